	.target	sm_80

	.elftype	@"ET_EXEC"


//--------------------- .note.nv.tkinfo           --------------------------
	.section	.note.nv.tkinfo,"",@"SHT_NOTE"
	.sectionflags	@"SHF_NOTE_NV_TKINFO"
	.tkinfo
        /*0018*/ 	.word	0x00000002
        /*0030*/ 	.string	""
        /*0030*/ 	.string	"ptxas"
        /*0030*/ 	.string	"Cuda compilation tools, release 13.0, V13.0.88"
        /*0030*/ 	.string	"Build cuda_13.0.r13.0/compiler.36424714_0"
        /*0030*/ 	.string	"-v  -suppress-debug-info  -lineinfo  -arch sm_80 "



//--------------------- .note.nv.cuinfo           --------------------------
	.section	.note.nv.cuinfo,"",@"SHT_NOTE"
	.sectionflags	@"SHF_NOTE_NV_CUINFO"
        /*0018*/ 	.short	0x0002
        /*001a*/ 	.short	0x0050
        /*001c*/ 	.short	0x0082
	.zero		2


//--------------------- .nv.info                  --------------------------
	.section	.nv.info,"",@"SHT_CUDA_INFO"
	.align	4


	//----- nvinfo : EIATTR_REGCOUNT
	.align		4
        /*0000*/ 	.byte	0x04, 0x2f
        /*0002*/ 	.short	(.L_1 - .L_0)
	.align		4
.L_0:
        /*0004*/ 	.word	index@(matmul_kernel)
        /*0008*/ 	.word	0x000000ff


	//----- nvinfo : EIATTR_FRAME_SIZE
	.align		4
.L_1:
        /*000c*/ 	.byte	0x04, 0x11
        /*000e*/ 	.short	(.L_3 - .L_2)
	.align		4
.L_2:
        /*0010*/ 	.word	index@(matmul_kernel)
        /*0014*/ 	.word	0x00005790


	//----- nvinfo : EIATTR_MIN_STACK_SIZE
	.align		4
.L_3:
        /*0018*/ 	.byte	0x04, 0x12
        /*001a*/ 	.short	(.L_5 - .L_4)
	.align		4
.L_4:
        /*001c*/ 	.word	index@(matmul_kernel)
        /*0020*/ 	.word	0x00005790
.L_5:


//--------------------- .nv.info.matmul_kernel    --------------------------
	.section	.nv.info.matmul_kernel,"",@"SHT_CUDA_INFO"
	.sectionflags	@""
	.align	4


	//----- nvinfo : EIATTR_CUDA_API_VERSION
	.align		4
        /*0000*/ 	.byte	0x04, 0x37
        /*0002*/ 	.short	(.L_7 - .L_6)
.L_6:
        /*0004*/ 	.word	0x00000082


	//----- nvinfo : EIATTR_SW2861232_WAR
	.align		4
.L_7:
        /*0008*/ 	.byte	0x01, 0x35
	.zero		2


	//----- nvinfo : EIATTR_PARAM_CBANK
	.align		4
        /*000c*/ 	.byte	0x04, 0x0a
        /*000e*/ 	.short	(.L_9 - .L_8)
	.align		4
.L_8:
        /*0010*/ 	.word	index@(.nv.constant0.matmul_kernel)
        /*0014*/ 	.short	0x0160
        /*0016*/ 	.short	0x0050


	//----- nvinfo : EIATTR_CBANK_PARAM_SIZE
	.align		4
.L_9:
        /*0018*/ 	.byte	0x03, 0x19
        /*001a*/ 	.short	0x0050


	//----- nvinfo : EIATTR_KPARAM_INFO
	.align		4
        /*001c*/ 	.byte	0x04, 0x17
        /*001e*/ 	.short	(.L_11 - .L_10)
.L_10:
        /*0020*/ 	.word	0x00000000
        /*0024*/ 	.short	0x000d
        /*0026*/ 	.short	0x0048
        /*0028*/ 	.byte	0x00, 0xf4, 0x21, 0x00


	//----- nvinfo : EIATTR_KPARAM_INFO
	.align		4
.L_11:
        /*002c*/ 	.byte	0x04, 0x17
        /*002e*/ 	.short	(.L_13 - .L_12)
.L_12:
        /*0030*/ 	.word	0x00000000
        /*0034*/ 	.short	0x000c
        /*0036*/ 	.short	0x0040
        /*0038*/ 	.byte	0x00, 0xf4, 0x21, 0x00


	//----- nvinfo : EIATTR_KPARAM_INFO
	.align		4
.L_13:
        /*003c*/ 	.byte	0x04, 0x17
        /*003e*/ 	.short	(.L_15 - .L_14)
.L_14:
        /*0040*/ 	.word	0x00000000
        /*0044*/ 	.short	0x000b
        /*0046*/ 	.short	0x0038
        /*0048*/ 	.byte	0x00, 0xf0, 0x11, 0x00


	//----- nvinfo : EIATTR_KPARAM_INFO
	.align		4
.L_15:
        /*004c*/ 	.byte	0x04, 0x17
        /*004e*/ 	.short	(.L_17 - .L_16)
.L_16:
        /*0050*/ 	.word	0x00000000
        /*0054*/ 	.short	0x000a
        /*0056*/ 	.short	0x0034
        /*0058*/ 	.byte	0x00, 0xf0, 0x11, 0x00


	//----- nvinfo : EIATTR_KPARAM_INFO
	.align		4
.L_17:
        /*005c*/ 	.byte	0x04, 0x17
        /*005e*/ 	.short	(.L_19 - .L_18)
.L_18:
        /*0060*/ 	.word	0x00000000
        /*0064*/ 	.short	0x0009
        /*0066*/ 	.short	0x0030
        /*0068*/ 	.byte	0x00, 0xf0, 0x11, 0x00


	//----- nvinfo : EIATTR_KPARAM_INFO
	.align		4
.L_19:
        /*006c*/ 	.byte	0x04, 0x17
        /*006e*/ 	.short	(.L_21 - .L_20)
.L_20:
        /*0070*/ 	.word	0x00000000
        /*0074*/ 	.short	0x0008
        /*0076*/ 	.short	0x002c
        /*0078*/ 	.byte	0x00, 0xf0, 0x11, 0x00


	//----- nvinfo : EIATTR_KPARAM_INFO
	.align		4
.L_21:
        /*007c*/ 	.byte	0x04, 0x17
        /*007e*/ 	.short	(.L_23 - .L_22)
.L_22:
        /*0080*/ 	.word	0x00000000
        /*0084*/ 	.short	0x0007
        /*0086*/ 	.short	0x0028
        /*0088*/ 	.byte	0x00, 0xf0, 0x11, 0x00


	//----- nvinfo : EIATTR_KPARAM_INFO
	.align		4
.L_23:
        /*008c*/ 	.byte	0x04, 0x17
        /*008e*/ 	.short	(.L_25 - .L_24)
.L_24:
        /*0090*/ 	.word	0x00000000
        /*0094*/ 	.short	0x0006
        /*0096*/ 	.short	0x0024
        /*0098*/ 	.byte	0x00, 0xf0, 0x11, 0x00


	//----- nvinfo : EIATTR_KPARAM_INFO
	.align		4
.L_25:
        /*009c*/ 	.byte	0x04, 0x17
        /*009e*/ 	.short	(.L_27 - .L_26)
.L_26:
        /*00a0*/ 	.word	0x00000000
        /*00a4*/ 	.short	0x0005
        /*00a6*/ 	.short	0x0020
        /*00a8*/ 	.byte	0x00, 0xf0, 0x11, 0x00


	//----- nvinfo : EIATTR_KPARAM_INFO
	.align		4
.L_27:
        /*00ac*/ 	.byte	0x04, 0x17
        /*00ae*/ 	.short	(.L_29 - .L_28)
.L_28:
        /*00b0*/ 	.word	0x00000000
        /*00b4*/ 	.short	0x0004
        /*00b6*/ 	.short	0x001c
        /*00b8*/ 	.byte	0x00, 0xf0, 0x11, 0x00


	//----- nvinfo : EIATTR_KPARAM_INFO
	.align		4
.L_29:
        /*00bc*/ 	.byte	0x04, 0x17
        /*00be*/ 	.short	(.L_31 - .L_30)
.L_30:
        /*00c0*/ 	.word	0x00000000
        /*00c4*/ 	.short	0x0003
        /*00c6*/ 	.short	0x0018
        /*00c8*/ 	.byte	0x00, 0xf0, 0x11, 0x00


	//----- nvinfo : EIATTR_KPARAM_INFO
	.align		4
.L_31:
        /*00cc*/ 	.byte	0x04, 0x17
        /*00ce*/ 	.short	(.L_33 - .L_32)
.L_32:
        /*00d0*/ 	.word	0x00000000
        /*00d4*/ 	.short	0x0002
        /*00d6*/ 	.short	0x0010
        /*00d8*/ 	.byte	0x00, 0xf4, 0x21, 0x00


	//----- nvinfo : EIATTR_KPARAM_INFO
	.align		4
.L_33:
        /*00dc*/ 	.byte	0x04, 0x17
        /*00de*/ 	.short	(.L_35 - .L_34)
.L_34:
        /*00e0*/ 	.word	0x00000000
        /*00e4*/ 	.short	0x0001
        /*00e6*/ 	.short	0x0008
        /*00e8*/ 	.byte	0x00, 0xf4, 0x21, 0x00


	//----- nvinfo : EIATTR_KPARAM_INFO
	.align		4
.L_35:
        /*00ec*/ 	.byte	0x04, 0x17
        /*00ee*/ 	.short	(.L_37 - .L_36)
.L_36:
        /*00f0*/ 	.word	0x00000000
        /*00f4*/ 	.short	0x0000
        /*00f6*/ 	.short	0x0000
        /*00f8*/ 	.byte	0x00, 0xf4, 0x21, 0x00


	//----- nvinfo : EIATTR_MAXREG_COUNT
	.align		4
.L_37:
        /*00fc*/ 	.byte	0x03, 0x1b
        /*00fe*/ 	.short	0x00ff


	//----- nvinfo : EIATTR_NUM_BARRIERS
	.align		4
        /*0100*/ 	.byte	0x02, 0x4c
        /*0102*/ 	.byte	0x01
	.zero		1


	//----- nvinfo : EIATTR_ANNOTATIONS
	.align		4
        /*0104*/ 	.byte	0x04, 0x55
        /*0106*/ 	.short	(.L_39 - .L_38)


	//   ....[0]....
.L_38:
        /*0108*/ 	.word	0x00000001
        /*010c*/ 	.byte	0xc0, 0x05, 0x00, 0x00, 0x01, 0x00, 0x00, 0x00, 0x00, 0x06, 0x00, 0x00, 0x01, 0x00, 0x00, 0x00
        /* <DEDUP_REMOVED lines=2718> */
        /*aafc*/ 	.byte	0xa0, 0xe8, 0x03, 0x00


	//----- nvinfo : EIATTR_MERCURY_ISA_VERSION
	.align		4
.L_39:
        /*ab00*/ 	.byte	0x03, 0x5f
        /*ab02*/ 	.short	0x0000


	//----- nvinfo : EIATTR_EXIT_INSTR_OFFSETS
	.align		4
        /*ab04*/ 	.byte	0x04, 0x1c
        /*ab06*/ 	.short	(.L_41 - .L_40)


	//   ....[0]....
.L_40:
        /*ab08*/ 	.word	0x0011f880


	//   ....[1]....
        /*ab0c*/ 	.word	0x0011f8a0


	//----- nvinfo : EIATTR_REQNTID
	.align		4
.L_41:
        /*ab10*/ 	.byte	0x04, 0x10
        /*ab12*/ 	.short	(.L_43 - .L_42)
.L_42:
        /*ab14*/ 	.word	0x00000080
        /*ab18*/ 	.word	0x00000001
        /*ab1c*/ 	.word	0x00000001
.L_43:


//--------------------- .nv.callgraph             --------------------------
	.section	.nv.callgraph,"",@"SHT_CUDA_CALLGRAPH"
	.align	4
	.sectionentsize	8
	.align		4
        /*0000*/ 	.word	0x00000000
	.align		4
        /*0004*/ 	.word	0xffffffff
	.align		4
        /*0008*/ 	.word	0x00000000
	.align		4
        /*000c*/ 	.word	0xfffffffe
	.align		4
        /*0010*/ 	.word	0x00000000
	.align		4
        /*0014*/ 	.word	0xfffffffd
	.align		4
        /*0018*/ 	.word	0x00000000
	.align		4
        /*001c*/ 	.word	0xfffffffc


//--------------------- .nv.rel.action            --------------------------
	.section	.nv.rel.action,"",@"SHT_CUDA_RELOCINFO"
	.align	8
	.sectionentsize	8
        /*0000*/ 	.byte	0x73, 0x00, 0x00, 0x00, 0x00, 0x00, 0x00, 0x00, 0x00, 0x00, 0x00, 0x11, 0x25, 0x00, 0x05, 0x36


//--------------------- .nv.constant0.matmul_kernel --------------------------
	.section	.nv.constant0.matmul_kernel,"a",@progbits
	.sectionflags	@""
	.align	4
.nv.constant0.matmul_kernel:
	.zero		432


//--------------------- .text.matmul_kernel       --------------------------
	.section	.text.matmul_kernel,"ax",@progbits
	.sectioninfo	@"SHI_REGISTERS=255"
	.align	128
        .global         matmul_kernel
        .type           matmul_kernel,@function
        .size           matmul_kernel,(.L_x_3 - matmul_kernel)
        .other          matmul_kernel,@"STO_CUDA_ENTRY STV_DEFAULT"
matmul_kernel:
.text.matmul_kernel:
[----:B------:R-:W-:Y:S02]  /*0000*/  IMAD.MOV.U32 R1, RZ, RZ, c[0x0][0x28] ;  /* 0x00000a00ff017624 */ /* 0x000fe400078e00ff */
[----:B------:R-:W-:Y:S01]  /*0010*/  IMAD.MOV.U32 R0, RZ, RZ, c[0x0][0x17c] ;  /* 0x00005f00ff007624 */ /* 0x000fe200078e00ff */
[----:B------:R-:W1:Y:S01]  /*0020*/  S2R R7, SR_CTAID.X ;  /* 0x0000000000077919 */ /* 0x000e620000002500 */
[----:B------:R-:W-:Y:S02]  /*0030*/  IABS R251, c[0x0][0x17c] ;  /* 0x00005f0000fb7a13 */ /* 0x000fe40000000000 */
[----:B------:R-:W-:Y:S02]  /*0040*/  IADD3 R1, R1, -0x5790, RZ ;  /* 0xffffa87001017810 */ /* 0x000fe40007ffe0ff */
[----:B------:R-:W-:-:S04]  /*0050*/  IADD3 R0, R0, 0x1ff, RZ ;  /* 0x000001ff00007810 */ /* 0x000fc80007ffe0ff */
[----:B------:R-:W-:-:S04]  /*0060*/  SHF.R.S32.HI R3, RZ, 0x1f, R0 ;  /* 0x0000001fff037819 */ /* 0x000fc80000011400 */
[----:B------:R-:W-:-:S04]  /*0070*/  LEA.HI R3, R3, R0, RZ, 0x9 ;  /* 0x0000000003037211 */ /* 0x000fc800078f48ff */
[----:B------:R-:W-:-:S05]  /*0080*/  SHF.R.S32.HI R3, RZ, 0x9, R3 ;  /* 0x00000009ff037819 */ /* 0x000fca0000011403 */
[----:B------:R-:W-:Y:S01]  /*0090*/  IMAD.SHL.U32 R4, R3, 0x8, RZ ;  /* 0x0000000803047824 */ /* 0x000fe200078e00ff */
[----:B-1----:R-:W-:-:S04]  /*00a0*/  IABS R8, R7 ;  /* 0x0000000700087213 */ /* 0x002fc80000000000 */
[-C--:B------:R-:W-:Y:S02]  /*00b0*/  IABS R5, R4.reuse ;  /* 0x0000000400057213 */ /* 0x080fe40000000000 */
[----:B------:R-:W-:Y:S02]  /*00c0*/  IABS R10, R4 ;  /* 0x00000004000a7213 */ /* 0x000fe40000000000 */
[----:B------:R-:W1:Y:S08]  /*00d0*/  I2F.RP R0, R5 ;  /* 0x0000000500007306 */ /* 0x000e700000209400 */
[----:B-1----:R-:W1:Y:S02]  /*00e0*/  MUFU.RCP R0, R0 ;  /* 0x0000000000007308 */ /* 0x002e640000001000 */
[----:B-1----:R-:W-:Y:S01]  /*00f0*/  IADD3 R2, R0, 0xffffffe, RZ ;  /* 0x0ffffffe00027810 */ /* 0x002fe20007ffe0ff */
[----:B------:R-:W-:-:S05]  /*0100*/  IMAD.MOV R0, RZ, RZ, -R10 ;  /* 0x000000ffff007224 */ /* 0x000fca00078e0a0a */
[----:B------:R1:W2:Y:S02]  /*0110*/  F2I.FTZ.U32.TRUNC.NTZ R3, R2 ;  /* 0x0000000200037305 */ /* 0x0002a4000021f000 */
[----:B-1----:R-:W-:Y:S02]  /*0120*/  IMAD.MOV.U32 R2, RZ, RZ, RZ ;  /* 0x000000ffff027224 */ /* 0x002fe400078e00ff */
[----:B--2---:R-:W-:-:S04]  /*0130*/  IMAD.MOV R6, RZ, RZ, -R3 ;  /* 0x000000ffff067224 */ /* 0x004fc800078e0a03 */
[----:B------:R-:W-:Y:S01]  /*0140*/  IMAD R9, R6, R5, RZ ;  /* 0x0000000506097224 */ /* 0x000fe200078e02ff */
[----:B------:R-:W-:-:S03]  /*0150*/  MOV R6, R8 ;  /* 0x0000000800067202 */ /* 0x000fc60000000f00 */
[----:B------:R-:W-:-:S06]  /*0160*/  IMAD.HI.U32 R3, R3, R9, R2 ;  /* 0x0000000903037227 */ /* 0x000fcc00078e0002 */
[----:B------:R-:W-:-:S04]  /*0170*/  IMAD.HI.U32 R3, R3, R6, RZ ;  /* 0x0000000603037227 */ /* 0x000fc800078e00ff */
[----:B------:R-:W-:Y:S02]  /*0180*/  IMAD R0, R3, R0, R6 ;  /* 0x0000000003007224 */ /* 0x000fe400078e0206 */
[----:B------:R-:W1:Y:S03]  /*0190*/  I2F.RP R6, R251 ;  /* 0x000000fb00067306 */ /* 0x000e660000209400 */
[----:B------:R-:W-:-:S13]  /*01a0*/  ISETP.GT.U32.AND P1, PT, R5, R0, PT ;  /* 0x000000000500720c */ /* 0x000fda0003f24070 */
[----:B------:R-:W-:Y:S01]  /*01b0*/  @!P1 IMAD.IADD R0, R0, 0x1, -R5 ;  /* 0x0000000100009824 */ /* 0x000fe200078e0a05 */
[----:B------:R-:W-:Y:S01]  /*01c0*/  @!P1 IADD3 R3, R3, 0x1, RZ ;  /* 0x0000000103039810 */ /* 0x000fe20007ffe0ff */
[----:B-1----:R-:W-:Y:S01]  /*01d0*/  MUFU.RCP R6, R6 ;  /* 0x0000000600067308 */ /* 0x002fe20000001000 */
[----:B------:R-:W-:Y:S02]  /*01e0*/  ISETP.NE.AND P1, PT, R4, RZ, PT ;  /* 0x000000ff0400720c */ /* 0x000fe40003f25270 */
[----:B------:R-:W-:Y:S02]  /*01f0*/  ISETP.GE.U32.AND P0, PT, R0, R5, PT ;  /* 0x000000050000720c */ /* 0x000fe40003f06070 */
[----:B------:R-:W-:Y:S02]  /*0200*/  LOP3.LUT R0, R7, R4, RZ, 0x3c, !PT ;  /* 0x0000000407007212 */ /* 0x000fe400078e3cff */
[----:B------:R-:W-:Y:S02]  /*0210*/  IABS R5, c[0x0][0x178] ;  /* 0x00005e0000057a13 */ /* 0x000fe40000000000 */
[----:B------:R-:W-:Y:S01]  /*0220*/  ISETP.GE.AND P2, PT, R0, RZ, PT ;  /* 0x000000ff0000720c */ /* 0x000fe20003f46270 */
[----:B------:R-:W-:-:S02]  /*0230*/  IMAD.MOV.U32 R0, RZ, RZ, c[0x0][0x178] ;  /* 0x00005e00ff007624 */ /* 0x000fc400078e00ff */
[----:B------:R-:W-:-:S03]  /*0240*/  IMAD.MOV.U32 R13, RZ, RZ, R5 ;  /* 0x000000ffff0d7224 */ /* 0x000fc600078e0005 */
[----:B------:R-:W-:Y:S01]  /*0250*/  IADD3 R0, R0, 0xff, RZ ;  /* 0x000000ff00007810 */ /* 0x000fe20007ffe0ff */
[----:B------:R-:W1:Y:S01]  /*0260*/  I2F.RP R5, R13 ;  /* 0x0000000d00057306 */ /* 0x000e620000209400 */
[----:B------:R-:W-:-:S04]  /*0270*/  @P0 IADD3 R3, R3, 0x1, RZ ;  /* 0x0000000103030810 */ /* 0x000fc80007ffe0ff */
[----:B------:R-:W-:Y:S02]  /*0280*/  MOV R2, R3 ;  /* 0x0000000300027202 */ /* 0x000fe40000000f00 */
[----:B------:R-:W-:-:S03]  /*0290*/  SHF.R.S32.HI R3, RZ, 0x1f, R0 ;  /* 0x0000001fff037819 */ /* 0x000fc60000011400 */
[----:B------:R-:W-:Y:S01]  /*02a0*/  @!P2 IMAD.MOV R2, RZ, RZ, -R2 ;  /* 0x000000ffff02a224 */ /* 0x000fe200078e0a02 */
[----:B------:R-:W-:Y:S02]  /*02b0*/  @!P1 LOP3.LUT R2, RZ, R4, RZ, 0x33, !PT ;  /* 0x00000004ff029212 */ /* 0x000fe400078e33ff */
[----:B------:R-:W-:-:S03]  /*02c0*/  LEA.HI R3, R3, R0, RZ, 0x8 ;  /* 0x0000000003037211 */ /* 0x000fc600078f40ff */
[----:B------:R-:W-:Y:S01]  /*02d0*/  IMAD.SHL.U32 R10, R2, 0x8, RZ ;  /* 0x00000008020a7824 */ /* 0x000fe200078e00ff */
[----:B-1----:R-:W-:Y:S01]  /*02e0*/  MUFU.RCP R5, R5 ;  /* 0x0000000500057308 */ /* 0x002fe20000001000 */
[----:B------:R-:W-:-:S03]  /*02f0*/  IMAD.MOV R2, RZ, RZ, -R2 ;  /* 0x000000ffff027224 */ /* 0x000fc600078e0a02 */
[----:B------:R-:W-:Y:S01]  /*0300*/  LEA.HI.SX32 R3, R3, -R10, 0x18 ;  /* 0x8000000a03037211 */ /* 0x000fe200078fc2ff */
[----:B------:R-:W-:Y:S02]  /*0310*/  IMAD R11, R4, R2, R7 ;  /* 0x00000002040b7224 */ /* 0x000fe400078e0207 */
[----:B------:R-:W-:Y:S01]  /*0320*/  IMAD.MOV.U32 R2, RZ, RZ, RZ ;  /* 0x000000ffff027224 */ /* 0x000fe200078e00ff */
[----:B------:R-:W-:-:S04]  /*0330*/  IMNMX R8, R3, 0x8, PT ;  /* 0x0000000803087817 */ /* 0x000fc80003800200 */
[-C--:B------:R-:W-:Y:S02]  /*0340*/  IABS R9, R8.reuse ;  /* 0x0000000800097213 */ /* 0x080fe40000000000 */
[----:B------:R-:W-:Y:S02]  /*0350*/  IABS R4, R8 ;  /* 0x0000000800047213 */ /* 0x000fe40000000000 */
[----:B------:R-:W1:Y:S08]  /*0360*/  I2F.RP R0, R9 ;  /* 0x0000000900007306 */ /* 0x000e700000209400 */
[----:B-1----:R-:W1:Y:S02]  /*0370*/  MUFU.RCP R0, R0 ;  /* 0x0000000000007308 */ /* 0x002e640000001000 */
[----:B-1----:R-:W-:-:S02]  /*0380*/  IADD3 R3, R0, 0xffffffe, RZ ;  /* 0x0ffffffe00037810 */ /* 0x002fc40007ffe0ff */
[----:B------:R-:W-:-:S04]  /*0390*/  IABS R0, R11 ;  /* 0x0000000b00007213 */ /* 0x000fc80000000000 */
[----:B------:R-:W1:Y:S02]  /*03a0*/  F2I.FTZ.U32.TRUNC.NTZ R3, R3 ;  /* 0x0000000300037305 */ /* 0x000e64000021f000 */
[----:B-1----:R-:W-:-:S05]  /*03b0*/  IADD3 R12, RZ, -R3, RZ ;  /* 0x80000003ff0c7210 */ /* 0x002fca0007ffe0ff */
[----:B------:R-:W-:-:S04]  /*03c0*/  IMAD R7, R12, R9, RZ ;  /* 0x000000090c077224 */ /* 0x000fc800078e02ff */
[----:B------:R-:W-:-:S04]  /*03d0*/  IMAD.HI.U32 R2, R3, R7, R2 ;  /* 0x0000000703027227 */ /* 0x000fc800078e0002 */
[----:B------:R-:W-:Y:S02]  /*03e0*/  IMAD.MOV.U32 R3, RZ, RZ, R0 ;  /* 0x000000ffff037224 */ /* 0x000fe400078e0000 */
[----:B------:R-:W-:Y:S01]  /*03f0*/  IMAD.MOV R0, RZ, RZ, -R4 ;  /* 0x000000ffff007224 */ /* 0x000fe200078e0a04 */
[----:B------:R-:W-:Y:S01]  /*0400*/  IADD3 R4, R6, 0xffffffe, RZ ;  /* 0x0ffffffe06047810 */ /* 0x000fe20007ffe0ff */
[----:B------:R-:W-:-:S04]  /*0410*/  IMAD.HI.U32 R2, R2, R3, RZ ;  /* 0x0000000302027227 */ /* 0x000fc800078e00ff */
[----:B------:R-:W-:Y:S01]  /*0420*/  IMAD R0, R2, R0, R3 ;  /* 0x0000000002007224 */ /* 0x000fe200078e0203 */
[----:B------:R-:W-:Y:S02]  /*0430*/  IADD3 R3, R5, 0xffffffe, RZ ;  /* 0x0ffffffe05037810 */ /* 0x000fe40007ffe0ff */
[----:B------:R1:W-:Y:S02]  /*0440*/  F2I.FTZ.U32.TRUNC.NTZ R5, R4 ;  /* 0x0000000400057305 */ /* 0x0003e4000021f000 */
[----:B------:R-:W-:-:S06]  /*0450*/  ISETP.GT.U32.AND P1, PT, R9, R0, PT ;  /* 0x000000000900720c */ /* 0x000fcc0003f24070 */
[----:B------:R-:W2:Y:S01]  /*0460*/  F2I.FTZ.U32.TRUNC.NTZ R3, R3 ;  /* 0x0000000300037305 */ /* 0x000ea2000021f000 */
[----:B-1----:R-:W-:-:S06]  /*0470*/  IMAD.MOV.U32 R4, RZ, RZ, RZ ;  /* 0x000000ffff047224 */ /* 0x002fcc00078e00ff */
[----:B------:R-:W-:Y:S01]  /*0480*/  @!P1 IMAD.IADD R0, R0, 0x1, -R9 ;  /* 0x0000000100009824 */ /* 0x000fe200078e0a09 */
[----:B------:R-:W-:Y:S02]  /*0490*/  @!P1 IADD3 R2, R2, 0x1, RZ ;  /* 0x0000000102029810 */ /* 0x000fe40007ffe0ff */
[----:B------:R-:W-:Y:S02]  /*04a0*/  ISETP.NE.AND P1, PT, R8, RZ, PT ;  /* 0x000000ff0800720c */ /* 0x000fe40003f25270 */
[----:B------:R-:W-:Y:S02]  /*04b0*/  ISETP.GE.U32.AND P0, PT, R0, R9, PT ;  /* 0x000000090000720c */ /* 0x000fe40003f06070 */
[----:B------:R-:W-:Y:S02]  /*04c0*/  LOP3.LUT R0, R11, R8, RZ, 0x3c, !PT ;  /* 0x000000080b007212 */ /* 0x000fe400078e3cff */
[----:B--2---:R-:W-:Y:S02]  /*04d0*/  IADD3 R247, RZ, -R3, RZ ;  /* 0x80000003fff77210 */ /* 0x004fe40007ffe0ff */
[----:B------:R-:W-:Y:S01]  /*04e0*/  ISETP.GE.AND P2, PT, R0, RZ, PT ;  /* 0x000000ff0000720c */ /* 0x000fe20003f46270 */
[----:B------:R-:W-:-:S02]  /*04f0*/  IMAD.MOV R0, RZ, RZ, -R5 ;  /* 0x000000ffff007224 */ /* 0x000fc400078e0a05 */
[----:B------:R-:W-:Y:S02]  /*0500*/  IMAD R247, R247, R13, RZ ;  /* 0x0000000df7f77224 */ /* 0x000fe400078e02ff */
[----:B------:R-:W-:Y:S02]  /*0510*/  IMAD R7, R0, R251, RZ ;  /* 0x000000fb00077224 */ /* 0x000fe400078e02ff */
[----:B------:R-:W-:Y:S02]  /*0520*/  @P0 IADD3 R2, R2, 0x1, RZ ;  /* 0x0000000102020810 */ /* 0x000fe40007ffe0ff */
[----:B------:R-:W-:-:S04]  /*0530*/  IMAD.HI.U32 R252, R5, R7, R4 ;  /* 0x0000000705fc7227 */ /* 0x000fc800078e0004 */
[----:B------:R-:W-:Y:S02]  /*0540*/  IMAD.MOV.U32 R245, RZ, RZ, R2 ;  /* 0x000000fffff57224 */ /* 0x000fe400078e0002 */
[----:B------:R-:W-:Y:S02]  /*0550*/  IMAD.MOV.U32 R2, RZ, RZ, RZ ;  /* 0x000000ffff027224 */ /* 0x000fe400078e00ff */
[----:B------:R-:W-:Y:S01]  /*0560*/  @!P2 IMAD.MOV R245, RZ, RZ, -R245 ;  /* 0x000000fffff5a224 */ /* 0x000fe200078e0af5 */
[----:B------:R-:W-:Y:S01]  /*0570*/  @!P1 LOP3.LUT R245, RZ, R8, RZ, 0x33, !PT ;  /* 0x00000008fff59212 */ /* 0x000fe200078e33ff */
[----:B------:R-:W-:-:S03]  /*0580*/  IMAD.HI.U32 R247, R3, R247, R2 ;  /* 0x000000f703f77227 */ /* 0x000fc600078e0002 */
[----:B------:R-:W-:Y:S01]  /*0590*/  SHF.L.U32 R30, R245, 0x9, RZ ;  /* 0x00000009f51e7819 */ /* 0x000fe200000006ff */
[----:B------:R-:W-:-:S03]  /*05a0*/  IMAD.MOV R245, RZ, RZ, -R245 ;  /* 0x000000fffff57224 */ /* 0x000fc600078e0af5 */
[C---:B------:R-:W-:Y:S01]  /*05b0*/  IADD3 R6, R30.reuse, 0x1, RZ ;  /* 0x000000011e067810 */ /* 0x040fe20007ffe0ff */
[----:B------:R-:W-:Y:S01]  /*05c0*/  STL [R1+0x17f4], R30 ;  /* 0x0017f41e01007387 */ /* 0x000fe20000100800 */
[----:B------:R-:W-:Y:S01]  /*05d0*/  IADD3 R12, R30, 0x2, RZ ;  /* 0x000000021e0c7810 */ /* 0x000fe20007ffe0ff */
[----:B------:R-:W-:Y:S01]  /*05e0*/  IMAD R245, R8, R245, R11 ;  /* 0x000000f508f57224 */ /* 0x000fe200078e020b */
[----:B------:R-:W-:Y:S01]  /*05f0*/  IADD3 R9, R30, 0x3, RZ ;  /* 0x000000031e097810 */ /* 0x000fe20007ffe0ff */
[----:B------:R1:W-:Y:S01]  /*0600*/  STL [R1+0x350c], R6 ;  /* 0x00350c0601007387 */ /* 0x0003e20000100800 */
[----:B------:R-:W-:Y:S01]  /*0610*/  IABS R7, R12 ;  /* 0x0000000c00077213 */ /* 0x000fe20000000000 */
[----:B------:R-:W-:Y:S01]  /*0620*/  IMAD.IADD R245, R10, 0x1, R245 ;  /* 0x000000010af57824 */ /* 0x000fe200078e02f5 */
[----:B------:R-:W-:Y:S01]  /*0630*/  IABS R5, R30 ;  /* 0x0000001e00057213 */ /* 0x000fe20000000000 */
[----:B------:R2:W-:Y:S01]  /*0640*/  STL [R1+0x3514], R12 ;  /* 0x0035140c01007387 */ /* 0x0005e20000100800 */
[----:B------:R-:W-:Y:S01]  /*0650*/  IADD3 R14, R30, 0x5, RZ ;  /* 0x000000051e0e7810 */ /* 0x000fe20007ffe0ff */
[----:B------:R-:W-:Y:S01]  /*0660*/  IMAD.HI.U32 R3, R252, R7, RZ ;  /* 0x00000007fc037227 */ /* 0x000fe200078e00ff */
[C---:B------:R-:W-:Y:S01]  /*0670*/  IADD3 R15, R30.reuse, 0x4, RZ ;  /* 0x000000041e0f7810 */ /* 0x040fe20007ffe0ff */
[----:B------:R3:W-:Y:S01]  /*0680*/  STL [R1+0x3510], R9 ;  /* 0x0035100901007387 */ /* 0x0007e20000100800 */
[----:B------:R-:W-:Y:S01]  /*0690*/  IADD3 R250, R30, 0x7, RZ ;  /* 0x000000071efa7810 */ /* 0x000fe20007ffe0ff */
[----:B------:R-:W-:Y:S01]  /*06a0*/  IMAD.HI.U32 R0, R252, R5, RZ ;  /* 0x00000005fc007227 */ /* 0x000fe200078e00ff */
[----:B-1----:R-:W-:Y:S01]  /*06b0*/  IABS R6, R6 ;  /* 0x0000000600067213 */ /* 0x002fe20000000000 */
[----:B------:R-:W-:Y:S01]  /*06c0*/  STL [R1+0x3518], R15 ;  /* 0x0035180f01007387 */ /* 0x000fe20000100800 */
[----:B------:R-:W-:Y:S01]  /*06d0*/  IADD3 R8, -R3, RZ, RZ ;  /* 0x000000ff03087210 */ /* 0x000fe20007ffe1ff */
[----:B------:R-:W-:Y:S01]  /*06e0*/  IMAD.MOV R0, RZ, RZ, -R0 ;  /* 0x000000ffff007224 */ /* 0x000fe200078e0a00 */
[----:B------:R-:W-:Y:S01]  /*06f0*/  IADD3 R13, R30, 0x6, RZ ;  /* 0x000000061e0d7810 */ /* 0x000fe20007ffe0ff */
[----:B------:R-:W-:Y:S01]  /*0700*/  IMAD.HI.U32 R2, R252, R6, RZ ;  /* 0x00000006fc027227 */ /* 0x000fe200078e00ff */
[----:B--2---:R-:W-:Y:S01]  /*0710*/  IADD3 R12, R30, 0x8, RZ ;  /* 0x000000081e0c7810 */ /* 0x004fe20007ffe0ff */
[----:B------:R-:W-:Y:S01]  /*0720*/  STL [R1+0x351c], R14 ;  /* 0x00351c0e01007387 */ /* 0x000fe20000100800 */
[----:B---3--:R-:W-:Y:S01]  /*0730*/  IABS R9, R9 ;  /* 0x0000000900097213 */ /* 0x008fe20000000000 */
[----:B------:R-:W-:Y:S01]  /*0740*/  IMAD.MOV R2, RZ, RZ, -R2 ;  /* 0x000000ffff027224 */ /* 0x000fe200078e0a02 */
[----:B------:R-:W-:Y:S01]  /*0750*/  IABS R10, R12 ;  /* 0x0000000c000a7213 */ /* 0x000fe20000000000 */
[----:B------:R-:W-:Y:S01]  /*0760*/  IMAD R240, R251, R8, R7 ;  /* 0x00000008fbf07224 */ /* 0x000fe200078e0207 */
[----:B------:R-:W-:Y:S01]  /*0770*/  IABS R7, R14 ;  /* 0x0000000e00077213 */ /* 0x000fe20000000000 */
[----:B------:R-:W-:Y:S01]  /*0780*/  IMAD.HI.U32 R4, R252, R9, RZ ;  /* 0x00000009fc047227 */ /* 0x000fe200078e00ff */
[----:B------:R-:W-:Y:S01]  /*0790*/  IABS R8, R13 ;  /* 0x0000000d00087213 */ /* 0x000fe20000000000 */
[----:B------:R-:W-:Y:S02]  /*07a0*/  STL [R1+0x3520], R13 ;  /* 0x0035200d01007387 */ /* 0x000fe40000100800 */
[----:B------:R-:W-:-:S02]  /*07b0*/  IMAD.MOV R4, RZ, RZ, -R4 ;  /* 0x000000ffff047224 */ /* 0x000fc400078e0a04 */
[C---:B------:R-:W-:Y:S01]  /*07c0*/  IMAD R248, R251.reuse, R2, R6 ;  /* 0x00000002fbf87224 */ /* 0x040fe200078e0206 */
[----:B------:R-:W-:Y:S01]  /*07d0*/  IABS R6, R15 ;  /* 0x0000000f00067213 */ /* 0x000fe20000000000 */
[C---:B------:R-:W-:Y:S01]  /*07e0*/  IMAD R241, R251.reuse, R4, R9 ;  /* 0x00000004fbf17224 */ /* 0x040fe200078e0209 */
[----:B------:R-:W-:Y:S01]  /*07f0*/  IABS R9, R250 ;  /* 0x000000fa00097213 */ /* 0x000fe20000000000 */
[----:B------:R-:W-:Y:S01]  /*0800*/  IMAD R246, R251, R0, R5 ;  /* 0x00000000fbf67224 */ /* 0x000fe200078e0205 */
[----:B------:R-:W-:Y:S01]  /*0810*/  STL [R1+0x3524], R250 ;  /* 0x003524fa01007387 */ /* 0x000fe20000100800 */
[----:B------:R-:W-:-:S03]  /*0820*/  IMAD.HI.U32 R2, R252, R7, RZ ;  /* 0x00000007fc027227 */ /* 0x000fc600078e00ff */
[----:B------:R-:W-:Y:S01]  /*0830*/  STL [R1+0x3528], R12 ;  /* 0x0035280c01007387 */ /* 0x000fe20000100800 */
[----:B------:R-:W-:-:S04]  /*0840*/  IMAD.HI.U32 R0, R252, R6, RZ ;  /* 0x00000006fc007227 */ /* 0x000fc800078e00ff */
[----:B------:R-:W-:-:S04]  /*0850*/  IMAD.HI.U32 R4, R252, R9, RZ ;  /* 0x00000009fc047227 */ /* 0x000fc800078e00ff */
[----:B------:R-:W-:-:S04]  /*0860*/  IMAD.HI.U32 R3, R252, R8, RZ ;  /* 0x00000008fc037227 */ /* 0x000fc800078e00ff */
[----:B------:R-:W-:Y:S01]  /*0870*/  IMAD.HI.U32 R5, R252, R10, RZ ;  /* 0x0000000afc057227 */ /* 0x000fe200078e00ff */
[----:B------:R-:W-:-:S03]  /*0880*/  IADD3 R3, -R3, RZ, RZ ;  /* 0x000000ff03037210 */ /* 0x000fc60007ffe1ff */
[----:B------:R-:W-:Y:S02]  /*0890*/  IMAD.MOV R2, RZ, RZ, -R2 ;  /* 0x000000ffff027224 */ /* 0x000fe400078e0a02 */
[----:B------:R-:W-:Y:S02]  /*08a0*/  IMAD.MOV R0, RZ, RZ, -R0 ;  /* 0x000000ffff007224 */ /* 0x000fe400078e0a00 */
[----:B------:R-:W-:Y:S02]  /*08b0*/  IMAD.MOV R4, RZ, RZ, -R4 ;  /* 0x000000ffff047224 */ /* 0x000fe400078e0a04 */
[----:B------:R-:W-:Y:S02]  /*08c0*/  IMAD.MOV R5, RZ, RZ, -R5 ;  /* 0x000000ffff057224 */ /* 0x000fe400078e0a05 */
[C---:B------:R-:W-:Y:S02]  /*08d0*/  IMAD R243, R251.reuse, R2, R7 ;  /* 0x00000002fbf37224 */ /* 0x040fe400078e0207 */
[C---:B------:R-:W-:Y:S01]  /*08e0*/  IMAD R242, R251.reuse, R0, R6 ;  /* 0x00000000fbf27224 */ /* 0x040fe200078e0206 */
[C---:B------:R-:W-:Y:S01]  /*08f0*/  IADD3 R6, R30.reuse, 0x9, RZ ;  /* 0x000000091e067810 */ /* 0x040fe20007ffe0ff */
[C---:B------:R-:W-:Y:S01]  /*0900*/  IMAD R2, R251.reuse, R4, R9 ;  /* 0x00000004fb027224 */ /* 0x040fe200078e0209 */
[----:B------:R-:W-:Y:S01]  /*0910*/  IADD3 R4, R30, 0xa, RZ ;  /* 0x0000000a1e047810 */ /* 0x000fe20007ffe0ff */
[----:B------:R-:W-:-:S02]  /*0920*/  IMAD R0, R251, R5, R10 ;  /* 0x00000005fb007224 */ /* 0x000fc400078e020a */
[----:B------:R-:W-:Y:S01]  /*0930*/  IMAD R249, R251, R3, R8 ;  /* 0x00000003fbf97224 */ /* 0x000fe200078e0208 */
[C---:B------:R-:W-:Y:S01]  /*0940*/  IADD3 R3, R30.reuse, 0xb, RZ ;  /* 0x0000000b1e037810 */ /* 0x040fe20007ffe0ff */
[----:B------:R1:W-:Y:S01]  /*0950*/  STL [R1+0x14], R2 ;  /* 0x0000140201007387 */ /* 0x0003e20000100800 */
[----:B------:R-:W-:Y:S02]  /*0960*/  IABS R7, R4 ;  /* 0x0000000400077213 */ /* 0x000fe40000000000 */
[----:B------:R-:W-:Y:S01]  /*0970*/  IABS R8, R3 ;  /* 0x0000000300087213 */ /* 0x000fe20000000000 */
[----:B------:R2:W-:Y:S04]  /*0980*/  STL [R1+0x10], R0 ;  /* 0x0000100001007387 */ /* 0x0005e80000100800 */
[----:B------:R3:W-:Y:S01]  /*0990*/  STL [R1+0x352c], R6 ;  /* 0x00352c0601007387 */ /* 0x0007e20000100800 */
[----:B-1----:R-:W-:-:S03]  /*09a0*/  IADD3 R2, R30, 0xc, RZ ;  /* 0x0000000c1e027810 */ /* 0x002fc60007ffe0ff */
[----:B------:R1:W-:Y:S01]  /*09b0*/  STL [R1+0x3530], R4 ;  /* 0x0035300401007387 */ /* 0x0003e20000100800 */
[----:B--2---:R-:W-:-:S03]  /*09c0*/  IADD3 R0, R30, 0xd, RZ ;  /* 0x0000000d1e007810 */ /* 0x004fc60007ffe0ff */
[----:B------:R2:W-:Y:S01]  /*09d0*/  STL [R1+0x3534], R3 ;  /* 0x0035340301007387 */ /* 0x0005e20000100800 */
[----:B------:R-:W-:Y:S02]  /*09e0*/  IABS R9, R2 ;  /* 0x0000000200097213 */ /* 0x000fe40000000000 */
[----:B---3--:R-:W-:Y:S01]  /*09f0*/  IABS R6, R6 ;  /* 0x0000000600067213 */ /* 0x008fe20000000000 */
[----:B------:R3:W-:Y:S01]  /*0a00*/  STL [R1+0x3538], R2 ;  /* 0x0035380201007387 */ /* 0x0007e20000100800 */
[----:B------:R-:W-:Y:S01]  /*0a10*/  IABS R10, R0 ;  /* 0x00000000000a7213 */ /* 0x000fe20000000000 */
[C---:B-1----:R-:W-:Y:S02]  /*0a20*/  IMAD.HI.U32 R4, R252.reuse, R9, RZ ;  /* 0x00000009fc047227 */ /* 0x042fe400078e00ff */
[----:B------:R1:W-:Y:S02]  /*0a30*/  STL [R1+0x353c], R0 ;  /* 0x00353c0001007387 */ /* 0x0003e40000100800 */
[----:B--2---:R-:W-:-:S04]  /*0a40*/  IMAD.HI.U32 R3, R252, R8, RZ ;  /* 0x00000008fc037227 */ /* 0x004fc800078e00ff */
[----:B---3--:R-:W-:Y:S01]  /*0a50*/  IMAD.HI.U32 R2, R252, R7, RZ ;  /* 0x00000007fc027227 */ /* 0x008fe200078e00ff */
[----:B------:R-:W-:-:S03]  /*0a60*/  IADD3 R3, -R3, RZ, RZ ;  /* 0x000000ff03037210 */ /* 0x000fc60007ffe1ff */
[----:B-1----:R-:W-:-:S04]  /*0a70*/  IMAD.HI.U32 R0, R252, R6, RZ ;  /* 0x00000006fc007227 */ /* 0x002fc800078e00ff */
[----:B------:R-:W-:Y:S02]  /*0a80*/  IMAD.MOV R0, RZ, RZ, -R0 ;  /* 0x000000ffff007224 */ /* 0x000fe400078e0a00 */
[----:B------:R-:W-:Y:S02]  /*0a90*/  IMAD.MOV R2, RZ, RZ, -R2 ;  /* 0x000000ffff027224 */ /* 0x000fe400078e0a02 */
[----:B------:R-:W-:Y:S02]  /*0aa0*/  IMAD.MOV R4, RZ, RZ, -R4 ;  /* 0x000000ffff047224 */ /* 0x000fe400078e0a04 */
[C---:B------:R-:W-:Y:S02]  /*0ab0*/  IMAD R6, R251.reuse, R0, R6 ;  /* 0x00000000fb067224 */ /* 0x040fe400078e0206 */
[C---:B------:R-:W-:Y:S01]  /*0ac0*/  IMAD R0, R251.reuse, R2, R7 ;  /* 0x00000002fb007224 */ /* 0x040fe200078e0207 */
[C---:B------:R-:W-:Y:S01]  /*0ad0*/  IADD3 R7, R30.reuse, 0xe, RZ ;  /* 0x0000000e1e077810 */ /* 0x040fe20007ffe0ff */
[C---:B------:R-:W-:Y:S01]  /*0ae0*/  IMAD R3, R251.reuse, R3, R8 ;  /* 0x00000003fb037224 */ /* 0x040fe200078e0208 */
[----:B------:R1:W-:Y:S01]  /*0af0*/  STL [R1+0xc], R6 ;  /* 0x00000c0601007387 */ /* 0x0003e20000100800 */
[----:B------:R-:W-:Y:S01]  /*0b00*/  IMAD R2, R251, R4, R9 ;  /* 0x00000004fb027224 */ /* 0x000fe200078e0209 */
[----:B------:R-:W-:Y:S01]  /*0b10*/  IADD3 R8, R30, 0xf, RZ ;  /* 0x0000000f1e087810 */ /* 0x000fe20007ffe0ff */
[----:B------:R-:W-:Y:S01]  /*0b20*/  IMAD.HI.U32 R5, R252, R10, RZ ;  /* 0x0000000afc057227 */ /* 0x000fe200078e00ff */
[----:B------:R2:W-:Y:S03]  /*0b30*/  STL [R1+0x8], R0 ;  /* 0x0000080001007387 */ /* 0x0005e60000100800 */
[----:B------:R-:W-:Y:S01]  /*0b40*/  IMAD.MOV R5, RZ, RZ, -R5 ;  /* 0x000000ffff057224 */ /* 0x000fe200078e0a05 */
[----:B------:R3:W-:Y:S01]  /*0b50*/  STL [R1+0x4], R3 ;  /* 0x0000040301007387 */ /* 0x0007e20000100800 */
[----:B-1----:R-:W-:-:S03]  /*0b60*/  IADD3 R6, R30, 0x10, RZ ;  /* 0x000000101e067810 */ /* 0x002fc60007ffe0ff */
[----:B------:R1:W-:Y:S01]  /*0b70*/  STL [R1], R2 ;  /* 0x0000000201007387 */ /* 0x0003e20000100800 */
[----:B------:R-:W-:Y:S01]  /*0b80*/  IABS R9, R6 ;  /* 0x0000000600097213 */ /* 0x000fe20000000000 */
[----:B--2---:R-:W-:Y:S02]  /*0b90*/  IMAD R0, R251, R5, R10 ;  /* 0x00000005fb007224 */ /* 0x004fe400078e020a */
[----:B------:R2:W-:Y:S01]  /*0ba0*/  STL [R1+0x3540], R7 ;  /* 0x0035400701007387 */ /* 0x0005e20000100800 */
[----:B---3--:R-:W-:Y:S01]  /*0bb0*/  IADD3 R3, R30, 0x11, RZ ;  /* 0x000000111e037810 */ /* 0x008fe20007ffe0ff */
[----:B------:R-:W-:Y:S02]  /*0bc0*/  IMAD.HI.U32 R4, R252, R9, RZ ;  /* 0x00000009fc047227 */ /* 0x000fe400078e00ff */
[----:B------:R3:W-:Y:S01]  /*0bd0*/  STL [R1+0x3544], R8 ;  /* 0x0035440801007387 */ /* 0x0007e20000100800 */
[----:B-1----:R-:W-:-:S03]  /*0be0*/  IADD3 R2, R30, 0x12, RZ ;  /* 0x000000121e027810 */ /* 0x002fc60007ffe0ff */
[----:B------:R1:W-:Y:S01]  /*0bf0*/  STL [R1+0x3548], R6 ;  /* 0x0035480601007387 */ /* 0x0003e20000100800 */
[----:B------:R-:W-:Y:S02]  /*0c00*/  IABS R10, R3 ;  /* 0x00000003000a7213 */ /* 0x000fe40000000000 */
[----:B--2---:R-:W-:Y:S01]  /*0c10*/  IABS R7, R7 ;  /* 0x0000000700077213 */ /* 0x004fe20000000000 */
[----:B------:R2:W-:Y:S01]  /*0c20*/  STL [R1+0x354c], R3 ;  /* 0x00354c0301007387 */ /* 0x0005e20000100800 */
[----:B------:R-:W-:Y:S01]  /*0c30*/  IABS R11, R2 ;  /* 0x00000002000b7213 */ /* 0x000fe20000000000 */
[----:B------:R-:W-:Y:S01]  /*0c40*/  IMAD.HI.U32 R5, R252, R10, RZ ;  /* 0x0000000afc057227 */ /* 0x000fe200078e00ff */
[----:B---3--:R-:W-:Y:S01]  /*0c50*/  IABS R8, R8 ;  /* 0x0000000800087213 */ /* 0x008fe20000000000 */
[----:B------:R3:W-:Y:S01]  /*0c60*/  STL [R1+0x3550], R2 ;  /* 0x0035500201007387 */ /* 0x0007e20000100800 */
[----:B------:R-:W-:Y:S01]  /*0c70*/  IADD3 R4, -R4, RZ, RZ ;  /* 0x000000ff04047210 */ /* 0x000fe20007ffe1ff */
[----:B-1----:R-:W-:-:S04]  /*0c80*/  IMAD.HI.U32 R6, R252, R11, RZ ;  /* 0x0000000bfc067227 */ /* 0x002fc800078e00ff */
[----:B--2---:R-:W-:-:S04]  /*0c90*/  IMAD.HI.U32 R3, R252, R8, RZ ;  /* 0x00000008fc037227 */ /* 0x004fc800078e00ff */
[----:B---3--:R-:W-:-:S04]  /*0ca0*/  IMAD.HI.U32 R2, R252, R7, RZ ;  /* 0x00000007fc027227 */ /* 0x008fc800078e00ff */
[----:B------:R-:W-:Y:S02]  /*0cb0*/  IMAD.MOV R2, RZ, RZ, -R2 ;  /* 0x000000ffff027224 */ /* 0x000fe400078e0a02 */
[----:B------:R-:W-:Y:S02]  /*0cc0*/  IMAD.MOV R3, RZ, RZ, -R3 ;  /* 0x000000ffff037224 */ /* 0x000fe400078e0a03 */
[C---:B------:R-:W-:Y:S02]  /*0cd0*/  IMAD R7, R251.reuse, R2, R7 ;  /* 0x00000002fb077224 */ /* 0x040fe400078e0207 */
[----:B------:R-:W-:Y:S02]  /*0ce0*/  IMAD R2, R251, R3, R8 ;  /* 0x00000003fb027224 */ /* 0x000fe400078e0208 */
[----:B------:R-:W-:Y:S01]  /*0cf0*/  IMAD.MOV R5, RZ, RZ, -R5 ;  /* 0x000000ffff057224 */ /* 0x000fe200078e0a05 */
[----:B------:R1:W-:Y:S01]  /*0d00*/  STL [R1+0x74], R7 ;  /* 0x0000740701007387 */ /* 0x0003e20000100800 */
[----:B------:R-:W-:-:S02]  /*0d10*/  IMAD.MOV R6, RZ, RZ, -R6 ;  /* 0x000000ffff067224 */ /* 0x000fc400078e0a06 */
[C---:B------:R-:W-:Y:S01]  /*0d20*/  IMAD R4, R251.reuse, R4, R9 ;  /* 0x00000004fb047224 */ /* 0x040fe200078e0209 */
[----:B------:R2:W-:Y:S01]  /*0d30*/  STL [R1+0x70], R2 ;  /* 0x0000700201007387 */ /* 0x0005e20000100800 */
[----:B------:R-:W-:Y:S01]  /*0d40*/  IMAD R3, R251, R5, R10 ;  /* 0x00000005fb037224 */ /* 0x000fe200078e020a */
[C---:B------:R-:W-:Y:S02]  /*0d50*/  IADD3 R5, R30.reuse, 0x14, RZ ;  /* 0x000000141e057810 */ /* 0x040fe40007ffe0ff */
[----:B------:R3:W-:Y:S01]  /*0d60*/  STL [R1+0x6c], R4 ;  /* 0x00006c0401007387 */ /* 0x0007e20000100800 */
[----:B-1----:R-:W-:-:S03]  /*0d70*/  IADD3 R7, R30, 0x13, RZ ;  /* 0x000000131e077810 */ /* 0x002fc60007ffe0ff */
[----:B------:R1:W-:Y:S01]  /*0d80*/  STL [R1+0x68], R3 ;  /* 0x0000680301007387 */ /* 0x0003e20000100800 */
[----:B------:R-:W-:Y:S01]  /*0d90*/  IABS R8, R5 ;  /* 0x0000000500087213 */ /* 0x000fe20000000000 */
[----:B--2---:R-:W-:Y:S01]  /*0da0*/  IMAD R2, R251, R6, R11 ;  /* 0x00000006fb027224 */ /* 0x004fe200078e020b */
[----:B---3--:R-:W-:-:S04]  /*0db0*/  IADD3 R4, R30, 0x15, RZ ;  /* 0x000000151e047810 */ /* 0x008fc80007ffe0ff */
[----:B------:R2:W-:Y:S01]  /*0dc0*/  STL [R1+0x64], R2 ;  /* 0x0000640201007387 */ /* 0x0005e20000100800 */
[----:B-1----:R-:W-:-:S03]  /*0dd0*/  IADD3 R3, R30, 0x16, RZ ;  /* 0x000000161e037810 */ /* 0x002fc60007ffe0ff */
[----:B------:R1:W-:Y:S01]  /*0de0*/  STL [R1+0x3554], R7 ;  /* 0x0035540701007387 */ /* 0x0003e20000100800 */
[----:B------:R-:W-:Y:S02]  /*0df0*/  IABS R9, R4 ;  /* 0x0000000400097213 */ /* 0x000fe40000000000 */
[----:B------:R-:W-:Y:S01]  /*0e00*/  IABS R10, R3 ;  /* 0x00000003000a7213 */ /* 0x000fe20000000000 */
[----:B------:R3:W-:Y:S01]  /*0e10*/  STL [R1+0x3558], R5 ;  /* 0x0035580501007387 */ /* 0x0007e20000100800 */
[----:B--2---:R-:W-:-:S03]  /*0e20*/  IADD3 R2, R30, 0x17, RZ ;  /* 0x000000171e027810 */ /* 0x004fc60007ffe0ff */
[----:B------:R2:W-:Y:S01]  /*0e30*/  STL [R1+0x355c], R4 ;  /* 0x00355c0401007387 */ /* 0x0005e20000100800 */
[----:B-1----:R-:W-:-:S03]  /*0e40*/  IABS R7, R7 ;  /* 0x0000000700077213 */ /* 0x002fc60000000000 */
[----:B------:R1:W-:Y:S01]  /*0e50*/  STL [R1+0x3560], R3 ;  /* 0x0035600301007387 */ /* 0x0003e20000100800 */
[----:B------:R-:W-:Y:S01]  /*0e60*/  IABS R11, R2 ;  /* 0x00000002000b7213 */ /* 0x000fe20000000000 */
[C---:B---3--:R-:W-:Y:S02]  /*0e70*/  IMAD.HI.U32 R5, R252.reuse, R10, RZ ;  /* 0x0000000afc057227 */ /* 0x048fe400078e00ff */
[----:B------:R3:W-:Y:S02]  /*0e80*/  STL [R1+0x3564], R2 ;  /* 0x0035640201007387 */ /* 0x0007e40000100800 */
[----:B--2---:R-:W-:-:S04]  /*0e90*/  IMAD.HI.U32 R4, R252, R9, RZ ;  /* 0x00000009fc047227 */ /* 0x004fc800078e00ff */
[----:B-1----:R-:W-:Y:S01]  /*0ea0*/  IMAD.HI.U32 R3, R252, R8, RZ ;  /* 0x00000008fc037227 */ /* 0x002fe200078e00ff */
[----:B------:R-:W-:-:S03]  /*0eb0*/  IADD3 R4, -R4, RZ, RZ ;  /* 0x000000ff04047210 */ /* 0x000fc60007ffe1ff */
[----:B---3--:R-:W-:-:S04]  /*0ec0*/  IMAD.HI.U32 R2, R252, R7, RZ ;  /* 0x00000007fc027227 */ /* 0x008fc800078e00ff */
[----:B------:R-:W-:Y:S02]  /*0ed0*/  IMAD.MOV R2, RZ, RZ, -R2 ;  /* 0x000000ffff027224 */ /* 0x000fe400078e0a02 */
[----:B------:R-:W-:Y:S02]  /*0ee0*/  IMAD.MOV R3, RZ, RZ, -R3 ;  /* 0x000000ffff037224 */ /* 0x000fe400078e0a03 */
[----:B------:R-:W-:-:S04]  /*0ef0*/  IMAD.HI.U32 R6, R252, R11, RZ ;  /* 0x0000000bfc067227 */ /* 0x000fc800078e00ff */
[C---:B------:R-:W-:Y:S02]  /*0f00*/  IMAD R7, R251.reuse, R2, R7 ;  /* 0x00000002fb077224 */ /* 0x040fe400078e0207 */
[C---:B------:R-:W-:Y:S02]  /*0f10*/  IMAD R2, R251.reuse, R3, R8 ;  /* 0x00000003fb027224 */ /* 0x040fe400078e0208 */
[----:B------:R-:W-:Y:S01]  /*0f20*/  IMAD.MOV R5, RZ, RZ, -R5 ;  /* 0x000000ffff057224 */ /* 0x000fe200078e0a05 */
[----:B------:R1:W-:Y:S01]  /*0f30*/  STL [R1+0x60], R7 ;  /* 0x0000600701007387 */ /* 0x0003e20000100800 */
[----:B------:R-:W-:Y:S02]  /*0f40*/  IMAD.MOV R6, RZ, RZ, -R6 ;  /* 0x000000ffff067224 */ /* 0x000fe400078e0a06 */
[C---:B------:R-:W-:Y:S01]  /*0f50*/  IMAD R4, R251.reuse, R4, R9 ;  /* 0x00000004fb047224 */ /* 0x040fe200078e0209 */
[----:B------:R2:W-:Y:S01]  /*0f60*/  STL [R1+0x5c], R2 ;  /* 0x00005c0201007387 */ /* 0x0005e20000100800 */
[----:B------:R-:W-:Y:S01]  /*0f70*/  IMAD R3, R251, R5, R10 ;  /* 0x00000005fb037224 */ /* 0x000fe200078e020a */
[----:B------:R-:W-:-:S02]  /*0f80*/  IADD3 R5, R30, 0x19, RZ ;  /* 0x000000191e057810 */ /* 0x000fc40007ffe0ff */
        /* <DEDUP_REMOVED lines=62> */
[C---:B------:R-:W-:Y:S01]  /*1370*/  IMAD R3, R251.reuse, R3, R8 ;  /* 0x00000003fb037224 */ /* 0x040fe200078e0208 */
[C---:B------:R-:W-:Y:S01]  /*1380*/  IADD3 R8, R30.reuse, 0x22, RZ ;  /* 0x000000221e087810 */ /* 0x040fe20007ffe0ff */
[----:B------:R-:W-:Y:S01]  /*1390*/  IMAD.MOV R5, RZ, RZ, -R5 ;  /* 0x000000ffff057224 */ /* 0x000fe200078e0a05 */
[----:B------:R1:W-:Y:S01]  /*13a0*/  STL [R1+0x38], R7 ;  /* 0x0000380701007387 */ /* 0x0003e20000100800 */
[----:B------:R-:W-:Y:S02]  /*13b0*/  IMAD.MOV R6, RZ, RZ, -R6 ;  /* 0x000000ffff067224 */ /* 0x000fe400078e0a06 */
[C---:B------:R-:W-:Y:S01]  /*13c0*/  IMAD R2, R251.reuse, R4, R9 ;  /* 0x00000004fb027224 */ /* 0x040fe200078e0209 */
[----:B------:R2:W-:Y:S01]  /*13d0*/  STL [R1+0x34], R3 ;  /* 0x0000340301007387 */ /* 0x0005e20000100800 */
[----:B------:R-:W-:Y:S01]  /*13e0*/  IMAD R4, R251, R5, R10 ;  /* 0x00000005fb047224 */ /* 0x000fe200078e020a */
[----:B------:R-:W-:-:S02]  /*13f0*/  IADD3 R5, R30, 0x24, RZ ;  /* 0x000000241e057810 */ /* 0x000fc40007ffe0ff */
[----:B-1----:R-:W-:Y:S02]  /*1400*/  IADD3 R7, R30, 0x23, RZ ;  /* 0x000000231e077810 */ /* 0x002fe40007ffe0ff */
[----:B------:R1:W-:Y:S01]  /*1410*/  STL [R1+0xb8], R4 ;  /* 0x0000b80401007387 */ /* 0x0003e20000100800 */
[----:B------:R-:W-:Y:S01]  /*1420*/  IABS R10, R5 ;  /* 0x00000005000a7213 */ /* 0x000fe20000000000 */
[----:B--2---:R-:W-:Y:S01]  /*1430*/  IMAD R3, R251, R6, R11 ;  /* 0x00000006fb037224 */ /* 0x004fe200078e020b */
[----:B------:R-:W-:-:S04]  /*1440*/  IABS R9, R7 ;  /* 0x0000000700097213 */ /* 0x000fc80000000000 */
[----:B------:R2:W-:Y:S01]  /*1450*/  STL [R1+0xb4], R3 ;  /* 0x0000b40301007387 */ /* 0x0005e20000100800 */
[----:B-1----:R-:W-:-:S03]  /*1460*/  IADD3 R4, R30, 0x25, RZ ;  /* 0x000000251e047810 */ /* 0x002fc60007ffe0ff */
[----:B------:R1:W-:Y:S01]  /*1470*/  STL [R1+0x3598], R8 ;  /* 0x0035980801007387 */ /* 0x0003e20000100800 */
[----:B------:R-:W-:-:S03]  /*1480*/  IABS R11, R4 ;  /* 0x00000004000b7213 */ /* 0x000fc60000000000 */
[----:B------:R-:W-:Y:S01]  /*1490*/  STL [R1+0x359c], R7 ;  /* 0x00359c0701007387 */ /* 0x000fe20000100800 */
[----:B--2---:R-:W-:Y:S01]  /*14a0*/  IADD3 R3, R30, 0x26, RZ ;  /* 0x000000261e037810 */ /* 0x004fe20007ffe0ff */
[----:B------:R-:W-:Y:S02]  /*14b0*/  IMAD.HI.U32 R6, R252, R11, RZ ;  /* 0x0000000bfc067227 */ /* 0x000fe400078e00ff */
[----:B------:R2:W-:Y:S01]  /*14c0*/  STL [R1+0x35a0], R5 ;  /* 0x0035a00501007387 */ /* 0x0005e20000100800 */
[----:B-1----:R-:W-:Y:S01]  /*14d0*/  IABS R8, R8 ;  /* 0x0000000800087213 */ /* 0x002fe20000000000 */
[----:B------:R-:W-:Y:S02]  /*14e0*/  IMAD.MOV R6, RZ, RZ, -R6 ;  /* 0x000000ffff067224 */ /* 0x000fe400078e0a06 */
[----:B------:R1:W-:Y:S01]  /*14f0*/  STL [R1+0x35a4], R4 ;  /* 0x0035a40401007387 */ /* 0x0003e20000100800 */
[----:B------:R-:W-:-:S03]  /*1500*/  IABS R12, R3 ;  /* 0x00000003000c7213 */ /* 0x000fc60000000000 */
[----:B------:R3:W-:Y:S01]  /*1510*/  STL [R1+0x35ac], R3 ;  /* 0x0035ac0301007387 */ /* 0x0007e20000100800 */
        /* <DEDUP_REMOVED lines=11> */
[C---:B------:R-:W-:Y:S02]  /*15d0*/  IMAD R5, R251.reuse, R5, R10 ;  /* 0x00000005fb057224 */ /* 0x040fe400078e020a */
[----:B------:R-:W-:Y:S01]  /*15e0*/  IMAD R4, R251, R6, R11 ;  /* 0x00000006fb047224 */ /* 0x000fe200078e020b */
[----:B------:R2:W-:Y:S01]  /*15f0*/  STL [R1+0xac], R3 ;  /* 0x0000ac0301007387 */ /* 0x0005e20000100800 */
[----:B------:R-:W-:-:S03]  /*1600*/  IADD3 R6, R30, 0x28, RZ ;  /* 0x000000281e067810 */ /* 0x000fc60007ffe0ff */
[----:B------:R3:W-:Y:S01]  /*1610*/  STL [R1+0xa8], R5 ;  /* 0x0000a80501007387 */ /* 0x0007e20000100800 */
[----:B------:R-:W-:Y:S02]  /*1620*/  IABS R9, R6 ;  /* 0x0000000600097213 */ /* 0x000fe40000000000 */
[C---:B-1----:R-:W-:Y:S01]  /*1630*/  IADD3 R8, R30.reuse, 0x27, RZ ;  /* 0x000000271e087810 */ /* 0x042fe20007ffe0ff */
[----:B------:R1:W-:Y:S01]  /*1640*/  STL [R1+0xa4], R4 ;  /* 0x0000a40401007387 */ /* 0x0003e20000100800 */
        /* <DEDUP_REMOVED lines=58> */
[----:B------:R-:W-:Y:S02]  /*19f0*/  IMAD.MOV R6, RZ, RZ, -R6 ;  /* 0x000000ffff067224 */ /* 0x000fe400078e0a06 */
[C---:B------:R-:W-:Y:S01]  /*1a00*/  IMAD R3, R251.reuse, R4, R9 ;  /* 0x00000004fb037224 */ /* 0x040fe200078e0209 */
        /* <DEDUP_REMOVED lines=30> */
[----:B------:R-:W-:-:S04]  /*1bf0*/  IMAD.HI.U32 R7, R252, R12, RZ ;  /* 0x0000000cfc077227 */ /* 0x000fc800078e00ff */
[----:B------:R-:W-:Y:S02]  /*1c00*/  IMAD.MOV R3, RZ, RZ, -R3 ;  /* 0x000000ffff037224 */ /* 0x000fe400078e0a03 */
[C---:B------:R-:W-:Y:S01]  /*1c10*/  IMAD R4, R251.reuse, R4, R9 ;  /* 0x00000004fb047224 */ /* 0x040fe200078e0209 */
[----:B------:R-:W-:Y:S01]  /*1c20*/  IADD3 R9, R30, 0x36, RZ ;  /* 0x000000361e097810 */ /* 0x000fe20007ffe0ff */
[----:B------:R-:W-:Y:S02]  /*1c30*/  IMAD.MOV R6, RZ, RZ, -R6 ;  /* 0x000000ffff067224 */ /* 0x000fe400078e0a06 */
[----:B------:R-:W-:Y:S01]  /*1c40*/  IMAD.MOV R7, RZ, RZ, -R7 ;  /* 0x000000ffff077224 */ /* 0x000fe200078e0a07 */
[----:B------:R1:W-:Y:S01]  /*1c50*/  STL [R1+0xf0], R4 ;  /* 0x0000f00401007387 */ /* 0x0003e20000100800 */
[C---:B------:R-:W-:Y:S02]  /*1c60*/  IMAD R3, R251.reuse, R3, R8 ;  /* 0x00000003fb037224 */ /* 0x040fe400078e0208 */
[----:B------:R-:W-:-:S02]  /*1c70*/  IMAD R8, R251, R5, R10 ;  /* 0x00000005fb087224 */ /* 0x000fc400078e020a */
[C---:B------:R-:W-:Y:S01]  /*1c80*/  IMAD R5, R251.reuse, R6, R11 ;  /* 0x00000006fb057224 */ /* 0x040fe200078e020b */
[C---:B------:R-:W-:Y:S02]  /*1c90*/  IADD3 R6, R30.reuse, 0x38, RZ ;  /* 0x000000381e067810 */ /* 0x040fe40007ffe0ff */
[----:B------:R2:W-:Y:S01]  /*1ca0*/  STL [R1+0xec], R8 ;  /* 0x0000ec0801007387 */ /* 0x0005e20000100800 */
[----:B-1----:R-:W-:Y:S01]  /*1cb0*/  IMAD R4, R251, R7, R12 ;  /* 0x00000007fb047224 */ /* 0x002fe200078e020c */
[----:B------:R-:W-:Y:S02]  /*1cc0*/  IABS R11, R6 ;  /* 0x00000006000b7213 */ /* 0x000fe40000000000 */
[----:B------:R1:W-:Y:S04]  /*1cd0*/  STL [R1+0xe8], R5 ;  /* 0x0000e80501007387 */ /* 0x0003e80000100800 */
[----:B------:R3:W-:Y:S01]  /*1ce0*/  STL [R1+0xe4], R4 ;  /* 0x0000e40401007387 */ /* 0x0007e20000100800 */
[----:B--2---:R-:W-:-:S03]  /*1cf0*/  IADD3 R8, R30, 0x37, RZ ;  /* 0x000000371e087810 */ /* 0x004fc60007ffe0ff */
[----:B------:R2:W-:Y:S01]  /*1d00*/  STL [R1+0x3604], R9 ;  /* 0x0036040901007387 */ /* 0x0005e20000100800 */
[----:B-1----:R-:W-:-:S03]  /*1d10*/  IADD3 R5, R30, 0x39, RZ ;  /* 0x000000391e057810 */ /* 0x002fc60007ffe0ff */
[----:B------:R-:W-:Y:S01]  /*1d20*/  STL [R1+0x3608], R8 ;  /* 0x0036080801007387 */ /* 0x000fe20000100800 */
[----:B------:R-:W-:Y:S02]  /*1d30*/  IABS R10, R8 ;  /* 0x00000008000a7213 */ /* 0x000fe40000000000 */
[----:B---3--:R-:W-:Y:S01]  /*1d40*/  IADD3 R4, R30, 0x3a, RZ ;  /* 0x0000003a1e047810 */ /* 0x008fe20007ffe0ff */
[----:B------:R1:W-:Y:S01]  /*1d50*/  STL [R1+0x360c], R6 ;  /* 0x00360c0601007387 */ /* 0x0003e20000100800 */
[----:B------:R-:W-:Y:S02]  /*1d60*/  IABS R12, R5 ;  /* 0x00000005000c7213 */ /* 0x000fe40000000000 */
[----:B--2---:R-:W-:Y:S01]  /*1d70*/  IABS R9, R9 ;  /* 0x0000000900097213 */ /* 0x004fe20000000000 */
[----:B------:R2:W-:Y:S01]  /*1d80*/  STL [R1+0x3610], R5 ;  /* 0x0036100501007387 */ /* 0x0005e20000100800 */
[----:B------:R-:W-:Y:S01]  /*1d90*/  IABS R13, R4 ;  /* 0x00000004000d7213 */ /* 0x000fe20000000000 */
[----:B------:R-:W-:-:S02]  /*1da0*/  IMAD.HI.U32 R7, R252, R12, RZ ;  /* 0x0000000cfc077227 */ /* 0x000fc400078e00ff */
[----:B------:R3:W-:Y:S02]  /*1db0*/  STL [R1+0x3618], R4 ;  /* 0x0036180401007387 */ /* 0x0007e40000100800 */
[----:B-1----:R-:W-:-:S04]  /*1dc0*/  IMAD.HI.U32 R6, R252, R11, RZ ;  /* 0x0000000bfc067227 */ /* 0x002fc800078e00ff */
[----:B--2---:R-:W-:Y:S01]  /*1dd0*/  IMAD.HI.U32 R5, R252, R10, RZ ;  /* 0x0000000afc057227 */ /* 0x004fe200078e00ff */
        /* <DEDUP_REMOVED lines=74> */
[C---:B------:R-:W-:Y:S01]  /*2280*/  IMAD R4, R251.reuse, R4, R9 ;  /* 0x00000004fb047224 */ /* 0x040fe200078e0209 */
[C---:B------:R-:W-:Y:S01]  /*2290*/  IADD3 R9, R30.reuse, 0x46, RZ ;  /* 0x000000461e097810 */ /* 0x040fe20007ffe0ff */
[----:B------:R-:W-:Y:S01]  /*22a0*/  IMAD R5, R251, R5, R10 ;  /* 0x00000005fb057224 */ /* 0x000fe200078e020a */
[----:B------:R-:W-:Y:S01]  /*22b0*/  IADD3 R10, R30, 0x45, RZ ;  /* 0x000000451e0a7810 */ /* 0x000fe20007ffe0ff */
[----:B------:R-:W-:Y:S01]  /*22c0*/  IMAD.HI.U32 R8, R252, R13, RZ ;  /* 0x0000000dfc087227 */ /* 0x000fe200078e00ff */
[----:B------:R1:W-:Y:S01]  /*22d0*/  STL [R1+0x3ebc], R4 ;  /* 0x003ebc0401007387 */ /* 0x0003e20000100800 */
[----:B------:R-:W-:-:S02]  /*22e0*/  IABS R14, R9 ;  /* 0x00000009000e7213 */ /* 0x000fc40000000000 */
[C---:B------:R-:W-:Y:S01]  /*22f0*/  IMAD R6, R251.reuse, R6, R11 ;  /* 0x00000006fb067224 */ /* 0x040fe200078e020b */
[----:B------:R2:W-:Y:S01]  /*2300*/  STL [R1+0x3ec0], R5 ;  /* 0x003ec00501007387 */ /* 0x0005e20000100800 */
[----:B------:R-:W-:Y:S02]  /*2310*/  IMAD.MOV R8, RZ, RZ, -R8 ;  /* 0x000000ffff087224 */ /* 0x000fe400078e0a08 */
[----:B------:R-:W-:Y:S01]  /*2320*/  IMAD.MOV R7, RZ, RZ, -R7 ;  /* 0x000000ffff077224 */ /* 0x000fe200078e0a07 */
[----:B------:R3:W-:Y:S01]  /*2330*/  STL [R1+0x3ec4], R6 ;  /* 0x003ec40601007387 */ /* 0x0007e20000100800 */
[C---:B-1----:R-:W-:Y:S01]  /*2340*/  IMAD R4, R251.reuse, R8, R13 ;  /* 0x00000008fb047224 */ /* 0x042fe200078e020d */
[----:B------:R-:W-:Y:S01]  /*2350*/  IABS R13, R10 ;  /* 0x0000000a000d7213 */ /* 0x000fe20000000000 */
[----:B------:R-:W-:Y:S01]  /*2360*/  IMAD R7, R251, R7, R12 ;  /* 0x00000007fb077224 */ /* 0x000fe200078e020c */
[----:B--2---:R-:W-:Y:S02]  /*2370*/  IADD3 R5, R30, 0x48, RZ ;  /* 0x000000481e057810 */ /* 0x004fe40007ffe0ff */
[----:B------:R1:W-:Y:S01]  /*2380*/  STL [R1+0x134], R4 ;  /* 0x0001340401007387 */ /* 0x0003e20000100800 */
[----:B------:R-:W-:Y:S01]  /*2390*/  IMAD.HI.U32 R8, R252, R13, RZ ;  /* 0x0000000dfc087227 */ /* 0x000fe200078e00ff */
[----:B---3--:R-:W-:-:S02]  /*23a0*/  IADD3 R6, R30, 0x47, RZ ;  /* 0x000000471e067810 */ /* 0x008fc40007ffe0ff */
[----:B------:R2:W-:Y:S01]  /*23b0*/  STL [R1+0x3654], R10 ;  /* 0x0036540a01007387 */ /* 0x0005e20000100800 */
[----:B------:R-:W-:Y:S01]  /*23c0*/  IABS R16, R5 ;  /* 0x0000000500107213 */ /* 0x000fe20000000000 */
[----:B------:R-:W-:Y:S01]  /*23d0*/  IMAD.MOV R8, RZ, RZ, -R8 ;  /* 0x000000ffff087224 */ /* 0x000fe200078e0a08 */
[----:B------:R-:W-:Y:S01]  /*23e0*/  IABS R15, R6 ;  /* 0x00000006000f7213 */ /* 0x000fe20000000000 */
[----:B------:R3:W-:Y:S01]  /*23f0*/  STL [R1+0x3658], R9 ;  /* 0x0036580901007387 */ /* 0x0007e20000100800 */
[----:B-1----:R-:W-:Y:S01]  /*2400*/  IADD3 R4, R30, 0x49, RZ ;  /* 0x000000491e047810 */ /* 0x002fe20007ffe0ff */
[C---:B------:R-:W-:Y:S02]  /*2410*/  IMAD.HI.U32 R11, R252.reuse, R16, RZ ;  /* 0x00000010fc0b7227 */ /* 0x040fe400078e00ff */
[----:B------:R-:W-:Y:S01]  /*2420*/  STL [R1+0x365c], R6 ;  /* 0x00365c0601007387 */ /* 0x000fe20000100800 */
[----:B------:R-:W-:Y:S01]  /*2430*/  IABS R17, R4 ;  /* 0x0000000400117213 */ /* 0x000fe20000000000 */
[----:B--2---:R-:W-:-:S02]  /*2440*/  IMAD.HI.U32 R10, R252, R15, RZ ;  /* 0x0000000ffc0a7227 */ /* 0x004fc400078e00ff */
[----:B------:R1:W-:Y:S02]  /*2450*/  STL [R1+0x3660], R5 ;  /* 0x0036600501007387 */ /* 0x0003e40000100800 */
[----:B---3--:R-:W-:Y:S01]  /*2460*/  IMAD.HI.U32 R9, R252, R14, RZ ;  /* 0x0000000efc097227 */ /* 0x008fe200078e00ff */
[----:B------:R-:W-:Y:S01]  /*2470*/  IADD3 R10, -R10, RZ, RZ ;  /* 0x000000ff0a0a7210 */ /* 0x000fe20007ffe1ff */
[----:B------:R2:W-:Y:S02]  /*2480*/  STL [R1+0x3668], R4 ;  /* 0x0036680401007387 */ /* 0x0005e40000100800 */
[----:B------:R-:W-:Y:S02]  /*2490*/  IMAD.MOV R9, RZ, RZ, -R9 ;  /* 0x000000ffff097224 */ /* 0x000fe400078e0a09 */
[----:B------:R-:W-:-:S04]  /*24a0*/  IMAD.HI.U32 R12, R252, R17, RZ ;  /* 0x00000011fc0c7227 */ /* 0x000fc800078e00ff */
[C---:B-1----:R-:W-:Y:S01]  /*24b0*/  IMAD R5, R251.reuse, R8, R13 ;  /* 0x00000008fb057224 */ /* 0x042fe200078e020d */
[C---:B------:R-:W-:Y:S01]  /*24c0*/  IADD3 R8, R30.reuse, 0x4b, RZ ;  /* 0x0000004b1e087810 */ /* 0x040fe20007ffe0ff */
[C---:B--2---:R-:W-:Y:S01]  /*24d0*/  IMAD R4, R251.reuse, R9, R14 ;  /* 0x00000009fb047224 */ /* 0x044fe200078e020e */
[----:B------:R-:W-:Y:S01]  /*24e0*/  IADD3 R9, R30, 0x4a, RZ ;  /* 0x0000004a1e097810 */ /* 0x000fe20007ffe0ff */
[----:B------:R-:W-:Y:S01]  /*24f0*/  IMAD R6, R251, R10, R15 ;  /* 0x0000000afb067224 */ /* 0x000fe200078e020f */
[----:B------:R1:W-:Y:S01]  /*2500*/  STL [R1+0x130], R5 ;  /* 0x0001300501007387 */ /* 0x0003e20000100800 */
[----:B------:R-:W-:Y:S01]  /*2510*/  IMAD.MOV R11, RZ, RZ, -R11 ;  /* 0x000000ffff0b7224 */ /* 0x000fe200078e0a0b */
[----:B------:R-:W-:Y:S01]  /*2520*/  IABS R13, R9 ;  /* 0x00000009000d7213 */ /* 0x000fe20000000000 */
[----:B------:R-:W-:Y:S01]  /*2530*/  IMAD.MOV R12, RZ, RZ, -R12 ;  /* 0x000000ffff0c7224 */ /* 0x000fe200078e0a0c */
[----:B------:R2:W-:Y:S01]  /*2540*/  STL [R1+0x12c], R4 ;  /* 0x00012c0401007387 */ /* 0x0005e20000100800 */
[----:B------:R-:W-:-:S03]  /*2550*/  IABS R14, R8 ;  /* 0x00000008000e7213 */ /* 0x000fc60000000000 */
[----:B------:R3:W-:Y:S01]  /*2560*/  STL [R1+0x128], R6 ;  /* 0x0001280601007387 */ /* 0x0007e20000100800 */
[C---:B-1----:R-:W-:Y:S02]  /*2570*/  IMAD R5, R251.reuse, R11, R16 ;  /* 0x0000000bfb057224 */ /* 0x042fe400078e0210 */
[----:B--2---:R-:W-:-:S03]  /*2580*/  IMAD R4, R251, R12, R17 ;  /* 0x0000000cfb047224 */ /* 0x004fc600078e0211 */
[----:B------:R1:W-:Y:S01]  /*2590*/  STL [R1+0x124], R5 ;  /* 0x0001240501007387 */ /* 0x0003e20000100800 */
[----:B---3--:R-:W-:-:S03]  /*25a0*/  IADD3 R6, R30, 0x4c, RZ ;  /* 0x0000004c1e067810 */ /* 0x008fc60007ffe0ff */
[----:B------:R2:W-:Y:S01]  /*25b0*/  STL [R1+0x120], R4 ;  /* 0x0001200401007387 */ /* 0x0005e20000100800 */
[----:B------:R-:W-:-:S03]  /*25c0*/  IABS R15, R6 ;  /* 0x00000006000f7213 */ /* 0x000fc60000000000 */
[----:B------:R3:W-:Y:S01]  /*25d0*/  STL [R1+0x366c], R9 ;  /* 0x00366c0901007387 */ /* 0x0007e20000100800 */
[----:B-1----:R-:W-:-:S03]  /*25e0*/  IADD3 R5, R30, 0x4d, RZ ;  /* 0x0000004d1e057810 */ /* 0x002fc60007ffe0ff */
[----:B------:R1:W-:Y:S01]  /*25f0*/  STL [R1+0x3674], R8 ;  /* 0x0036740801007387 */ /* 0x0003e20000100800 */
[----:B------:R-:W-:Y:S01]  /*2600*/  IMAD.HI.U32 R10, R252, R15, RZ ;  /* 0x0000000ffc0a7227 */ /* 0x000fe200078e00ff */
[----:B--2---:R-:W-:Y:S02]  /*2610*/  IADD3 R4, R30, 0x4e, RZ ;  /* 0x0000004e1e047810 */ /* 0x004fe40007ffe0ff */
[----:B------:R-:W-:Y:S01]  /*2620*/  IABS R16, R5 ;  /* 0x0000000500107213 */ /* 0x000fe20000000000 */
[----:B------:R-:W-:Y:S01]  /*2630*/  STL [R1+0x3678], R6 ;  /* 0x0036780601007387 */ /* 0x000fe20000100800 */
[----:B---3--:R-:W-:Y:S01]  /*2640*/  IMAD.HI.U32 R9, R252, R14, RZ ;  /* 0x0000000efc097227 */ /* 0x008fe200078e00ff */
[----:B------:R-:W-:Y:S02]  /*2650*/  IABS R17, R4 ;  /* 0x0000000400117213 */ /* 0x000fe40000000000 */
[----:B------:R-:W-:Y:S01]  /*2660*/  IADD3 R10, -R10, RZ, RZ ;  /* 0x000000ff0a0a7210 */ /* 0x000fe20007ffe1ff */
[----:B-1----:R-:W-:Y:S01]  /*2670*/  IMAD.HI.U32 R8, R252, R13, RZ ;  /* 0x0000000dfc087227 */ /* 0x002fe200078e00ff */
[----:B------:R1:W-:Y:S03]  /*2680*/  STL [R1+0x367c], R5 ;  /* 0x00367c0501007387 */ /* 0x0003e60000100800 */
[----:B------:R-:W-:Y:S01]  /*2690*/  IMAD.MOV R8, RZ, RZ, -R8 ;  /* 0x000000ffff087224 */ /* 0x000fe200078e0a08 */
[----:B------:R2:W-:Y:S01]  /*26a0*/  STL [R1+0x3684], R4 ;  /* 0x0036840401007387 */ /* 0x0005e20000100800 */
[----:B------:R-:W-:-:S02]  /*26b0*/  IMAD.MOV R9, RZ, RZ, -R9 ;  /* 0x000000ffff097224 */ /* 0x000fc400078e0a09 */
[----:B------:R-:W-:-:S04]  /*26c0*/  IMAD.HI.U32 R11, R252, R16, RZ ;  /* 0x00000010fc0b7227 */ /* 0x000fc800078e00ff */
[----:B-1----:R-:W-:Y:S01]  /*26d0*/  IMAD R5, R251, R8, R13 ;  /* 0x00000008fb057224 */ /* 0x002fe200078e020d */
[----:B------:R-:W-:Y:S01]  /*26e0*/  IADD3 R8, R30, 0x50, RZ ;  /* 0x000000501e087810 */ /* 0x000fe20007ffe0ff */
[----:B------:R-:W-:-:S03]  /*26f0*/  IMAD.HI.U32 R12, R252, R17, RZ ;  /* 0x00000011fc0c7227 */ /* 0x000fc600078e00ff */
[----:B------:R1:W-:Y:S01]  /*2700*/  STL [R1+0x11c], R5 ;  /* 0x00011c0501007387 */ /* 0x0003e20000100800 */
[C---:B--2---:R-:W-:Y:S01]  /*2710*/  IMAD R4, R251.reuse, R9, R14 ;  /* 0x00000009fb047224 */ /* 0x044fe200078e020e */
[----:B------:R-:W-:Y:S01]  /*2720*/  IADD3 R9, R30, 0x4f, RZ ;  /* 0x0000004f1e097810 */ /* 0x000fe20007ffe0ff */
[C---:B------:R-:W-:Y:S01]  /*2730*/  IMAD R6, R251.reuse, R10, R15 ;  /* 0x0000000afb067224 */ /* 0x040fe200078e020f */
[----:B------:R-:W-:Y:S01]  /*2740*/  IABS R14, R8 ;  /* 0x00000008000e7213 */ /* 0x000fe20000000000 */
[----:B------:R-:W-:Y:S01]  /*2750*/  IMAD.MOV R11, RZ, RZ, -R11 ;  /* 0x000000ffff0b7224 */ /* 0x000fe200078e0a0b */
[----:B------:R2:W-:Y:S01]  /*2760*/  STL [R1+0x118], R4 ;  /* 0x0001180401007387 */ /* 0x0005e20000100800 */
[----:B------:R-:W-:Y:S01]  /*2770*/  IMAD.MOV R12, RZ, RZ, -R12 ;  /* 0x000000ffff0c7224 */ /* 0x000fe200078e0a0c */
[----:B------:R-:W-:Y:S02]  /*2780*/  IABS R13, R9 ;  /* 0x00000009000d7213 */ /* 0x000fe40000000000 */
[----:B------:R3:W-:Y:S01]  /*2790*/  STL [R1+0x114], R6 ;  /* 0x0001140601007387 */ /* 0x0007e20000100800 */
[----:B-1----:R-:W-:-:S02]  /*27a0*/  IMAD R5, R251, R11, R16 ;  /* 0x0000000bfb057224 */ /* 0x002fc400078e0210 */
        /* <DEDUP_REMOVED lines=47> */
[C---:B---3--:R-:W-:Y:S01]  /*2aa0*/  IMAD.HI.U32 R9, R252.reuse, R14, RZ ;  /* 0x0000000efc097227 */ /* 0x048fe200078e00ff */
[----:B------:R-:W-:Y:S02]  /*2ab0*/  IABS R17, R4 ;  /* 0x0000000400117213 */ /* 0x000fe40000000000 */
[----:B------:R-:W-:Y:S01]  /*2ac0*/  STL [R1+0x36b0], R5 ;  /* 0x0036b00501007387 */ /* 0x000fe20000100800 */
[----:B-1----:R-:W-:Y:S01]  /*2ad0*/  IMAD.HI.U32 R8, R252, R13, RZ ;  /* 0x0000000dfc087227 */ /* 0x002fe200078e00ff */
[----:B------:R-:W-:-:S02]  /*2ae0*/  IADD3 R10, -R10, RZ, RZ ;  /* 0x000000ff0a0a7210 */ /* 0x000fc40007ffe1ff */
[----:B------:R1:W-:Y:S01]  /*2af0*/  STL [R1+0x36bc], R4 ;  /* 0x0036bc0401007387 */ /* 0x0003e20000100800 */
[----:B------:R-:W-:Y:S02]  /*2b00*/  IMAD.MOV R8, RZ, RZ, -R8 ;  /* 0x000000ffff087224 */ /* 0x000fe400078e0a08 */
[----:B------:R-:W-:Y:S02]  /*2b10*/  IMAD.MOV R9, RZ, RZ, -R9 ;  /* 0x000000ffff097224 */ /* 0x000fe400078e0a09 */
[----:B------:R-:W-:-:S04]  /*2b20*/  IMAD.HI.U32 R11, R252, R16, RZ ;  /* 0x00000010fc0b7227 */ /* 0x000fc800078e00ff */
[----:B------:R-:W-:-:S04]  /*2b30*/  IMAD.HI.U32 R12, R252, R17, RZ ;  /* 0x00000011fc0c7227 */ /* 0x000fc800078e00ff */
[C---:B-1----:R-:W-:Y:S02]  /*2b40*/  IMAD R4, R251.reuse, R8, R13 ;  /* 0x00000008fb047224 */ /* 0x042fe400078e020d */
[C---:B------:R-:W-:Y:S01]  /*2b50*/  IMAD R8, R251.reuse, R9, R14 ;  /* 0x00000009fb087224 */ /* 0x040fe200078e020e */
[C---:B------:R-:W-:Y:S01]  /*2b60*/  IADD3 R9, R30.reuse, 0x59, RZ ;  /* 0x000000591e097810 */ /* 0x040fe20007ffe0ff */
[C---:B------:R-:W-:Y:S02]  /*2b70*/  IMAD R6, R251.reuse, R10, R15 ;  /* 0x0000000afb067224 */ /* 0x040fe400078e020f */
[----:B------:R-:W-:Y:S01]  /*2b80*/  IMAD.MOV R11, RZ, RZ, -R11 ;  /* 0x000000ffff0b7224 */ /* 0x000fe200078e0a0b */
[----:B------:R1:W-:Y:S01]  /*2b90*/  STL [R1+0x3eb8], R8 ;  /* 0x003eb80801007387 */ /* 0x0003e20000100800 */
[----:B------:R-:W-:Y:S01]  /*2ba0*/  IMAD.MOV R12, RZ, RZ, -R12 ;  /* 0x000000ffff0c7224 */ /* 0x000fe200078e0a0c */
[----:B------:R-:W-:Y:S01]  /*2bb0*/  IABS R14, R9 ;  /* 0x00000009000e7213 */ /* 0x000fe20000000000 */
[----:B------:R-:W-:Y:S01]  /*2bc0*/  IMAD R5, R251, R11, R16 ;  /* 0x0000000bfb057224 */ /* 0x000fe200078e0210 */
[----:B------:R2:W-:Y:S04]  /*2bd0*/  STL [R1+0xf4], R4 ;  /* 0x0000f40401007387 */ /* 0x0005e80000100800 */
[----:B------:R3:W-:Y:S01]  /*2be0*/  STL [R1+0x178], R6 ;  /* 0x0001780601007387 */ /* 0x0007e20000100800 */
[----:B-1----:R-:W-:-:S03]  /*2bf0*/  IADD3 R8, R30, 0x5a, RZ ;  /* 0x0000005a1e087810 */ /* 0x002fc60007ffe0ff */
[----:B------:R1:W-:Y:S01]  /*2c00*/  STL [R1+0x174], R5 ;  /* 0x0001740501007387 */ /* 0x0003e20000100800 */
[----:B--2---:R-:W-:Y:S01]  /*2c10*/  IMAD R4, R251, R12, R17 ;  /* 0x0000000cfb047224 */ /* 0x004fe200078e0211 */
[----:B------:R-:W-:Y:S02]  /*2c20*/  IABS R15, R8 ;  /* 0x00000008000f7213 */ /* 0x000fe40000000000 */
[----:B---3--:R-:W-:Y:S02]  /*2c30*/  IADD3 R6, R30, 0x5b, RZ ;  /* 0x0000005b1e067810 */ /* 0x008fe40007ffe0ff */
[----:B------:R2:W-:Y:S01]  /*2c40*/  STL [R1+0x170], R4 ;  /* 0x0001700401007387 */ /* 0x0005e20000100800 */
[----:B------:R-:W-:Y:S01]  /*2c50*/  IMAD.HI.U32 R10, R252, R15, RZ ;  /* 0x0000000ffc0a7227 */ /* 0x000fe200078e00ff */
[----:B------:R-:W-:Y:S02]  /*2c60*/  IABS R16, R6 ;  /* 0x0000000600107213 */ /* 0x000fe40000000000 */
[----:B------:R3:W-:Y:S01]  /*2c70*/  STL [R1+0x36c0], R9 ;  /* 0x0036c00901007387 */ /* 0x0007e20000100800 */
[----:B-1----:R-:W-:Y:S01]  /*2c80*/  IADD3 R5, R30, 0x5c, RZ ;  /* 0x0000005c1e057810 */ /* 0x002fe20007ffe0ff */
[----:B------:R-:W-:-:S02]  /*2c90*/  IMAD.MOV R10, RZ, RZ, -R10 ;  /* 0x000000ffff0a7224 */ /* 0x000fc400078e0a0a */
[----:B------:R-:W-:Y:S01]  /*2ca0*/  IMAD.HI.U32 R11, R252, R16, RZ ;  /* 0x00000010fc0b7227 */ /* 0x000fe200078e00ff */
[----:B------:R-:W-:Y:S01]  /*2cb0*/  IABS R17, R5 ;  /* 0x0000000500117213 */ /* 0x000fe20000000000 */
[----:B------:R1:W-:Y:S01]  /*2cc0*/  STL [R1+0x36c4], R8 ;  /* 0x0036c40801007387 */ /* 0x0003e20000100800 */
[----:B--2---:R-:W-:Y:S02]  /*2cd0*/  IADD3 R4, R30, 0x5d, RZ ;  /* 0x0000005d1e047810 */ /* 0x004fe40007ffe0ff */
[----:B------:R-:W-:Y:S01]  /*2ce0*/  IADD3 R11, -R11, RZ, RZ ;  /* 0x000000ff0b0b7210 */ /* 0x000fe20007ffe1ff */
[----:B---3--:R-:W-:Y:S01]  /*2cf0*/  IMAD.HI.U32 R9, R252, R14, RZ ;  /* 0x0000000efc097227 */ /* 0x008fe200078e00ff */
[----:B------:R-:W-:Y:S01]  /*2d00*/  IABS R18, R4 ;  /* 0x0000000400127213 */ /* 0x000fe20000000000 */
[----:B------:R2:W-:Y:S02]  /*2d10*/  STL [R1+0x36c8], R6 ;  /* 0x0036c80601007387 */ /* 0x0005e40000100800 */
[----:B------:R-:W-:-:S02]  /*2d20*/  IMAD.MOV R9, RZ, RZ, -R9 ;  /* 0x000000ffff097224 */ /* 0x000fc400078e0a09 */
[----:B------:R-:W-:Y:S01]  /*2d30*/  IMAD.HI.U32 R12, R252, R17, RZ ;  /* 0x00000011fc0c7227 */ /* 0x000fe200078e00ff */
[----:B------:R3:W-:Y:S01]  /*2d40*/  STL [R1+0x36cc], R5 ;  /* 0x0036cc0501007387 */ /* 0x0007e20000100800 */
[----:B-1----:R-:W-:Y:S02]  /*2d50*/  IADD3 R8, R30, 0x5f, RZ ;  /* 0x0000005f1e087810 */ /* 0x002fe40007ffe0ff */
[----:B------:R-:W-:Y:S01]  /*2d60*/  IMAD.HI.U32 R13, R252, R18, RZ ;  /* 0x00000012fc0d7227 */ /* 0x000fe200078e00ff */
[----:B------:R1:W-:Y:S03]  /*2d70*/  STL [R1+0x36d4], R4 ;  /* 0x0036d40401007387 */ /* 0x0003e60000100800 */
[----:B------:R-:W-:Y:S02]  /*2d80*/  IMAD.MOV R12, RZ, RZ, -R12 ;  /* 0x000000ffff0c7224 */ /* 0x000fe400078e0a0c */
[----:B--2---:R-:W-:-:S02]  /*2d90*/  IMAD R6, R251, R11, R16 ;  /* 0x0000000bfb067224 */ /* 0x004fc400078e0210 */
[C---:B---3--:R-:W-:Y:S01]  /*2da0*/  IMAD R5, R251.reuse, R9, R14 ;  /* 0x00000009fb057224 */ /* 0x048fe200078e020e */
[----:B------:R-:W-:Y:S01]  /*2db0*/  IADD3 R9, R30, 0x5e, RZ ;  /* 0x0000005e1e097810 */ /* 0x000fe20007ffe0ff */
[----:B------:R-:W-:Y:S02]  /*2dc0*/  IMAD.MOV R13, RZ, RZ, -R13 ;  /* 0x000000ffff0d7224 */ /* 0x000fe400078e0a0d */
[----:B-1----:R-:W-:Y:S01]  /*2dd0*/  IMAD R4, R251, R10, R15 ;  /* 0x0000000afb047224 */ /* 0x002fe200078e020f */
[----:B------:R1:W-:Y:S01]  /*2de0*/  STL [R1+0x16c], R5 ;  /* 0x00016c0501007387 */ /* 0x0003e20000100800 */
[----:B------:R-:W-:Y:S02]  /*2df0*/  IABS R14, R9 ;  /* 0x00000009000e7213 */ /* 0x000fe40000000000 */
[----:B------:R-:W-:Y:S01]  /*2e00*/  IABS R15, R8 ;  /* 0x00000008000f7213 */ /* 0x000fe20000000000 */
[----:B------:R2:W-:Y:S04]  /*2e10*/  STL [R1+0x168], R4 ;  /* 0x0001680401007387 */ /* 0x0005e80000100800 */
[----:B------:R3:W-:Y:S01]  /*2e20*/  STL [R1+0x164], R6 ;  /* 0x0001640601007387 */ /* 0x0007e20000100800 */
[----:B------:R-:W-:-:S04]  /*2e30*/  IMAD.HI.U32 R10, R252, R15, RZ ;  /* 0x0000000ffc0a7227 */ /* 0x000fc800078e00ff */
[C---:B-1----:R-:W-:Y:S02]  /*2e40*/  IMAD R5, R251.reuse, R12, R17 ;  /* 0x0000000cfb057224 */ /* 0x042fe400078e0211 */
[----:B--2---:R-:W-:Y:S02]  /*2e50*/  IMAD R4, R251, R13, R18 ;  /* 0x0000000dfb047224 */ /* 0x004fe400078e0212 */
[----:B------:R-:W-:Y:S01]  /*2e60*/  IMAD.MOV R10, RZ, RZ, -R10 ;  /* 0x000000ffff0a7224 */ /* 0x000fe200078e0a0a */
[----:B---3--:R-:W-:Y:S01]  /*2e70*/  IADD3 R6, R30, 0x60, RZ ;  /* 0x000000601e067810 */ /* 0x008fe20007ffe0ff */
[----:B------:R1:W-:Y:S03]  /*2e80*/  STL [R1+0x160], R5 ;  /* 0x0001600501007387 */ /* 0x0003e60000100800 */
[----:B------:R-:W-:Y:S01]  /*2e90*/  IABS R16, R6 ;  /* 0x0000000600107213 */ /* 0x000fe20000000000 */
[----:B------:R2:W-:Y:S04]  /*2ea0*/  STL [R1+0x15c], R4 ;  /* 0x00015c0401007387 */ /* 0x0005e80000100800 */
[----:B------:R3:W-:Y:S01]  /*2eb0*/  STL [R1+0x36d8], R9 ;  /* 0x0036d80901007387 */ /* 0x0007e20000100800 */
[----:B------:R-:W-:Y:S01]  /*2ec0*/  IMAD.HI.U32 R11, R252, R16, RZ ;  /* 0x00000010fc0b7227 */ /* 0x000fe200078e00ff */
[----:B-1----:R-:W-:-:S02]  /*2ed0*/  IADD3 R5, R30, 0x61, RZ ;  /* 0x000000611e057810 */ /* 0x002fc40007ffe0ff */
[----:B------:R1:W-:Y:S01]  /*2ee0*/  STL [R1+0x36dc], R8 ;  /* 0x0036dc0801007387 */ /* 0x0003e20000100800 */
[----:B--2---:R-:W-:Y:S02]  /*2ef0*/  IADD3 R4, R30, 0x62, RZ ;  /* 0x000000621e047810 */ /* 0x004fe40007ffe0ff */
[----:B------:R-:W-:Y:S01]  /*2f00*/  IABS R17, R5 ;  /* 0x0000000500117213 */ /* 0x000fe20000000000 */
[----:B------:R-:W-:Y:S01]  /*2f10*/  STL [R1+0x36e0], R6 ;  /* 0x0036e00601007387 */ /* 0x000fe20000100800 */
[C---:B---3--:R-:W-:Y:S01]  /*2f20*/  IMAD.HI.U32 R9, R252.reuse, R14, RZ ;  /* 0x0000000efc097227 */ /* 0x048fe200078e00ff */
[----:B------:R-:W-:Y:S02]  /*2f30*/  IABS R18, R4 ;  /* 0x0000000400127213 */ /* 0x000fe40000000000 */
[----:B------:R2:W-:Y:S01]  /*2f40*/  STL [R1+0x36e8], R5 ;  /* 0x0036e80501007387 */ /* 0x0005e20000100800 */
[----:B------:R-:W-:Y:S01]  /*2f50*/  IMAD.MOV R9, RZ, RZ, -R9 ;  /* 0x000000ffff097224 */ /* 0x000fe200078e0a09 */
[----:B------:R-:W-:Y:S01]  /*2f60*/  IADD3 R11, -R11, RZ, RZ ;  /* 0x000000ff0b0b7210 */ /* 0x000fe20007ffe1ff */
[----:B------:R-:W-:Y:S01]  /*2f70*/  IMAD.HI.U32 R12, R252, R17, RZ ;  /* 0x00000011fc0c7227 */ /* 0x000fe200078e00ff */
[----:B------:R3:W-:Y:S01]  /*2f80*/  STL [R1+0x36f0], R4 ;  /* 0x0036f00401007387 */ /* 0x0007e20000100800 */
[----:B-1----:R-:W-:-:S02]  /*2f90*/  IADD3 R8, R30, 0x64, RZ ;  /* 0x000000641e087810 */ /* 0x002fc40007ffe0ff */
[----:B------:R-:W-:-:S04]  /*2fa0*/  IMAD.HI.U32 R13, R252, R18, RZ ;  /* 0x00000012fc0d7227 */ /* 0x000fc800078e00ff */
[C---:B--2---:R-:W-:Y:S01]  /*2fb0*/  IMAD R5, R251.reuse, R9, R14 ;  /* 0x00000009fb057224 */ /* 0x044fe200078e020e */
[----:B------:R-:W-:Y:S01]  /*2fc0*/  IADD3 R9, R30, 0x63, RZ ;  /* 0x000000631e097810 */ /* 0x000fe20007ffe0ff */
[----:B------:R-:W-:Y:S02]  /*2fd0*/  IMAD.MOV R12, RZ, RZ, -R12 ;  /* 0x000000ffff0c7224 */ /* 0x000fe400078e0a0c */
[C---:B---3--:R-:W-:Y:S01]  /*2fe0*/  IMAD R4, R251.reuse, R10, R15 ;  /* 0x0000000afb047224 */ /* 0x048fe200078e020f */
[----:B------:R1:W-:Y:S01]  /*2ff0*/  STL [R1+0x158], R5 ;  /* 0x0001580501007387 */ /* 0x0003e20000100800 */
[----:B------:R-:W-:Y:S01]  /*3000*/  IMAD.MOV R13, RZ, RZ, -R13 ;  /* 0x000000ffff0d7224 */ /* 0x000fe200078e0a0d */
[----:B------:R-:W-:Y:S01]  /*3010*/  IABS R14, R9 ;  /* 0x00000009000e7213 */ /* 0x000fe20000000000 */
[----:B------:R-:W-:Y:S01]  /*3020*/  IMAD R6, R251, R11, R16 ;  /* 0x0000000bfb067224 */ /* 0x000fe200078e0210 */
[----:B------:R2:W-:Y:S01]  /*3030*/  STL [R1+0x154], R4 ;  /* 0x0001540401007387 */ /* 0x0005e20000100800 */
[----:B------:R-:W-:-:S03]  /*3040*/  IABS R15, R8 ;  /* 0x00000008000f7213 */ /* 0x000fc60000000000 */
[----:B------:R3:W-:Y:S01]  /*3050*/  STL [R1+0x150], R6 ;  /* 0x0001500601007387 */ /* 0x0007e20000100800 */
[----:B-1----:R-:W-:Y:S02]  /*3060*/  IMAD R5, R251, R12, R17 ;  /* 0x0000000cfb057224 */ /* 0x002fe400078e0211 */
[----:B------:R-:W-:-:S03]  /*3070*/  IMAD.HI.U32 R10, R252, R15, RZ ;  /* 0x0000000ffc0a7227 */ /* 0x000fc600078e00ff */
[----:B------:R1:W-:Y:S01]  /*3080*/  STL [R1+0x14c], R5 ;  /* 0x00014c0501007387 */ /* 0x0003e20000100800 */
[----:B--2---:R-:W-:Y:S01]  /*3090*/  IMAD R4, R251, R13, R18 ;  /* 0x0000000dfb047224 */ /* 0x004fe200078e0212 */
[----:B---3--:R-:W-:Y:S01]  /*30a0*/  IADD3 R6, R30, 0x65, RZ ;  /* 0x000000651e067810 */ /* 0x008fe20007ffe0ff */
[----:B------:R-:W-:-:S03]  /*30b0*/  IMAD.MOV R10, RZ, RZ, -R10 ;  /* 0x000000ffff0a7224 */ /* 0x000fc600078e0a0a */
[----:B------:R2:W-:Y:S01]  /*30c0*/  STL [R1+0x148], R4 ;  /* 0x0001480401007387 */ /* 0x0005e20000100800 */
[----:B------:R-:W-:-:S03]  /*30d0*/  IABS R16, R6 ;  /* 0x0000000600107213 */ /* 0x000fc60000000000 */
[----:B------:R3:W-:Y:S01]  /*30e0*/  STL [R1+0x36f4], R9 ;  /* 0x0036f40901007387 */ /* 0x0007e20000100800 */
[----:B-1----:R-:W-:Y:S01]  /*30f0*/  IADD3 R5, R30, 0x66, RZ ;  /* 0x000000661e057810 */ /* 0x002fe20007ffe0ff */
[----:B------:R-:W-:Y:S02]  /*3100*/  IMAD.HI.U32 R11, R252, R16, RZ ;  /* 0x00000010fc0b7227 */ /* 0x000fe400078e00ff */
[----:B------:R1:W-:Y:S01]  /*3110*/  STL [R1+0x36f8], R8 ;  /* 0x0036f80801007387 */ /* 0x0003e20000100800 */
[----:B------:R-:W-:Y:S02]  /*3120*/  IABS R17, R5 ;  /* 0x0000000500117213 */ /* 0x000fe40000000000 */
[----:B--2---:R-:W-:Y:S01]  /*3130*/  IADD3 R4, R30, 0x67, RZ ;  /* 0x000000671e047810 */ /* 0x004fe20007ffe0ff */
[----:B------:R2:W-:Y:S01]  /*3140*/  STL [R1+0x36fc], R6 ;  /* 0x0036fc0601007387 */ /* 0x0005e20000100800 */
[----:B------:R-:W-:Y:S01]  /*3150*/  IADD3 R11, -R11, RZ, RZ ;  /* 0x000000ff0b0b7210 */ /* 0x000fe20007ffe1ff */
[----:B---3--:R-:W-:Y:S01]  /*3160*/  IMAD.HI.U32 R9, R252, R14, RZ ;  /* 0x0000000efc097227 */ /* 0x008fe200078e00ff */
[----:B------:R-:W-:Y:S01]  /*3170*/  IABS R18, R4 ;  /* 0x0000000400127213 */ /* 0x000fe20000000000 */
[----:B------:R3:W-:Y:S02]  /*3180*/  STL [R1+0x3704], R5 ;  /* 0x0037040501007387 */ /* 0x0007e40000100800 */
[----:B------:R-:W-:Y:S01]  /*3190*/  IMAD.MOV R9, RZ, RZ, -R9 ;  /* 0x000000ffff097224 */ /* 0x000fe200078e0a09 */
[----:B-1----:R-:W-:Y:S01]  /*31a0*/  IADD3 R8, R30, 0x69, RZ ;  /* 0x000000691e087810 */ /* 0x002fe20007ffe0ff */
[----:B------:R1:W-:Y:S01]  /*31b0*/  STL [R1+0x3708], R4 ;  /* 0x0037080401007387 */ /* 0x0003e20000100800 */
[----:B------:R-:W-:-:S04]  /*31c0*/  IMAD.HI.U32 R12, R252, R17, RZ ;  /* 0x00000011fc0c7227 */ /* 0x000fc800078e00ff */
[C---:B--2---:R-:W-:Y:S01]  /*31d0*/  IMAD R6, R251.reuse, R10, R15 ;  /* 0x0000000afb067224 */ /* 0x044fe200078e020f */
[----:B------:R-:W-:Y:S01]  /*31e0*/  IADD3 R10, R30, 0x68, RZ ;  /* 0x000000681e0a7810 */ /* 0x000fe20007ffe0ff */
[----:B------:R-:W-:Y:S02]  /*31f0*/  IMAD.MOV R12, RZ, RZ, -R12 ;  /* 0x000000ffff0c7224 */ /* 0x000fe400078e0a0c */
[C---:B---3--:R-:W-:Y:S01]  /*3200*/  IMAD R5, R251.reuse, R11, R16 ;  /* 0x0000000bfb057224 */ /* 0x048fe200078e0210 */
[----:B------:R-:W-:Y:S01]  /*3210*/  IABS R15, R10 ;  /* 0x0000000a000f7213 */ /* 0x000fe20000000000 */
[----:B-1----:R-:W-:Y:S01]  /*3220*/  IMAD R4, R251, R9, R14 ;  /* 0x00000009fb047224 */ /* 0x002fe200078e020e */
[----:B------:R-:W-:Y:S01]  /*3230*/  IABS R16, R8 ;  /* 0x0000000800107213 */ /* 0x000fe20000000000 */
[----:B------:R-:W-:-:S03]  /*3240*/  IMAD.HI.U32 R13, R252, R18, RZ ;  /* 0x00000012fc0d7227 */ /* 0x000fc600078e00ff */
[----:B------:R1:W-:Y:S01]  /*3250*/  STL [R1+0x144], R4 ;  /* 0x0001440401007387 */ /* 0x0003e20000100800 */
[----:B------:R-:W-:Y:S02]  /*3260*/  IMAD.MOV R13, RZ, RZ, -R13 ;  /* 0x000000ffff0d7224 */ /* 0x000fe400078e0a0d */
[----:B------:R-:W-:Y:S01]  /*3270*/  IMAD.HI.U32 R11, R252, R16, RZ ;  /* 0x00000010fc0b7227 */ /* 0x000fe200078e00ff */
[----:B------:R2:W-:Y:S03]  /*3280*/  STL [R1+0x140], R6 ;  /* 0x0001400601007387 */ /* 0x0005e60000100800 */
[C---:B------:R-:W-:Y:S01]  /*3290*/  IMAD R9, R251.reuse, R13, R18 ;  /* 0x0000000dfb097224 */ /* 0x040fe200078e0212 */
[----:B------:R3:W-:Y:S01]  /*32a0*/  STL [R1+0x13c], R5 ;  /* 0x00013c0501007387 */ /* 0x0007e20000100800 */
[----:B------:R-:W-:Y:S02]  /*32b0*/  IMAD.MOV R11, RZ, RZ, -R11 ;  /* 0x000000ffff0b7224 */ /* 0x000fe400078e0a0b */
[----:B-1----:R-:W-:Y:S01]  /*32c0*/  IMAD R4, R251, R12, R17 ;  /* 0x0000000cfb047224 */ /* 0x002fe200078e0211 */
[----:B--2---:R-:W-:-:S04]  /*32d0*/  IADD3 R6, R30, 0x6a, RZ ;  /* 0x0000006a1e067810 */ /* 0x004fc80007ffe0ff */
[----:B------:R1:W-:Y:S01]  /*32e0*/  STL [R1+0x138], R4 ;  /* 0x0001380401007387 */ /* 0x0003e20000100800 */
[----:B------:R-:W-:Y:S02]  /*32f0*/  IABS R17, R6 ;  /* 0x0000000600117213 */ /* 0x000fe40000000000 */
[----:B---3--:R-:W-:Y:S01]  /*3300*/  IADD3 R5, R30, 0x6b, RZ ;  /* 0x0000006b1e057810 */ /* 0x008fe20007ffe0ff */
[----:B------:R2:W-:Y:S02]  /*3310*/  STL [R1+0x3710], R10 ;  /* 0x0037100a01007387 */ /* 0x0005e40000100800 */
[----:B------:R-:W-:Y:S01]  /*3320*/  IMAD.HI.U32 R12, R252, R17, RZ ;  /* 0x00000011fc0c7227 */ /* 0x000fe200078e00ff */
[----:B------:R-:W-:Y:S01]  /*3330*/  IABS R18, R5 ;  /* 0x0000000500127213 */ /* 0x000fe20000000000 */
[----:B------:R3:W-:Y:S01]  /*3340*/  STL [R1+0x3714], R8 ;  /* 0x0037140801007387 */ /* 0x0007e20000100800 */
[----:B-1----:R-:W-:Y:S02]  /*3350*/  IADD3 R4, R30, 0x6c, RZ ;  /* 0x0000006c1e047810 */ /* 0x002fe40007ffe0ff */
[----:B------:R-:W-:Y:S01]  /*3360*/  IADD3 R12, -R12, RZ, RZ ;  /* 0x000000ff0c0c7210 */ /* 0x000fe20007ffe1ff */
[----:B------:R-:W-:Y:S01]  /*3370*/  STL [R1+0x3718], R6 ;  /* 0x0037180601007387 */ /* 0x000fe20000100800 */
[----:B------:R-:W-:Y:S01]  /*3380*/  IABS R19, R4 ;  /* 0x0000000400137213 */ /* 0x000fe20000000000 */
[----:B--2---:R-:W-:-:S02]  /*3390*/  IMAD.HI.U32 R10, R252, R15, RZ ;  /* 0x0000000ffc0a7227 */ /* 0x004fc400078e00ff */
[----:B------:R1:W-:Y:S02]  /*33a0*/  STL [R1+0x371c], R5 ;  /* 0x00371c0501007387 */ /* 0x0003e40000100800 */
[----:B------:R-:W-:Y:S01]  /*33b0*/  IMAD.MOV R10, RZ, RZ, -R10 ;  /* 0x000000ffff0a7224 */ /* 0x000fe200078e0a0a */
[----:B---3--:R-:W-:Y:S01]  /*33c0*/  IADD3 R8, R30, 0x6e, RZ ;  /* 0x0000006e1e087810 */ /* 0x008fe20007ffe0ff */
[C---:B------:R-:W-:Y:S01]  /*33d0*/  IMAD.HI.U32 R13, R252.reuse, R18, RZ ;  /* 0x00000012fc0d7227 */ /* 0x040fe200078e00ff */
[----:B------:R2:W-:Y:S03]  /*33e0*/  STL [R1+0x3720], R4 ;  /* 0x0037200401007387 */ /* 0x0005e60000100800 */
[----:B------:R-:W-:-:S04]  /*33f0*/  IMAD.HI.U32 R14, R252, R19, RZ ;  /* 0x00000013fc0e7227 */ /* 0x000fc800078e00ff */
[C---:B-1----:R-:W-:Y:S01]  /*3400*/  IMAD R5, R251.reuse, R10, R15 ;  /* 0x0000000afb057224 */ /* 0x042fe200078e020f */
[----:B------:R-:W-:Y:S01]  /*3410*/  IADD3 R10, R30, 0x6d, RZ ;  /* 0x0000006d1e0a7810 */ /* 0x000fe20007ffe0ff */
[----:B------:R-:W-:Y:S02]  /*3420*/  IMAD.MOV R13, RZ, RZ, -R13 ;  /* 0x000000ffff0d7224 */ /* 0x000fe400078e0a0d */
[C---:B--2---:R-:W-:Y:S01]  /*3430*/  IMAD R4, R251.reuse, R11, R16 ;  /* 0x0000000bfb047224 */ /* 0x044fe200078e0210 */
[----:B------:R1:W-:Y:S01]  /*3440*/  STL [R1+0x1bc], R5 ;  /* 0x0001bc0501007387 */ /* 0x0003e20000100800 */
[----:B------:R-:W-:Y:S01]  /*3450*/  IMAD R6, R251, R12, R17 ;  /* 0x0000000cfb067224 */ /* 0x000fe200078e0211 */
[----:B------:R-:W-:Y:S01]  /*3460*/  IABS R15, R10 ;  /* 0x0000000a000f7213 */ /* 0x000fe20000000000 */
[----:B------:R-:W-:Y:S01]  /*3470*/  IMAD.MOV R14, RZ, RZ, -R14 ;  /* 0x000000ffff0e7224 */ /* 0x000fe200078e0a0e */
        /* <DEDUP_REMOVED lines=10> */
[----:B------:R-:W-:Y:S02]  /*3520*/  IABS R17, R6 ;  /* 0x0000000600117213 */ /* 0x000fe40000000000 */
[----:B-1----:R-:W-:Y:S01]  /*3530*/  IADD3 R5, R30, 0x70, RZ ;  /* 0x000000701e057810 */ /* 0x002fe20007ffe0ff */
[----:B------:R1:W-:Y:S02]  /*3540*/  STL [R1+0x3724], R10 ;  /* 0x0037240a01007387 */ /* 0x0003e40000100800 */
[----:B------:R-:W-:Y:S01]  /*3550*/  IMAD.HI.U32 R12, R252, R17, RZ ;  /* 0x00000011fc0c7227 */ /* 0x000fe200078e00ff */
[----:B------:R-:W-:Y:S01]  /*3560*/  IABS R18, R5 ;  /* 0x0000000500127213 */ /* 0x000fe20000000000 */
[----:B------:R3:W-:Y:S01]  /*3570*/  STL [R1+0x3728], R8 ;  /* 0x0037280801007387 */ /* 0x0007e20000100800 */
[----:B--2---:R-:W-:Y:S02]  /*3580*/  IADD3 R4, R30, 0x71, RZ ;  /* 0x000000711e047810 */ /* 0x004fe40007ffe0ff */
[----:B------:R-:W-:Y:S01]  /*3590*/  IADD3 R12, -R12, RZ, RZ ;  /* 0x000000ff0c0c7210 */ /* 0x000fe20007ffe1ff */
[----:B------:R-:W-:Y:S01]  /*35a0*/  STL [R1+0x372c], R6 ;  /* 0x00372c0601007387 */ /* 0x000fe20000100800 */
[----:B------:R-:W-:Y:S01]  /*35b0*/  IABS R19, R4 ;  /* 0x0000000400137213 */ /* 0x000fe20000000000 */
[----:B-1----:R-:W-:-:S02]  /*35c0*/  IMAD.HI.U32 R10, R252, R15, RZ ;  /* 0x0000000ffc0a7227 */ /* 0x002fc400078e00ff */
        /* <DEDUP_REMOVED lines=11> */
[C---:B------:R-:W-:Y:S02]  /*3680*/  IMAD R6, R251.reuse, R12, R17 ;  /* 0x0000000cfb067224 */ /* 0x040fe400078e0211 */
[----:B------:R-:W-:Y:S01]  /*3690*/  IMAD.MOV R14, RZ, RZ, -R14 ;  /* 0x000000ffff0e7224 */ /* 0x000fe200078e0a0e */
[----:B------:R2:W-:Y:S04]  /*36a0*/  STL [R1+0x1a4], R4 ;  /* 0x0001a40401007387 */ /* 0x0005e80000100800 */
[----:B------:R3:W-:Y:S01]  /*36b0*/  STL [R1+0x1a0], R6 ;  /* 0x0001a00601007387 */ /* 0x0007e20000100800 */
[C---:B-1----:R-:W-:Y:S01]  /*36c0*/  IMAD R5, R251.reuse, R13, R18 ;  /* 0x0000000dfb057224 */ /* 0x042fe200078e0212 */
[----:B------:R-:W-:Y:S01]  /*36d0*/  IABS R13, R8 ;  /* 0x00000008000d7213 */ /* 0x000fe20000000000 */
[----:B--2---:R-:W-:Y:S01]  /*36e0*/  IMAD R4, R251, R14, R19 ;  /* 0x0000000efb047224 */ /* 0x004fe200078e0213 */
[----:B------:R-:W-:-:S02]  /*36f0*/  IABS R14, R10 ;  /* 0x0000000a000e7213 */ /* 0x000fc40000000000 */
[----:B------:R1:W-:Y:S01]  /*3700*/  STL [R1+0x19c], R5 ;  /* 0x00019c0501007387 */ /* 0x0003e20000100800 */
[----:B------:R-:W-:Y:S01]  /*3710*/  IMAD.HI.U32 R16, R252, R13, RZ ;  /* 0x0000000dfc107227 */ /* 0x000fe200078e00ff */
[----:B---3--:R-:W-:Y:S02]  /*3720*/  IADD3 R6, R30, 0x74, RZ ;  /* 0x000000741e067810 */ /* 0x008fe40007ffe0ff */
[----:B------:R2:W-:Y:S01]  /*3730*/  STL [R1+0x198], R4 ;  /* 0x0001980401007387 */ /* 0x0005e20000100800 */
[----:B------:R-:W-:Y:S01]  /*3740*/  IMAD.HI.U32 R15, R252, R14, RZ ;  /* 0x0000000efc0f7227 */ /* 0x000fe200078e00ff */
[----:B------:R-:W-:Y:S02]  /*3750*/  IABS R12, R6 ;  /* 0x00000006000c7213 */ /* 0x000fe40000000000 */
[----:B------:R3:W-:Y:S01]  /*3760*/  STL [R1+0x373c], R10 ;  /* 0x00373c0a01007387 */ /* 0x0007e20000100800 */
[----:B------:R-:W-:Y:S01]  /*3770*/  IMAD.MOV R15, RZ, RZ, -R15 ;  /* 0x000000ffff0f7224 */ /* 0x000fe200078e0a0f */
[----:B-1----:R-:W-:Y:S01]  /*3780*/  IADD3 R5, R30, 0x75, RZ ;  /* 0x000000751e057810 */ /* 0x002fe20007ffe0ff */
[----:B------:R-:W-:Y:S01]  /*3790*/  IMAD.HI.U32 R17, R252, R12, RZ ;  /* 0x0000000cfc117227 */ /* 0x000fe200078e00ff */
[----:B------:R1:W-:Y:S02]  /*37a0*/  STL [R1+0x3740], R8 ;  /* 0x0037400801007387 */ /* 0x0003e40000100800 */
[----:B------:R-:W-:Y:S01]  /*37b0*/  IABS R11, R5 ;  /* 0x00000005000b7213 */ /* 0x000fe20000000000 */
[----:B------:R-:W-:Y:S01]  /*37c0*/  IMAD.MOV R16, RZ, RZ, -R16 ;  /* 0x000000ffff107224 */ /* 0x000fe200078e0a10 */
[----:B--2---:R-:W-:Y:S01]  /*37d0*/  IADD3 R4, R30, 0x76, RZ ;  /* 0x000000761e047810 */ /* 0x004fe20007ffe0ff */
[----:B------:R2:W-:Y:S01]  /*37e0*/  STL [R1+0x3744], R6 ;  /* 0x0037440601007387 */ /* 0x0005e20000100800 */
[----:B------:R-:W-:Y:S01]  /*37f0*/  IADD3 R17, -R17, RZ, RZ ;  /* 0x000000ff11117210 */ /* 0x000fe20007ffe1ff */
[----:B------:R-:W-:Y:S01]  /*3800*/  IMAD.HI.U32 R18, R252, R11, RZ ;  /* 0x0000000bfc127227 */ /* 0x000fe200078e00ff */
[----:B---3--:R-:W-:Y:S01]  /*3810*/  IABS R10, R4 ;  /* 0x00000004000a7213 */ /* 0x008fe20000000000 */
[----:B------:R3:W-:Y:S01]  /*3820*/  STL [R1+0x3748], R5 ;  /* 0x0037480501007387 */ /* 0x0007e20000100800 */
[----:B-1----:R-:W-:Y:S01]  /*3830*/  IADD3 R8, R30, 0x78, RZ ;  /* 0x000000781e087810 */ /* 0x002fe20007ffe0ff */
[----:B------:R-:W-:-:S02]  /*3840*/  IMAD.MOV R18, RZ, RZ, -R18 ;  /* 0x000000ffff127224 */ /* 0x000fc400078e0a12 */
[----:B------:R1:W-:Y:S01]  /*3850*/  STL [R1+0x3758], R4 ;  /* 0x0037580401007387 */ /* 0x0003e20000100800 */
[----:B------:R-:W-:-:S04]  /*3860*/  IMAD.HI.U32 R19, R252, R10, RZ ;  /* 0x0000000afc137227 */ /* 0x000fc800078e00ff */
[C---:B--2---:R-:W-:Y:S02]  /*3870*/  IMAD R6, R251.reuse, R17, R12 ;  /* 0x00000011fb067224 */ /* 0x044fe400078e020c */
[C---:B---3--:R-:W-:Y:S02]  /*3880*/  IMAD R5, R251.reuse, R15, R14 ;  /* 0x0000000ffb057224 */ /* 0x048fe400078e020e */
[----:B------:R-:W-:Y:S02]  /*3890*/  IMAD.MOV R19, RZ, RZ, -R19 ;  /* 0x000000ffff137224 */ /* 0x000fe400078e0a13 */
[----:B-1----:R-:W-:Y:S01]  /*38a0*/  IMAD R4, R251, R16, R13 ;  /* 0x00000010fb047224 */ /* 0x002fe200078e020d */
[----:B------:R1:W-:Y:S01]  /*38b0*/  STL [R1+0x194], R5 ;  /* 0x0001940501007387 */ /* 0x0003e20000100800 */
[----:B------:R-:W-:-:S03]  /*38c0*/  IABS R16, R8 ;  /* 0x0000000800107213 */ /* 0x000fc60000000000 */
[----:B------:R2:W-:Y:S02]  /*38d0*/  STL [R1+0x190], R4 ;  /* 0x0001900401007387 */ /* 0x0005e40000100800 */
[----:B------:R-:W-:Y:S02]  /*38e0*/  IMAD.HI.U32 R17, R252, R16, RZ ;  /* 0x00000010fc117227 */ /* 0x000fe400078e00ff */
[----:B------:R3:W-:Y:S02]  /*38f0*/  STL [R1+0x18c], R6 ;  /* 0x00018c0601007387 */ /* 0x0007e40000100800 */
[C---:B-1----:R-:W-:Y:S01]  /*3900*/  IMAD R5, R251.reuse, R18, R11 ;  /* 0x00000012fb057224 */ /* 0x042fe200078e020b */
[C---:B------:R-:W-:Y:S01]  /*3910*/  IADD3 R11, R30.reuse, 0x77, RZ ;  /* 0x000000771e0b7810 */ /* 0x040fe20007ffe0ff */
[----:B------:R-:W-:Y:S02]  /*3920*/  IMAD.MOV R17, RZ, RZ, -R17 ;  /* 0x000000ffff117224 */ /* 0x000fe400078e0a11 */
[----:B--2---:R-:W-:Y:S01]  /*3930*/  IMAD R4, R251, R19, R10 ;  /* 0x00000013fb047224 */ /* 0x004fe200078e020a */
[----:B------:R-:W-:Y:S01]  /*3940*/  IABS R18, R11 ;  /* 0x0000000b00127213 */ /* 0x000fe20000000000 */
[----:B------:R1:W-:Y:S01]  /*3950*/  STL [R1+0x188], R5 ;  /* 0x0001880501007387 */ /* 0x0003e20000100800 */
[----:B---3--:R-:W-:-:S03]  /*3960*/  IADD3 R6, R30, 0x79, RZ ;  /* 0x000000791e067810 */ /* 0x008fc60007ffe0ff */
[----:B------:R-:W-:Y:S01]  /*3970*/  IMAD.HI.U32 R19, R252, R18, RZ ;  /* 0x00000012fc137227 */ /* 0x000fe200078e00ff */
[----:B------:R2:W-:Y:S01]  /*3980*/  STL [R1+0x184], R4 ;  /* 0x0001840401007387 */ /* 0x0005e20000100800 */
[----:B------:R-:W-:Y:S02]  /*3990*/  IABS R10, R6 ;  /* 0x00000006000a7213 */ /* 0x000fe40000000000 */
[----:B------:R-:W-:Y:S01]  /*39a0*/  IMAD.MOV R19, RZ, RZ, -R19 ;  /* 0x000000ffff137224 */ /* 0x000fe200078e0a13 */
[----:B------:R3:W-:Y:S01]  /*39b0*/  STL [R1+0x3764], R11 ;  /* 0x0037640b01007387 */ /* 0x0007e20000100800 */
[----:B-1----:R-:W-:Y:S01]  /*39c0*/  IADD3 R5, R30, 0x7a, RZ ;  /* 0x0000007a1e057810 */ /* 0x002fe20007ffe0ff */
[----:B------:R-:W-:Y:S02]  /*39d0*/  IMAD.HI.U32 R15, R252, R10, RZ ;  /* 0x0000000afc0f7227 */ /* 0x000fe400078e00ff */
[----:B------:R1:W-:Y:S01]  /*39e0*/  STL [R1+0x3768], R8 ;  /* 0x0037680801007387 */ /* 0x0003e20000100800 */
[----:B------:R-:W-:-:S02]  /*39f0*/  IABS R13, R5 ;  /* 0x00000005000d7213 */ /* 0x000fc40000000000 */
[----:B--2---:R-:W-:Y:S01]  /*3a00*/  IADD3 R4, R30, 0x7b, RZ ;  /* 0x0000007b1e047810 */ /* 0x004fe20007ffe0ff */
[----:B------:R2:W-:Y:S01]  /*3a10*/  STL [R1+0x375c], R6 ;  /* 0x00375c0601007387 */ /* 0x0005e20000100800 */
[----:B------:R-:W-:Y:S01]  /*3a20*/  IADD3 R15, -R15, RZ, RZ ;  /* 0x000000ff0f0f7210 */ /* 0x000fe20007ffe1ff */
[----:B------:R-:W-:Y:S01]  /*3a30*/  IMAD.HI.U32 R14, R252, R13, RZ ;  /* 0x0000000dfc0e7227 */ /* 0x000fe200078e00ff */
[----:B---3--:R-:W-:Y:S01]  /*3a40*/  IABS R11, R4 ;  /* 0x00000004000b7213 */ /* 0x008fe20000000000 */
[----:B------:R3:W-:Y:S02]  /*3a50*/  STL [R1+0x377c], R5 ;  /* 0x00377c0501007387 */ /* 0x0007e40000100800 */
[----:B------:R-:W-:Y:S01]  /*3a60*/  IMAD.MOV R14, RZ, RZ, -R14 ;  /* 0x000000ffff0e7224 */ /* 0x000fe200078e0a0e */
[----:B-1----:R-:W-:Y:S01]  /*3a70*/  IADD3 R8, R30, 0x7d, RZ ;  /* 0x0000007d1e087810 */ /* 0x002fe20007ffe0ff */
[----:B------:R-:W-:Y:S01]  /*3a80*/  IMAD.HI.U32 R12, R252, R11, RZ ;  /* 0x0000000bfc0c7227 */ /* 0x000fe200078e00ff */
[----:B------:R1:W-:Y:S01]  /*3a90*/  STL [R1+0x37a8], R4 ;  /* 0x0037a80401007387 */ /* 0x0003e20000100800 */
[----:B--2---:R-:W-:-:S02]  /*3aa0*/  IADD3 R6, R30, 0x7e, RZ ;  /* 0x0000007e1e067810 */ /* 0x004fc40007ffe0ff */
[----:B------:R-:W-:Y:S02]  /*3ab0*/  IMAD.MOV R12, RZ, RZ, -R12 ;  /* 0x000000ffff0c7224 */ /* 0x000fe400078e0a0c */
[C---:B---3--:R-:W-:Y:S02]  /*3ac0*/  IMAD R5, R251.reuse, R19, R18 ;  /* 0x00000013fb057224 */ /* 0x048fe400078e0212 */
[C---:B------:R-:W-:Y:S01]  /*3ad0*/  IMAD R10, R251.reuse, R15, R10 ;  /* 0x0000000ffb0a7224 */ /* 0x040fe200078e020a */
[----:B------:R-:W-:Y:S01]  /*3ae0*/  IABS R15, R6 ;  /* 0x00000006000f7213 */ /* 0x000fe20000000000 */
[----:B-1----:R-:W-:Y:S01]  /*3af0*/  IMAD R4, R251, R17, R16 ;  /* 0x00000011fb047224 */ /* 0x002fe200078e0210 */
[----:B------:R1:W-:Y:S01]  /*3b00*/  STL [R1+0x180], R5 ;  /* 0x0001800501007387 */ /* 0x0003e20000100800 */
[----:B------:R-:W-:Y:S02]  /*3b10*/  IABS R17, R8 ;  /* 0x0000000800117213 */ /* 0x000fe40000000000 */
[C---:B------:R-:W-:Y:S01]  /*3b20*/  IMAD.HI.U32 R16, R252.reuse, R15, RZ ;  /* 0x0000000ffc107227 */ /* 0x040fe200078e00ff */
[----:B------:R2:W-:Y:S03]  /*3b30*/  STL [R1+0x17c], R4 ;  /* 0x00017c0401007387 */ /* 0x0005e60000100800 */
[----:B------:R-:W-:Y:S01]  /*3b40*/  IMAD.HI.U32 R18, R252, R17, RZ ;  /* 0x00000011fc127227 */ /* 0x000fe200078e00ff */
[----:B------:R-:W-:-:S03]  /*3b50*/  IADD3 R16, -R16, RZ, RZ ;  /* 0x000000ff10107210 */ /* 0x000fc60007ffe1ff */
[C---:B-1----:R-:W-:Y:S01]  /*3b60*/  IMAD R5, R251.reuse, R14, R13 ;  /* 0x0000000efb057224 */ /* 0x042fe200078e020d */
[----:B------:R-:W-:Y:S01]  /*3b70*/  IADD3 R13, R30, 0x7c, RZ ;  /* 0x0000007c1e0d7810 */ /* 0x000fe20007ffe0ff */
[----:B------:R-:W-:Y:S02]  /*3b80*/  IMAD.MOV R18, RZ, RZ, -R18 ;  /* 0x000000ffff127224 */ /* 0x000fe400078e0a12 */
[----:B--2---:R-:W-:Y:S01]  /*3b90*/  IMAD R4, R251, R12, R11 ;  /* 0x0000000cfb047224 */ /* 0x004fe200078e020b */
[----:B------:R-:W-:Y:S01]  /*3ba0*/  IABS R19, R13 ;  /* 0x0000000d00137213 */ /* 0x000fe20000000000 */
[----:B------:R1:W-:Y:S04]  /*3bb0*/  STL [R1+0x200], R5 ;  /* 0x0002000501007387 */ /* 0x0003e80000100800 */
[----:B------:R2:W-:Y:S01]  /*3bc0*/  STL [R1+0x1fc], R4 ;  /* 0x0001fc0401007387 */ /* 0x0005e20000100800 */
[----:B------:R-:W-:-:S03]  /*3bd0*/  IMAD.HI.U32 R20, R252, R19, RZ ;  /* 0x00000013fc147227 */ /* 0x000fc600078e00ff */
[----:B------:R3:W-:Y:S01]  /*3be0*/  STL [R1+0x3778], R13 ;  /* 0x0037780d01007387 */ /* 0x0007e20000100800 */
[----:B------:R-:W-:Y:S01]  /*3bf0*/  IMAD.MOV R20, RZ, RZ, -R20 ;  /* 0x000000ffff147224 */ /* 0x000fe200078e0a14 */
[C---:B-1----:R-:W-:Y:S02]  /*3c00*/  IADD3 R5, R30.reuse, 0x7f, RZ ;  /* 0x0000007f1e057810 */ /* 0x042fe40007ffe0ff */
[----:B------:R1:W-:Y:S01]  /*3c10*/  STL [R1+0x3780], R8 ;  /* 0x0037800801007387 */ /* 0x0003e20000100800 */
[----:B--2---:R-:W-:-:S03]  /*3c20*/  IADD3 R4, R30, 0x80, RZ ;  /* 0x000000801e047810 */ /* 0x004fc60007ffe0ff */
[----:B------:R2:W-:Y:S01]  /*3c30*/  STL [R1+0x3770], R6 ;  /* 0x0037700601007387 */ /* 0x0005e20000100800 */
[----:B---3--:R-:W-:-:S03]  /*3c40*/  IABS R13, R5 ;  /* 0x00000005000d7213 */ /* 0x008fc60000000000 */
[----:B------:R3:W-:Y:S01]  /*3c50*/  STL [R1+0x37a4], R5 ;  /* 0x0037a40501007387 */ /* 0x0007e20000100800 */
[----:B------:R-:W-:Y:S01]  /*3c60*/  IABS R11, R4 ;  /* 0x00000004000b7213 */ /* 0x000fe20000000000 */
[----:B------:R-:W-:Y:S02]  /*3c70*/  IMAD.HI.U32 R14, R252, R13, RZ ;  /* 0x0000000dfc0e7227 */ /* 0x000fe400078e00ff */
[----:B------:R4:W-:Y:S01]  /*3c80*/  STL [R1+0x37bc], R4 ;  /* 0x0037bc0401007387 */ /* 0x0009e20000100800 */
[----:B-1----:R-:W-:Y:S01]  /*3c90*/  IADD3 R8, R30, 0x82, RZ ;  /* 0x000000821e087810 */ /* 0x002fe20007ffe0ff */
[C---:B--2---:R-:W-:Y:S02]  /*3ca0*/  IMAD R6, R251.reuse, R16, R15 ;  /* 0x00000010fb067224 */ /* 0x044fe400078e020f */
[----:B------:R-:W-:Y:S02]  /*3cb0*/  IMAD.MOV R14, RZ, RZ, -R14 ;  /* 0x000000ffff0e7224 */ /* 0x000fe400078e0a0e */
[----:B---3--:R-:W-:-:S02]  /*3cc0*/  IMAD R5, R251, R20, R19 ;  /* 0x00000014fb057224 */ /* 0x008fc400078e0213 */
[----:B------:R-:W-:-:S03]  /*3cd0*/  IMAD.HI.U32 R12, R252, R11, RZ ;  /* 0x0000000bfc0c7227 */ /* 0x000fc600078e00ff */
[----:B------:R1:W-:Y:S01]  /*3ce0*/  STL [R1+0x1f8], R5 ;  /* 0x0001f80501007387 */ /* 0x0003e20000100800 */
[----:B----4-:R-:W-:Y:S01]  /*3cf0*/  IMAD R4, R251, R18, R17 ;  /* 0x00000012fb047224 */ /* 0x010fe200078e0211 */
[----:B------:R-:W-:Y:S01]  /*3d00*/  IABS R17, R8 ;  /* 0x0000000800117213 */ /* 0x000fe20000000000 */
[----:B------:R-:W-:-:S03]  /*3d10*/  IMAD.MOV R12, RZ, RZ, -R12 ;  /* 0x000000ffff0c7224 */ /* 0x000fc600078e0a0c */
[----:B------:R2:W-:Y:S01]  /*3d20*/  STL [R1+0x1f4], R4 ;  /* 0x0001f40401007387 */ /* 0x0005e20000100800 */
[----:B------:R-:W-:-:S03]  /*3d30*/  IMAD.HI.U32 R18, R252, R17, RZ ;  /* 0x00000011fc127227 */ /* 0x000fc600078e00ff */
[----:B------:R3:W-:Y:S01]  /*3d40*/  STL [R1+0x1f0], R6 ;  /* 0x0001f00601007387 */ /* 0x0007e20000100800 */
[C---:B-1----:R-:W-:Y:S01]  /*3d50*/  IMAD R5, R251.reuse, R14, R13 ;  /* 0x0000000efb057224 */ /* 0x042fe200078e020d */
[C---:B------:R-:W-:Y:S01]  /*3d60*/  IADD3 R13, R30.reuse, 0x81, RZ ;  /* 0x000000811e0d7810 */ /* 0x040fe20007ffe0ff */
[----:B------:R-:W-:Y:S02]  /*3d70*/  IMAD.MOV R18, RZ, RZ, -R18 ;  /* 0x000000ffff127224 */ /* 0x000fe400078e0a12 */
[----:B--2---:R-:W-:Y:S01]  /*3d80*/  IMAD R4, R251, R12, R11 ;  /* 0x0000000cfb047224 */ /* 0x004fe200078e020b */
[----:B------:R-:W-:Y:S01]  /*3d90*/  IABS R19, R13 ;  /* 0x0000000d00137213 */ /* 0x000fe20000000000 */
[----:B------:R1:W-:Y:S01]  /*3da0*/  STL [R1+0x1ec], R5 ;  /* 0x0001ec0501007387 */ /* 0x0003e20000100800 */
[----:B---3--:R-:W-:-:S03]  /*3db0*/  IADD3 R6, R30, 0x83, RZ ;  /* 0x000000831e067810 */ /* 0x008fc60007ffe0ff */
[----:B------:R2:W-:Y:S01]  /*3dc0*/  STL [R1+0x1e8], R4 ;  /* 0x0001e80401007387 */ /* 0x0005e20000100800 */
[----:B------:R-:W-:Y:S01]  /*3dd0*/  IMAD.HI.U32 R20, R252, R19, RZ ;  /* 0x00000013fc147227 */ /* 0x000fe200078e00ff */
[----:B------:R-:W-:Y:S02]  /*3de0*/  IABS R15, R6 ;  /* 0x00000006000f7213 */ /* 0x000fe40000000000 */
[----:B------:R3:W-:Y:S01]  /*3df0*/  STL [R1+0x3790], R13 ;  /* 0x0037900d01007387 */ /* 0x0007e20000100800 */
[----:B------:R-:W-:Y:S01]  /*3e00*/  IMAD.MOV R20, RZ, RZ, -R20 ;  /* 0x000000ffff147224 */ /* 0x000fe200078e0a14 */
[----:B-1----:R-:W-:Y:S01]  /*3e10*/  IADD3 R5, R30, 0x84, RZ ;  /* 0x000000841e057810 */ /* 0x002fe20007ffe0ff */
[----:B------:R-:W-:Y:S01]  /*3e20*/  IMAD.HI.U32 R16, R252, R15, RZ ;  /* 0x0000000ffc107227 */ /* 0x000fe200078e00ff */
[----:B------:R1:W-:Y:S01]  /*3e30*/  STL [R1+0x3794], R8 ;  /* 0x0037940801007387 */ /* 0x0003e20000100800 */
[----:B--2---:R-:W-:-:S03]  /*3e40*/  IADD3 R4, R30, 0x85, RZ ;  /* 0x000000851e047810 */ /* 0x004fc60007ffe0ff */
[----:B------:R-:W-:Y:S01]  /*3e50*/  IADD3 R16, -R16, RZ, RZ ;  /* 0x000000ff10107210 */ /* 0x000fe20007ffe1ff */
[----:B------:R2:W-:Y:S01]  /*3e60*/  STL [R1+0x3774], R6 ;  /* 0x0037740601007387 */ /* 0x0005e20000100800 */
[----:B---3--:R-:W-:Y:S02]  /*3e70*/  IABS R13, R5 ;  /* 0x00000005000d7213 */ /* 0x008fe40000000000 */
[----:B------:R-:W-:Y:S01]  /*3e80*/  IABS R11, R4 ;  /* 0x00000004000b7213 */ /* 0x000fe20000000000 */
[----:B------:R3:W-:Y:S01]  /*3e90*/  STL [R1+0x37b8], R5 ;  /* 0x0037b80501007387 */ /* 0x0007e20000100800 */
[----:B-1----:R-:W-:Y:S01]  /*3ea0*/  IADD3 R8, R30, 0x87, RZ ;  /* 0x000000871e087810 */ /* 0x002fe20007ffe0ff */
[----:B------:R-:W-:Y:S02]  /*3eb0*/  IMAD.HI.U32 R14, R252, R13, RZ ;  /* 0x0000000dfc0e7227 */ /* 0x000fe400078e00ff */
[----:B------:R1:W-:Y:S02]  /*3ec0*/  STL [R1+0x37d0], R4 ;  /* 0x0037d00401007387 */ /* 0x0003e40000100800 */
[----:B--2---:R-:W-:-:S02]  /*3ed0*/  IMAD R6, R251, R16, R15 ;  /* 0x00000010fb067224 */ /* 0x004fc400078e020f */
[----:B------:R-:W-:Y:S02]  /*3ee0*/  IMAD.MOV R14, RZ, RZ, -R14 ;  /* 0x000000ffff0e7224 */ /* 0x000fe400078e0a0e */
[----:B---3--:R-:W-:Y:S02]  /*3ef0*/  IMAD R5, R251, R20, R19 ;  /* 0x00000014fb057224 */ /* 0x008fe400078e0213 */
[----:B------:R-:W-:-:S03]  /*3f00*/  IMAD.HI.U32 R12, R252, R11, RZ ;  /* 0x0000000bfc0c7227 */ /* 0x000fc600078e00ff */
[----:B------:R2:W-:Y:S01]  /*3f10*/  STL [R1+0x1e4], R5 ;  /* 0x0001e40501007387 */ /* 0x0005e20000100800 */
[----:B-1----:R-:W-:Y:S01]  /*3f20*/  IMAD R4, R251, R18, R17 ;  /* 0x00000012fb047224 */ /* 0x002fe200078e0211 */
[----:B------:R-:W-:Y:S01]  /*3f30*/  IABS R17, R8 ;  /* 0x0000000800117213 */ /* 0x000fe20000000000 */
[----:B------:R-:W-:-:S03]  /*3f40*/  IMAD.MOV R12, RZ, RZ, -R12 ;  /* 0x000000ffff0c7224 */ /* 0x000fc600078e0a0c */
[----:B------:R1:W-:Y:S01]  /*3f50*/  STL [R1+0x1e0], R4 ;  /* 0x0001e00401007387 */ /* 0x0003e20000100800 */
[----:B------:R-:W-:-:S03]  /*3f60*/  IMAD.HI.U32 R18, R252, R17, RZ ;  /* 0x00000011fc127227 */ /* 0x000fc600078e00ff */
[----:B------:R3:W-:Y:S01]  /*3f70*/  STL [R1+0x1dc], R6 ;  /* 0x0001dc0601007387 */ /* 0x0007e20000100800 */
[C---:B--2---:R-:W-:Y:S01]  /*3f80*/  IMAD R5, R251.reuse, R14, R13 ;  /* 0x0000000efb057224 */ /* 0x044fe200078e020d */
[C---:B------:R-:W-:Y:S01]  /*3f90*/  IADD3 R13, R30.reuse, 0x86, RZ ;  /* 0x000000861e0d7810 */ /* 0x040fe20007ffe0ff */
[----:B------:R-:W-:Y:S02]  /*3fa0*/  IMAD.MOV R18, RZ, RZ, -R18 ;  /* 0x000000ffff127224 */ /* 0x000fe400078e0a12 */
[----:B-1----:R-:W-:Y:S01]  /*3fb0*/  IMAD R4, R251, R12, R11 ;  /* 0x0000000cfb047224 */ /* 0x002fe200078e020b */
        /* <DEDUP_REMOVED lines=21> */
[----:B------:R-:W-:-:S04]  /*4110*/  IMAD.HI.U32 R12, R252, R11, RZ ;  /* 0x0000000bfc0c7227 */ /* 0x000fc800078e00ff */
[C---:B---3--:R-:W-:Y:S02]  /*4120*/  IMAD R5, R251.reuse, R20, R19 ;  /* 0x00000014fb057224 */ /* 0x048fe400078e0213 */
[C---:B-1----:R-:W-:Y:S01]  /*4130*/  IMAD R4, R251.reuse, R18, R17 ;  /* 0x00000012fb047224 */ /* 0x042fe200078e0211 */
[----:B------:R-:W-:Y:S01]  /*4140*/  IABS R18, R8 ;  /* 0x0000000800127213 */ /* 0x000fe20000000000 */
[----:B------:R-:W-:Y:S01]  /*4150*/  IMAD.MOV R14, RZ, RZ, -R14 ;  /* 0x000000ffff0e7224 */ /* 0x000fe200078e0a0e */
[----:B------:R1:W-:Y:S01]  /*4160*/  STL [R1+0x1d0], R5 ;  /* 0x0001d00501007387 */ /* 0x0003e20000100800 */
[----:B------:R-:W-:Y:S02]  /*4170*/  IMAD.MOV R12, RZ, RZ, -R12 ;  /* 0x000000ffff0c7224 */ /* 0x000fe400078e0a0c */
[----:B------:R-:W-:Y:S01]  /*4180*/  IMAD.HI.U32 R19, R252, R18, RZ ;  /* 0x00000012fc137227 */ /* 0x000fe200078e00ff */
[----:B------:R2:W-:Y:S03]  /*4190*/  STL [R1+0x1cc], R4 ;  /* 0x0001cc0401007387 */ /* 0x0005e60000100800 */
[----:B------:R-:W-:Y:S01]  /*41a0*/  IMAD.MOV R19, RZ, RZ, -R19 ;  /* 0x000000ffff137224 */ /* 0x000fe200078e0a13 */
[----:B------:R3:W-:Y:S01]  /*41b0*/  STL [R1+0x1c8], R6 ;  /* 0x0001c80601007387 */ /* 0x0007e20000100800 */
[C---:B-1----:R-:W-:Y:S01]  /*41c0*/  IMAD R5, R251.reuse, R14, R13 ;  /* 0x0000000efb057224 */ /* 0x042fe200078e020d */
[----:B------:R-:W-:Y:S01]  /*41d0*/  IADD3 R13, R30, 0x8b, RZ ;  /* 0x0000008b1e0d7810 */ /* 0x000fe20007ffe0ff */
[----:B--2---:R-:W-:-:S03]  /*41e0*/  IMAD R4, R251, R12, R11 ;  /* 0x0000000cfb047224 */ /* 0x004fc600078e020b */
[----:B------:R1:W-:Y:S01]  /*41f0*/  STL [R1+0x1c4], R5 ;  /* 0x0001c40501007387 */ /* 0x0003e20000100800 */
[----:B------:R-:W-:Y:S02]  /*4200*/  IABS R11, R13 ;  /* 0x0000000d000b7213 */ /* 0x000fe40000000000 */
[----:B---3--:R-:W-:Y:S01]  /*4210*/  IADD3 R6, R30, 0x8d, RZ ;  /* 0x0000008d1e067810 */ /* 0x008fe20007ffe0ff */
[----:B------:R2:W-:Y:S02]  /*4220*/  STL [R1+0x1c0], R4 ;  /* 0x0001c00401007387 */ /* 0x0005e40000100800 */
[----:B------:R-:W-:Y:S01]  /*4230*/  IMAD.HI.U32 R20, R252, R11, RZ ;  /* 0x0000000bfc147227 */ /* 0x000fe200078e00ff */
[----:B------:R-:W-:Y:S01]  /*4240*/  IABS R16, R6 ;  /* 0x0000000600107213 */ /* 0x000fe20000000000 */
[----:B------:R-:W-:Y:S01]  /*4250*/  STL [R1+0x37b4], R13 ;  /* 0x0037b40d01007387 */ /* 0x000fe20000100800 */
[----:B-1----:R-:W-:Y:S01]  /*4260*/  IADD3 R5, R30, 0x8e, RZ ;  /* 0x0000008e1e057810 */ /* 0x002fe20007ffe0ff */
[----:B------:R-:W-:-:S02]  /*4270*/  IMAD.MOV R20, RZ, RZ, -R20 ;  /* 0x000000ffff147224 */ /* 0x000fc400078e0a14 */
[----:B------:R1:W-:Y:S01]  /*4280*/  STL [R1+0x37c0], R8 ;  /* 0x0037c00801007387 */ /* 0x0003e20000100800 */
[----:B------:R-:W-:Y:S01]  /*4290*/  IMAD.HI.U32 R17, R252, R16, RZ ;  /* 0x00000010fc117227 */ /* 0x000fe200078e00ff */
[----:B--2---:R-:W-:Y:S02]  /*42a0*/  IADD3 R4, R30, 0x8f, RZ ;  /* 0x0000008f1e047810 */ /* 0x004fe40007ffe0ff */
[----:B------:R-:W-:Y:S01]  /*42b0*/  IABS R14, R5 ;  /* 0x00000005000e7213 */ /* 0x000fe20000000000 */
[----:B------:R2:W-:Y:S01]  /*42c0*/  STL [R1+0x379c], R6 ;  /* 0x00379c0601007387 */ /* 0x0005e20000100800 */
[----:B------:R-:W-:Y:S01]  /*42d0*/  IABS R12, R4 ;  /* 0x00000004000c7213 */ /* 0x000fe20000000000 */
[----:B------:R-:W-:Y:S01]  /*42e0*/  IMAD R11, R251, R20, R11 ;  /* 0x00000014fb0b7224 */ /* 0x000fe200078e020b */
[----:B------:R-:W-:Y:S01]  /*42f0*/  IADD3 R17, -R17, RZ, RZ ;  /* 0x000000ff11117210 */ /* 0x000fe20007ffe1ff */
[----:B------:R-:W-:Y:S01]  /*4300*/  IMAD.HI.U32 R15, R252, R14, RZ ;  /* 0x0000000efc0f7227 */ /* 0x000fe200078e00ff */
[----:B------:R3:W-:Y:S01]  /*4310*/  STL [R1+0x37e0], R5 ;  /* 0x0037e00501007387 */ /* 0x0007e20000100800 */
[----:B-1----:R-:W-:-:S02]  /*4320*/  IADD3 R8, R30, 0x91, RZ ;  /* 0x000000911e087810 */ /* 0x002fc40007ffe0ff */
[----:B------:R-:W-:Y:S01]  /*4330*/  IMAD.HI.U32 R13, R252, R12, RZ ;  /* 0x0000000cfc0d7227 */ /* 0x000fe200078e00ff */
[----:B------:R1:W-:Y:S03]  /*4340*/  STL [R1+0x37fc], R4 ;  /* 0x0037fc0401007387 */ /* 0x0003e60000100800 */
[----:B------:R-:W-:Y:S02]  /*4350*/  IMAD.MOV R15, RZ, RZ, -R15 ;  /* 0x000000ffff0f7224 */ /* 0x000fe400078e0a0f */
[C---:B--2---:R-:W-:Y:S02]  /*4360*/  IMAD R6, R251.reuse, R17, R16 ;  /* 0x00000011fb067224 */ /* 0x044fe400078e0210 */
[----:B------:R-:W-:Y:S02]  /*4370*/  IMAD.MOV R13, RZ, RZ, -R13 ;  /* 0x000000ffff0d7224 */ /* 0x000fe400078e0a0d */
[C---:B---3--:R-:W-:Y:S01]  /*4380*/  IMAD R5, R251.reuse, R15, R14 ;  /* 0x0000000ffb057224 */ /* 0x048fe200078e020e */
[----:B------:R-:W-:Y:S01]  /*4390*/  IADD3 R14, R30, 0x90, RZ ;  /* 0x000000901e0e7810 */ /* 0x000fe20007ffe0ff */
[----:B-1----:R-:W-:Y:S01]  /*43a0*/  IMAD R4, R251, R19, R18 ;  /* 0x00000013fb047224 */ /* 0x002fe200078e0212 */
[----:B------:R-:W-:-:S02]  /*43b0*/  IABS R18, R8 ;  /* 0x0000000800127213 */ /* 0x000fc40000000000 */
[----:B------:R-:W-:Y:S02]  /*43c0*/  IABS R20, R14 ;  /* 0x0000000e00147213 */ /* 0x000fe40000000000 */
[----:B------:R1:W-:Y:S01]  /*43d0*/  STL [R1+0x244], R4 ;  /* 0x0002440401007387 */ /* 0x0003e20000100800 */
[----:B------:R-:W-:-:S03]  /*43e0*/  IMAD.HI.U32 R19, R252, R18, RZ ;  /* 0x00000012fc137227 */ /* 0x000fc600078e00ff */
[----:B------:R2:W-:Y:S01]  /*43f0*/  STL [R1+0x240], R6 ;  /* 0x0002400601007387 */ /* 0x0005e20000100800 */
[----:B------:R-:W-:-:S03]  /*4400*/  IMAD.HI.U32 R21, R252, R20, RZ ;  /* 0x00000014fc157227 */ /* 0x000fc600078e00ff */
[----:B------:R3:W-:Y:S01]  /*4410*/  STL [R1+0x23c], R5 ;  /* 0x00023c0501007387 */ /* 0x0007e20000100800 */
[----:B------:R-:W-:Y:S02]  /*4420*/  IMAD.MOV R21, RZ, RZ, -R21 ;  /* 0x000000ffff157224 */ /* 0x000fe400078e0a15 */
[----:B-1----:R-:W-:Y:S02]  /*4430*/  IMAD R4, R251, R13, R12 ;  /* 0x0000000dfb047224 */ /* 0x002fe400078e020c */
[----:B------:R-:W-:Y:S01]  /*4440*/  IMAD.MOV R19, RZ, RZ, -R19 ;  /* 0x000000ffff137224 */ /* 0x000fe200078e0a13 */
[C---:B--2---:R-:W-:Y:S02]  /*4450*/  IADD3 R6, R30.reuse, 0x92, RZ ;  /* 0x000000921e067810 */ /* 0x044fe40007ffe0ff */
[----:B------:R1:W-:Y:S01]  /*4460*/  STL [R1+0x238], R4 ;  /* 0x0002380401007387 */ /* 0x0003e20000100800 */
[----:B---3--:R-:W-:Y:S02]  /*4470*/  IADD3 R5, R30, 0x93, RZ ;  /* 0x000000931e057810 */ /* 0x008fe40007ffe0ff */
[----:B------:R-:W-:Y:S01]  /*4480*/  IABS R16, R6 ;  /* 0x0000000600107213 */ /* 0x000fe20000000000 */
[----:B------:R2:W-:Y:S04]  /*4490*/  STL [R1+0x37c8], R14 ;  /* 0x0037c80e01007387 */ /* 0x0005e80000100800 */
[----:B------:R-:W-:Y:S01]  /*44a0*/  IMAD.HI.U32 R17, R252, R16, RZ ;  /* 0x00000010fc117227 */ /* 0x000fe200078e00ff */
[----:B-1----:R-:W-:Y:S01]  /*44b0*/  IADD3 R4, R30, 0x94, RZ ;  /* 0x000000941e047810 */ /* 0x002fe20007ffe0ff */
[----:B------:R1:W-:Y:S03]  /*44c0*/  STL [R1+0x37d4], R8 ;  /* 0x0037d40801007387 */ /* 0x0003e60000100800 */
[----:B------:R-:W-:Y:S01]  /*44d0*/  IABS R12, R4 ;  /* 0x00000004000c7213 */ /* 0x000fe20000000000 */
[----:B------:R-:W-:Y:S01]  /*44e0*/  STL [R1+0x37b0], R6 ;  /* 0x0037b00601007387 */ /* 0x000fe20000100800 */
[----:B--2---:R-:W-:-:S02]  /*44f0*/  IABS R14, R5 ;  /* 0x00000005000e7213 */ /* 0x004fc40000000000 */
[----:B------:R-:W-:Y:S01]  /*4500*/  IADD3 R17, -R17, RZ, RZ ;  /* 0x000000ff11117210 */ /* 0x000fe20007ffe1ff */
[----:B------:R2:W-:Y:S01]  /*4510*/  STL [R1+0x37f8], R5 ;  /* 0x0037f80501007387 */ /* 0x0005e20000100800 */
[----:B------:R-:W-:Y:S01]  /*4520*/  IMAD.HI.U32 R13, R252, R12, RZ ;  /* 0x0000000cfc0d7227 */ /* 0x000fe200078e00ff */
[----:B-1----:R-:W-:Y:S02]  /*4530*/  IADD3 R8, R30, 0x96, RZ ;  /* 0x000000961e087810 */ /* 0x002fe40007ffe0ff */
[----:B------:R1:W-:Y:S01]  /*4540*/  STL [R1+0x3814], R4 ;  /* 0x0038140401007387 */ /* 0x0003e20000100800 */
[----:B------:R-:W-:-:S04]  /*4550*/  IMAD.HI.U32 R15, R252, R14, RZ ;  /* 0x0000000efc0f7227 */ /* 0x000fc800078e00ff */
[----:B------:R-:W-:Y:S02]  /*4560*/  IMAD.MOV R15, RZ, RZ, -R15 ;  /* 0x000000ffff0f7224 */ /* 0x000fe400078e0a0f */
[C---:B--2---:R-:W-:Y:S02]  /*4570*/  IMAD R5, R251.reuse, R21, R20 ;  /* 0x00000015fb057224 */ /* 0x044fe400078e0214 */
[C---:B------:R-:W-:Y:S02]  /*4580*/  IMAD R6, R251.reuse, R17, R16 ;  /* 0x00000011fb067224 */ /* 0x040fe400078e0210 */
[C---:B-1----:R-:W-:Y:S01]  /*4590*/  IMAD R4, R251.reuse, R19, R18 ;  /* 0x00000013fb047224 */ /* 0x042fe200078e0212 */
[----:B------:R1:W-:Y:S01]  /*45a0*/  STL [R1+0x234], R5 ;  /* 0x0002340501007387 */ /* 0x0003e20000100800 */
[----:B------:R-:W-:Y:S01]  /*45b0*/  IMAD.MOV R13, RZ, RZ, -R13 ;  /* 0x000000ffff0d7224 */ /* 0x000fe200078e0a0d */
[----:B------:R-:W-:Y:S02]  /*45c0*/  IABS R18, R8 ;  /* 0x0000000800127213 */ /* 0x000fe40000000000 */
[----:B------:R2:W-:Y:S03]  /*45d0*/  STL [R1+0x230], R4 ;  /* 0x0002300401007387 */ /* 0x0005e60000100800 */
[----:B------:R-:W-:Y:S01]  /*45e0*/  IMAD.HI.U32 R19, R252, R18, RZ ;  /* 0x00000012fc137227 */ /* 0x000fe200078e00ff */
[----:B------:R3:W-:Y:S03]  /*45f0*/  STL [R1+0x22c], R6 ;  /* 0x00022c0601007387 */ /* 0x0007e60000100800 */
[----:B-1----:R-:W-:Y:S01]  /*4600*/  IMAD R5, R251, R15, R14 ;  /* 0x0000000ffb057224 */ /* 0x002fe200078e020e */
[----:B------:R-:W-:Y:S01]  /*4610*/  IADD3 R14, R30, 0x95, RZ ;  /* 0x000000951e0e7810 */ /* 0x000fe20007ffe0ff */
[----:B------:R-:W-:-:S02]  /*4620*/  IMAD.MOV R19, RZ, RZ, -R19 ;  /* 0x000000ffff137224 */ /* 0x000fc400078e0a13 */
[----:B--2---:R-:W-:Y:S01]  /*4630*/  IMAD R4, R251, R13, R12 ;  /* 0x0000000dfb047224 */ /* 0x004fe200078e020c */
[----:B------:R-:W-:Y:S01]  /*4640*/  IABS R20, R14 ;  /* 0x0000000e00147213 */ /* 0x000fe20000000000 */
[----:B------:R1:W-:Y:S01]  /*4650*/  STL [R1+0x228], R5 ;  /* 0x0002280501007387 */ /* 0x0003e20000100800 */
[----:B---3--:R-:W-:-:S03]  /*4660*/  IADD3 R6, R30, 0x97, RZ ;  /* 0x000000971e067810 */ /* 0x008fc60007ffe0ff */
[----:B------:R2:W-:Y:S01]  /*4670*/  STL [R1+0x224], R4 ;  /* 0x0002240401007387 */ /* 0x0005e20000100800 */
[----:B------:R-:W-:Y:S01]  /*4680*/  IABS R16, R6 ;  /* 0x0000000600107213 */ /* 0x000fe20000000000 */
[----:B------:R-:W-:Y:S02]  /*4690*/  IMAD.HI.U32 R21, R252, R20, RZ ;  /* 0x00000014fc157227 */ /* 0x000fe400078e00ff */
[----:B------:R3:W-:Y:S01]  /*46a0*/  STL [R1+0x37dc], R14 ;  /* 0x0037dc0e01007387 */ /* 0x0007e20000100800 */
[----:B-1----:R-:W-:Y:S01]  /*46b0*/  IADD3 R5, R30, 0x98, RZ ;  /* 0x000000981e057810 */ /* 0x002fe20007ffe0ff */
[----:B------:R-:W-:Y:S02]  /*46c0*/  IMAD.HI.U32 R17, R252, R16, RZ ;  /* 0x00000010fc117227 */ /* 0x000fe400078e00ff */
[----:B------:R1:W-:Y:S01]  /*46d0*/  STL [R1+0x37ec], R8 ;  /* 0x0037ec0801007387 */ /* 0x0003e20000100800 */
[----:B--2---:R-:W-:Y:S01]  /*46e0*/  IADD3 R4, R30, 0x99, RZ ;  /* 0x000000991e047810 */ /* 0x004fe20007ffe0ff */
[----:B------:R-:W-:-:S02]  /*46f0*/  IMAD.MOV R21, RZ, RZ, -R21 ;  /* 0x000000ffff157224 */ /* 0x000fc400078e0a15 */
[----:B------:R-:W-:Y:S01]  /*4700*/  STL [R1+0x37c4], R6 ;  /* 0x0037c40601007387 */ /* 0x000fe20000100800 */
[----:B------:R-:W-:Y:S02]  /*4710*/  IADD3 R17, -R17, RZ, RZ ;  /* 0x000000ff11117210 */ /* 0x000fe40007ffe1ff */
[----:B---3--:R-:W-:Y:S01]  /*4720*/  IABS R14, R5 ;  /* 0x00000005000e7213 */ /* 0x008fe20000000000 */
[----:B------:R2:W-:Y:S01]  /*4730*/  STL [R1+0x3810], R5 ;  /* 0x0038100501007387 */ /* 0x0005e20000100800 */
[----:B------:R-:W-:Y:S02]  /*4740*/  IABS R12, R4 ;  /* 0x00000004000c7213 */ /* 0x000fe40000000000 */
[----:B-1----:R-:W-:Y:S01]  /*4750*/  IADD3 R8, R30, 0x9b, RZ ;  /* 0x0000009b1e087810 */ /* 0x002fe20007ffe0ff */
[----:B------:R-:W-:Y:S01]  /*4760*/  IMAD.HI.U32 R15, R252, R14, RZ ;  /* 0x0000000efc0f7227 */ /* 0x000fe200078e00ff */
[----:B------:R1:W-:Y:S03]  /*4770*/  STL [R1+0x3828], R4 ;  /* 0x0038280401007387 */ /* 0x0003e60000100800 */
[----:B------:R-:W-:-:S02]  /*4780*/  IMAD.MOV R15, RZ, RZ, -R15 ;  /* 0x000000ffff0f7224 */ /* 0x000fc400078e0a0f */
[----:B--2---:R-:W-:Y:S02]  /*4790*/  IMAD R5, R251, R21, R20 ;  /* 0x00000015fb057224 */ /* 0x004fe400078e0214 */
[----:B------:R-:W-:-:S03]  /*47a0*/  IMAD.HI.U32 R13, R252, R12, RZ ;  /* 0x0000000cfc0d7227 */ /* 0x000fc600078e00ff */
[----:B------:R2:W-:Y:S01]  /*47b0*/  STL [R1+0x220], R5 ;  /* 0x0002200501007387 */ /* 0x0005e20000100800 */
[C---:B-1----:R-:W-:Y:S01]  /*47c0*/  IMAD R4, R251.reuse, R19, R18 ;  /* 0x00000013fb047224 */ /* 0x042fe200078e0212 */
[----:B------:R-:W-:Y:S01]  /*47d0*/  IABS R18, R8 ;  /* 0x0000000800127213 */ /* 0x000fe20000000000 */
[----:B------:R-:W-:Y:S02]  /*47e0*/  IMAD R6, R251, R17, R16 ;  /* 0x00000011fb067224 */ /* 0x000fe400078e0210 */
[----:B------:R-:W-:Y:S01]  /*47f0*/  IMAD.MOV R13, RZ, RZ, -R13 ;  /* 0x000000ffff0d7224 */ /* 0x000fe200078e0a0d */
[----:B------:R1:W-:Y:S01]  /*4800*/  STL [R1+0x21c], R4 ;  /* 0x00021c0401007387 */ /* 0x0003e20000100800 */
[----:B------:R-:W-:-:S03]  /*4810*/  IMAD.HI.U32 R19, R252, R18, RZ ;  /* 0x00000012fc137227 */ /* 0x000fc600078e00ff */
[----:B------:R3:W-:Y:S01]  /*4820*/  STL [R1+0x218], R6 ;  /* 0x0002180601007387 */ /* 0x0007e20000100800 */
[C---:B--2---:R-:W-:Y:S01]  /*4830*/  IMAD R5, R251.reuse, R15, R14 ;  /* 0x0000000ffb057224 */ /* 0x044fe200078e020e */
[C---:B------:R-:W-:Y:S01]  /*4840*/  IADD3 R14, R30.reuse, 0x9a, RZ ;  /* 0x0000009a1e0e7810 */ /* 0x040fe20007ffe0ff */
[----:B------:R-:W-:Y:S02]  /*4850*/  IMAD.MOV R19, RZ, RZ, -R19 ;  /* 0x000000ffff137224 */ /* 0x000fe400078e0a13 */
[----:B-1----:R-:W-:Y:S01]  /*4860*/  IMAD R4, R251, R13, R12 ;  /* 0x0000000dfb047224 */ /* 0x002fe200078e020c */
        /* <DEDUP_REMOVED lines=11> */
[----:B------:R-:W-:Y:S02]  /*4920*/  IABS R12, R5 ;  /* 0x00000005000c7213 */ /* 0x000fe40000000000 */
[----:B--2---:R-:W-:Y:S01]  /*4930*/  IADD3 R4, R30, 0x9e, RZ ;  /* 0x0000009e1e047810 */ /* 0x004fe20007ffe0ff */
[----:B------:R2:W-:Y:S01]  /*4940*/  STL [R1+0x37d8], R6 ;  /* 0x0037d80601007387 */ /* 0x0005e20000100800 */
[----:B------:R-:W-:Y:S01]  /*4950*/  IADD3 R17, -R17, RZ, RZ ;  /* 0x000000ff11117210 */ /* 0x000fe20007ffe1ff */
[----:B------:R-:W-:Y:S01]  /*4960*/  IMAD.HI.U32 R15, R252, R12, RZ ;  /* 0x0000000cfc0f7227 */ /* 0x000fe200078e00ff */
[----:B------:R-:W-:Y:S01]  /*4970*/  IABS R13, R4 ;  /* 0x00000004000d7213 */ /* 0x000fe20000000000 */
[----:B------:R3:W-:Y:S01]  /*4980*/  STL [R1+0x3824], R5 ;  /* 0x0038240501007387 */ /* 0x0007e20000100800 */
[----:B-1----:R-:W-:Y:S01]  /*4990*/  IADD3 R8, R30, 0xa0, RZ ;  /* 0x000000a01e087810 */ /* 0x002fe20007ffe0ff */
[----:B------:R-:W-:-:S02]  /*49a0*/  IMAD.MOV R15, RZ, RZ, -R15 ;  /* 0x000000ffff0f7224 */ /* 0x000fc400078e0a0f */
[----:B------:R-:W-:Y:S01]  /*49b0*/  IMAD.HI.U32 R14, R252, R13, RZ ;  /* 0x0000000dfc0e7227 */ /* 0x000fe200078e00ff */
[----:B------:R1:W-:Y:S03]  /*49c0*/  STL [R1+0x3840], R4 ;  /* 0x0038400401007387 */ /* 0x0003e60000100800 */
[C---:B--2---:R-:W-:Y:S02]  /*49d0*/  IMAD R6, R251.reuse, R21, R20 ;  /* 0x00000015fb067224 */ /* 0x044fe400078e0214 */
[C---:B------:R-:W-:Y:S01]  /*49e0*/  IMAD R12, R251.reuse, R15, R12 ;  /* 0x0000000ffb0c7224 */ /* 0x040fe200078e020c */
[----:B------:R-:W-:Y:S01]  /*49f0*/  IADD3 R15, R30, 0x9f, RZ ;  /* 0x0000009f1e0f7810 */ /* 0x000fe20007ffe0ff */
[----:B------:R-:W-:Y:S01]  /*4a00*/  IMAD.MOV R14, RZ, RZ, -R14 ;  /* 0x000000ffff0e7224 */ /* 0x000fe200078e0a0e */
[----:B------:R2:W-:Y:S01]  /*4a10*/  STL [R1+0x20c], R6 ;  /* 0x00020c0601007387 */ /* 0x0005e20000100800 */
[C---:B---3--:R-:W-:Y:S01]  /*4a20*/  IMAD R5, R251.reuse, R17, R16 ;  /* 0x00000011fb057224 */ /* 0x048fe200078e0210 */
[----:B------:R-:W-:Y:S01]  /*4a30*/  IABS R21, R15 ;  /* 0x0000000f00157213 */ /* 0x000fe20000000000 */
[----:B-1----:R-:W-:Y:S01]  /*4a40*/  IMAD R4, R251, R19, R18 ;  /* 0x00000013fb047224 */ /* 0x002fe200078e0212 */
[----:B------:R-:W-:-:S03]  /*4a50*/  IABS R19, R8 ;  /* 0x0000000800137213 */ /* 0x000fc60000000000 */
[----:B------:R-:W-:Y:S01]  /*4a60*/  IMAD.HI.U32 R22, R252, R21, RZ ;  /* 0x00000015fc167227 */ /* 0x000fe200078e00ff */
[----:B------:R1:W-:Y:S01]  /*4a70*/  STL [R1+0x208], R4 ;  /* 0x0002080401007387 */ /* 0x0003e20000100800 */
[----:B--2---:R-:W-:Y:S02]  /*4a80*/  IADD3 R6, R30, 0xa1, RZ ;  /* 0x000000a11e067810 */ /* 0x004fe40007ffe0ff */
[----:B------:R-:W-:Y:S01]  /*4a90*/  IMAD.HI.U32 R20, R252, R19, RZ ;  /* 0x00000013fc147227 */ /* 0x000fe200078e00ff */
[----:B------:R2:W-:Y:S01]  /*4aa0*/  STL [R1+0x204], R5 ;  /* 0x0002040501007387 */ /* 0x0005e20000100800 */
[----:B------:R-:W-:Y:S02]  /*4ab0*/  IABS R17, R6 ;  /* 0x0000000600117213 */ /* 0x000fe40000000000 */
[----:B------:R-:W-:Y:S02]  /*4ac0*/  IMAD.MOV R22, RZ, RZ, -R22 ;  /* 0x000000ffff167224 */ /* 0x000fe400078e0a16 */
[----:B------:R-:W-:-:S02]  /*4ad0*/  IMAD.MOV R20, RZ, RZ, -R20 ;  /* 0x000000ffff147224 */ /* 0x000fc400078e0a14 */
[----:B-1----:R-:W-:Y:S02]  /*4ae0*/  IMAD R4, R251, R14, R13 ;  /* 0x0000000efb047224 */ /* 0x002fe400078e020d */
[----:B------:R-:W-:Y:S01]  /*4af0*/  IMAD.HI.U32 R18, R252, R17, RZ ;  /* 0x00000011fc127227 */ /* 0x000fe200078e00ff */
[----:B--2---:R-:W-:Y:S02]  /*4b00*/  IADD3 R5, R30, 0xa2, RZ ;  /* 0x000000a21e057810 */ /* 0x004fe40007ffe0ff */
[----:B------:R1:W-:Y:S02]  /*4b10*/  STL [R1+0x288], R4 ;  /* 0x0002880401007387 */ /* 0x0003e40000100800 */
[----:B------:R-:W-:Y:S02]  /*4b20*/  IADD3 R18, -R18, RZ, RZ ;  /* 0x000000ff12127210 */ /* 0x000fe40007ffe1ff */
[----:B------:R2:W-:Y:S04]  /*4b30*/  STL [R1+0x380c], R15 ;  /* 0x00380c0f01007387 */ /* 0x0005e80000100800 */
[----:B------:R3:W-:Y:S01]  /*4b40*/  STL [R1+0x3818], R8 ;  /* 0x0038180801007387 */ /* 0x0007e20000100800 */
[----:B-1----:R-:W-:-:S03]  /*4b50*/  IADD3 R4, R30, 0xa3, RZ ;  /* 0x000000a31e047810 */ /* 0x002fc60007ffe0ff */
[----:B------:R1:W-:Y:S01]  /*4b60*/  STL [R1+0x37f0], R6 ;  /* 0x0037f00601007387 */ /* 0x0003e20000100800 */
[----:B--2---:R-:W-:-:S03]  /*4b70*/  IABS R15, R5 ;  /* 0x00000005000f7213 */ /* 0x004fc60000000000 */
[----:B------:R2:W-:Y:S01]  /*4b80*/  STL [R1+0x383c], R5 ;  /* 0x00383c0501007387 */ /* 0x0005e20000100800 */
[----:B------:R-:W-:Y:S01]  /*4b90*/  IABS R13, R4 ;  /* 0x00000004000d7213 */ /* 0x000fe20000000000 */
[----:B------:R-:W-:Y:S02]  /*4ba0*/  IMAD.HI.U32 R16, R252, R15, RZ ;  /* 0x0000000ffc107227 */ /* 0x000fe400078e00ff */
[----:B------:R4:W-:Y:S01]  /*4bb0*/  STL [R1+0x3854], R4 ;  /* 0x0038540401007387 */ /* 0x0009e20000100800 */
[----:B---3--:R-:W-:Y:S01]  /*4bc0*/  IADD3 R8, R30, 0xa5, RZ ;  /* 0x000000a51e087810 */ /* 0x008fe20007ffe0ff */
[C---:B-1----:R-:W-:Y:S02]  /*4bd0*/  IMAD R6, R251.reuse, R18, R17 ;  /* 0x00000012fb067224 */ /* 0x042fe400078e0211 */
[----:B------:R-:W-:Y:S02]  /*4be0*/  IMAD.MOV R16, RZ, RZ, -R16 ;  /* 0x000000ffff107224 */ /* 0x000fe400078e0a10 */
[----:B--2---:R-:W-:-:S02]  /*4bf0*/  IMAD R5, R251, R22, R21 ;  /* 0x00000016fb057224 */ /* 0x004fc400078e0215 */
        /* <DEDUP_REMOVED lines=43> */
[----:B--2---:R-:W-:Y:S01]  /*4eb0*/  IMAD R5, R251, R16, R15 ;  /* 0x00000010fb057224 */ /* 0x004fe200078e020f */
[----:B------:R-:W-:Y:S01]  /*4ec0*/  IADD3 R15, R30, 0xa9, RZ ;  /* 0x000000a91e0f7810 */ /* 0x000fe20007ffe0ff */
[----:B------:R-:W-:-:S03]  /*4ed0*/  IMAD.MOV R20, RZ, RZ, -R20 ;  /* 0x000000ffff147224 */ /* 0x000fc600078e0a14 */
[----:B------:R-:W-:Y:S01]  /*4ee0*/  IABS R21, R15 ;  /* 0x0000000f00157213 */ /* 0x000fe20000000000 */
[----:B-1----:R-:W-:Y:S01]  /*4ef0*/  IMAD R4, R251, R14, R13 ;  /* 0x0000000efb047224 */ /* 0x002fe200078e020d */
[----:B------:R1:W-:Y:S01]  /*4f00*/  STL [R1+0x264], R5 ;  /* 0x0002640501007387 */ /* 0x0003e20000100800 */
[----:B---3--:R-:W-:Y:S02]  /*4f10*/  IADD3 R6, R30, 0xab, RZ ;  /* 0x000000ab1e067810 */ /* 0x008fe40007ffe0ff */
[----:B------:R-:W-:Y:S01]  /*4f20*/  IMAD.HI.U32 R22, R252, R21, RZ ;  /* 0x00000015fc167227 */ /* 0x000fe200078e00ff */
[----:B------:R2:W-:Y:S01]  /*4f30*/  STL [R1+0x260], R4 ;  /* 0x0002600401007387 */ /* 0x0005e20000100800 */
[----:B------:R-:W-:Y:S02]  /*4f40*/  IABS R17, R6 ;  /* 0x0000000600117213 */ /* 0x000fe40000000000 */
[----:B------:R-:W-:Y:S01]  /*4f50*/  IMAD.MOV R22, RZ, RZ, -R22 ;  /* 0x000000ffff167224 */ /* 0x000fe200078e0a16 */
[----:B------:R3:W-:Y:S01]  /*4f60*/  STL [R1+0x3838], R15 ;  /* 0x0038380f01007387 */ /* 0x0007e20000100800 */
[----:B-1----:R-:W-:Y:S01]  /*4f70*/  IADD3 R5, R30, 0xac, RZ ;  /* 0x000000ac1e057810 */ /* 0x002fe20007ffe0ff */
[----:B------:R-:W-:-:S02]  /*4f80*/  IMAD.HI.U32 R18, R252, R17, RZ ;  /* 0x00000011fc127227 */ /* 0x000fc400078e00ff */
[----:B------:R1:W-:Y:S01]  /*4f90*/  STL [R1+0x3844], R8 ;  /* 0x0038440801007387 */ /* 0x0003e20000100800 */
[----:B--2---:R-:W-:Y:S02]  /*4fa0*/  IADD3 R4, R30, 0xad, RZ ;  /* 0x000000ad1e047810 */ /* 0x004fe40007ffe0ff */
[----:B------:R-:W-:Y:S01]  /*4fb0*/  IADD3 R18, -R18, RZ, RZ ;  /* 0x000000ff12127210 */ /* 0x000fe20007ffe1ff */
[----:B------:R2:W-:Y:S01]  /*4fc0*/  STL [R1+0x381c], R6 ;  /* 0x00381c0601007387 */ /* 0x0005e20000100800 */
[----:B---3--:R-:W-:Y:S02]  /*4fd0*/  IABS R15, R5 ;  /* 0x00000005000f7213 */ /* 0x008fe40000000000 */
[----:B------:R-:W-:Y:S01]  /*4fe0*/  IABS R13, R4 ;  /* 0x00000004000d7213 */ /* 0x000fe20000000000 */
[----:B------:R3:W-:Y:S01]  /*4ff0*/  STL [R1+0x3868], R5 ;  /* 0x0038680501007387 */ /* 0x0007e20000100800 */
[----:B-1----:R-:W-:Y:S01]  /*5000*/  IADD3 R8, R30, 0xaf, RZ ;  /* 0x000000af1e087810 */ /* 0x002fe20007ffe0ff */
[----:B------:R-:W-:-:S02]  /*5010*/  IMAD.HI.U32 R16, R252, R15, RZ ;  /* 0x0000000ffc107227 */ /* 0x000fc400078e00ff */
[----:B------:R1:W-:Y:S02]  /*5020*/  STL [R1+0x3888], R4 ;  /* 0x0038880401007387 */ /* 0x0003e40000100800 */
[C---:B--2---:R-:W-:Y:S02]  /*5030*/  IMAD R6, R251.reuse, R18, R17 ;  /* 0x00000012fb067224 */ /* 0x044fe400078e0211 */
[----:B------:R-:W-:Y:S02]  /*5040*/  IMAD.MOV R16, RZ, RZ, -R16 ;  /* 0x000000ffff107224 */ /* 0x000fe400078e0a10 */
[----:B---3--:R-:W-:Y:S02]  /*5050*/  IMAD R5, R251, R22, R21 ;  /* 0x00000016fb057224 */ /* 0x008fe400078e0215 */
[----:B------:R-:W-:-:S03]  /*5060*/  IMAD.HI.U32 R14, R252, R13, RZ ;  /* 0x0000000dfc0e7227 */ /* 0x000fc600078e00ff */
[----:B------:R2:W-:Y:S01]  /*5070*/  STL [R1+0x25c], R5 ;  /* 0x00025c0501007387 */ /* 0x0005e20000100800 */
[----:B-1----:R-:W-:Y:S02]  /*5080*/  IMAD R4, R251, R20, R19 ;  /* 0x00000014fb047224 */ /* 0x002fe400078e0213 */
[----:B------:R-:W-:-:S03]  /*5090*/  IMAD.MOV R14, RZ, RZ, -R14 ;  /* 0x000000ffff0e7224 */ /* 0x000fc600078e0a0e */
[----:B------:R1:W-:Y:S04]  /*50a0*/  STL [R1+0x258], R4 ;  /* 0x0002580401007387 */ /* 0x0003e80000100800 */
[----:B------:R3:W-:Y:S01]  /*50b0*/  STL [R1+0x254], R6 ;  /* 0x0002540601007387 */ /* 0x0007e20000100800 */
[C---:B--2---:R-:W-:Y:S01]  /*50c0*/  IMAD R5, R251.reuse, R16, R15 ;  /* 0x00000010fb057224 */ /* 0x044fe200078e020f */
[----:B------:R-:W-:Y:S01]  /*50d0*/  IADD3 R15, R30, 0xae, RZ ;  /* 0x000000ae1e0f7810 */ /* 0x000fe20007ffe0ff */
[----:B-1----:R-:W-:-:S03]  /*50e0*/  IMAD R4, R251, R14, R13 ;  /* 0x0000000efb047224 */ /* 0x002fc600078e020d */
[----:B------:R-:W-:Y:S01]  /*50f0*/  IABS R21, R15 ;  /* 0x0000000f00157213 */ /* 0x000fe20000000000 */
[----:B------:R1:W-:Y:S01]  /*5100*/  STL [R1+0x250], R5 ;  /* 0x0002500501007387 */ /* 0x0003e20000100800 */
[----:B------:R-:W-:Y:S02]  /*5110*/  IABS R13, R8 ;  /* 0x00000008000d7213 */ /* 0x000fe40000000000 */
[----:B---3--:R-:W-:Y:S01]  /*5120*/  IADD3 R6, R30, 0xb0, RZ ;  /* 0x000000b01e067810 */ /* 0x008fe20007ffe0ff */
[----:B------:R2:W-:Y:S01]  /*5130*/  STL [R1+0x24c], R4 ;  /* 0x00024c0401007387 */ /* 0x0005e20000100800 */
[----:B------:R-:W-:Y:S02]  /*5140*/  IMAD.HI.U32 R22, R252, R21, RZ ;  /* 0x00000015fc167227 */ /* 0x000fe400078e00ff */
[----:B------:R-:W-:Y:S01]  /*5150*/  IABS R18, R6 ;  /* 0x0000000600127213 */ /* 0x000fe20000000000 */
[----:B------:R-:W-:Y:S01]  /*5160*/  STL [R1+0x384c], R15 ;  /* 0x00384c0f01007387 */ /* 0x000fe20000100800 */
[----:B------:R-:W-:Y:S01]  /*5170*/  IMAD.MOV R22, RZ, RZ, -R22 ;  /* 0x000000ffff167224 */ /* 0x000fe200078e0a16 */
[----:B-1----:R-:W-:Y:S01]  /*5180*/  IADD3 R5, R30, 0xb1, RZ ;  /* 0x000000b11e057810 */ /* 0x002fe20007ffe0ff */
[----:B------:R-:W-:Y:S01]  /*5190*/  IMAD.HI.U32 R20, R252, R13, RZ ;  /* 0x0000000dfc147227 */ /* 0x000fe200078e00ff */
[----:B------:R1:W-:Y:S01]  /*51a0*/  STL [R1+0x3858], R8 ;  /* 0x0038580801007387 */ /* 0x0003e20000100800 */
[----:B--2---:R-:W-:-:S02]  /*51b0*/  IADD3 R4, R30, 0xb2, RZ ;  /* 0x000000b21e047810 */ /* 0x004fc40007ffe0ff */
[C---:B------:R-:W-:Y:S01]  /*51c0*/  IMAD.HI.U32 R19, R252.reuse, R18, RZ ;  /* 0x00000012fc137227 */ /* 0x040fe200078e00ff */
[----:B------:R-:W-:Y:S01]  /*51d0*/  IABS R16, R5 ;  /* 0x0000000500107213 */ /* 0x000fe20000000000 */
[----:B------:R2:W-:Y:S01]  /*51e0*/  STL [R1+0x3834], R6 ;  /* 0x0038340601007387 */ /* 0x0005e20000100800 */
[----:B------:R-:W-:Y:S01]  /*51f0*/  IABS R14, R4 ;  /* 0x00000004000e7213 */ /* 0x000fe20000000000 */
[----:B------:R-:W-:Y:S01]  /*5200*/  IMAD.MOV R20, RZ, RZ, -R20 ;  /* 0x000000ffff147224 */ /* 0x000fe200078e0a14 */
[----:B------:R-:W-:Y:S01]  /*5210*/  IADD3 R19, -R19, RZ, RZ ;  /* 0x000000ff13137210 */ /* 0x000fe20007ffe1ff */
[----:B------:R-:W-:Y:S01]  /*5220*/  STL [R1+0x3884], R5 ;  /* 0x0038840501007387 */ /* 0x000fe20000100800 */
[----:B------:R-:W-:Y:S01]  /*5230*/  IMAD.HI.U32 R17, R252, R16, RZ ;  /* 0x00000010fc117227 */ /* 0x000fe200078e00ff */
[----:B-1----:R-:W-:Y:S02]  /*5240*/  IADD3 R8, R30, 0xb4, RZ ;  /* 0x000000b41e087810 */ /* 0x002fe40007ffe0ff */
[----:B------:R1:W-:Y:S01]  /*5250*/  STL [R1+0x389c], R4 ;  /* 0x00389c0401007387 */ /* 0x0003e20000100800 */
[----:B------:R-:W-:-:S04]  /*5260*/  IMAD.HI.U32 R15, R252, R14, RZ ;  /* 0x0000000efc0f7227 */ /* 0x000fc800078e00ff */
[C---:B--2---:R-:W-:Y:S02]  /*5270*/  IMAD R6, R251.reuse, R19, R18 ;  /* 0x00000013fb067224 */ /* 0x044fe400078e0212 */
[----:B------:R-:W-:Y:S02]  /*5280*/  IMAD.MOV R17, RZ, RZ, -R17 ;  /* 0x000000ffff117224 */ /* 0x000fe400078e0a11 */
[----:B------:R-:W-:Y:S02]  /*5290*/  IMAD.MOV R15, RZ, RZ, -R15 ;  /* 0x000000ffff0f7224 */ /* 0x000fe400078e0a0f */
[C---:B-1----:R-:W-:Y:S02]  /*52a0*/  IMAD R4, R251.reuse, R22, R21 ;  /* 0x00000016fb047224 */ /* 0x042fe400078e0215 */
[C---:B------:R-:W-:Y:S01]  /*52b0*/  IMAD R5, R251.reuse, R17, R16 ;  /* 0x00000011fb057224 */ /* 0x040fe200078e0210 */
[----:B------:R-:W-:Y:S01]  /*52c0*/  IADD3 R16, R30, 0xb3, RZ ;  /* 0x000000b31e107810 */ /* 0x000fe20007ffe0ff */
[----:B------:R-:W-:Y:S01]  /*52d0*/  IMAD R13, R251, R20, R13 ;  /* 0x00000014fb0d7224 */ /* 0x000fe200078e020d */
[----:B------:R1:W-:Y:S01]  /*52e0*/  STL [R1+0x248], R4 ;  /* 0x0002480401007387 */ /* 0x0003e20000100800 */
[----:B------:R-:W-:-:S02]  /*52f0*/  IABS R20, R8 ;  /* 0x0000000800147213 */ /* 0x000fc40000000000 */
[----:B------:R-:W-:Y:S01]  /*5300*/  IABS R22, R16 ;  /* 0x0000001000167213 */ /* 0x000fe20000000000 */
[----:B------:R2:W-:Y:S02]  /*5310*/  STL [R1+0x2cc], R6 ;  /* 0x0002cc0601007387 */ /* 0x0005e40000100800 */
[C---:B------:R-:W-:Y:S02]  /*5320*/  IMAD.HI.U32 R21, R252.reuse, R20, RZ ;  /* 0x00000014fc157227 */ /* 0x040fe400078e00ff */
[----:B------:R3:W-:Y:S02]  /*5330*/  STL [R1+0x2c8], R5 ;  /* 0x0002c80501007387 */ /* 0x0007e40000100800 */
[----:B-1----:R-:W-:Y:S02]  /*5340*/  IMAD R4, R251, R15, R14 ;  /* 0x0000000ffb047224 */ /* 0x002fe400078e020e */
[----:B------:R-:W-:Y:S01]  /*5350*/  IMAD.HI.U32 R23, R252, R22, RZ ;  /* 0x00000016fc177227 */ /* 0x000fe200078e00ff */
[----:B--2---:R-:W-:-:S02]  /*5360*/  IADD3 R6, R30, 0xb5, RZ ;  /* 0x000000b51e067810 */ /* 0x004fc40007ffe0ff */
[----:B------:R1:W-:Y:S01]  /*5370*/  STL [R1+0x2c4], R4 ;  /* 0x0002c40401007387 */ /* 0x0003e20000100800 */
[----:B------:R-:W-:Y:S01]  /*5380*/  IMAD.MOV R23, RZ, RZ, -R23 ;  /* 0x000000ffff177224 */ /* 0x000fe200078e0a17 */
[----:B------:R-:W-:Y:S02]  /*5390*/  IABS R18, R6 ;  /* 0x0000000600127213 */ /* 0x000fe40000000000 */
[----:B------:R2:W-:Y:S01]  /*53a0*/  STL [R1+0x3864], R16 ;  /* 0x0038641001007387 */ /* 0x0005e20000100800 */
[----:B---3--:R-:W-:Y:S01]  /*53b0*/  IADD3 R5, R30, 0xb6, RZ ;  /* 0x000000b61e057810 */ /* 0x008fe20007ffe0ff */
[----:B------:R-:W-:Y:S02]  /*53c0*/  IMAD.MOV R21, RZ, RZ, -R21 ;  /* 0x000000ffff157224 */ /* 0x000fe400078e0a15 */
[----:B------:R-:W-:Y:S01]  /*53d0*/  IMAD.HI.U32 R19, R252, R18, RZ ;  /* 0x00000012fc137227 */ /* 0x000fe200078e00ff */
[----:B------:R3:W-:Y:S01]  /*53e0*/  STL [R1+0x3878], R8 ;  /* 0x0038780801007387 */ /* 0x0007e20000100800 */
[----:B-1----:R-:W-:-:S03]  /*53f0*/  IADD3 R4, R30, 0xb7, RZ ;  /* 0x000000b71e047810 */ /* 0x002fc60007ffe0ff */
[----:B------:R-:W-:Y:S01]  /*5400*/  IADD3 R19, -R19, RZ, RZ ;  /* 0x000000ff13137210 */ /* 0x000fe20007ffe1ff */
[----:B------:R-:W-:Y:S01]  /*5410*/  STL [R1+0x3848], R6 ;  /* 0x0038480601007387 */ /* 0x000fe20000100800 */
[----:B--2---:R-:W-:Y:S02]  /*5420*/  IABS R16, R5 ;  /* 0x0000000500107213 */ /* 0x004fe40000000000 */
[----:B------:R-:W-:Y:S01]  /*5430*/  IABS R14, R4 ;  /* 0x00000004000e7213 */ /* 0x000fe20000000000 */
[----:B------:R1:W-:Y:S01]  /*5440*/  STL [R1+0x3898], R5 ;  /* 0x0038980501007387 */ /* 0x0003e20000100800 */
[----:B---3--:R-:W-:Y:S01]  /*5450*/  IADD3 R8, R30, 0xb9, RZ ;  /* 0x000000b91e087810 */ /* 0x008fe20007ffe0ff */
[C---:B------:R-:W-:Y:S02]  /*5460*/  IMAD.HI.U32 R17, R252.reuse, R16, RZ ;  /* 0x00000010fc117227 */ /* 0x040fe400078e00ff */
[----:B------:R2:W-:Y:S02]  /*5470*/  STL [R1+0x38b4], R4 ;  /* 0x0038b40401007387 */ /* 0x0005e40000100800 */
[----:B------:R-:W-:-:S04]  /*5480*/  IMAD.HI.U32 R15, R252, R14, RZ ;  /* 0x0000000efc0f7227 */ /* 0x000fc800078e00ff */
[C---:B-1----:R-:W-:Y:S02]  /*5490*/  IMAD R5, R251.reuse, R23, R22 ;  /* 0x00000017fb057224 */ /* 0x042fe400078e0216 */
[----:B------:R-:W-:Y:S02]  /*54a0*/  IMAD.MOV R17, RZ, RZ, -R17 ;  /* 0x000000ffff117224 */ /* 0x000fe400078e0a11 */
[C---:B--2---:R-:W-:Y:S01]  /*54b0*/  IMAD R4, R251.reuse, R21, R20 ;  /* 0x00000015fb047224 */ /* 0x044fe200078e0214 */
[----:B------:R1:W-:Y:S01]  /*54c0*/  STL [R1+0x2c0], R5 ;  /* 0x0002c00501007387 */ /* 0x0003e20000100800 */
[C---:B------:R-:W-:Y:S01]  /*54d0*/  IMAD R6, R251.reuse, R19, R18 ;  /* 0x00000013fb067224 */ /* 0x040fe200078e0212 */
[----:B------:R-:W-:Y:S01]  /*54e0*/  IABS R20, R8 ;  /* 0x0000000800147213 */ /* 0x000fe20000000000 */
[----:B------:R-:W-:Y:S01]  /*54f0*/  IMAD.MOV R15, RZ, RZ, -R15 ;  /* 0x000000ffff0f7224 */ /* 0x000fe200078e0a0f */
        /* <DEDUP_REMOVED lines=28> */
[C---:B--2---:R-:W-:Y:S02]  /*56c0*/  IMAD R5, R251.reuse, R23, R22 ;  /* 0x00000017fb057224 */ /* 0x044fe400078e0216 */
[C---:B------:R-:W-:Y:S02]  /*56d0*/  IMAD R6, R251.reuse, R19, R18 ;  /* 0x00000013fb067224 */ /* 0x040fe400078e0212 */
[----:B------:R-:W-:Y:S01]  /*56e0*/  IMAD.HI.U32 R15, R252, R14, RZ ;  /* 0x0000000efc0f7227 */ /* 0x000fe200078e00ff */
[----:B------:R2:W-:Y:S03]  /*56f0*/  STL [R1+0x2ac], R5 ;  /* 0x0002ac0501007387 */ /* 0x0005e60000100800 */
        /* <DEDUP_REMOVED lines=21> */
[----:B--2---:R-:W-:-:S03]  /*5850*/  IADD3 R4, R30, 0xc1, RZ ;  /* 0x000000c11e047810 */ /* 0x004fc60007ffe0ff */
[----:B------:R2:W-:Y:S01]  /*5860*/  STL [R1+0x387c], R6 ;  /* 0x00387c0601007387 */ /* 0x0005e20000100800 */
[----:B------:R-:W-:Y:S02]  /*5870*/  IADD3 R19, -R19, RZ, RZ ;  /* 0x000000ff13137210 */ /* 0x000fe40007ffe1ff */
[----:B---3--:R-:W-:Y:S01]  /*5880*/  IABS R16, R5 ;  /* 0x0000000500107213 */ /* 0x008fe20000000000 */
[----:B------:R3:W-:Y:S01]  /*5890*/  STL [R1+0x38c4], R5 ;  /* 0x0038c40501007387 */ /* 0x0007e20000100800 */
[----:B------:R-:W-:Y:S02]  /*58a0*/  IABS R14, R4 ;  /* 0x00000004000e7213 */ /* 0x000fe40000000000 */
[----:B-1----:R-:W-:Y:S01]  /*58b0*/  IADD3 R8, R30, 0xc3, RZ ;  /* 0x000000c31e087810 */ /* 0x002fe20007ffe0ff */
[----:B------:R1:W-:Y:S01]  /*58c0*/  STL [R1+0x38e4], R4 ;  /* 0x0038e40401007387 */ /* 0x0003e20000100800 */
[----:B------:R-:W-:-:S04]  /*58d0*/  IMAD.HI.U32 R17, R252, R16, RZ ;  /* 0x00000010fc117227 */ /* 0x000fc800078e00ff */
[C---:B--2---:R-:W-:Y:S01]  /*58e0*/  IMAD R6, R251.reuse, R21, R20 ;  /* 0x00000015fb067224 */ /* 0x044fe200078e0214 */
[----:B------:R-:W-:Y:S01]  /*58f0*/  IABS R21, R8 ;  /* 0x0000000800157213 */ /* 0x000fe20000000000 */
[C---:B---3--:R-:W-:Y:S01]  /*5900*/  IMAD R5, R251.reuse, R19, R18 ;  /* 0x00000013fb057224 */ /* 0x048fe200078e0212 */
[----:B------:R-:W-:Y:S01]  /*5910*/  IADD3 R18, R30, 0xc2, RZ ;  /* 0x000000c21e127810 */ /* 0x000fe20007ffe0ff */
[----:B------:R-:W-:Y:S02]  /*5920*/  IMAD.MOV R17, RZ, RZ, -R17 ;  /* 0x000000ffff117224 */ /* 0x000fe400078e0a11 */
[----:B-1----:R-:W-:Y:S01]  /*5930*/  IMAD R4, R251, R23, R22 ;  /* 0x00000017fb047224 */ /* 0x002fe200078e0216 */
[----:B------:R-:W-:Y:S01]  /*5940*/  IABS R23, R18 ;  /* 0x0000001200177213 */ /* 0x000fe20000000000 */
[----:B------:R-:W-:-:S03]  /*5950*/  IMAD.HI.U32 R15, R252, R14, RZ ;  /* 0x0000000efc0f7227 */ /* 0x000fc600078e00ff */
[----:B------:R1:W-:Y:S01]  /*5960*/  STL [R1+0x298], R4 ;  /* 0x0002980401007387 */ /* 0x0003e20000100800 */
[----:B------:R-:W-:Y:S02]  /*5970*/  IMAD.MOV R15, RZ, RZ, -R15 ;  /* 0x000000ffff0f7224 */ /* 0x000fe400078e0a0f */
[C---:B------:R-:W-:Y:S01]  /*5980*/  IMAD.HI.U32 R24, R252.reuse, R23, RZ ;  /* 0x00000017fc187227 */ /* 0x040fe200078e00ff */
[----:B------:R2:W-:Y:S03]  /*5990*/  STL [R1+0x294], R6 ;  /* 0x0002940601007387 */ /* 0x0005e60000100800 */
[----:B------:R-:W-:Y:S01]  /*59a0*/  IMAD.HI.U32 R22, R252, R21, RZ ;  /* 0x00000015fc167227 */ /* 0x000fe200078e00ff */
[----:B------:R3:W-:Y:S03]  /*59b0*/  STL [R1+0x290], R5 ;  /* 0x0002900501007387 */ /* 0x0007e60000100800 */
[----:B-1----:R-:W-:-:S02]  /*59c0*/  IMAD R4, R251, R17, R16 ;  /* 0x00000011fb047224 */ /* 0x002fc400078e0210 */
[----:B------:R-:W-:Y:S01]  /*59d0*/  IMAD R14, R251, R15, R14 ;  /* 0x0000000ffb0e7224 */ /* 0x000fe200078e020e */
[C---:B--2---:R-:W-:Y:S01]  /*59e0*/  IADD3 R6, R30.reuse, 0xc4, RZ ;  /* 0x000000c41e067810 */ /* 0x044fe20007ffe0ff */
[----:B------:R-:W-:Y:S01]  /*59f0*/  IMAD.MOV R24, RZ, RZ, -R24 ;  /* 0x000000ffff187224 */ /* 0x000fe200078e0a18 */
[----:B------:R1:W-:Y:S01]  /*5a00*/  STL [R1+0x28c], R4 ;  /* 0x00028c0401007387 */ /* 0x0003e20000100800 */
[----:B------:R-:W-:Y:S01]  /*5a10*/  IMAD.MOV R22, RZ, RZ, -R22 ;  /* 0x000000ffff167224 */ /* 0x000fe200078e0a16 */
[----:B---3--:R-:W-:Y:S02]  /*5a20*/  IADD3 R5, R30, 0xc5, RZ ;  /* 0x000000c51e057810 */ /* 0x008fe40007ffe0ff */
[----:B------:R-:W-:Y:S01]  /*5a30*/  IABS R19, R6 ;  /* 0x0000000600137213 */ /* 0x000fe20000000000 */
[----:B------:R2:W-:Y:S01]  /*5a40*/  STL [R1+0x38ac], R18 ;  /* 0x0038ac1201007387 */ /* 0x0005e20000100800 */
[----:B------:R-:W-:-:S03]  /*5a50*/  IABS R17, R5 ;  /* 0x0000000500117213 */ /* 0x000fc60000000000 */
[----:B------:R-:W-:Y:S01]  /*5a60*/  IMAD.HI.U32 R20, R252, R19, RZ ;  /* 0x00000013fc147227 */ /* 0x000fe200078e00ff */
[----:B-1----:R-:W-:Y:S01]  /*5a70*/  IADD3 R4, R30, 0xc6, RZ ;  /* 0x000000c61e047810 */ /* 0x002fe20007ffe0ff */
[----:B------:R1:W-:Y:S03]  /*5a80*/  STL [R1+0x38b8], R8 ;  /* 0x0038b80801007387 */ /* 0x0003e60000100800 */
[----:B------:R-:W-:Y:S01]  /*5a90*/  IABS R15, R4 ;  /* 0x00000004000f7213 */ /* 0x000fe20000000000 */
[----:B------:R3:W-:Y:S01]  /*5aa0*/  STL [R1+0x3890], R6 ;  /* 0x0038900601007387 */ /* 0x0007e20000100800 */
[----:B--2---:R-:W-:Y:S01]  /*5ab0*/  IMAD.HI.U32 R18, R252, R17, RZ ;  /* 0x00000011fc127227 */ /* 0x004fe200078e00ff */
[----:B------:R-:W-:Y:S02]  /*5ac0*/  IADD3 R20, -R20, RZ, RZ ;  /* 0x000000ff14147210 */ /* 0x000fe40007ffe1ff */
[----:B------:R2:W-:Y:S01]  /*5ad0*/  STL [R1+0x38e0], R5 ;  /* 0x0038e00501007387 */ /* 0x0005e20000100800 */
[----:B------:R-:W-:Y:S01]  /*5ae0*/  IMAD.HI.U32 R16, R252, R15, RZ ;  /* 0x0000000ffc107227 */ /* 0x000fe200078e00ff */
[----:B-1----:R-:W-:-:S02]  /*5af0*/  IADD3 R8, R30, 0xc8, RZ ;  /* 0x000000c81e087810 */ /* 0x002fc40007ffe0ff */
[----:B------:R1:W-:Y:S01]  /*5b00*/  STL [R1+0x38f8], R4 ;  /* 0x0038f80401007387 */ /* 0x0003e20000100800 */
[----:B------:R-:W-:Y:S02]  /*5b10*/  IMAD.MOV R18, RZ, RZ, -R18 ;  /* 0x000000ffff127224 */ /* 0x000fe400078e0a12 */
[C---:B---3--:R-:W-:Y:S02]  /*5b20*/  IMAD R6, R251.reuse, R20, R19 ;  /* 0x00000014fb067224 */ /* 0x048fe400078e0213 */
[----:B------:R-:W-:Y:S02]  /*5b30*/  IMAD.MOV R16, RZ, RZ, -R16 ;  /* 0x000000ffff107224 */ /* 0x000fe400078e0a10 */
[C---:B--2---:R-:W-:Y:S02]  /*5b40*/  IMAD R5, R251.reuse, R24, R23 ;  /* 0x00000018fb057224 */ /* 0x044fe400078e0217 */
[----:B-1----:R-:W-:Y:S01]  /*5b50*/  IMAD R4, R251, R22, R21 ;  /* 0x00000016fb047224 */ /* 0x002fe200078e0215 */
[----:B------:R-:W-:-:S02]  /*5b60*/  IABS R21, R8 ;  /* 0x0000000800157213 */ /* 0x000fc40000000000 */
[----:B------:R1:W-:Y:S04]  /*5b70*/  STL [R1+0x310], R5 ;  /* 0x0003100501007387 */ /* 0x0003e80000100800 */
[----:B------:R2:W-:Y:S01]  /*5b80*/  STL [R1+0x30c], R4 ;  /* 0x00030c0401007387 */ /* 0x0005e20000100800 */
[----:B------:R-:W-:-:S03]  /*5b90*/  IMAD.HI.U32 R22, R252, R21, RZ ;  /* 0x00000015fc167227 */ /* 0x000fc600078e00ff */
[----:B------:R3:W-:Y:S01]  /*5ba0*/  STL [R1+0x308], R6 ;  /* 0x0003080601007387 */ /* 0x0007e20000100800 */
[----:B------:R-:W-:Y:S02]  /*5bb0*/  IMAD.MOV R22, RZ, RZ, -R22 ;  /* 0x000000ffff167224 */ /* 0x000fe400078e0a16 */
[C---:B-1----:R-:W-:Y:S01]  /*5bc0*/  IMAD R5, R251.reuse, R18, R17 ;  /* 0x00000012fb057224 */ /* 0x042fe200078e0211 */
[----:B------:R-:W-:Y:S01]  /*5bd0*/  IADD3 R17, R30, 0xc7, RZ ;  /* 0x000000c71e117810 */ /* 0x000fe20007ffe0ff */
[----:B--2---:R-:W-:-:S03]  /*5be0*/  IMAD R4, R251, R16, R15 ;  /* 0x00000010fb047224 */ /* 0x004fc600078e020f */
        /* <DEDUP_REMOVED lines=18> */
[C---:B------:R-:W-:Y:S01]  /*5d10*/  IMAD.HI.U32 R18, R252.reuse, R17, RZ ;  /* 0x00000011fc127227 */ /* 0x040fe200078e00ff */
[----:B------:R1:W-:Y:S03]  /*5d20*/  STL [R1+0x3910], R4 ;  /* 0x0039100401007387 */ /* 0x0003e60000100800 */
[----:B------:R-:W-:-:S04]  /*5d30*/  IMAD.HI.U32 R16, R252, R15, RZ ;  /* 0x0000000ffc107227 */ /* 0x000fc800078e00ff */
[C---:B--2---:R-:W-:Y:S02]  /*5d40*/  IMAD R5, R251.reuse, R24, R23 ;  /* 0x00000018fb057224 */ /* 0x044fe400078e0217 */
[----:B------:R-:W-:Y:S02]  /*5d50*/  IMAD.MOV R18, RZ, RZ, -R18 ;  /* 0x000000ffff127224 */ /* 0x000fe400078e0a12 */
[C---:B-1----:R-:W-:Y:S01]  /*5d60*/  IMAD R4, R251.reuse, R22, R21 ;  /* 0x00000016fb047224 */ /* 0x042fe200078e0215 */
        /* <DEDUP_REMOVED lines=53> */
[----:B------:R-:W-:Y:S01]  /*60c0*/  STL [R1+0x38f0], R17 ;  /* 0x0038f01101007387 */ /* 0x000fe20000100800 */
[----:B-1----:R-:W-:Y:S01]  /*60d0*/  IADD3 R5, R30, 0xd4, RZ ;  /* 0x000000d41e057810 */ /* 0x002fe20007ffe0ff */
[----:B------:R-:W-:-:S02]  /*60e0*/  IMAD.HI.U32 R20, R252, R15, RZ ;  /* 0x0000000ffc147227 */ /* 0x000fc400078e00ff */
[----:B------:R1:W-:Y:S01]  /*60f0*/  STL [R1+0x38fc], R8 ;  /* 0x0038fc0801007387 */ /* 0x0003e20000100800 */
        /* <DEDUP_REMOVED lines=10> */
[----:B------:R1:W-:Y:S01]  /*61a0*/  STL [R1+0x3940], R4 ;  /* 0x0039400401007387 */ /* 0x0003e20000100800 */
[----:B--2---:R-:W-:Y:S02]  /*61b0*/  IADD3 R6, R30, 0xd8, RZ ;  /* 0x000000d81e067810 */ /* 0x004fe40007ffe0ff */
[----:B------:R-:W-:Y:S02]  /*61c0*/  IMAD.MOV R17, RZ, RZ, -R17 ;  /* 0x000000ffff117224 */ /* 0x000fe400078e0a11 */
[C---:B---3--:R-:W-:Y:S02]  /*61d0*/  IMAD R5, R251.reuse, R24, R23 ;  /* 0x00000018fb057224 */ /* 0x048fe400078e0217 */
[C---:B------:R-:W-:Y:S01]  /*61e0*/  IMAD R15, R251.reuse, R20, R15 ;  /* 0x00000014fb0f7224 */ /* 0x040fe200078e020f */
[----:B------:R-:W-:Y:S01]  /*61f0*/  IABS R20, R6 ;  /* 0x0000000600147213 */ /* 0x000fe20000000000 */
[----:B-1----:R-:W-:Y:S01]  /*6200*/  IMAD R4, R251, R22, R21 ;  /* 0x00000016fb047224 */ /* 0x002fe200078e0215 */
[----:B------:R1:W-:Y:S01]  /*6210*/  STL [R1+0x2d4], R5 ;  /* 0x0002d40501007387 */ /* 0x0003e20000100800 */
[----:B------:R-:W-:-:S02]  /*6220*/  IABS R22, R8 ;  /* 0x0000000800167213 */ /* 0x000fc40000000000 */
        /* <DEDUP_REMOVED lines=203> */
[C---:B------:R-:W-:Y:S02]  /*6ee0*/  IMAD R6, R251.reuse, R22, R21 ;  /* 0x00000016fb067224 */ /* 0x040fe400078e0215 */
[----:B------:R-:W-:Y:S01]  /*6ef0*/  IMAD.MOV R18, RZ, RZ, -R18 ;  /* 0x000000ffff127224 */ /* 0x000fe200078e0a12 */
[----:B------:R2:W-:Y:S04]  /*6f00*/  STL [R1+0x370], R4 ;  /* 0x0003700401007387 */ /* 0x0005e80000100800 */
[----:B------:R3:W-:Y:S01]  /*6f10*/  STL [R1+0x36c], R6 ;  /* 0x00036c0601007387 */ /* 0x0007e20000100800 */
[----:B-1----:R-:W-:Y:S01]  /*6f20*/  IMAD R5, R251, R20, R19 ;  /* 0x00000014fb057224 */ /* 0x002fe200078e0213 */
[----:B------:R-:W-:-:S02]  /*6f30*/  IADD3 R19, R30, 0xf4, RZ ;  /* 0x000000f41e137810 */ /* 0x000fc40007ffe0ff */
[----:B------:R-:W-:Y:S01]  /*6f40*/  IABS R20, R8 ;  /* 0x0000000800147213 */ /* 0x000fe20000000000 */
[----:B--2---:R-:W-:Y:S01]  /*6f50*/  IMAD R4, R251, R18, R17 ;  /* 0x00000012fb047224 */ /* 0x004fe200078e0211 */
[----:B------:R1:W-:Y:S01]  /*6f60*/  STL [R1+0x368], R5 ;  /* 0x0003680501007387 */ /* 0x0003e20000100800 */
[----:B------:R-:W-:Y:S02]  /*6f70*/  IABS R21, R19 ;  /* 0x0000001300157213 */ /* 0x000fe40000000000 */
[----:B---3--:R-:W-:Y:S01]  /*6f80*/  IADD3 R6, R30, 0xf6, RZ ;  /* 0x000000f61e067810 */ /* 0x008fe20007ffe0ff */
[----:B------:R2:W-:Y:S01]  /*6f90*/  STL [R1+0x364], R4 ;  /* 0x0003640401007387 */ /* 0x0005e20000100800 */
[----:B------:R-:W-:-:S03]  /*6fa0*/  IMAD.HI.U32 R23, R252, R20, RZ ;  /* 0x00000014fc177227 */ /* 0x000fc600078e00ff */
[----:B------:R3:W-:Y:S01]  /*6fb0*/  STL [R1+0x3990], R19 ;  /* 0x0039901301007387 */ /* 0x0007e20000100800 */
[----:B------:R-:W-:Y:S01]  /*6fc0*/  IMAD.HI.U32 R22, R252, R21, RZ ;  /* 0x00000015fc167227 */ /* 0x000fe200078e00ff */
[C---:B-1----:R-:W-:Y:S02]  /*6fd0*/  IADD3 R5, R30.reuse, 0xf7, RZ ;  /* 0x000000f71e057810 */ /* 0x042fe40007ffe0ff */
[----:B------:R1:W-:Y:S01]  /*6fe0*/  STL [R1+0x39a0], R8 ;  /* 0x0039a00801007387 */ /* 0x0003e20000100800 */
[----:B------:R-:W-:Y:S01]  /*6ff0*/  IMAD.MOV R22, RZ, RZ, -R22 ;  /* 0x000000ffff167224 */ /* 0x000fe200078e0a16 */
[----:B------:R-:W-:Y:S01]  /*7000*/  IABS R17, R5 ;  /* 0x0000000500117213 */ /* 0x000fe20000000000 */
[----:B------:R-:W-:Y:S01]  /*7010*/  IMAD.MOV R23, RZ, RZ, -R23 ;  /* 0x000000ffff177224 */ /* 0x000fe200078e0a17 */
[----:B--2---:R-:W-:Y:S01]  /*7020*/  IADD3 R4, R30, 0xf8, RZ ;  /* 0x000000f81e047810 */ /* 0x004fe20007ffe0ff */
[----:B------:R2:W-:Y:S01]  /*7030*/  STL [R1+0x3978], R6 ;  /* 0x0039780601007387 */ /* 0x0005e20000100800 */
[----:B---3--:R-:W-:Y:S01]  /*7040*/  IABS R19, R6 ;  /* 0x0000000600137213 */ /* 0x008fe20000000000 */
[----:B------:R-:W-:Y:S01]  /*7050*/  IMAD.HI.U32 R25, R252, R17, RZ ;  /* 0x00000011fc197227 */ /* 0x000fe200078e00ff */
[----:B------:R-:W-:Y:S01]  /*7060*/  IABS R18, R4 ;  /* 0x0000000400127213 */ /* 0x000fe20000000000 */
[----:B------:R3:W-:Y:S01]  /*7070*/  STL [R1+0x39cc], R5 ;  /* 0x0039cc0501007387 */ /* 0x0007e20000100800 */
[----:B-1----:R-:W-:Y:S01]  /*7080*/  IADD3 R8, R30, 0xfa, RZ ;  /* 0x000000fa1e087810 */ /* 0x002fe20007ffe0ff */
[----:B------:R-:W-:-:S02]  /*7090*/  IMAD.HI.U32 R24, R252, R19, RZ ;  /* 0x00000013fc187227 */ /* 0x000fc400078e00ff */
[----:B------:R1:W-:Y:S02]  /*70a0*/  STL [R1+0x39f0], R4 ;  /* 0x0039f00401007387 */ /* 0x0003e40000100800 */
[----:B------:R-:W-:Y:S01]  /*70b0*/  IMAD.MOV R25, RZ, RZ, -R25 ;  /* 0x000000ffff197224 */ /* 0x000fe200078e0a19 */
[----:B------:R-:W-:Y:S01]  /*70c0*/  IADD3 R24, -R24, RZ, RZ ;  /* 0x000000ff18187210 */ /* 0x000fe20007ffe1ff */
[C---:B--2---:R-:W-:Y:S02]  /*70d0*/  IMAD R6, R251.reuse, R22, R21 ;  /* 0x00000016fb067224 */ /* 0x044fe400078e0215 */
[C---:B---3--:R-:W-:Y:S02]  /*70e0*/  IMAD R5, R251.reuse, R23, R20 ;  /* 0x00000017fb057224 */ /* 0x048fe400078e0214 */
[----:B------:R-:W-:Y:S01]  /*70f0*/  IMAD R17, R251, R25, R17 ;  /* 0x00000019fb117224 */ /* 0x000fe200078e0211 */
[----:B------:R2:W-:Y:S01]  /*7100*/  STL [R1+0x360], R6 ;  /* 0x0003600601007387 */ /* 0x0005e20000100800 */
[----:B------:R-:W-:-:S03]  /*7110*/  IMAD.HI.U32 R26, R252, R18, RZ ;  /* 0x00000012fc1a7227 */ /* 0x000fc600078e00ff */
[----:B------:R3:W-:Y:S01]  /*7120*/  STL [R1+0x35c], R5 ;  /* 0x00035c0501007387 */ /* 0x0007e20000100800 */
[----:B-1----:R-:W-:Y:S01]  /*7130*/  IMAD R4, R251, R24, R19 ;  /* 0x00000018fb047224 */ /* 0x002fe200078e0213 */
[----:B------:R-:W-:Y:S01]  /*7140*/  IABS R19, R8 ;  /* 0x0000000800137213 */ /* 0x000fe20000000000 */
[----:B------:R-:W-:Y:S01]  /*7150*/  IMAD.MOV R26, RZ, RZ, -R26 ;  /* 0x000000ffff1a7224 */ /* 0x000fe200078e0a1a */
[----:B------:R1:W-:Y:S01]  /*7160*/  STL [R1+0x3ea4], R17 ;  /* 0x003ea41101007387 */ /* 0x0003e20000100800 */
[----:B--2---:R-:W-:Y:S02]  /*7170*/  IADD3 R6, R30, 0xfb, RZ ;  /* 0x000000fb1e067810 */ /* 0x004fe40007ffe0ff */
[----:B------:R-:W-:Y:S01]  /*7180*/  IMAD.HI.U32 R24, R252, R19, RZ ;  /* 0x00000013fc187227 */ /* 0x000fe200078e00ff */
[----:B------:R2:W-:Y:S01]  /*7190*/  STL [R1+0x358], R4 ;  /* 0x0003580401007387 */ /* 0x0005e20000100800 */
[----:B---3--:R-:W-:Y:S02]  /*71a0*/  IADD3 R5, R30, 0xfc, RZ ;  /* 0x000000fc1e057810 */ /* 0x008fe40007ffe0ff */
[----:B------:R-:W-:Y:S01]  /*71b0*/  IMAD.MOV R24, RZ, RZ, -R24 ;  /* 0x000000ffff187224 */ /* 0x000fe200078e0a18 */
[----:B------:R-:W-:-:S02]  /*71c0*/  IABS R20, R6 ;  /* 0x0000000600147213 */ /* 0x000fc40000000000 */
[----:B-1----:R-:W-:Y:S02]  /*71d0*/  IADD3 R17, R30, 0xf9, RZ ;  /* 0x000000f91e117810 */ /* 0x002fe40007ffe0ff */
[----:B------:R-:W-:Y:S01]  /*71e0*/  IABS R21, R5 ;  /* 0x0000000500157213 */ /* 0x000fe20000000000 */
[----:B------:R-:W-:-:S04]  /*71f0*/  IMAD.HI.U32 R25, R252, R20, RZ ;  /* 0x00000014fc197227 */ /* 0x000fc800078e00ff */
[----:B--2---:R-:W-:Y:S01]  /*7200*/  IMAD R4, R251, R26, R18 ;  /* 0x0000001afb047224 */ /* 0x004fe200078e0212 */
[----:B------:R-:W-:Y:S01]  /*7210*/  IABS R18, R17 ;  /* 0x0000001100127213 */ /* 0x000fe20000000000 */
[C---:B------:R-:W-:Y:S01]  /*7220*/  IMAD.HI.U32 R26, R252.reuse, R21, RZ ;  /* 0x00000015fc1a7227 */ /* 0x040fe200078e00ff */
[----:B------:R-:W-:Y:S02]  /*7230*/  IADD3 R25, -R25, RZ, RZ ;  /* 0x000000ff19197210 */ /* 0x000fe40007ffe1ff */
[----:B------:R1:W-:Y:S01]  /*7240*/  STL [R1+0x3a8], R4 ;  /* 0x0003a80401007387 */ /* 0x0003e20000100800 */
[----:B------:R-:W-:-:S03]  /*7250*/  IMAD.HI.U32 R23, R252, R18, RZ ;  /* 0x00000012fc177227 */ /* 0x000fc600078e00ff */
[----:B------:R2:W-:Y:S01]  /*7260*/  STL [R1+0x39a8], R17 ;  /* 0x0039a81101007387 */ /* 0x0005e20000100800 */
[----:B------:R-:W-:Y:S02]  /*7270*/  IMAD.MOV R23, RZ, RZ, -R23 ;  /* 0x000000ffff177224 */ /* 0x000fe400078e0a17 */
[----:B------:R-:W-:Y:S01]  /*7280*/  IMAD.MOV R26, RZ, RZ, -R26 ;  /* 0x000000ffff1a7224 */ /* 0x000fe200078e0a1a */
[----:B------:R3:W-:Y:S01]  /*7290*/  STL [R1+0x39b8], R8 ;  /* 0x0039b80801007387 */ /* 0x0007e20000100800 */
[----:B-1----:R-:W-:-:S03]  /*72a0*/  IADD3 R4, R30, 0xfd, RZ ;  /* 0x000000fd1e047810 */ /* 0x002fc60007ffe0ff */
[----:B------:R1:W-:Y:S01]  /*72b0*/  STL [R1+0x398c], R6 ;  /* 0x00398c0601007387 */ /* 0x0003e20000100800 */
[----:B------:R-:W-:-:S03]  /*72c0*/  IABS R22, R4 ;  /* 0x0000000400167213 */ /* 0x000fc60000000000 */
[----:B------:R4:W-:Y:S01]  /*72d0*/  STL [R1+0x39ec], R5 ;  /* 0x0039ec0501007387 */ /* 0x0009e20000100800 */
[----:B--2---:R-:W-:Y:S01]  /*72e0*/  IADD3 R17, R30, 0xfe, RZ ;  /* 0x000000fe1e117810 */ /* 0x004fe20007ffe0ff */
[----:B------:R-:W-:Y:S02]  /*72f0*/  IMAD.HI.U32 R27, R252, R22, RZ ;  /* 0x00000016fc1b7227 */ /* 0x000fe400078e00ff */
[----:B------:R2:W-:Y:S01]  /*7300*/  STL [R1+0x3a0c], R4 ;  /* 0x003a0c0401007387 */ /* 0x0005e20000100800 */
[----:B---3--:R-:W-:Y:S01]  /*7310*/  IADD3 R8, R30, 0xff, RZ ;  /* 0x000000ff1e087810 */ /* 0x008fe20007ffe0ff */
[C---:B-1----:R-:W-:Y:S02]  /*7320*/  IMAD R6, R251.reuse, R23, R18 ;  /* 0x00000017fb067224 */ /* 0x042fe400078e0212 */
[----:B------:R-:W-:Y:S02]  /*7330*/  IMAD.MOV R27, RZ, RZ, -R27 ;  /* 0x000000ffff1b7224 */ /* 0x000fe400078e0a1b */
[C---:B----4-:R-:W-:Y:S01]  /*7340*/  IMAD R5, R251.reuse, R24, R19 ;  /* 0x00000018fb057224 */ /* 0x050fe200078e0213 */
[----:B------:R1:W-:Y:S01]  /*7350*/  STL [R1+0x3a4], R6 ;  /* 0x0003a40601007387 */ /* 0x0003e20000100800 */
[----:B------:R-:W-:-:S02]  /*7360*/  IMAD R19, R251, R27, R22 ;  /* 0x0000001bfb137224 */ /* 0x000fc400078e0216 */
[C---:B--2---:R-:W-:Y:S01]  /*7370*/  IMAD R4, R251.reuse, R25, R20 ;  /* 0x00000019fb047224 */ /* 0x044fe200078e0214 */
[----:B------:R-:W-:Y:S01]  /*7380*/  IABS R20, R17 ;  /* 0x0000001100147213 */ /* 0x000fe20000000000 */
[----:B------:R-:W-:Y:S01]  /*7390*/  IMAD R18, R251, R26, R21 ;  /* 0x0000001afb127224 */ /* 0x000fe200078e0215 */
[----:B------:R-:W-:Y:S01]  /*73a0*/  IABS R21, R8 ;  /* 0x0000000800157213 */ /* 0x000fe20000000000 */
[----:B------:R2:W-:Y:S02]  /*73b0*/  STL [R1+0x3a0], R5 ;  /* 0x0003a00501007387 */ /* 0x0005e40000100800 */
[----:B------:R-:W-:Y:S01]  /*73c0*/  IMAD.HI.U32 R25, R252, R20, RZ ;  /* 0x00000014fc197227 */ /* 0x000fe200078e00ff */
[----:B-1----:R-:W-:Y:S01]  /*73d0*/  IADD3 R6, R30, 0x100, RZ ;  /* 0x000001001e067810 */ /* 0x002fe20007ffe0ff */
[----:B------:R-:W-:Y:S02]  /*73e0*/  STL [R1+0x3e90], R18 ;  /* 0x003e901201007387 */ /* 0x000fe40000100800 */
[----:B------:R-:W-:Y:S01]  /*73f0*/  IMAD.HI.U32 R26, R252, R21, RZ ;  /* 0x00000015fc1a7227 */ /* 0x000fe200078e00ff */
[----:B------:R-:W-:Y:S01]  /*7400*/  IABS R22, R6 ;  /* 0x0000000600167213 */ /* 0x000fe20000000000 */
[----:B------:R1:W-:Y:S02]  /*7410*/  STL [R1+0x39c], R4 ;  /* 0x00039c0401007387 */ /* 0x0003e40000100800 */
[----:B------:R-:W-:Y:S01]  /*7420*/  IMAD.MOV R25, RZ, RZ, -R25 ;  /* 0x000000ffff197224 */ /* 0x000fe200078e0a19 */
[----:B--2---:R-:W-:Y:S01]  /*7430*/  IADD3 R5, R30, 0x101, RZ ;  /* 0x000001011e057810 */ /* 0x004fe20007ffe0ff */
[----:B------:R-:W-:Y:S01]  /*7440*/  IMAD.HI.U32 R27, R252, R22, RZ ;  /* 0x00000016fc1b7227 */ /* 0x000fe200078e00ff */
[----:B------:R-:W-:Y:S02]  /*7450*/  STL [R1+0x3e94], R19 ;  /* 0x003e941301007387 */ /* 0x000fe40000100800 */
[----:B------:R-:W-:Y:S01]  /*7460*/  IABS R23, R5 ;  /* 0x0000000500177213 */ /* 0x000fe20000000000 */
[----:B------:R-:W-:Y:S01]  /*7470*/  IMAD.MOV R26, RZ, RZ, -R26 ;  /* 0x000000ffff1a7224 */ /* 0x000fe200078e0a1a */
[----:B------:R-:W-:Y:S01]  /*7480*/  IADD3 R27, -R27, RZ, RZ ;  /* 0x000000ff1b1b7210 */ /* 0x000fe20007ffe1ff */
[----:B------:R-:W-:Y:S01]  /*7490*/  STL [R1+0x39c8], R17 ;  /* 0x0039c81101007387 */ /* 0x000fe20000100800 */
[----:B-1----:R-:W-:Y:S01]  /*74a0*/  IADD3 R4, R30, 0x102, RZ ;  /* 0x000001021e047810 */ /* 0x002fe20007ffe0ff */
[----:B------:R-:W-:-:S02]  /*74b0*/  IMAD R20, R251, R25, R20 ;  /* 0x00000019fb147224 */ /* 0x000fc400078e0214 */
[----:B------:R-:W-:Y:S01]  /*74c0*/  STL [R1+0x39d4], R8 ;  /* 0x0039d40801007387 */ /* 0x000fe20000100800 */
[C---:B------:R-:W-:Y:S01]  /*74d0*/  IMAD R21, R251.reuse, R26, R21 ;  /* 0x0000001afb157224 */ /* 0x040fe200078e0215 */
[----:B------:R-:W-:Y:S01]  /*74e0*/  IABS R24, R4 ;  /* 0x0000000400187213 */ /* 0x000fe20000000000 */
[----:B------:R-:W-:Y:S01]  /*74f0*/  IMAD R22, R251, R27, R22 ;  /* 0x0000001bfb167224 */ /* 0x000fe200078e0216 */
[----:B------:R-:W-:Y:S01]  /*7500*/  STL [R1+0x39a4], R6 ;  /* 0x0039a40601007387 */ /* 0x000fe20000100800 */
[----:B------:R-:W-:-:S03]  /*7510*/  IMAD.HI.U32 R28, R252, R23, RZ ;  /* 0x00000017fc1c7227 */ /* 0x000fc600078e00ff */
[----:B------:R-:W-:Y:S01]  /*7520*/  STL [R1+0x3a08], R5 ;  /* 0x003a080501007387 */ /* 0x000fe20000100800 */
[----:B------:R-:W-:-:S03]  /*7530*/  IMAD.HI.U32 R29, R252, R24, RZ ;  /* 0x00000018fc1d7227 */ /* 0x000fc600078e00ff */
[----:B------:R-:W-:Y:S01]  /*7540*/  STL [R1+0x3a30], R4 ;  /* 0x003a300401007387 */ /* 0x000fe20000100800 */
[----:B------:R-:W-:Y:S02]  /*7550*/  IMAD.MOV R28, RZ, RZ, -R28 ;  /* 0x000000ffff1c7224 */ /* 0x000fe400078e0a1c */
[----:B------:R-:W-:Y:S01]  /*7560*/  IMAD.MOV R29, RZ, RZ, -R29 ;  /* 0x000000ffff1d7224 */ /* 0x000fe200078e0a1d */
[----:B------:R-:W-:Y:S01]  /*7570*/  STL [R1+0x3e7c], R20 ;  /* 0x003e7c1401007387 */ /* 0x000fe20000100800 */
[C---:B------:R-:W-:Y:S02]  /*7580*/  IMAD R23, R251.reuse, R28, R23 ;  /* 0x0000001cfb177224 */ /* 0x040fe400078e0217 */
[----:B------:R-:W-:Y:S01]  /*7590*/  IMAD R24, R251, R29, R24 ;  /* 0x0000001dfb187224 */ /* 0x000fe200078e0218 */
[----:B------:R1:W-:Y:S04]  /*75a0*/  STL [R1+0x3e80], R21 ;  /* 0x003e801501007387 */ /* 0x0003e80000100800 */
[----:B------:R2:W-:Y:S04]  /*75b0*/  STL [R1+0x3e84], R22 ;  /* 0x003e841601007387 */ /* 0x0005e80000100800 */
[----:B------:R-:W-:Y:S01]  /*75c0*/  STL [R1+0x3e88], R23 ;  /* 0x003e881701007387 */ /* 0x000fe20000100800 */
[----:B-1----:R-:W-:-:S03]  /*75d0*/  IMAD.MOV.U32 R21, RZ, RZ, R248 ;  /* 0x000000ffff157224 */ /* 0x002fc600078e00f8 */
[----:B------:R1:W-:Y:S01]  /*75e0*/  STL [R1+0x3e8c], R24 ;  /* 0x003e8c1801007387 */ /* 0x0003e20000100800 */
[----:B--2---:R-:W-:-:S05]  /*75f0*/  IMAD.MOV.U32 R22, RZ, RZ, R30 ;  /* 0x000000ffff167224 */ /* 0x004fca00078e001e */
[C---:B------:R-:W-:Y:S02]  /*7600*/  IADD3 R8, R22.reuse, 0x104, RZ ;  /* 0x0000010416087810 */ /* 0x040fe40007ffe0ff */
[C---:B------:R-:W-:Y:S01]  /*7610*/  IADD3 R17, R22.reuse, 0x103, RZ ;  /* 0x0000010316117810 */ /* 0x040fe20007ffe0ff */
[----:B-1----:R-:W-:Y:S01]  /*7620*/  IMAD.MOV.U32 R24, RZ, RZ, R246 ;  /* 0x000000ffff187224 */ /* 0x002fe200078e00f6 */
[----:B------:R-:W-:Y:S02]  /*7630*/  IABS R26, R8 ;  /* 0x00000008001a7213 */ /* 0x000fe40000000000 */
[C---:B------:R-:W-:Y:S01]  /*7640*/  IADD3 R6, R22.reuse, 0x105, RZ ;  /* 0x0000010516067810 */ /* 0x040fe20007ffe0ff */
[----:B------:R-:W-:Y:S01]  /*7650*/  STL [R1+0x39e8], R17 ;  /* 0x0039e81101007387 */ /* 0x000fe20000100800 */
[----:B------:R-:W-:Y:S01]  /*7660*/  IADD3 R5, R22, 0x106, RZ ;  /* 0x0000010616057810 */ /* 0x000fe20007ffe0ff */
[----:B------:R-:W-:Y:S01]  /*7670*/  IMAD.HI.U32 R31, R252, R26, RZ ;  /* 0x0000001afc1f7227 */ /* 0x000fe200078e00ff */
[----:B------:R-:W-:Y:S01]  /*7680*/  IADD3 R4, R22, 0x107, RZ ;  /* 0x0000010716047810 */ /* 0x000fe20007ffe0ff */
[----:B------:R1:W-:Y:S01]  /*7690*/  STL [R1+0x39c4], R8 ;  /* 0x0039c40801007387 */ /* 0x0003e20000100800 */
[----:B------:R-:W-:-:S02]  /*76a0*/  IABS R25, R17 ;  /* 0x0000001100197213 */ /* 0x000fc40000000000 */
[----:B------:R-:W-:Y:S01]  /*76b0*/  IABS R27, R6 ;  /* 0x00000006001b7213 */ /* 0x000fe20000000000 */
[----:B------:R2:W-:Y:S01]  /*76c0*/  STL [R1+0x3508], R6 ;  /* 0x0035080601007387 */ /* 0x0005e20000100800 */
[----:B------:R-:W-:Y:S01]  /*76d0*/  IABS R28, R5 ;  /* 0x00000005001c7213 */ /* 0x000fe20000000000 */
[C---:B------:R-:W-:Y:S01]  /*76e0*/  IMAD.HI.U32 R30, R252.reuse, R25, RZ ;  /* 0x00000019fc1e7227 */ /* 0x040fe200078e00ff */
[----:B------:R-:W-:Y:S01]  /*76f0*/  IABS R29, R4 ;  /* 0x00000004001d7213 */ /* 0x000fe20000000000 */
[----:B------:R3:W-:Y:S01]  /*7700*/  STL [R1+0x39f4], R5 ;  /* 0x0039f40501007387 */ /* 0x0007e20000100800 */
[----:B------:R-:W-:Y:S01]  /*7710*/  IADD3 R31, -R31, RZ, RZ ;  /* 0x000000ff1f1f7210 */ /* 0x000fe20007ffe1ff */
[----:B------:R-:W-:Y:S01]  /*7720*/  IMAD.HI.U32 R32, R252, R27, RZ ;  /* 0x0000001bfc207227 */ /* 0x000fe200078e00ff */
[C---:B-1----:R-:W-:Y:S01]  /*7730*/  IADD3 R8, R22.reuse, 0x109, RZ ;  /* 0x0000010916087810 */ /* 0x042fe20007ffe0ff */
[----:B------:R1:W-:Y:S01]  /*7740*/  STL [R1+0x3a2c], R4 ;  /* 0x003a2c0401007387 */ /* 0x0003e20000100800 */
[----:B------:R-:W-:Y:S01]  /*7750*/  IADD3 R17, R22, 0x108, RZ ;  /* 0x0000010816117810 */ /* 0x000fe20007ffe0ff */
[----:B------:R-:W-:Y:S01]  /*7760*/  IMAD.HI.U32 R33, R252, R28, RZ ;  /* 0x0000001cfc217227 */ /* 0x000fe200078e00ff */
[----:B--2---:R-:W-:-:S02]  /*7770*/  IADD3 R6, R22, 0x1ff, RZ ;  /* 0x000001ff16067810 */ /* 0x004fc40007ffe0ff */
[----:B------:R-:W-:Y:S01]  /*7780*/  IADD3 R18, R22, 0x1d4, RZ ;  /* 0x000001d416127810 */ /* 0x000fe20007ffe0ff */
[----:B------:R-:W-:Y:S01]  /*7790*/  IMAD.HI.U32 R34, R252, R29, RZ ;  /* 0x0000001dfc227227 */ /* 0x000fe200078e00ff */
[C---:B---3--:R-:W-:Y:S02]  /*77a0*/  IADD3 R5, R22.reuse, 0x10a, RZ ;  /* 0x0000010a16057810 */ /* 0x048fe40007ffe0ff */
[C---:B------:R-:W-:Y:S01]  /*77b0*/  IADD3 R19, R22.reuse, 0x1d9, RZ ;  /* 0x000001d916137810 */ /* 0x040fe20007ffe0ff */
[----:B------:R-:W-:Y:S01]  /*77c0*/  IMAD.MOV R30, RZ, RZ, -R30 ;  /* 0x000000ffff1e7224 */ /* 0x000fe200078e0a1e */
[C---:B-1----:R-:W-:Y:S01]  /*77d0*/  IADD3 R4, R22.reuse, 0x10b, RZ ;  /* 0x0000010b16047810 */ /* 0x042fe20007ffe0ff */
[----:B------:R-:W-:Y:S01]  /*77e0*/  IMAD.MOV R32, RZ, RZ, -R32 ;  /* 0x000000ffff207224 */ /* 0x000fe200078e0a20 */
[----:B------:R-:W-:Y:S01]  /*77f0*/  IADD3 R23, R22, 0x1df, RZ ;  /* 0x000001df16177810 */ /* 0x000fe20007ffe0ff */
[----:B------:R-:W-:Y:S02]  /*7800*/  IMAD.MOV R33, RZ, RZ, -R33 ;  /* 0x000000ffff217224 */ /* 0x000fe400078e0a21 */
[----:B------:R-:W-:Y:S01]  /*7810*/  IMAD R26, R251, R31, R26 ;  /* 0x0000001ffb1a7224 */ /* 0x000fe200078e021a */
[----:B------:R-:W-:Y:S01]  /*7820*/  IABS R31, R8 ;  /* 0x00000008001f7213 */ /* 0x000fe20000000000 */
[----:B------:R-:W-:-:S02]  /*7830*/  IMAD.MOV R34, RZ, RZ, -R34 ;  /* 0x000000ffff227224 */ /* 0x000fc400078e0a22 */
[C---:B------:R-:W-:Y:S01]  /*7840*/  IMAD R25, R251.reuse, R30, R25 ;  /* 0x0000001efb197224 */ /* 0x040fe200078e0219 */
[----:B------:R-:W-:Y:S01]  /*7850*/  IABS R30, R17 ;  /* 0x00000011001e7213 */ /* 0x000fe20000000000 */
[C---:B------:R-:W-:Y:S01]  /*7860*/  IMAD R27, R251.reuse, R32, R27 ;  /* 0x00000020fb1b7224 */ /* 0x040fe200078e021b */
[----:B------:R-:W-:Y:S01]  /*7870*/  IABS R32, R6 ;  /* 0x0000000600207213 */ /* 0x000fe20000000000 */
[C---:B------:R-:W-:Y:S01]  /*7880*/  IMAD R28, R251.reuse, R33, R28 ;  /* 0x00000021fb1c7224 */ /* 0x040fe200078e021c */
[----:B------:R1:W-:Y:S01]  /*7890*/  STL [R1+0x3e98], R25 ;  /* 0x003e981901007387 */ /* 0x0003e20000100800 */
[----:B------:R-:W-:Y:S01]  /*78a0*/  IMAD R29, R251, R34, R29 ;  /* 0x00000022fb1d7224 */ /* 0x000fe200078e021d */
[----:B------:R-:W-:Y:S01]  /*78b0*/  IABS R33, R5 ;  /* 0x0000000500217213 */ /* 0x000fe20000000000 */
[----:B------:R-:W-:Y:S01]  /*78c0*/  IMAD.HI.U32 R36, R252, R31, RZ ;  /* 0x0000001ffc247227 */ /* 0x000fe200078e00ff */
[----:B------:R2:W-:Y:S01]  /*78d0*/  STL [R1+0x3e70], R26 ;  /* 0x003e701a01007387 */ /* 0x0005e20000100800 */
[----:B------:R-:W-:-:S02]  /*78e0*/  IABS R34, R4 ;  /* 0x0000000400227213 */ /* 0x000fc40000000000 */
[----:B------:R-:W-:Y:S01]  /*78f0*/  IMAD.HI.U32 R35, R252, R30, RZ ;  /* 0x0000001efc237227 */ /* 0x000fe200078e00ff */
[----:B------:R3:W-:Y:S01]  /*7900*/  STL [R1+0x3e74], R27 ;  /* 0x003e741b01007387 */ /* 0x0007e20000100800 */
[----:B------:R-:W-:Y:S02]  /*7910*/  IADD3 R36, -R36, RZ, RZ ;  /* 0x000000ff24247210 */ /* 0x000fe40007ffe1ff */
[----:B------:R-:W-:Y:S01]  /*7920*/  IMAD.HI.U32 R37, R252, R32, RZ ;  /* 0x00000020fc257227 */ /* 0x000fe200078e00ff */
[----:B------:R-:W-:Y:S01]  /*7930*/  STL [R1+0x3e78], R28 ;  /* 0x003e781c01007387 */ /* 0x000fe20000100800 */
[----:B-1----:R-:W-:Y:S02]  /*7940*/  IADD3 R25, R22, 0x1de, RZ ;  /* 0x000001de16197810 */ /* 0x002fe40007ffe0ff */
[----:B------:R-:W-:Y:S01]  /*7950*/  IMAD.HI.U32 R38, R252, R33, RZ ;  /* 0x00000021fc267227 */ /* 0x000fe200078e00ff */
[----:B------:R-:W-:Y:S01]  /*7960*/  STL [R1+0x3e9c], R29 ;  /* 0x003e9c1d01007387 */ /* 0x000fe20000100800 */
[----:B--2---:R-:W-:-:S02]  /*7970*/  IADD3 R26, R22, 0x1dd, RZ ;  /* 0x000001dd161a7810 */ /* 0x004fc40007ffe0ff */
[----:B------:R-:W-:Y:S01]  /*7980*/  IMAD.HI.U32 R39, R252, R34, RZ ;  /* 0x00000022fc277227 */ /* 0x000fe200078e00ff */
[----:B------:R1:W-:Y:S01]  /*7990*/  STL [R1+0x39c0], R17 ;  /* 0x0039c01101007387 */ /* 0x0003e20000100800 */
[C---:B---3--:R-:W-:Y:S02]  /*79a0*/  IADD3 R27, R22.reuse, 0x1dc, RZ ;  /* 0x000001dc161b7810 */ /* 0x048fe40007ffe0ff */
[----:B------:R-:W-:Y:S01]  /*79b0*/  IMAD.MOV R35, RZ, RZ, -R35 ;  /* 0x000000ffff237224 */ /* 0x000fe200078e0a23 */
[----:B------:R2:W-:Y:S01]  /*79c0*/  STL [R1+0x39e4], R8 ;  /* 0x0039e40801007387 */ /* 0x0005e20000100800 */
[----:B------:R-:W-:Y:S02]  /*79d0*/  IMAD.MOV R37, RZ, RZ, -R37 ;  /* 0x000000ffff257224 */ /* 0x000fe400078e0a25 */
[----:B------:R-:W-:Y:S01]  /*79e0*/  IMAD.MOV R38, RZ, RZ, -R38 ;  /* 0x000000ffff267224 */ /* 0x000fe200078e0a26 */
[----:B------:R3:W-:Y:S01]  /*79f0*/  STL [R1+0x3a04], R5 ;  /* 0x003a040501007387 */ /* 0x0007e20000100800 */
[C---:B------:R-:W-:Y:S01]  /*7a00*/  IMAD R31, R251.reuse, R36, R31 ;  /* 0x00000024fb1f7224 */ /* 0x040fe200078e021f */
[C---:B-1----:R-:W-:Y:S01]  /*7a10*/  IADD3 R17, R22.reuse, 0x10c, RZ ;  /* 0x0000010c16117810 */ /* 0x042fe20007ffe0ff */
[----:B------:R-:W-:Y:S01]  /*7a20*/  IMAD.MOV R39, RZ, RZ, -R39 ;  /* 0x000000ffff277224 */ /* 0x000fe200078e0a27 */
[----:B------:R1:W-:Y:S01]  /*7a30*/  STL [R1+0x3d00], R6 ;  /* 0x003d000601007387 */ /* 0x0003e20000100800 */
[C---:B------:R-:W-:Y:S01]  /*7a40*/  IMAD R30, R251.reuse, R35, R30 ;  /* 0x00000023fb1e7224 */ /* 0x040fe200078e021e */
[C---:B--2---:R-:W-:Y:S01]  /*7a50*/  IADD3 R8, R22.reuse, 0x10d, RZ ;  /* 0x0000010d16087810 */ /* 0x044fe20007ffe0ff */
[C---:B------:R-:W-:Y:S01]  /*7a60*/  IMAD R32, R251.reuse, R37, R32 ;  /* 0x00000025fb207224 */ /* 0x040fe200078e0220 */
[----:B------:R2:W-:Y:S01]  /*7a70*/  STL [R1+0x3a14], R4 ;  /* 0x003a140401007387 */ /* 0x0005e20000100800 */
[C---:B------:R-:W-:Y:S01]  /*7a80*/  IMAD R33, R251.reuse, R38, R33 ;  /* 0x00000026fb217224 */ /* 0x040fe200078e0221 */
[----:B------:R-:W-:Y:S01]  /*7a90*/  IABS R36, R8 ;  /* 0x0000000800247213 */ /* 0x000fe20000000000 */
[----:B------:R-:W-:Y:S01]  /*7aa0*/  IMAD R34, R251, R39, R34 ;  /* 0x00000027fb227224 */ /* 0x000fe200078e0222 */
[----:B------:R-:W-:Y:S01]  /*7ab0*/  STL [R1+0x3ea0], R30 ;  /* 0x003ea01e01007387 */ /* 0x000fe20000100800 */
[----:B---3--:R-:W-:-:S02]  /*7ac0*/  IADD3 R5, R22, 0x10f, RZ ;  /* 0x0000010f16057810 */ /* 0x008fc40007ffe0ff */
[----:B------:R-:W-:Y:S01]  /*7ad0*/  IMAD.HI.U32 R41, R252, R36, RZ ;  /* 0x00000024fc297227 */ /* 0x000fe200078e00ff */
[----:B------:R-:W-:Y:S01]  /*7ae0*/  STL [R1+0x3ea8], R31 ;  /* 0x003ea81f01007387 */ /* 0x000fe20000100800 */
[C---:B-1----:R-:W-:Y:S02]  /*7af0*/  IADD3 R6, R22.reuse, 0x10e, RZ ;  /* 0x0000010e16067810 */ /* 0x042fe40007ffe0ff */
[----:B--2---:R-:W-:Y:S01]  /*7b00*/  IADD3 R4, R22, 0x110, RZ ;  /* 0x0000011016047810 */ /* 0x004fe20007ffe0ff */
[----:B------:R-:W-:Y:S01]  /*7b10*/  STL [R1+0x3eac], R32 ;  /* 0x003eac2001007387 */ /* 0x000fe20000100800 */
[----:B------:R-:W-:Y:S02]  /*7b20*/  IADD3 R41, -R41, RZ, RZ ;  /* 0x000000ff29297210 */ /* 0x000fe40007ffe1ff */
[----:B------:R-:W-:Y:S01]  /*7b30*/  IABS R35, R17 ;  /* 0x0000001100237213 */ /* 0x000fe20000000000 */
[----:B------:R-:W-:Y:S01]  /*7b40*/  STL [R1+0x3eb0], R33 ;  /* 0x003eb02101007387 */ /* 0x000fe20000100800 */
[----:B------:R-:W-:Y:S01]  /*7b50*/  IABS R37, R6 ;  /* 0x0000000600257213 */ /* 0x000fe20000000000 */
[----:B------:R-:W-:Y:S01]  /*7b60*/  IMAD R36, R251, R41, R36 ;  /* 0x00000029fb247224 */ /* 0x000fe200078e0224 */
[----:B------:R-:W-:Y:S01]  /*7b70*/  IABS R38, R5 ;  /* 0x0000000500267213 */ /* 0x000fe20000000000 */
[----:B------:R-:W-:Y:S01]  /*7b80*/  STL [R1+0x3eb4], R34 ;  /* 0x003eb42201007387 */ /* 0x000fe20000100800 */
[----:B------:R-:W-:Y:S01]  /*7b90*/  IMAD.HI.U32 R40, R252, R35, RZ ;  /* 0x00000023fc287227 */ /* 0x000fe200078e00ff */
[----:B------:R-:W-:-:S02]  /*7ba0*/  IABS R39, R4 ;  /* 0x0000000400277213 */ /* 0x000fc40000000000 */
[----:B------:R1:W-:Y:S01]  /*7bb0*/  STL [R1+0x39bc], R17 ;  /* 0x0039bc1101007387 */ /* 0x0003e20000100800 */
[----:B------:R-:W-:Y:S02]  /*7bc0*/  IMAD.MOV R40, RZ, RZ, -R40 ;  /* 0x000000ffff287224 */ /* 0x000fe400078e0a28 */
[C---:B------:R-:W-:Y:S01]  /*7bd0*/  IMAD.HI.U32 R42, R252.reuse, R37, RZ ;  /* 0x00000025fc2a7227 */ /* 0x040fe200078e00ff */
[----:B------:R2:W-:Y:S03]  /*7be0*/  STL [R1+0x39e0], R8 ;  /* 0x0039e00801007387 */ /* 0x0005e60000100800 */
[----:B------:R-:W-:Y:S01]  /*7bf0*/  IMAD R35, R251, R40, R35 ;  /* 0x00000028fb237224 */ /* 0x000fe200078e0223 */
[----:B------:R3:W-:Y:S01]  /*7c00*/  STL [R1+0x3a00], R6 ;  /* 0x003a000601007387 */ /* 0x0007e20000100800 */
[----:B------:R-:W-:Y:S01]  /*7c10*/  IMAD.HI.U32 R43, R252, R38, RZ ;  /* 0x00000026fc2b7227 */ /* 0x000fe200078e00ff */
[----:B-1----:R-:W-:-:S02]  /*7c20*/  IADD3 R17, R22, 0x111, RZ ;  /* 0x0000011116117810 */ /* 0x002fc40007ffe0ff */
[----:B------:R1:W-:Y:S01]  /*7c30*/  STL [R1+0x3a28], R5 ;  /* 0x003a280501007387 */ /* 0x0003e20000100800 */
[----:B------:R-:W-:Y:S01]  /*7c40*/  IMAD.HI.U32 R44, R252, R39, RZ ;  /* 0x00000027fc2c7227 */ /* 0x000fe200078e00ff */
[C---:B--2---:R-:W-:Y:S02]  /*7c50*/  IADD3 R8, R22.reuse, 0x112, RZ ;  /* 0x0000011216087810 */ /* 0x044fe40007ffe0ff */
[----:B------:R2:W-:Y:S01]  /*7c60*/  STL [R1+0x3a34], R4 ;  /* 0x003a340401007387 */ /* 0x0005e20000100800 */
[----:B------:R-:W-:Y:S01]  /*7c70*/  IABS R40, R17 ;  /* 0x0000001100287213 */ /* 0x000fe20000000000 */
[----:B------:R-:W-:Y:S01]  /*7c80*/  IMAD.MOV R42, RZ, RZ, -R42 ;  /* 0x000000ffff2a7224 */ /* 0x000fe200078e0a2a */
[----:B------:R-:W-:Y:S01]  /*7c90*/  IABS R41, R8 ;  /* 0x0000000800297213 */ /* 0x000fe20000000000 */
[----:B------:R4:W-:Y:S01]  /*7ca0*/  STL [R1+0x39dc], R17 ;  /* 0x0039dc1101007387 */ /* 0x0009e20000100800 */
[----:B---3--:R-:W-:Y:S01]  /*7cb0*/  IADD3 R6, R22, 0x113, RZ ;  /* 0x0000011316067810 */ /* 0x008fe20007ffe0ff */
[----:B------:R-:W-:Y:S01]  /*7cc0*/  IMAD.HI.U32 R45, R252, R40, RZ ;  /* 0x00000028fc2d7227 */ /* 0x000fe200078e00ff */
[----:B-1----:R-:W-:Y:S01]  /*7cd0*/  IADD3 R5, R22, 0x114, RZ ;  /* 0x0000011416057810 */ /* 0x002fe20007ffe0ff */
[----:B------:R1:W-:Y:S02]  /*7ce0*/  STL [R1+0x39fc], R8 ;  /* 0x0039fc0801007387 */ /* 0x0003e40000100800 */
[----:B------:R-:W-:Y:S01]  /*7cf0*/  IMAD.HI.U32 R46, R252, R41, RZ ;  /* 0x00000029fc2e7227 */ /* 0x000fe200078e00ff */
[C---:B--2---:R-:W-:Y:S01]  /*7d00*/  IADD3 R4, R22.reuse, 0x115, RZ ;  /* 0x0000011516047810 */ /* 0x044fe20007ffe0ff */
[----:B------:R2:W-:Y:S01]  /*7d10*/  STL [R1+0x3a24], R6 ;  /* 0x003a240601007387 */ /* 0x0005e20000100800 */
[----:B----4-:R-:W-:Y:S01]  /*7d20*/  IADD3 R17, R22, 0x116, RZ ;  /* 0x0000011616117810 */ /* 0x010fe20007ffe0ff */
[----:B------:R-:W-:Y:S01]  /*7d30*/  IMAD.MOV R43, RZ, RZ, -R43 ;  /* 0x000000ffff2b7224 */ /* 0x000fe200078e0a2b */
[----:B------:R-:W-:Y:S01]  /*7d40*/  IADD3 R46, -R46, RZ, RZ ;  /* 0x000000ff2e2e7210 */ /* 0x000fe20007ffe1ff */
[----:B------:R-:W-:Y:S01]  /*7d50*/  STL [R1+0x3a48], R5 ;  /* 0x003a480501007387 */ /* 0x000fe20000100800 */
[----:B-1----:R-:W-:Y:S01]  /*7d60*/  IADD3 R8, R22, 0x117, RZ ;  /* 0x0000011716087810 */ /* 0x002fe20007ffe0ff */
[----:B------:R-:W-:-:S02]  /*7d70*/  IMAD.MOV R44, RZ, RZ, -R44 ;  /* 0x000000ffff2c7224 */ /* 0x000fc400078e0a2c */
[C---:B------:R-:W-:Y:S01]  /*7d80*/  IMAD R41, R251.reuse, R46, R41 ;  /* 0x0000002efb297224 */ /* 0x040fe200078e0229 */
[----:B------:R-:W-:Y:S01]  /*7d90*/  IABS R46, R8 ;  /* 0x00000008002e7213 */ /* 0x000fe20000000000 */
[----:B------:R-:W-:Y:S01]  /*7da0*/  STL [R1+0x3a4c], R4 ;  /* 0x003a4c0401007387 */ /* 0x000fe20000100800 */
[----:B------:R-:W-:Y:S02]  /*7db0*/  IMAD.MOV R45, RZ, RZ, -R45 ;  /* 0x000000ffff2d7224 */ /* 0x000fe400078e0a2d */
[C---:B------:R-:W-:Y:S01]  /*7dc0*/  IMAD R37, R251.reuse, R42, R37 ;  /* 0x0000002afb257224 */ /* 0x040fe200078e0225 */
[----:B------:R-:W-:Y:S01]  /*7dd0*/  STL [R1+0x39f8], R17 ;  /* 0x0039f81101007387 */ /* 0x000fe20000100800 */
[----:B------:R-:W-:Y:S01]  /*7de0*/  IMAD.HI.U32 R51, R252, R46, RZ ;  /* 0x0000002efc337227 */ /* 0x000fe200078e00ff */
[----:B------:R-:W-:Y:S02]  /*7df0*/  IABS R42, R6 ;  /* 0x00000006002a7213 */ /* 0x000fe40000000000 */
[----:B------:R1:W-:Y:S01]  /*7e00*/  STL [R1+0x3a20], R8 ;  /* 0x003a200801007387 */ /* 0x0003e20000100800 */
[----:B------:R-:W-:Y:S01]  /*7e10*/  IMAD R38, R251, R43, R38 ;  /* 0x0000002bfb267224 */ /* 0x000fe200078e0226 */
[----:B------:R-:W-:Y:S01]  /*7e20*/  IADD3 R51, -R51, RZ, RZ ;  /* 0x000000ff33337210 */ /* 0x000fe20007ffe1ff */
[C---:B------:R-:W-:Y:S01]  /*7e30*/  IMAD R39, R251.reuse, R44, R39 ;  /* 0x0000002cfb277224 */ /* 0x040fe200078e0227 */
[----:B------:R-:W-:Y:S01]  /*7e40*/  IABS R43, R5 ;  /* 0x00000005002b7213 */ /* 0x000fe20000000000 */
[C---:B------:R-:W-:Y:S01]  /*7e50*/  IMAD R40, R251.reuse, R45, R40 ;  /* 0x0000002dfb287224 */ /* 0x040fe200078e0228 */
[----:B--2---:R-:W-:Y:S01]  /*7e60*/  IADD3 R6, R22, 0x118, RZ ;  /* 0x0000011816067810 */ /* 0x004fe20007ffe0ff */
[----:B------:R-:W-:Y:S01]  /*7e70*/  IMAD R46, R251, R51, R46 ;  /* 0x00000033fb2e7224 */ /* 0x000fe200078e022e */
[----:B------:R-:W-:Y:S01]  /*7e80*/  IABS R44, R4 ;  /* 0x00000004002c7213 */ /* 0x000fe20000000000 */
[----:B------:R-:W-:Y:S01]  /*7e90*/  IMAD.HI.U32 R47, R252, R42, RZ ;  /* 0x0000002afc2f7227 */ /* 0x000fe200078e00ff */
[C---:B-1----:R-:W-:Y:S01]  /*7ea0*/  IADD3 R8, R22.reuse, 0x11c, RZ ;  /* 0x0000011c16087810 */ /* 0x042fe20007ffe0ff */
[----:B------:R-:W-:Y:S01]  /*7eb0*/  STL [R1+0x3a44], R6 ;  /* 0x003a440601007387 */ /* 0x000fe20000100800 */
[----:B------:R-:W-:Y:S01]  /*7ec0*/  IADD3 R5, R22, 0x119, RZ ;  /* 0x0000011916057810 */ /* 0x000fe20007ffe0ff */
[----:B------:R-:W-:Y:S01]  /*7ed0*/  IMAD.HI.U32 R48, R252, R43, RZ ;  /* 0x0000002bfc307227 */ /* 0x000fe200078e00ff */
[----:B------:R-:W-:-:S02]  /*7ee0*/  IABS R51, R8 ;  /* 0x0000000800337213 */ /* 0x000fc40000000000 */
[----:B------:R-:W-:Y:S01]  /*7ef0*/  IADD3 R4, R22, 0x11a, RZ ;  /* 0x0000011a16047810 */ /* 0x000fe20007ffe0ff */
[----:B------:R-:W-:Y:S01]  /*7f00*/  STL [R1+0x3a5c], R5 ;  /* 0x003a5c0501007387 */ /* 0x000fe20000100800 */
[----:B------:R-:W-:Y:S01]  /*7f10*/  IABS R45, R17 ;  /* 0x00000011002d7213 */ /* 0x000fe20000000000 */
[----:B------:R-:W-:Y:S01]  /*7f20*/  IMAD.HI.U32 R56, R252, R51, RZ ;  /* 0x00000033fc387227 */ /* 0x000fe200078e00ff */
[----:B------:R-:W-:Y:S01]  /*7f30*/  IADD3 R17, R22, 0x11b, RZ ;  /* 0x0000011b16117810 */ /* 0x000fe20007ffe0ff */
[----:B------:R-:W-:Y:S02]  /*7f40*/  STL [R1+0x3a60], R4 ;  /* 0x003a600401007387 */ /* 0x000fe40000100800 */
[----:B------:R-:W-:Y:S01]  /*7f50*/  IMAD.HI.U32 R49, R252, R44, RZ ;  /* 0x0000002cfc317227 */ /* 0x000fe200078e00ff */
[----:B------:R-:W-:Y:S01]  /*7f60*/  IADD3 R56, -R56, RZ, RZ ;  /* 0x000000ff38387210 */ /* 0x000fe20007ffe1ff */
[----:B------:R-:W-:Y:S02]  /*7f70*/  STL [R1+0x3a1c], R17 ;  /* 0x003a1c1101007387 */ /* 0x000fe40000100800 */
[----:B------:R-:W-:-:S02]  /*7f80*/  IMAD.HI.U32 R50, R252, R45, RZ ;  /* 0x0000002dfc327227 */ /* 0x000fc400078e00ff */
[----:B------:R1:W-:Y:S02]  /*7f90*/  STL [R1+0x3a40], R8 ;  /* 0x003a400801007387 */ /* 0x0003e40000100800 */
[----:B------:R-:W-:Y:S02]  /*7fa0*/  IMAD.MOV R47, RZ, RZ, -R47 ;  /* 0x000000ffff2f7224 */ /* 0x000fe400078e0a2f */
[----:B------:R-:W-:Y:S02]  /*7fb0*/  IMAD.MOV R48, RZ, RZ, -R48 ;  /* 0x000000ffff307224 */ /* 0x000fe400078e0a30 */
[----:B------:R-:W-:Y:S02]  /*7fc0*/  IMAD.MOV R49, RZ, RZ, -R49 ;  /* 0x000000ffff317224 */ /* 0x000fe400078e0a31 */
[----:B------:R-:W-:Y:S01]  /*7fd0*/  IMAD.MOV R50, RZ, RZ, -R50 ;  /* 0x000000ffff327224 */ /* 0x000fe200078e0a32 */
[----:B-1----:R-:W-:Y:S01]  /*7fe0*/  IADD3 R8, R22, 0x121, RZ ;  /* 0x0000012116087810 */ /* 0x002fe20007ffe0ff */
[----:B------:R-:W-:-:S02]  /*7ff0*/  IMAD R51, R251, R56, R51 ;  /* 0x00000038fb337224 */ /* 0x000fc400078e0233 */
[C---:B------:R-:W-:Y:S01]  /*8000*/  IMAD R42, R251.reuse, R47, R42 ;  /* 0x0000002ffb2a7224 */ /* 0x040fe200078e022a */
[----:B------:R-:W-:Y:S01]  /*8010*/  IABS R56, R8 ;  /* 0x0000000800387213 */ /* 0x000fe20000000000 */
[C---:B------:R-:W-:Y:S01]  /*8020*/  IMAD R43, R251.reuse, R48, R43 ;  /* 0x00000030fb2b7224 */ /* 0x040fe200078e022b */
[----:B------:R-:W-:Y:S01]  /*8030*/  IABS R47, R6 ;  /* 0x00000006002f7213 */ /* 0x000fe20000000000 */
[C---:B------:R-:W-:Y:S01]  /*8040*/  IMAD R44, R251.reuse, R49, R44 ;  /* 0x00000031fb2c7224 */ /* 0x040fe200078e022c */
[----:B------:R-:W-:Y:S01]  /*8050*/  IABS R48, R5 ;  /* 0x0000000500307213 */ /* 0x000fe20000000000 */
[----:B------:R-:W-:Y:S01]  /*8060*/  IMAD R45, R251, R50, R45 ;  /* 0x00000032fb2d7224 */ /* 0x000fe200078e022d */
[----:B------:R-:W-:Y:S01]  /*8070*/  IADD3 R6, R22, 0x11d, RZ ;  /* 0x0000011d16067810 */ /* 0x000fe20007ffe0ff */
[----:B------:R-:W-:Y:S01]  /*8080*/  IMAD.HI.U32 R61, R252, R56, RZ ;  /* 0x00000038fc3d7227 */ /* 0x000fe200078e00ff */
[----:B------:R-:W-:Y:S02]  /*8090*/  IABS R49, R4 ;  /* 0x0000000400317213 */ /* 0x000fe40000000000 */
[C---:B------:R-:W-:Y:S01]  /*80a0*/  IADD3 R5, R22.reuse, 0x11e, RZ ;  /* 0x0000011e16057810 */ /* 0x040fe20007ffe0ff */
[----:B------:R-:W-:Y:S01]  /*80b0*/  STL [R1+0x3a58], R6 ;  /* 0x003a580601007387 */ /* 0x000fe20000100800 */
[----:B------:R-:W-:Y:S01]  /*80c0*/  IADD3 R4, R22, 0x11f, RZ ;  /* 0x0000011f16047810 */ /* 0x000fe20007ffe0ff */
[----:B------:R-:W-:Y:S01]  /*80d0*/  IMAD.HI.U32 R52, R252, R47, RZ ;  /* 0x0000002ffc347227 */ /* 0x000fe200078e00ff */
[----:B------:R-:W-:Y:S01]  /*80e0*/  IABS R50, R17 ;  /* 0x0000001100327213 */ /* 0x000fe20000000000 */
[----:B------:R-:W-:Y:S01]  /*80f0*/  STL [R1+0x3a70], R5 ;  /* 0x003a700501007387 */ /* 0x000fe20000100800 */
[----:B------:R-:W-:Y:S01]  /*8100*/  IADD3 R17, R22, 0x120, RZ ;  /* 0x0000012016117810 */ /* 0x000fe20007ffe0ff */
[C---:B------:R-:W-:Y:S01]  /*8110*/  IMAD.HI.U32 R53, R252.reuse, R48, RZ ;  /* 0x00000030fc357227 */ /* 0x040fe200078e00ff */
[----:B------:R-:W-:Y:S01]  /*8120*/  IADD3 R61, -R61, RZ, RZ ;  /* 0x000000ff3d3d7210 */ /* 0x000fe20007ffe1ff */
[----:B------:R-:W-:Y:S02]  /*8130*/  STL [R1+0x3a78], R4 ;  /* 0x003a780401007387 */ /* 0x000fe40000100800 */
[----:B------:R-:W-:-:S02]  /*8140*/  IMAD.HI.U32 R54, R252, R49, RZ ;  /* 0x00000031fc367227 */ /* 0x000fc400078e00ff */
[----:B------:R-:W-:Y:S02]  /*8150*/  STL [R1+0x3a3c], R17 ;  /* 0x003a3c1101007387 */ /* 0x000fe40000100800 */
[----:B------:R-:W-:Y:S02]  /*8160*/  IMAD.HI.U32 R55, R252, R50, RZ ;  /* 0x00000032fc377227 */ /* 0x000fe400078e00ff */
[----:B------:R1:W-:Y:S02]  /*8170*/  STL [R1+0x3a54], R8 ;  /* 0x003a540801007387 */ /* 0x0003e40000100800 */
[----:B------:R-:W-:Y:S02]  /*8180*/  IMAD.MOV R52, RZ, RZ, -R52 ;  /* 0x000000ffff347224 */ /* 0x000fe400078e0a34 */
[----:B------:R-:W-:Y:S02]  /*8190*/  IMAD.MOV R53, RZ, RZ, -R53 ;  /* 0x000000ffff357224 */ /* 0x000fe400078e0a35 */
[----:B------:R-:W-:-:S02]  /*81a0*/  IMAD.MOV R54, RZ, RZ, -R54 ;  /* 0x000000ffff367224 */ /* 0x000fc400078e0a36 */
[----:B------:R-:W-:Y:S01]  /*81b0*/  IMAD.MOV R55, RZ, RZ, -R55 ;  /* 0x000000ffff377224 */ /* 0x000fe200078e0a37 */
[C---:B-1----:R-:W-:Y:S01]  /*81c0*/  IADD3 R8, R22.reuse, 0x126, RZ ;  /* 0x0000012616087810 */ /* 0x042fe20007ffe0ff */
[C---:B------:R-:W-:Y:S02]  /*81d0*/  IMAD R56, R251.reuse, R61, R56 ;  /* 0x0000003dfb387224 */ /* 0x040fe400078e0238 */
        /* <DEDUP_REMOVED lines=9> */
[----:B------:R-:W-:-:S02]  /*8270*/  IABS R54, R4 ;  /* 0x0000000400367213 */ /* 0x000fc40000000000 */
[C---:B------:R-:W-:Y:S01]  /*8280*/  IADD3 R5, R22.reuse, 0x123, RZ ;  /* 0x0000012316057810 */ /* 0x040fe20007ffe0ff */
[----:B------:R-:W-:Y:S01]  /*8290*/  STL [R1+0x3a6c], R6 ;  /* 0x003a6c0601007387 */ /* 0x000fe20000100800 */
[----:B------:R-:W-:Y:S01]  /*82a0*/  IADD3 R4, R22, 0x124, RZ ;  /* 0x0000012416047810 */ /* 0x000fe20007ffe0ff */
[----:B------:R-:W-:Y:S01]  /*82b0*/  IMAD.HI.U32 R57, R252, R52, RZ ;  /* 0x00000034fc397227 */ /* 0x000fe200078e00ff */
[----:B------:R-:W-:Y:S01]  /*82c0*/  IABS R55, R17 ;  /* 0x0000001100377213 */ /* 0x000fe20000000000 */
[----:B------:R-:W-:Y:S01]  /*82d0*/  STL [R1+0x3a88], R5 ;  /* 0x003a880501007387 */ /* 0x000fe20000100800 */
[----:B------:R-:W-:Y:S01]  /*82e0*/  IADD3 R17, R22, 0x125, RZ ;  /* 0x0000012516117810 */ /* 0x000fe20007ffe0ff */
[----:B------:R-:W-:Y:S01]  /*82f0*/  IMAD.HI.U32 R58, R252, R53, RZ ;  /* 0x00000035fc3a7227 */ /* 0x000fe200078e00ff */
        /* <DEDUP_REMOVED lines=562> */
[----:B------:R-:W-:Y:S01]  /*a620*/  IADD3 R5, R22, 0x182, RZ ;  /* 0x0000018216057810 */ /* 0x000fe20007ffe0ff */
[----:B------:R-:W-:Y:S01]  /*a630*/  IMAD.HI.U32 R152, R252, R147, RZ ;  /* 0x00000093fc987227 */ /* 0x000fe200078e00ff */
[----:B------:R-:W-:Y:S01]  /*a640*/  IADD3 R4, R22, 0x183, RZ ;  /* 0x0000018316047810 */ /* 0x000fe20007ffe0ff */
[----:B------:R1:W-:Y:S01]  /*a650*/  STL [R1+0x3c1c], R6 ;  /* 0x003c1c0601007387 */ /* 0x0003e20000100800 */
[----:B------:R-:W-:Y:S01]  /*a660*/  IABS R150, R17 ;  /* 0x0000001100967213 */ /* 0x000fe20000000000 */
[----:B------:R-:W-:Y:S01]  /*a670*/  IMAD.HI.U32 R153, R252, R148, RZ ;  /* 0x00000094fc997227 */ /* 0x000fe200078e00ff */
[----:B------:R-:W-:Y:S01]  /*a680*/  IADD3 R17, R22, 0x184, RZ ;  /* 0x0000018416117810 */ /* 0x000fe20007ffe0ff */
[----:B------:R-:W-:Y:S01]  /*a690*/  STL [R1+0x3c34], R5 ;  /* 0x003c340501007387 */ /* 0x000fe20000100800 */
[----:B------:R-:W-:Y:S01]  /*a6a0*/  IADD3 R161, -R161, RZ, RZ ;  /* 0x000000ffa1a17210 */ /* 0x000fe20007ffe1ff */
[----:B------:R-:W-:Y:S02]  /*a6b0*/  IMAD.HI.U32 R154, R252, R149, RZ ;  /* 0x00000095fc9a7227 */ /* 0x000fe400078e00ff */
[----:B------:R-:W-:Y:S02]  /*a6c0*/  STL [R1+0x3c38], R4 ;  /* 0x003c380401007387 */ /* 0x000fe40000100800 */
[----:B------:R-:W-:-:S02]  /*a6d0*/  IMAD.MOV R152, RZ, RZ, -R152 ;  /* 0x000000ffff987224 */ /* 0x000fc400078e0a98 */
[----:B------:R-:W-:Y:S01]  /*a6e0*/  STL [R1+0x3c00], R17 ;  /* 0x003c001101007387 */ /* 0x000fe20000100800 */
[----:B------:R-:W-:-:S03]  /*a6f0*/  IMAD.HI.U32 R155, R252, R150, RZ ;  /* 0x00000096fc9b7227 */ /* 0x000fc600078e00ff */
[----:B------:R2:W-:Y:S01]  /*a700*/  STL [R1+0x3c18], R8 ;  /* 0x003c180801007387 */ /* 0x0005e20000100800 */
[----:B------:R-:W-:Y:S02]  /*a710*/  IMAD.MOV R153, RZ, RZ, -R153 ;  /* 0x000000ffff997224 */ /* 0x000fe400078e0a99 */
[----:B------:R-:W-:Y:S02]  /*a720*/  IMAD.MOV R154, RZ, RZ, -R154 ;  /* 0x000000ffff9a7224 */ /* 0x000fe400078e0a9a */
[C---:B------:R-:W-:Y:S01]  /*a730*/  IMAD R147, R251.reuse, R152, R147 ;  /* 0x00000098fb937224 */ /* 0x040fe200078e0293 */
[----:B------:R-:W-:Y:S01]  /*a740*/  IABS R152, R6 ;  /* 0x0000000600987213 */ /* 0x000fe20000000000 */
[----:B------:R-:W-:Y:S01]  /*a750*/  IMAD.MOV R155, RZ, RZ, -R155 ;  /* 0x000000ffff9b7224 */ /* 0x000fe200078e0a9b */
[C---:B-1----:R-:W-:Y:S01]  /*a760*/  IADD3 R6, R22.reuse, 0x186, RZ ;  /* 0x0000018616067810 */ /* 0x042fe20007ffe0ff */
[C---:B------:R-:W-:Y:S01]  /*a770*/  IMAD R156, R251.reuse, R161, R156 ;  /* 0x000000a1fb9c7224 */ /* 0x040fe200078e029c */
[----:B--2---:R-:W-:Y:S01]  /*a780*/  IADD3 R8, R22, 0x18a, RZ ;  /* 0x0000018a16087810 */ /* 0x004fe20007ffe0ff */
[C---:B------:R-:W-:Y:S01]  /*a790*/  IMAD R148, R251.reuse, R153, R148 ;  /* 0x00000099fb947224 */ /* 0x040fe200078e0294 */
[----:B------:R-:W-:Y:S01]  /*a7a0*/  IABS R153, R5 ;  /* 0x0000000500997213 */ /* 0x000fe20000000000 */
[C---:B------:R-:W-:Y:S01]  /*a7b0*/  IMAD R149, R251.reuse, R154, R149 ;  /* 0x0000009afb957224 */ /* 0x040fe200078e0295 */
[----:B------:R-:W-:Y:S01]  /*a7c0*/  IABS R161, R8 ;  /* 0x0000000800a17213 */ /* 0x000fe20000000000 */
[C---:B------:R-:W-:Y:S01]  /*a7d0*/  IMAD R150, R251.reuse, R155, R150 ;  /* 0x0000009bfb967224 */ /* 0x040fe200078e0296 */
[----:B------:R-:W-:Y:S01]  /*a7e0*/  IABS R154, R4 ;  /* 0x00000004009a7213 */ /* 0x000fe20000000000 */
[----:B------:R-:W-:Y:S01]  /*a7f0*/  IMAD.HI.U32 R157, R252, R152, RZ ;  /* 0x00000098fc9d7227 */ /* 0x000fe200078e00ff */
[C---:B------:R-:W-:Y:S01]  /*a800*/  IADD3 R5, R22.reuse, 0x187, RZ ;  /* 0x0000018716057810 */ /* 0x040fe20007ffe0ff */
[----:B------:R1:W-:Y:S01]  /*a810*/  STL [R1+0x3c30], R6 ;  /* 0x003c300601007387 */ /* 0x0003e20000100800 */
[----:B------:R-:W-:Y:S01]  /*a820*/  IADD3 R4, R22, 0x188, RZ ;  /* 0x0000018816047810 */ /* 0x000fe20007ffe0ff */
[----:B------:R-:W-:Y:S01]  /*a830*/  IMAD.HI.U32 R166, R252, R161, RZ ;  /* 0x000000a1fca67227 */ /* 0x000fe200078e00ff */
[----:B------:R-:W-:Y:S01]  /*a840*/  IABS R155, R17 ;  /* 0x00000011009b7213 */ /* 0x000fe20000000000 */
[----:B------:R-:W-:Y:S01]  /*a850*/  STL [R1+0x3c60], R5 ;  /* 0x003c600501007387 */ /* 0x000fe20000100800 */
[----:B------:R-:W-:Y:S01]  /*a860*/  IADD3 R17, R22, 0x189, RZ ;  /* 0x0000018916117810 */ /* 0x000fe20007ffe0ff */
[----:B------:R-:W-:Y:S01]  /*a870*/  IMAD.MOV R157, RZ, RZ, -R157 ;  /* 0x000000ffff9d7224 */ /* 0x000fe200078e0a9d */
[----:B------:R-:W-:Y:S01]  /*a880*/  IADD3 R166, -R166, RZ, RZ ;  /* 0x000000ffa6a67210 */ /* 0x000fe20007ffe1ff */
[C---:B------:R-:W-:Y:S01]  /*a890*/  IMAD.HI.U32 R158, R252.reuse, R153, RZ ;  /* 0x00000099fc9e7227 */ /* 0x040fe200078e00ff */
[----:B------:R-:W-:Y:S03]  /*a8a0*/  STL [R1+0x3c6c], R4 ;  /* 0x003c6c0401007387 */ /* 0x000fe60000100800 */
[C---:B------:R-:W-:Y:S01]  /*a8b0*/  IMAD.HI.U32 R159, R252.reuse, R154, RZ ;  /* 0x0000009afc9f7227 */ /* 0x040fe200078e00ff */
[----:B------:R-:W-:Y:S03]  /*a8c0*/  STL [R1+0x3c14], R17 ;  /* 0x003c141101007387 */ /* 0x000fe60000100800 */
[----:B------:R-:W-:Y:S01]  /*a8d0*/  IMAD.HI.U32 R160, R252, R155, RZ ;  /* 0x0000009bfca07227 */ /* 0x000fe200078e00ff */
[----:B------:R2:W-:Y:S03]  /*a8e0*/  STL [R1+0x3c2c], R8 ;  /* 0x003c2c0801007387 */ /* 0x0005e60000100800 */
[----:B------:R-:W-:Y:S01]  /*a8f0*/  IMAD R152, R251, R157, R152 ;  /* 0x0000009dfb987224 */ /* 0x000fe200078e0298 */
[----:B------:R-:W-:Y:S01]  /*a900*/  IABS R157, R6 ;  /* 0x00000006009d7213 */ /* 0x000fe20000000000 */
[----:B------:R-:W-:Y:S01]  /*a910*/  IMAD.MOV R158, RZ, RZ, -R158 ;  /* 0x000000ffff9e7224 */ /* 0x000fe200078e0a9e */
[----:B-1----:R-:W-:Y:S01]  /*a920*/  IADD3 R6, R22, 0x18b, RZ ;  /* 0x0000018b16067810 */ /* 0x002fe20007ffe0ff */
[----:B------:R-:W-:-:S02]  /*a930*/  IMAD.MOV R159, RZ, RZ, -R159 ;  /* 0x000000ffff9f7224 */ /* 0x000fc400078e0a9f */
[----:B------:R-:W-:Y:S01]  /*a940*/  IMAD.MOV R160, RZ, RZ, -R160 ;  /* 0x000000ffffa07224 */ /* 0x000fe200078e0aa0 */
[----:B--2---:R-:W-:Y:S01]  /*a950*/  IADD3 R8, R22, 0x18f, RZ ;  /* 0x0000018f16087810 */ /* 0x004fe20007ffe0ff */
[C---:B------:R-:W-:Y:S01]  /*a960*/  IMAD R161, R251.reuse, R166, R161 ;  /* 0x000000a6fba17224 */ /* 0x040fe200078e02a1 */
[----:B------:R1:W-:Y:S01]  /*a970*/  STL [R1+0x3c5c], R6 ;  /* 0x003c5c0601007387 */ /* 0x0003e20000100800 */
[C---:B------:R-:W-:Y:S01]  /*a980*/  IMAD R153, R251.reuse, R158, R153 ;  /* 0x0000009efb997224 */ /* 0x040fe200078e0299 */
[----:B------:R-:W-:Y:S01]  /*a990*/  IABS R166, R8 ;  /* 0x0000000800a67213 */ /* 0x000fe20000000000 */
[C---:B------:R-:W-:Y:S01]  /*a9a0*/  IMAD R154, R251.reuse, R159, R154 ;  /* 0x0000009ffb9a7224 */ /* 0x040fe200078e029a */
[----:B------:R-:W-:Y:S01]  /*a9b0*/  IABS R158, R5 ;  /* 0x00000005009e7213 */ /* 0x000fe20000000000 */
[----:B------:R-:W-:Y:S01]  /*a9c0*/  IMAD.HI.U32 R162, R252, R157, RZ ;  /* 0x0000009dfca27227 */ /* 0x000fe200078e00ff */
[----:B------:R-:W-:Y:S02]  /*a9d0*/  IABS R159, R4 ;  /* 0x00000004009f7213 */ /* 0x000fe40000000000 */
[C---:B------:R-:W-:Y:S01]  /*a9e0*/  IADD3 R5, R22.reuse, 0x18c, RZ ;  /* 0x0000018c16057810 */ /* 0x040fe20007ffe0ff */
[----:B------:R-:W-:Y:S01]  /*a9f0*/  IMAD R155, R251, R160, R155 ;  /* 0x000000a0fb9b7224 */ /* 0x000fe200078e029b */
        /* <DEDUP_REMOVED lines=11> */
[----:B------:R-:W-:Y:S01]  /*aab0*/  IMAD R157, R251, R162, R157 ;  /* 0x000000a2fb9d7224 */ /* 0x000fe200078e029d */
[----:B------:R-:W-:Y:S01]  /*aac0*/  IABS R162, R6 ;  /* 0x0000000600a27213 */ /* 0x000fe20000000000 */
[----:B------:R-:W-:Y:S01]  /*aad0*/  IMAD.HI.U32 R165, R252, R160, RZ ;  /* 0x000000a0fca57227 */ /* 0x000fe200078e00ff */
[----:B------:R2:W-:Y:S01]  /*aae0*/  STL [R1+0x3c58], R8 ;  /* 0x003c580801007387 */ /* 0x0005e20000100800 */
[----:B-1----:R-:W-:-:S02]  /*aaf0*/  IADD3 R6, R22, 0x190, RZ ;  /* 0x0000019016067810 */ /* 0x002fc40007ffe0ff */
[----:B------:R-:W-:Y:S02]  /*ab00*/  IMAD.MOV R163, RZ, RZ, -R163 ;  /* 0x000000ffffa37224 */ /* 0x000fe400078e0aa3 */
[----:B------:R-:W-:Y:S01]  /*ab10*/  IMAD.MOV R164, RZ, RZ, -R164 ;  /* 0x000000ffffa47224 */ /* 0x000fe200078e0aa4 */
[----:B------:R1:W-:Y:S01]  /*ab20*/  STL [R1+0x3c74], R6 ;  /* 0x003c740601007387 */ /* 0x0003e20000100800 */
[----:B------:R-:W-:Y:S02]  /*ab30*/  IMAD.MOV R165, RZ, RZ, -R165 ;  /* 0x000000ffffa57224 */ /* 0x000fe400078e0aa5 */
[----:B------:R-:W-:Y:S01]  /*ab40*/  IMAD R166, R251, R171, R166 ;  /* 0x000000abfba67224 */ /* 0x000fe200078e02a6 */
[----:B--2---:R-:W-:Y:S01]  /*ab50*/  IADD3 R8, R22, 0x194, RZ ;  /* 0x0000019416087810 */ /* 0x004fe20007ffe0ff */
[----:B------:R-:W-:-:S03]  /*ab60*/  IMAD.HI.U32 R167, R252, R162, RZ ;  /* 0x000000a2fca77227 */ /* 0x000fc600078e00ff */
[----:B------:R-:W-:Y:S01]  /*ab70*/  IABS R171, R8 ;  /* 0x0000000800ab7213 */ /* 0x000fe20000000000 */
[C---:B------:R-:W-:Y:S01]  /*ab80*/  IMAD R158, R251.reuse, R163, R158 ;  /* 0x000000a3fb9e7224 */ /* 0x040fe200078e029e */
[----:B------:R-:W-:Y:S01]  /*ab90*/  IABS R163, R5 ;  /* 0x0000000500a37213 */ /* 0x000fe20000000000 */
[C---:B------:R-:W-:Y:S01]  /*aba0*/  IMAD R159, R251.reuse, R164, R159 ;  /* 0x000000a4fb9f7224 */ /* 0x040fe200078e029f */
[----:B------:R-:W-:Y:S01]  /*abb0*/  IABS R164, R4 ;  /* 0x0000000400a47213 */ /* 0x000fe20000000000 */
[C---:B------:R-:W-:Y:S01]  /*abc0*/  IMAD R160, R251.reuse, R165, R160 ;  /* 0x000000a5fba07224 */ /* 0x040fe200078e02a0 */
[----:B------:R-:W-:Y:S01]  /*abd0*/  IADD3 R5, R22, 0x191, RZ ;  /* 0x0000019116057810 */ /* 0x000fe20007ffe0ff */
[----:B------:R-:W-:Y:S01]  /*abe0*/  IMAD.MOV R167, RZ, RZ, -R167 ;  /* 0x000000ffffa77224 */ /* 0x000fe200078e0aa7 */
[----:B------:R-:W-:Y:S01]  /*abf0*/  IABS R165, R17 ;  /* 0x0000001100a57213 */ /* 0x000fe20000000000 */
[----:B------:R-:W-:Y:S01]  /*ac00*/  IMAD.HI.U32 R176, R252, R171, RZ ;  /* 0x000000abfcb07227 */ /* 0x000fe200078e00ff */
[C---:B------:R-:W-:Y:S01]  /*ac10*/  IADD3 R4, R22.reuse, 0x192, RZ ;  /* 0x0000019216047810 */ /* 0x040fe20007ffe0ff */
[----:B------:R-:W-:Y:S01]  /*ac20*/  STL [R1+0x3ca8], R5 ;  /* 0x003ca80501007387 */ /* 0x000fe20000100800 */
[----:B------:R-:W-:Y:S01]  /*ac30*/  IADD3 R17, R22, 0x193, RZ ;  /* 0x0000019316117810 */ /* 0x000fe20007ffe0ff */
[----:B------:R-:W-:Y:S01]  /*ac40*/  IMAD.HI.U32 R169, R252, R164, RZ ;  /* 0x000000a4fca97227 */ /* 0x000fe200078e00ff */
[----:B------:R-:W-:Y:S01]  /*ac50*/  IADD3 R176, -R176, RZ, RZ ;  /* 0x000000ffb0b07210 */ /* 0x000fe20007ffe1ff */
[----:B------:R-:W-:Y:S02]  /*ac60*/  STL [R1+0x3cac], R4 ;  /* 0x003cac0401007387 */ /* 0x000fe40000100800 */
[----:B------:R-:W-:Y:S01]  /*ac70*/  IMAD R162, R251, R167, R162 ;  /* 0x000000a7fba27224 */ /* 0x000fe200078e02a2 */
[----:B------:R-:W-:Y:S01]  /*ac80*/  IABS R167, R6 ;  /* 0x0000000600a77213 */ /* 0x000fe20000000000 */
[----:B------:R-:W-:Y:S01]  /*ac90*/  IMAD.HI.U32 R170, R252, R165, RZ ;  /* 0x000000a5fcaa7227 */ /* 0x000fe200078e00ff */
[----:B------:R-:W-:Y:S01]  /*aca0*/  STL [R1+0x3c54], R17 ;  /* 0x003c541101007387 */ /* 0x000fe20000100800 */
[----:B-1----:R-:W-:-:S02]  /*acb0*/  IADD3 R6, R22, 0x195, RZ ;  /* 0x0000019516067810 */ /* 0x002fc40007ffe0ff */
[C---:B------:R-:W-:Y:S01]  /*acc0*/  IMAD.HI.U32 R168, R252.reuse, R163, RZ ;  /* 0x000000a3fca87227 */ /* 0x040fe200078e00ff */
[----:B------:R1:W-:Y:S03]  /*acd0*/  STL [R1+0x3c70], R8 ;  /* 0x003c700801007387 */ /* 0x0003e60000100800 */
[----:B------:R-:W-:Y:S01]  /*ace0*/  IMAD.MOV R169, RZ, RZ, -R169 ;  /* 0x000000ffffa97224 */ /* 0x000fe200078e0aa9 */
[----:B------:R2:W-:Y:S01]  /*acf0*/  STL [R1+0x3ca4], R6 ;  /* 0x003ca40601007387 */ /* 0x0005e20000100800 */
[----:B------:R-:W-:Y:S02]  /*ad00*/  IMAD.MOV R170, RZ, RZ, -R170 ;  /* 0x000000ffffaa7224 */ /* 0x000fe400078e0aaa */
[----:B------:R-:W-:Y:S02]  /*ad10*/  IMAD.MOV R168, RZ, RZ, -R168 ;  /* 0x000000ffffa87224 */ /* 0x000fe400078e0aa8 */
[----:B------:R-:W-:Y:S01]  /*ad20*/  IMAD.HI.U32 R172, R252, R167, RZ ;  /* 0x000000a7fcac7227 */ /* 0x000fe200078e00ff */
[----:B-1----:R-:W-:-:S03]  /*ad30*/  IADD3 R8, R22, 0x199, RZ ;  /* 0x0000019916087810 */ /* 0x002fc60007ffe0ff */
[C---:B------:R-:W-:Y:S01]  /*ad40*/  IMAD R164, R251.reuse, R169, R164 ;  /* 0x000000a9fba47224 */ /* 0x040fe200078e02a4 */
[----:B------:R-:W-:Y:S01]  /*ad50*/  IABS R169, R4 ;  /* 0x0000000400a97213 */ /* 0x000fe20000000000 */
[C---:B------:R-:W-:Y:S01]  /*ad60*/  IMAD R171, R251.reuse, R176, R171 ;  /* 0x000000b0fbab7224 */ /* 0x040fe200078e02ab */
[----:B------:R-:W-:Y:S01]  /*ad70*/  IABS R176, R8 ;  /* 0x0000000800b07213 */ /* 0x000fe20000000000 */
[C---:B------:R-:W-:Y:S01]  /*ad80*/  IMAD R165, R251.reuse, R170, R165 ;  /* 0x000000aafba57224 */ /* 0x040fe200078e02a5 */
[----:B------:R-:W-:Y:S01]  /*ad90*/  IABS R170, R17 ;  /* 0x0000001100aa7213 */ /* 0x000fe20000000000 */
[----:B------:R-:W-:Y:S01]  /*ada0*/  IMAD R163, R251, R168, R163 ;  /* 0x000000a8fba37224 */ /* 0x000fe200078e02a3 */
[----:B------:R-:W-:Y:S01]  /*adb0*/  IABS R168, R5 ;  /* 0x0000000500a87213 */ /* 0x000fe20000000000 */
[----:B------:R-:W-:Y:S01]  /*adc0*/  IMAD.MOV R172, RZ, RZ, -R172 ;  /* 0x000000ffffac7224 */ /* 0x000fe200078e0aac */
[----:B------:R-:W-:Y:S01]  /*add0*/  IADD3 R5, R22, 0x196, RZ ;  /* 0x0000019616057810 */ /* 0x000fe20007ffe0ff */
[----:B------:R-:W-:Y:S01]  /*ade0*/  IMAD.HI.U32 R174, R252, R169, RZ ;  /* 0x000000a9fcae7227 */ /* 0x000fe200078e00ff */
[----:B------:R-:W-:-:S02]  /*adf0*/  IADD3 R4, R22, 0x197, RZ ;  /* 0x0000019716047810 */ /* 0x000fc40007ffe0ff */
[----:B------:R-:W-:Y:S01]  /*ae00*/  IADD3 R17, R22, 0x198, RZ ;  /* 0x0000019816117810 */ /* 0x000fe20007ffe0ff */
[C---:B------:R-:W-:Y:S01]  /*ae10*/  IMAD.HI.U32 R181, R252.reuse, R176, RZ ;  /* 0x000000b0fcb57227 */ /* 0x040fe200078e00ff */
[----:B------:R-:W-:Y:S03]  /*ae20*/  STL [R1+0x3cc8], R5 ;  /* 0x003cc80501007387 */ /* 0x000fe60000100800 */
[----:B------:R-:W-:Y:S01]  /*ae30*/  IMAD R167, R251, R172, R167 ;  /* 0x000000acfba77224 */ /* 0x000fe200078e02a7 */
[----:B------:R-:W-:Y:S01]  /*ae40*/  IABS R172, R6 ;  /* 0x0000000600ac7213 */ /* 0x000fe20000000000 */
[C---:B------:R-:W-:Y:S01]  /*ae50*/  IMAD.HI.U32 R175, R252.reuse, R170, RZ ;  /* 0x000000aafcaf7227 */ /* 0x040fe200078e00ff */
[----:B------:R-:W-:Y:S01]  /*ae60*/  STL [R1+0x3ccc], R4 ;  /* 0x003ccc0401007387 */ /* 0x000fe20000100800 */
[----:B------:R-:W-:Y:S02]  /*ae70*/  IADD3 R181, -R181, RZ, RZ ;  /* 0x000000ffb5b57210 */ /* 0x000fe40007ffe1ff */
[----:B------:R-:W-:Y:S01]  /*ae80*/  IMAD.HI.U32 R173, R252, R168, RZ ;  /* 0x000000a8fcad7227 */ /* 0x000fe200078e00ff */
[----:B------:R-:W-:Y:S01]  /*ae90*/  STL [R1+0x3c68], R17 ;  /* 0x003c681101007387 */ /* 0x000fe20000100800 */
[----:B--2---:R-:W-:-:S02]  /*aea0*/  IADD3 R6, R22, 0x19a, RZ ;  /* 0x0000019a16067810 */ /* 0x004fc40007ffe0ff */
[----:B------:R-:W-:Y:S01]  /*aeb0*/  IMAD.MOV R174, RZ, RZ, -R174 ;  /* 0x000000ffffae7224 */ /* 0x000fe200078e0aae */
[----:B------:R1:W-:Y:S01]  /*aec0*/  STL [R1+0x3ca0], R8 ;  /* 0x003ca00801007387 */ /* 0x0003e20000100800 */
[----:B------:R-:W-:Y:S02]  /*aed0*/  IMAD.MOV R175, RZ, RZ, -R175 ;  /* 0x000000ffffaf7224 */ /* 0x000fe400078e0aaf */
[----:B------:R-:W-:Y:S01]  /*aee0*/  IMAD.MOV R173, RZ, RZ, -R173 ;  /* 0x000000ffffad7224 */ /* 0x000fe200078e0aad */
[----:B------:R2:W-:Y:S01]  /*aef0*/  STL [R1+0x3cc4], R6 ;  /* 0x003cc40601007387 */ /* 0x0005e20000100800 */
[----:B------:R-:W-:-:S04]  /*af00*/  IMAD.HI.U32 R177, R252, R172, RZ ;  /* 0x000000acfcb17227 */ /* 0x000fc800078e00ff */
[C---:B------:R-:W-:Y:S01]  /*af10*/  IMAD R169, R251.reuse, R174, R169 ;  /* 0x000000aefba97224 */ /* 0x040fe200078e02a9 */
[----:B-1----:R-:W-:Y:S01]  /*af20*/  IADD3 R8, R22, 0x19e, RZ ;  /* 0x0000019e16087810 */ /* 0x002fe20007ffe0ff */
[C---:B------:R-:W-:Y:S01]  /*af30*/  IMAD R170, R251.reuse, R175, R170 ;  /* 0x000000affbaa7224 */ /* 0x040fe200078e02aa */
[----:B------:R-:W-:Y:S01]  /*af40*/  IABS R174, R4 ;  /* 0x0000000400ae7213 */ /* 0x000fe20000000000 */
[C---:B------:R-:W-:Y:S01]  /*af50*/  IMAD R168, R251.reuse, R173, R168 ;  /* 0x000000adfba87224 */ /* 0x040fe200078e02a8 */
[----:B------:R-:W-:Y:S01]  /*af60*/  IABS R175, R17 ;  /* 0x0000001100af7213 */ /* 0x000fe20000000000 */
[----:B------:R-:W-:Y:S01]  /*af70*/  IMAD R176, R251, R181, R176 ;  /* 0x000000b5fbb07224 */ /* 0x000fe200078e02b0 */
[----:B------:R-:W-:Y:S01]  /*af80*/  IABS R173, R5 ;  /* 0x0000000500ad7213 */ /* 0x000fe20000000000 */
[----:B------:R-:W-:Y:S01]  /*af90*/  IMAD.MOV R177, RZ, RZ, -R177 ;  /* 0x000000ffffb17224 */ /* 0x000fe200078e0ab1 */
[----:B------:R-:W-:Y:S01]  /*afa0*/  IABS R181, R8 ;  /* 0x0000000800b57213 */ /* 0x000fe20000000000 */
[----:B------:R-:W-:Y:S01]  /*afb0*/  IMAD.HI.U32 R179, R252, R174, RZ ;  /* 0x000000aefcb37227 */ /* 0x000fe200078e00ff */
[----:B------:R-:W-:-:S02]  /*afc0*/  IADD3 R5, R22, 0x19b, RZ ;  /* 0x0000019b16057810 */ /* 0x000fc40007ffe0ff */
[----:B------:R-:W-:Y:S01]  /*afd0*/  IADD3 R4, R22, 0x19c, RZ ;  /* 0x0000019c16047810 */ /* 0x000fe20007ffe0ff */
[----:B------:R-:W-:Y:S01]  /*afe0*/  IMAD R172, R251, R177, R172 ;  /* 0x000000b1fbac7224 */ /* 0x000fe200078e02ac */
[----:B------:R-:W-:Y:S01]  /*aff0*/  IABS R177, R6 ;  /* 0x0000000600b17213 */ /* 0x000fe20000000000 */
[----:B------:R-:W-:Y:S01]  /*b000*/  IMAD.HI.U32 R180, R252, R175, RZ ;  /* 0x000000affcb47227 */ /* 0x000fe200078e00ff */
[C---:B------:R-:W-:Y:S01]  /*b010*/  IADD3 R17, R22.reuse, 0x19d, RZ ;  /* 0x0000019d16117810 */ /* 0x040fe20007ffe0ff */
[----:B------:R-:W-:Y:S01]  /*b020*/  STL [R1+0x3cd0], R5 ;  /* 0x003cd00501007387 */ /* 0x000fe20000100800 */
[----:B--2---:R-:W-:Y:S01]  /*b030*/  IADD3 R6, R22, 0x19f, RZ ;  /* 0x0000019f16067810 */ /* 0x004fe20007ffe0ff */
[C---:B------:R-:W-:Y:S02]  /*b040*/  IMAD.HI.U32 R178, R252.reuse, R173, RZ ;  /* 0x000000adfcb27227 */ /* 0x040fe400078e00ff */
[----:B------:R-:W-:Y:S02]  /*b050*/  STL [R1+0x3ce8], R4 ;  /* 0x003ce80401007387 */ /* 0x000fe40000100800 */
[----:B------:R-:W-:-:S02]  /*b060*/  IMAD.HI.U32 R186, R252, R181, RZ ;  /* 0x000000b5fcba7227 */ /* 0x000fc400078e00ff */
[----:B------:R-:W-:Y:S02]  /*b070*/  STL [R1+0x3c64], R17 ;  /* 0x003c641101007387 */ /* 0x000fe40000100800 */
[----:B------:R-:W-:Y:S01]  /*b080*/  IMAD.MOV R179, RZ, RZ, -R179 ;  /* 0x000000ffffb37224 */ /* 0x000fe200078e0ab3 */
[----:B------:R-:W-:Y:S01]  /*b090*/  IADD3 R186, -R186, RZ, RZ ;  /* 0x000000ffbaba7210 */ /* 0x000fe20007ffe1ff */
[----:B------:R-:W-:Y:S01]  /*b0a0*/  IMAD.MOV R180, RZ, RZ, -R180 ;  /* 0x000000ffffb47224 */ /* 0x000fe200078e0ab4 */
[----:B------:R1:W-:Y:S01]  /*b0b0*/  STL [R1+0x3c9c], R8 ;  /* 0x003c9c0801007387 */ /* 0x0003e20000100800 */
[----:B------:R-:W-:Y:S02]  /*b0c0*/  IMAD.MOV R178, RZ, RZ, -R178 ;  /* 0x000000ffffb27224 */ /* 0x000fe400078e0ab2 */
[----:B------:R-:W-:Y:S01]  /*b0d0*/  IMAD.HI.U32 R182, R252, R177, RZ ;  /* 0x000000b1fcb67227 */ /* 0x000fe200078e00ff */
[----:B------:R2:W-:Y:S03]  /*b0e0*/  STL [R1+0x3cc0], R6 ;  /* 0x003cc00601007387 */ /* 0x0005e60000100800 */
[C---:B------:R-:W-:Y:S01]  /*b0f0*/  IMAD R174, R251.reuse, R179, R174 ;  /* 0x000000b3fbae7224 */ /* 0x040fe200078e02ae */
[----:B------:R-:W-:Y:S01]  /*b100*/  IABS R179, R4 ;  /* 0x0000000400b37213 */ /* 0x000fe20000000000 */
[C---:B------:R-:W-:Y:S01]  /*b110*/  IMAD R175, R251.reuse, R180, R175 ;  /* 0x000000b4fbaf7224 */ /* 0x040fe200078e02af */
[----:B-1----:R-:W-:Y:S01]  /*b120*/  IADD3 R8, R22, 0x1a3, RZ ;  /* 0x000001a316087810 */ /* 0x002fe20007ffe0ff */
[C---:B------:R-:W-:Y:S01]  /*b130*/  IMAD R173, R251.reuse, R178, R173 ;  /* 0x000000b2fbad7224 */ /* 0x040fe200078e02ad */
[----:B------:R-:W-:Y:S01]  /*b140*/  IABS R180, R17 ;  /* 0x0000001100b47213 */ /* 0x000fe20000000000 */
[----:B------:R-:W-:Y:S01]  /*b150*/  IMAD.MOV R182, RZ, RZ, -R182 ;  /* 0x000000ffffb67224 */ /* 0x000fe200078e0ab6 */
[----:B------:R-:W-:Y:S01]  /*b160*/  IABS R178, R5 ;  /* 0x0000000500b27213 */ /* 0x000fe20000000000 */
[----:B------:R-:W-:Y:S01]  /*b170*/  IMAD R181, R251, R186, R181 ;  /* 0x000000bafbb57224 */ /* 0x000fe200078e02b5 */
        /* <DEDUP_REMOVED lines=10> */
[----:B------:R-:W-:Y:S02]  /*b220*/  IMAD.HI.U32 R183, R252, R178, RZ ;  /* 0x000000b2fcb77227 */ /* 0x000fe400078e00ff */
[----:B------:R-:W-:Y:S02]  /*b230*/  STL [R1+0x3cfc], R4 ;  /* 0x003cfc0401007387 */ /* 0x000fe40000100800 */
[----:B------:R-:W-:-:S02]  /*b240*/  IMAD.MOV R184, RZ, RZ, -R184 ;  /* 0x000000ffffb87224 */ /* 0x000fc400078e0ab8 */
[C---:B------:R-:W-:Y:S01]  /*b250*/  IMAD.HI.U32 R191, R252.reuse, R186, RZ ;  /* 0x000000bafcbf7227 */ /* 0x040fe200078e00ff */
[----:B------:R-:W-:Y:S03]  /*b260*/  STL [R1+0x3c50], R17 ;  /* 0x003c501101007387 */ /* 0x000fe60000100800 */
[----:B------:R-:W-:Y:S01]  /*b270*/  IMAD.MOV R185, RZ, RZ, -R185 ;  /* 0x000000ffffb97224 */ /* 0x000fe200078e0ab9 */
[----:B------:R-:W-:Y:S01]  /*b280*/  IADD3 R191, -R191, RZ, RZ ;  /* 0x000000ffbfbf7210 */ /* 0x000fe20007ffe1ff */
[----:B------:R-:W-:Y:S01]  /*b290*/  IMAD.MOV R183, RZ, RZ, -R183 ;  /* 0x000000ffffb77224 */ /* 0x000fe200078e0ab7 */
[----:B------:R1:W-:Y:S01]  /*b2a0*/  STL [R1+0x3c98], R8 ;  /* 0x003c980801007387 */ /* 0x0003e20000100800 */
[----:B------:R-:W-:-:S03]  /*b2b0*/  IMAD.HI.U32 R187, R252, R182, RZ ;  /* 0x000000b6fcbb7227 */ /* 0x000fc600078e00ff */
[----:B------:R2:W-:Y:S01]  /*b2c0*/  STL [R1+0x3cbc], R6 ;  /* 0x003cbc0601007387 */ /* 0x0005e20000100800 */
[C---:B------:R-:W-:Y:S01]  /*b2d0*/  IMAD R179, R251.reuse, R184, R179 ;  /* 0x000000b8fbb37224 */ /* 0x040fe200078e02b3 */
[----:B------:R-:W-:Y:S01]  /*b2e0*/  IABS R184, R4 ;  /* 0x0000000400b87213 */ /* 0x000fe20000000000 */
[C---:B------:R-:W-:Y:S01]  /*b2f0*/  IMAD R180, R251.reuse, R185, R180 ;  /* 0x000000b9fbb47224 */ /* 0x040fe200078e02b4 */
[----:B------:R-:W-:Y:S01]  /*b300*/  IABS R185, R17 ;  /* 0x0000001100b97213 */ /* 0x000fe20000000000 */
[----:B------:R-:W-:Y:S01]  /*b310*/  IMAD R178, R251, R183, R178 ;  /* 0x000000b7fbb27224 */ /* 0x000fe200078e02b2 */
[----:B------:R-:W-:Y:S01]  /*b320*/  IABS R183, R5 ;  /* 0x0000000500b77213 */ /* 0x000fe20000000000 */
[----:B------:R-:W-:Y:S01]  /*b330*/  IMAD.MOV R187, RZ, RZ, -R187 ;  /* 0x000000ffffbb7224 */ /* 0x000fe200078e0abb */
[----:B-1----:R-:W-:Y:S01]  /*b340*/  IADD3 R8, R22, 0x1a8, RZ ;  /* 0x000001a816087810 */ /* 0x002fe20007ffe0ff */
[----:B------:R-:W-:Y:S01]  /*b350*/  IMAD.HI.U32 R189, R252, R184, RZ ;  /* 0x000000b8fcbd7227 */ /* 0x000fe200078e00ff */
[----:B------:R-:W-:-:S02]  /*b360*/  IADD3 R5, R22, 0x1a5, RZ ;  /* 0x000001a516057810 */ /* 0x000fc40007ffe0ff */
[----:B------:R-:W-:Y:S01]  /*b370*/  IADD3 R4, R22, 0x1a6, RZ ;  /* 0x000001a616047810 */ /* 0x000fe20007ffe0ff */
[C---:B------:R-:W-:Y:S01]  /*b380*/  IMAD R186, R251.reuse, R191, R186 ;  /* 0x000000bffbba7224 */ /* 0x040fe200078e02ba */
[----:B------:R-:W-:Y:S01]  /*b390*/  IABS R191, R8 ;  /* 0x0000000800bf7213 */ /* 0x000fe20000000000 */
        /* <DEDUP_REMOVED lines=9> */
[----:B------:R-:W-:Y:S01]  /*b430*/  IMAD.MOV R190, RZ, RZ, -R190 ;  /* 0x000000ffffbe7224 */ /* 0x000fe200078e0abe */
[----:B------:R-:W-:Y:S01]  /*b440*/  STL [R1+0x3c4c], R17 ;  /* 0x003c4c1101007387 */ /* 0x000fe20000100800 */
[----:B------:R-:W-:Y:S02]  /*b450*/  IMAD.MOV R188, RZ, RZ, -R188 ;  /* 0x000000ffffbc7224 */ /* 0x000fe400078e0abc */
[C---:B------:R-:W-:Y:S01]  /*b460*/  IMAD.HI.U32 R196, R252.reuse, R191, RZ ;  /* 0x000000bffcc47227 */ /* 0x040fe200078e00ff */
[----:B------:R1:W-:Y:S03]  /*b470*/  STL [R1+0x3c94], R8 ;  /* 0x003c940801007387 */ /* 0x0003e60000100800 */
[----:B------:R-:W-:Y:S01]  /*b480*/  IMAD.HI.U32 R192, R252, R187, RZ ;  /* 0x000000bbfcc07227 */ /* 0x000fe200078e00ff */
[----:B------:R-:W-:Y:S01]  /*b490*/  IADD3 R196, -R196, RZ, RZ ;  /* 0x000000ffc4c47210 */ /* 0x000fe20007ffe1ff */
[----:B------:R2:W-:Y:S02]  /*b4a0*/  STL [R1+0x3cb8], R6 ;  /* 0x003cb80601007387 */ /* 0x0005e40000100800 */
        /* <DEDUP_REMOVED lines=13> */
[----:B------:R-:W-:Y:S01]  /*b580*/  IMAD.HI.U32 R195, R252, R190, RZ ;  /* 0x000000befcc37227 */ /* 0x000fe200078e00ff */
[C---:B------:R-:W-:Y:S01]  /*b590*/  IADD3 R17, R22.reuse, 0x1ac, RZ ;  /* 0x000001ac16117810 */ /* 0x040fe20007ffe0ff */
[----:B------:R-:W-:Y:S01]  /*b5a0*/  STL [R1+0x3cdc], R5 ;  /* 0x003cdc0501007387 */ /* 0x000fe20000100800 */
[----:B--2---:R-:W-:Y:S01]  /*b5b0*/  IADD3 R6, R22, 0x1ae, RZ ;  /* 0x000001ae16067810 */ /* 0x004fe20007ffe0ff */
[----:B------:R-:W-:Y:S02]  /*b5c0*/  IMAD.HI.U32 R193, R252, R188, RZ ;  /* 0x000000bcfcc17227 */ /* 0x000fe400078e00ff */
[----:B------:R1:W-:Y:S02]  /*b5d0*/  STL [R1+0x3cf4], R4 ;  /* 0x003cf40401007387 */ /* 0x0003e40000100800 */
[----:B------:R-:W-:Y:S01]  /*b5e0*/  IMAD R191, R251, R196, R191 ;  /* 0x000000c4fbbf7224 */ /* 0x000fe200078e02bf */
[----:B------:R-:W-:Y:S01]  /*b5f0*/  IABS R196, R8 ;  /* 0x0000000800c47213 */ /* 0x000fe20000000000 */
[----:B------:R-:W-:Y:S01]  /*b600*/  IMAD.MOV R194, RZ, RZ, -R194 ;  /* 0x000000ffffc27224 */ /* 0x000fe200078e0ac2 */
[----:B------:R-:W-:Y:S01]  /*b610*/  STL [R1+0x3c48], R17 ;  /* 0x003c481101007387 */ /* 0x000fe20000100800 */
[----:B------:R-:W-:-:S02]  /*b620*/  IMAD.MOV R195, RZ, RZ, -R195 ;  /* 0x000000ffffc37224 */ /* 0x000fc400078e0ac3 */
[----:B------:R-:W-:Y:S01]  /*b630*/  IMAD.MOV R193, RZ, RZ, -R193 ;  /* 0x000000ffffc17224 */ /* 0x000fe200078e0ac1 */
[----:B------:R2:W-:Y:S01]  /*b640*/  STL [R1+0x3c90], R8 ;  /* 0x003c900801007387 */ /* 0x0005e20000100800 */
[----:B------:R-:W-:-:S03]  /*b650*/  IMAD.HI.U32 R197, R252, R192, RZ ;  /* 0x000000c0fcc57227 */ /* 0x000fc600078e00ff */
[----:B------:R3:W-:Y:S01]  /*b660*/  STL [R1+0x3cb4], R6 ;  /* 0x003cb40601007387 */ /* 0x0007e20000100800 */
[C---:B------:R-:W-:Y:S01]  /*b670*/  IMAD R189, R251.reuse, R194, R189 ;  /* 0x000000c2fbbd7224 */ /* 0x040fe200078e02bd */
[----:B------:R-:W-:Y:S01]  /*b680*/  IABS R194, R4 ;  /* 0x0000000400c27213 */ /* 0x000fe20000000000 */
[----:B------:R-:W-:Y:S01]  /*b690*/  IMAD.HI.U32 R201, R252, R196, RZ ;  /* 0x000000c4fcc97227 */ /* 0x000fe200078e00ff */
[C---:B-1----:R-:W-:Y:S02]  /*b6a0*/  IADD3 R4, R22.reuse, 0x1b0, RZ ;  /* 0x000001b016047810 */ /* 0x042fe40007ffe0ff */
[----:B--2---:R-:W-:Y:S01]  /*b6b0*/  IADD3 R8, R22, 0x1b2, RZ ;  /* 0x000001b216087810 */ /* 0x004fe20007ffe0ff */
[C---:B------:R-:W-:Y:S01]  /*b6c0*/  IMAD R190, R251.reuse, R195, R190 ;  /* 0x000000c3fbbe7224 */ /* 0x040fe200078e02be */
[----:B------:R-:W-:Y:S01]  /*b6d0*/  IABS R195, R17 ;  /* 0x0000001100c37213 */ /* 0x000fe20000000000 */
[----:B------:R-:W-:Y:S01]  /*b6e0*/  IMAD R188, R251, R193, R188 ;  /* 0x000000c1fbbc7224 */ /* 0x000fe200078e02bc */
[----:B------:R-:W-:Y:S01]  /*b6f0*/  IABS R193, R5 ;  /* 0x0000000500c17213 */ /* 0x000fe20000000000 */
[----:B------:R-:W-:Y:S01]  /*b700*/  IMAD.MOV R197, RZ, RZ, -R197 ;  /* 0x000000ffffc57224 */ /* 0x000fe200078e0ac5 */
[----:B------:R-:W-:Y:S01]  /*b710*/  IADD3 R201, -R201, RZ, RZ ;  /* 0x000000ffc9c97210 */ /* 0x000fe20007ffe1ff */
[----:B------:R-:W-:Y:S01]  /*b720*/  IMAD.HI.U32 R199, R252, R194, RZ ;  /* 0x000000c2fcc77227 */ /* 0x000fe200078e00ff */
[----:B------:R-:W-:-:S02]  /*b730*/  IADD3 R17, R22, 0x1b1, RZ ;  /* 0x000001b116117810 */ /* 0x000fc40007ffe0ff */
[----:B------:R-:W-:Y:S01]  /*b740*/  IADD3 R5, R22, 0x1af, RZ ;  /* 0x000001af16057810 */ /* 0x000fe20007ffe0ff */
[----:B------:R-:W-:Y:S01]  /*b750*/  IMAD R192, R251, R197, R192 ;  /* 0x000000c5fbc07224 */ /* 0x000fe200078e02c0 */
[----:B------:R-:W-:Y:S01]  /*b760*/  IABS R197, R6 ;  /* 0x0000000600c57213 */ /* 0x000fe20000000000 */
[----:B------:R-:W-:Y:S01]  /*b770*/  IMAD.HI.U32 R200, R252, R195, RZ ;  /* 0x000000c3fcc87227 */ /* 0x000fe200078e00ff */
[----:B---3--:R-:W-:Y:S01]  /*b780*/  IADD3 R6, R22, 0x1b3, RZ ;  /* 0x000001b316067810 */ /* 0x008fe20007ffe0ff */
[----:B------:R-:W-:Y:S02]  /*b790*/  STL [R1+0x3cd8], R5 ;  /* 0x003cd80501007387 */ /* 0x000fe40000100800 */
[----:B------:R-:W-:Y:S02]  /*b7a0*/  IMAD.HI.U32 R198, R252, R193, RZ ;  /* 0x000000c1fcc67227 */ /* 0x000fe400078e00ff */
[----:B------:R-:W-:Y:S02]  /*b7b0*/  STL [R1+0x3cf0], R4 ;  /* 0x003cf00401007387 */ /* 0x000fe40000100800 */
[----:B------:R-:W-:-:S02]  /*b7c0*/  IMAD.MOV R199, RZ, RZ, -R199 ;  /* 0x000000ffffc77224 */ /* 0x000fc400078e0ac7 */
[C---:B------:R-:W-:Y:S01]  /*b7d0*/  IMAD R196, R251.reuse, R201, R196 ;  /* 0x000000c9fbc47224 */ /* 0x040fe200078e02c4 */
[----:B------:R-:W-:Y:S01]  /*b7e0*/  IABS R201, R8 ;  /* 0x0000000800c97213 */ /* 0x000fe20000000000 */
[----:B------:R-:W-:Y:S01]  /*b7f0*/  IMAD.MOV R200, RZ, RZ, -R200 ;  /* 0x000000ffffc87224 */ /* 0x000fe200078e0ac8 */
[----:B------:R-:W-:Y:S01]  /*b800*/  STL [R1+0x3c44], R17 ;  /* 0x003c441101007387 */ /* 0x000fe20000100800 */
[----:B------:R-:W-:Y:S02]  /*b810*/  IMAD.MOV R198, RZ, RZ, -R198 ;  /* 0x000000ffffc67224 */ /* 0x000fe400078e0ac6 */
[C---:B------:R-:W-:Y:S01]  /*b820*/  IMAD.HI.U32 R202, R252.reuse, R197, RZ ;  /* 0x000000c5fcca7227 */ /* 0x040fe200078e00ff */
[----:B------:R1:W-:Y:S03]  /*b830*/  STL [R1+0x3c8c], R8 ;  /* 0x003c8c0801007387 */ /* 0x0003e60000100800 */
[C---:B------:R-:W-:Y:S01]  /*b840*/  IMAD R194, R251.reuse, R199, R194 ;  /* 0x000000c7fbc27224 */ /* 0x040fe200078e02c2 */
[----:B------:R-:W-:Y:S01]  /*b850*/  IABS R199, R4 ;  /* 0x0000000400c77213 */ /* 0x000fe20000000000 */
[C---:B------:R-:W-:Y:S01]  /*b860*/  IMAD R195, R251.reuse, R200, R195 ;  /* 0x000000c8fbc37224 */ /* 0x040fe200078e02c3 */
[----:B------:R-:W-:Y:S01]  /*b870*/  IABS R200, R17 ;  /* 0x0000001100c87213 */ /* 0x000fe20000000000 */
[----:B------:R-:W-:Y:S01]  /*b880*/  IMAD R193, R251, R198, R193 ;  /* 0x000000c6fbc17224 */ /* 0x000fe200078e02c1 */
[----:B------:R-:W-:Y:S01]  /*b890*/  IABS R198, R5 ;  /* 0x0000000500c67213 */ /* 0x000fe20000000000 */
[----:B------:R-:W-:Y:S01]  /*b8a0*/  IMAD.HI.U32 R206, R252, R201, RZ ;  /* 0x000000c9fcce7227 */ /* 0x000fe200078e00ff */
[C---:B-1----:R-:W-:Y:S01]  /*b8b0*/  IADD3 R8, R22.reuse, 0x1b7, RZ ;  /* 0x000001b716087810 */ /* 0x042fe20007ffe0ff */
[----:B------:R1:W-:Y:S01]  /*b8c0*/  STL [R1+0x3cb0], R6 ;  /* 0x003cb00601007387 */ /* 0x0003e20000100800 */
[----:B------:R-:W-:Y:S01]  /*b8d0*/  IADD3 R4, R22, 0x1b5, RZ ;  /* 0x000001b516047810 */ /* 0x000fe20007ffe0ff */
        /* <DEDUP_REMOVED lines=8> */
[----:B-1----:R-:W-:Y:S01]  /*b960*/  IADD3 R6, R22, 0x1b8, RZ ;  /* 0x000001b816067810 */ /* 0x002fe20007ffe0ff */
[----:B------:R-:W-:Y:S02]  /*b970*/  STL [R1+0x3cd4], R5 ;  /* 0x003cd40501007387 */ /* 0x000fe40000100800 */
[----:B------:R-:W-:Y:S02]  /*b980*/  IMAD.HI.U32 R203, R252, R198, RZ ;  /* 0x000000c6fccb7227 */ /* 0x000fe400078e00ff */
[----:B------:R1:W-:Y:S02]  /*b990*/  STL [R1+0x3cec], R4 ;  /* 0x003cec0401007387 */ /* 0x0003e40000100800 */
[----:B------:R-:W-:-:S02]  /*b9a0*/  IMAD.MOV R204, RZ, RZ, -R204 ;  /* 0x000000ffffcc7224 */ /* 0x000fc400078e0acc */
[----:B------:R-:W-:Y:S01]  /*b9b0*/  IMAD.MOV R205, RZ, RZ, -R205 ;  /* 0x000000ffffcd7224 */ /* 0x000fe200078e0acd */
[----:B------:R-:W-:Y:S01]  /*b9c0*/  STL [R1+0x3c40], R17 ;  /* 0x003c401101007387 */ /* 0x000fe20000100800 */
[----:B------:R-:W-:Y:S02]  /*b9d0*/  IMAD.MOV R203, RZ, RZ, -R203 ;  /* 0x000000ffffcb7224 */ /* 0x000fe400078e0acb */
[C---:B------:R-:W-:Y:S01]  /*b9e0*/  IMAD R201, R251.reuse, R206, R201 ;  /* 0x000000cefbc97224 */ /* 0x040fe200078e02c9 */
[----:B------:R-:W-:Y:S01]  /*b9f0*/  IABS R206, R8 ;  /* 0x0000000800ce7213 */ /* 0x000fe20000000000 */
[----:B------:R-:W-:Y:S01]  /*ba00*/  IMAD.HI.U32 R207, R252, R202, RZ ;  /* 0x000000cafccf7227 */ /* 0x000fe200078e00ff */
[----:B------:R2:W-:Y:S03]  /*ba10*/  STL [R1+0x3c88], R8 ;  /* 0x003c880801007387 */ /* 0x0005e60000100800 */
        /* <DEDUP_REMOVED lines=9> */
[C---:B--2---:R-:W-:Y:S01]  /*bab0*/  IADD3 R8, R22.reuse, 0x1bc, RZ ;  /* 0x000001bc16087810 */ /* 0x044fe20007ffe0ff */
[----:B------:R1:W-:Y:S01]  /*bac0*/  STL [R1+0x3c80], R6 ;  /* 0x003c800601007387 */ /* 0x0003e20000100800 */
[----:B------:R-:W-:Y:S01]  /*bad0*/  IADD3 R17, R22, 0x1bb, RZ ;  /* 0x000001bb16117810 */ /* 0x000fe20007ffe0ff */
[----:B------:R-:W-:Y:S01]  /*bae0*/  IMAD.HI.U32 R209, R252, R204, RZ ;  /* 0x000000ccfcd17227 */ /* 0x000fe200078e00ff */
[----:B------:R-:W-:-:S02]  /*baf0*/  IADD3 R211, -R211, RZ, RZ ;  /* 0x000000ffd3d37210 */ /* 0x000fc40007ffe1ff */
        /* <DEDUP_REMOVED lines=29> */
[----:B---3--:R-:W-:-:S03]  /*bcd0*/  IADD3 R8, R22, 0x1c1, RZ ;  /* 0x000001c116087810 */ /* 0x008fc60007ffe0ff */
[----:B------:R-:W-:Y:S01]  /*bce0*/  IMAD R207, R251, R212, R207 ;  /* 0x000000d4fbcf7224 */ /* 0x000fe200078e02cf */
[----:B------:R-:W-:Y:S01]  /*bcf0*/  IABS R212, R6 ;  /* 0x0000000600d47213 */ /* 0x000fe20000000000 */
[----:B------:R-:W-:Y:S01]  /*bd00*/  IMAD.HI.U32 R215, R252, R210, RZ ;  /* 0x000000d2fcd77227 */ /* 0x000fe200078e00ff */
[----:B------:R-:W-:Y:S01]  /*bd10*/  IADD3 R216, -R216, RZ, RZ ;  /* 0x000000ffd8d87210 */ /* 0x000fe20007ffe1ff */
[----:B------:R-:W-:Y:S01]  /*bd20*/  STL [R1+0x3b88], R5 ;  /* 0x003b880501007387 */ /* 0x000fe20000100800 */
[----:B-1----:R-:W-:Y:S01]  /*bd30*/  IADD3 R6, R22, 0x1c2, RZ ;  /* 0x000001c216067810 */ /* 0x002fe20007ffe0ff */
        /* <DEDUP_REMOVED lines=14> */
[C---:B------:R-:W-:Y:S01]  /*be20*/  IMAD R211, R251.reuse, R216, R211 ;  /* 0x000000d8fbd37224 */ /* 0x040fe200078e02d3 */
[----:B------:R-:W-:Y:S01]  /*be30*/  IABS R216, R8 ;  /* 0x0000000800d87213 */ /* 0x000fe20000000000 */
[----:B------:R-:W-:Y:S01]  /*be40*/  IMAD.MOV R217, RZ, RZ, -R217 ;  /* 0x000000ffffd97224 */ /* 0x000fe200078e0ad9 */
[----:B-1----:R-:W-:Y:S01]  /*be50*/  IADD3 R4, R22, 0x1c4, RZ ;  /* 0x000001c416047810 */ /* 0x002fe20007ffe0ff */
[----:B------:R-:W-:Y:S01]  /*be60*/  IMAD.HI.U32 R219, R252, R214, RZ ;  /* 0x000000d6fcdb7227 */ /* 0x000fe200078e00ff */
[C---:B--2---:R-:W-:Y:S01]  /*be70*/  IADD3 R17, R22.reuse, 0x1c5, RZ ;  /* 0x000001c516117810 */ /* 0x044fe20007ffe0ff */
[----:B------:R1:W-:Y:S01]  /*be80*/  STL [R1+0x3ad4], R6 ;  /* 0x003ad40601007387 */ /* 0x0003e20000100800 */
[----:B------:R-:W-:Y:S01]  /*be90*/  IADD3 R5, R22, 0x1c3, RZ ;  /* 0x000001c316057810 */ /* 0x000fe20007ffe0ff */
[----:B------:R-:W-:Y:S01]  /*bea0*/  IMAD R212, R251, R217, R212 ;  /* 0x000000d9fbd47224 */ /* 0x000fe200078e02d4 */
[----:B------:R-:W-:Y:S01]  /*beb0*/  IABS R217, R6 ;  /* 0x0000000600d97213 */ /* 0x000fe20000000000 */
[----:B------:R-:W-:Y:S01]  /*bec0*/  IMAD.HI.U32 R220, R252, R215, RZ ;  /* 0x000000d7fcdc7227 */ /* 0x000fe200078e00ff */
[----:B---3--:R-:W-:Y:S01]  /*bed0*/  IADD3 R8, R22, 0x1c6, RZ ;  /* 0x000001c616087810 */ /* 0x008fe20007ffe0ff */
[----:B------:R-:W-:Y:S02]  /*bee0*/  STL [R1+0x3b1c], R5 ;  /* 0x003b1c0501007387 */ /* 0x000fe40000100800 */
[----:B------:R-:W-:Y:S01]  /*bef0*/  IMAD.HI.U32 R218, R252, R213, RZ ;  /* 0x000000d5fcda7227 */ /* 0x000fe200078e00ff */
[----:B-1----:R-:W-:Y:S01]  /*bf00*/  IADD3 R6, R22, 0x1c7, RZ ;  /* 0x000001c716067810 */ /* 0x002fe20007ffe0ff */
[----:B------:R1:W-:Y:S02]  /*bf10*/  STL [R1+0x3b48], R4 ;  /* 0x003b480401007387 */ /* 0x0003e40000100800 */
[----:B------:R-:W-:-:S02]  /*bf20*/  IMAD.HI.U32 R221, R252, R216, RZ ;  /* 0x000000d8fcdd7227 */ /* 0x000fc400078e00ff */
[----:B------:R2:W-:Y:S02]  /*bf30*/  STL [R1+0x3a38], R17 ;  /* 0x003a381101007387 */ /* 0x0005e40000100800 */
        /* <DEDUP_REMOVED lines=15> */
[----:B------:R-:W-:Y:S01]  /*c030*/  IMAD R216, R251, R221, R216 ;  /* 0x000000ddfbd87224 */ /* 0x000fe200078e02d8 */
[----:B------:R-:W-:Y:S01]  /*c040*/  IABS R221, R8 ;  /* 0x0000000800dd7213 */ /* 0x000fe20000000000 */
[----:B------:R-:W-:Y:S01]  /*c050*/  IMAD.HI.U32 R224, R252, R219, RZ ;  /* 0x000000dbfce07227 */ /* 0x000fe200078e00ff */
[----:B--2---:R-:W-:-:S02]  /*c060*/  IADD3 R17, R22, 0x1ca, RZ ;  /* 0x000001ca16117810 */ /* 0x004fc40007ffe0ff */
[----:B------:R-:W-:Y:S01]  /*c070*/  IADD3 R5, R22, 0x1c8, RZ ;  /* 0x000001c816057810 */ /* 0x000fe20007ffe0ff */
[----:B------:R-:W-:Y:S01]  /*c080*/  IMAD R217, R251, R222, R217 ;  /* 0x000000defbd97224 */ /* 0x000fe200078e02d9 */
[----:B------:R-:W-:Y:S01]  /*c090*/  IABS R222, R6 ;  /* 0x0000000600de7213 */ /* 0x000fe20000000000 */
[----:B------:R-:W-:Y:S01]  /*c0a0*/  IMAD.HI.U32 R225, R252, R220, RZ ;  /* 0x000000dcfce17227 */ /* 0x000fe200078e00ff */
[C---:B---3--:R-:W-:Y:S01]  /*c0b0*/  IADD3 R8, R22.reuse, 0x1cb, RZ ;  /* 0x000001cb16087810 */ /* 0x048fe20007ffe0ff */
[----:B------:R1:W-:Y:S01]  /*c0c0*/  STL [R1+0x3aa8], R5 ;  /* 0x003aa80501007387 */ /* 0x0003e20000100800 */
[----:B----4-:R-:W-:Y:S01]  /*c0d0*/  IADD3 R6, R22, 0x1cc, RZ ;  /* 0x000001cc16067810 */ /* 0x010fe20007ffe0ff */
[----:B------:R-:W-:Y:S02]  /*c0e0*/  IMAD.HI.U32 R223, R252, R218, RZ ;  /* 0x000000dafcdf7227 */ /* 0x000fe400078e00ff */
[----:B------:R2:W-:Y:S02]  /*c0f0*/  STL [R1+0x3a8c], R4 ;  /* 0x003a8c0401007387 */ /* 0x0005e40000100800 */
[----:B------:R-:W-:-:S02]  /*c100*/  IMAD.MOV R224, RZ, RZ, -R224 ;  /* 0x000000ffffe07224 */ /* 0x000fc400078e0ae0 */
[----:B------:R-:W-:Y:S01]  /*c110*/  IMAD.HI.U32 R226, R252, R221, RZ ;  /* 0x000000ddfce27227 */ /* 0x000fe200078e00ff */
[----:B------:R3:W-:Y:S03]  /*c120*/  STL [R1+0x3974], R17 ;  /* 0x0039741101007387 */ /* 0x0007e60000100800 */
[----:B------:R-:W-:Y:S01]  /*c130*/  IMAD.MOV R225, RZ, RZ, -R225 ;  /* 0x000000ffffe17224 */ /* 0x000fe200078e0ae1 */
[----:B------:R-:W-:Y:S01]  /*c140*/  IADD3 R226, -R226, RZ, RZ ;  /* 0x000000ffe2e27210 */ /* 0x000fe20007ffe1ff */
[----:B------:R-:W-:Y:S01]  /*c150*/  IMAD.MOV R223, RZ, RZ, -R223 ;  /* 0x000000ffffdf7224 */ /* 0x000fe200078e0adf */
[----:B------:R-:W-:Y:S01]  /*c160*/  STL [R1+0x399c], R8 ;  /* 0x00399c0801007387 */ /* 0x000fe20000100800 */
        /* <DEDUP_REMOVED lines=11> */
[----:B--2---:R-:W-:-:S02]  /*c220*/  IADD3 R4, R22, 0x1ce, RZ ;  /* 0x000001ce16047810 */ /* 0x004fc40007ffe0ff */
[----:B---3--:R-:W-:Y:S01]  /*c230*/  IADD3 R17, R22, 0x1cf, RZ ;  /* 0x000001cf16117810 */ /* 0x008fe20007ffe0ff */
[C---:B------:R-:W-:Y:S01]  /*c240*/  IMAD R221, R251.reuse, R226, R221 ;  /* 0x000000e2fbdd7224 */ /* 0x040fe200078e02dd */
[----:B------:R-:W-:Y:S01]  /*c250*/  IABS R226, R8 ;  /* 0x0000000800e27213 */ /* 0x000fe20000000000 */
[----:B------:R-:W-:Y:S01]  /*c260*/  IMAD R222, R251, R227, R222 ;  /* 0x000000e3fbde7224 */ /* 0x000fe200078e02de */
[----:B------:R-:W-:Y:S01]  /*c270*/  IABS R227, R6 ;  /* 0x0000000600e37213 */ /* 0x000fe20000000000 */
[----:B------:R-:W-:Y:S01]  /*c280*/  IMAD.HI.U32 R230, R252, R225, RZ ;  /* 0x000000e1fce67227 */ /* 0x000fe200078e00ff */
[----:B------:R-:W-:Y:S01]  /*c290*/  STL [R1+0x39d8], R5 ;  /* 0x0039d80501007387 */ /* 0x000fe20000100800 */
[----:B----4-:R-:W-:Y:S02]  /*c2a0*/  IADD3 R6, R22, 0x1d1, RZ ;  /* 0x000001d116067810 */ /* 0x010fe40007ffe0ff */
[----:B------:R-:W-:Y:S01]  /*c2b0*/  IMAD.HI.U32 R228, R252, R223, RZ ;  /* 0x000000dffce47227 */ /* 0x000fe200078e00ff */
[----:B------:R-:W-:Y:S01]  /*c2c0*/  STL [R1+0x39b4], R4 ;  /* 0x0039b40401007387 */ /* 0x000fe20000100800 */
[----:B------:R-:W-:-:S02]  /*c2d0*/  IADD3 R8, R22, 0x1d0, RZ ;  /* 0x000001d016087810 */ /* 0x000fc40007ffe0ff */
[----:B------:R-:W-:Y:S01]  /*c2e0*/  IMAD.MOV R229, RZ, RZ, -R229 ;  /* 0x000000ffffe57224 */ /* 0x000fe200078e0ae5 */
[----:B------:R1:W-:Y:S01]  /*c2f0*/  STL [R1+0x38d4], R17 ;  /* 0x0038d41101007387 */ /* 0x0003e20000100800 */
[----:B------:R-:W-:Y:S02]  /*c300*/  IMAD.MOV R230, RZ, RZ, -R230 ;  /* 0x000000ffffe67224 */ /* 0x000fe400078e0ae6 */
[----:B------:R-:W-:Y:S01]  /*c310*/  IMAD.MOV R228, RZ, RZ, -R228 ;  /* 0x000000ffffe47224 */ /* 0x000fe200078e0ae4 */
[----:B------:R-:W-:Y:S01]  /*c320*/  STL [R1+0x3930], R8 ;  /* 0x0039300801007387 */ /* 0x000fe20000100800 */
[----:B------:R-:W-:-:S03]  /*c330*/  IMAD.HI.U32 R231, R252, R226, RZ ;  /* 0x000000e2fce77227 */ /* 0x000fc600078e00ff */
[----:B------:R2:W-:Y:S01]  /*c340*/  STL [R1+0x3928], R6 ;  /* 0x0039280601007387 */ /* 0x0005e20000100800 */
[----:B------:R-:W-:Y:S01]  /*c350*/  IMAD.HI.U32 R232, R252, R227, RZ ;  /* 0x000000e3fce87227 */ /* 0x000fe200078e00ff */
[----:B------:R-:W-:-:S03]  /*c360*/  IADD3 R231, -R231, RZ, RZ ;  /* 0x000000ffe7e77210 */ /* 0x000fc60007ffe1ff */
[C---:B------:R-:W-:Y:S01]  /*c370*/  IMAD R224, R251.reuse, R229, R224 ;  /* 0x000000e5fbe07224 */ /* 0x040fe200078e02e0 */
[----:B------:R-:W-:Y:S01]  /*c380*/  IABS R229, R4 ;  /* 0x0000000400e57213 */ /* 0x000fe20000000000 */
[C---:B------:R-:W-:Y:S01]  /*c390*/  IMAD R225, R251.reuse, R230, R225 ;  /* 0x000000e6fbe17224 */ /* 0x040fe200078e02e1 */
[----:B------:R-:W-:Y:S01]  /*c3a0*/  IABS R230, R17 ;  /* 0x0000001100e67213 */ /* 0x000fe20000000000 */
[C---:B------:R-:W-:Y:S01]  /*c3b0*/  IMAD R223, R251.reuse, R228, R223 ;  /* 0x000000e4fbdf7224 */ /* 0x040fe200078e02df */
[----:B------:R-:W-:Y:S01]  /*c3c0*/  IABS R228, R5 ;  /* 0x0000000500e47213 */ /* 0x000fe20000000000 */
[----:B------:R-:W-:Y:S01]  /*c3d0*/  IMAD.MOV R232, RZ, RZ, -R232 ;  /* 0x000000ffffe87224 */ /* 0x000fe200078e0ae8 */
[----:B-1----:R-:W1:Y:S01]  /*c3e0*/  S2R R17, SR_TID.X ;  /* 0x0000000000117919 */ /* 0x002e620000002100 */
[----:B------:R-:W-:Y:S01]  /*c3f0*/  IMAD.HI.U32 R234, R252, R229, RZ ;  /* 0x000000e5fcea7227 */ /* 0x000fe200078e00ff */
[C---:B------:R-:W-:Y:S02]  /*c400*/  IADD3 R4, R22.reuse, 0x1d3, RZ ;  /* 0x000001d316047810 */ /* 0x040fe40007ffe0ff */
[----:B------:R-:W-:Y:S01]  /*c410*/  IADD3 R5, R22, 0x1d2, RZ ;  /* 0x000001d216057810 */ /* 0x000fe20007ffe0ff */
[C---:B------:R-:W-:Y:S01]  /*c420*/  IMAD R227, R251.reuse, R232, R227 ;  /* 0x000000e8fbe37224 */ /* 0x040fe200078e02e3 */
[----:B------:R-:W-:Y:S01]  /*c430*/  IABS R232, R6 ;  /* 0x0000000600e87213 */ /* 0x000fe20000000000 */
[----:B------:R-:W-:Y:S01]  /*c440*/  IMAD.HI.U32 R233, R252, R228, RZ ;  /* 0x000000e4fce97227 */ /* 0x000fe200078e00ff */
[C---:B--2---:R-:W-:Y:S01]  /*c450*/  IADD3 R6, R22.reuse, 0x1d6, RZ ;  /* 0x000001d616067810 */ /* 0x044fe20007ffe0ff */
[----:B------:R-:W-:Y:S02]  /*c460*/  STL [R1+0x3900], R5 ;  /* 0x0039000501007387 */ /* 0x000fe40000100800 */
[----:B------:R-:W-:Y:S01]  /*c470*/  IMAD R226, R251, R231, R226 ;  /* 0x000000e7fbe27224 */ /* 0x000fe200078e02e2 */
[----:B------:R-:W-:Y:S01]  /*c480*/  IABS R231, R8 ;  /* 0x0000000800e77213 */ /* 0x000fe20000000000 */
[----:B------:R-:W-:Y:S01]  /*c490*/  IMAD.MOV R234, RZ, RZ, -R234 ;  /* 0x000000ffffea7224 */ /* 0x000fe200078e0aea */
[----:B------:R-:W-:Y:S01]  /*c4a0*/  IADD3 R8, R22, 0x1d5, RZ ;  /* 0x000001d516087810 */ /* 0x000fe20007ffe0ff */
[----:B------:R-:W-:Y:S01]  /*c4b0*/  IMAD.MOV R233, RZ, RZ, -R233 ;  /* 0x000000ffffe97224 */ /* 0x000fe200078e0ae9 */
[----:B------:R2:W-:Y:S01]  /*c4c0*/  STL [R1+0x395c], R4 ;  /* 0x00395c0401007387 */ /* 0x0005e20000100800 */
[----:B------:R-:W-:-:S03]  /*c4d0*/  IMAD.HI.U32 R237, R252, R232, RZ ;  /* 0x000000e8fced7227 */ /* 0x000fc600078e00ff */
[----:B------:R1:W-:Y:S01]  /*c4e0*/  STL [R1+0x3874], R18 ;  /* 0x0038741201007387 */ /* 0x0003e20000100800 */
[C---:B------:R-:W-:Y:S01]  /*c4f0*/  IMAD R229, R251.reuse, R234, R229 ;  /* 0x000000eafbe57224 */ /* 0x040fe200078e02e5 */
[----:B------:R-:W-:Y:S01]  /*c500*/  IABS R234, R4 ;  /* 0x0000000400ea7213 */ /* 0x000fe20000000000 */
[----:B------:R-:W-:Y:S01]  /*c510*/  IMAD.HI.U32 R236, R252, R231, RZ ;  /* 0x000000e7fcec7227 */ /* 0x000fe200078e00ff */
[----:B------:R3:W-:Y:S01]  /*c520*/  STL [R1+0x3870], R8 ;  /* 0x0038700801007387 */ /* 0x0007e20000100800 */
[----:B--2---:R-:W-:Y:S02]  /*c530*/  IADD3 R4, R22, 0x1d8, RZ ;  /* 0x000001d816047810 */ /* 0x004fe40007ffe0ff */
[----:B------:R-:W-:Y:S01]  /*c540*/  IMAD.HI.U32 R235, R252, R230, RZ ;  /* 0x000000e6fceb7227 */ /* 0x000fe200078e00ff */
[----:B------:R-:W-:Y:S01]  /*c550*/  IADD3 R236, -R236, RZ, RZ ;  /* 0x000000ffecec7210 */ /* 0x000fe20007ffe1ff */
[----:B------:R2:W-:Y:S02]  /*c560*/  STL [R1+0x385c], R6 ;  /* 0x00385c0601007387 */ /* 0x0005e40000100800 */
[----:B------:R-:W-:Y:S01]  /*c570*/  IMAD R228, R251, R233, R228 ;  /* 0x000000e9fbe47224 */ /* 0x000fe200078e02e4 */
[----:B------:R-:W-:Y:S01]  /*c580*/  IABS R233, R5 ;  /* 0x0000000500e97213 */ /* 0x000fe20000000000 */
[----:B------:R-:W-:Y:S01]  /*c590*/  IMAD.MOV R237, RZ, RZ, -R237 ;  /* 0x000000ffffed7224 */ /* 0x000fe200078e0aed */
[----:B------:R-:W-:Y:S01]  /*c5a0*/  IADD3 R5, R22, 0x1d7, RZ ;  /* 0x000001d716057810 */ /* 0x000fe20007ffe0ff */
[----:B------:R-:W-:-:S02]  /*c5b0*/  IMAD.MOV R235, RZ, RZ, -R235 ;  /* 0x000000ffffeb7224 */ /* 0x000fc400078e0aeb */
[C---:B------:R-:W-:Y:S02]  /*c5c0*/  IMAD.HI.U32 R239, R252.reuse, R234, RZ ;  /* 0x000000eafcef7227 */ /* 0x040fe400078e00ff */
[----:B------:R-:W-:Y:S02]  /*c5d0*/  STL [R1+0x38a4], R5 ;  /* 0x0038a40501007387 */ /* 0x000fe40000100800 */
[C---:B------:R-:W-:Y:S01]  /*c5e0*/  IMAD R232, R251.reuse, R237, R232 ;  /* 0x000000edfbe87224 */ /* 0x040fe200078e02e8 */
[----:B------:R-:W-:Y:S01]  /*c5f0*/  IABS R237, R6 ;  /* 0x0000000600ed7213 */ /* 0x000fe20000000000 */
[C---:B------:R-:W-:Y:S01]  /*c600*/  IMAD.HI.U32 R238, R252.reuse, R233, RZ ;  /* 0x000000e9fcee7227 */ /* 0x040fe200078e00ff */
[----:B------:R4:W-:Y:S03]  /*c610*/  STL [R1+0x38d0], R4 ;  /* 0x0038d00401007387 */ /* 0x0009e60000100800 */
[----:B------:R-:W-:Y:S01]  /*c620*/  IMAD R230, R251, R235, R230 ;  /* 0x000000ebfbe67224 */ /* 0x000fe200078e02e6 */
[----:B------:R-:W-:Y:S01]  /*c630*/  IABS R235, R18 ;  /* 0x0000001200eb7213 */ /* 0x000fe20000000000 */
[----:B------:R-:W-:Y:S01]  /*c640*/  IMAD.MOV R239, RZ, RZ, -R239 ;  /* 0x000000ffffef7224 */ /* 0x000fe200078e0aef */
[----:B-1----:R-:W-:Y:S01]  /*c650*/  LOP3.LUT R18, R17, 0x7f, RZ, 0xc0, !PT ;  /* 0x0000007f11127812 */ /* 0x002fe200078ec0ff */
[C---:B------:R-:W-:Y:S01]  /*c660*/  IMAD R231, R251.reuse, R236, R231 ;  /* 0x000000ecfbe77224 */ /* 0x040fe200078e02e7 */
[----:B------:R-:W-:Y:S01]  /*c670*/  IABS R236, R8 ;  /* 0x0000000800ec7213 */ /* 0x000fe20000000000 */
[----:B------:R-:W-:Y:S01]  /*c680*/  IMAD.MOV R238, RZ, RZ, -R238 ;  /* 0x000000ffffee7224 */ /* 0x000fe200078e0aee */
[----:B---3--:R-:W-:Y:S01]  /*c690*/  MOV R8, R242 ;  /* 0x000000f200087202 */ /* 0x008fe20000000f00 */
[----:B------:R-:W-:Y:S01]  /*c6a0*/  IMAD.HI.U32 R242, R252, R237, RZ ;  /* 0x000000edfcf27227 */ /* 0x000fe200078e00ff */
[----:B------:R-:W-:Y:S01]  /*c6b0*/  IADD3 R17, R22, 0x1da, RZ ;  /* 0x000001da16117810 */ /* 0x000fe20007ffe0ff */
[----:B------:R-:W-:Y:S02]  /*c6c0*/  STL [R1+0x37e8], R19 ;  /* 0x0037e81301007387 */ /* 0x000fe40000100800 */
[C---:B------:R-:W-:Y:S01]  /*c6d0*/  IMAD R234, R251.reuse, R239, R234 ;  /* 0x000000effbea7224 */ /* 0x040fe200078e02ea */
[----:B------:R-:W-:Y:S01]  /*c6e0*/  IABS R239, R4 ;  /* 0x0000000400ef7213 */ /* 0x000fe20000000000 */
[----:B--2---:R-:W-:Y:S01]  /*c6f0*/  IMAD.MOV.U32 R6, RZ, RZ, R240 ;  /* 0x000000ffff067224 */ /* 0x004fe200078e00f0 */
[----:B------:R-:W-:Y:S01]  /*c700*/  IADD3 R242, -R242, RZ, RZ ;  /* 0x000000fff2f27210 */ /* 0x000fe20007ffe1ff */
[----:B------:R-:W-:Y:S01]  /*c710*/  IMAD.HI.U32 R240, R252, R235, RZ ;  /* 0x000000ebfcf07227 */ /* 0x000fe200078e00ff */
[----:B------:R-:W-:Y:S03]  /*c720*/  STL [R1+0x382c], R17 ;  /* 0x00382c1101007387 */ /* 0x000fe60000100800 */
[----:B------:R-:W-:Y:S01]  /*c730*/  IMAD R233, R251, R238, R233 ;  /* 0x000000eefbe97224 */ /* 0x000fe200078e02e9 */
[----:B------:R-:W-:Y:S01]  /*c740*/  IABS R238, R5 ;  /* 0x0000000500ee7213 */ /* 0x000fe20000000000 */
[----:B------:R-:W-:Y:S01]  /*c750*/  IMAD R20, R245, 0x100, R18 ;  /* 0x00000100f5147824 */ /* 0x000fe200078e0212 */
[C---:B------:R-:W-:Y:S01]  /*c760*/  IADD3 R18, R22.reuse, 0x1db, RZ ;  /* 0x000001db16127810 */ /* 0x040fe20007ffe0ff */
[----:B------:R-:W-:Y:S01]  /*c770*/  IMAD.MOV R240, RZ, RZ, -R240 ;  /* 0x000000fffff07224 */ /* 0x000fe200078e0af0 */
[----:B------:R-:W-:Y:S01]  /*c780*/  IADD3 R22, R22, 0x1e0, RZ ;  /* 0x000001e016167810 */ /* 0x000fe20007ffe0ff */
[----:B------:R-:W-:Y:S01]  /*c790*/  IMAD.HI.U32 R244, R252, R239, RZ ;  /* 0x000000effcf47227 */ /* 0x000fe200078e00ff */
[----:B------:R-:W-:Y:S01]  /*c7a0*/  IABS R248, R20 ;  /* 0x0000001400f87213 */ /* 0x000fe20000000000 */
[----:B------:R-:W-:Y:S02]  /*c7b0*/  STL [R1+0x17f0], R20 ;  /* 0x0017f01401007387 */ /* 0x000fe40000100800 */
[----:B----4-:R-:W-:-:S02]  /*c7c0*/  IMAD.MOV.U32 R4, RZ, RZ, R241 ;  /* 0x000000ffff047224 */ /* 0x010fc400078e00f1 */
[----:B------:R-:W-:Y:S01]  /*c7d0*/  IMAD.HI.U32 R241, R252, R238, RZ ;  /* 0x000000eefcf17227 */ /* 0x000fe200078e00ff */
[----:B------:R1:W-:Y:S03]  /*c7e0*/  STL [R1+0x3800], R18 ;  /* 0x0038001201007387 */ /* 0x0003e60000100800 */
[C---:B------:R-:W-:Y:S02]  /*c7f0*/  IMAD R235, R251.reuse, R240, R235 ;  /* 0x000000f0fbeb7224 */ /* 0x040fe400078e02eb */
[----:B------:R-:W-:Y:S01]  /*c800*/  IMAD R237, R251, R242, R237 ;  /* 0x000000f2fbed7224 */ /* 0x000fe200078e02ed */
[----:B------:R-:W-:Y:S01]  /*c810*/  IABS R242, R18 ;  /* 0x0000001200f27213 */ /* 0x000fe20000000000 */
[----:B------:R-:W-:Y:S02]  /*c820*/  IMAD.MOV R240, RZ, RZ, -R244 ;  /* 0x000000fffff07224 */ /* 0x000fe400078e0af4 */
[----:B------:R-:W-:Y:S01]  /*c830*/  IMAD.MOV.U32 R5, RZ, RZ, R243 ;  /* 0x000000ffff057224 */ /* 0x000fe200078e00f3 */
[----:B-1----:R-:W-:Y:S01]  /*c840*/  MOV R18, R249 ;  /* 0x000000f900127202 */ /* 0x002fe20000000f00 */
[----:B------:R-:W-:-:S02]  /*c850*/  IMAD.MOV R241, RZ, RZ, -R241 ;  /* 0x000000fffff17224 */ /* 0x000fc400078e0af1 */
[----:B------:R-:W-:Y:S01]  /*c860*/  IMAD R239, R251, R240, R239 ;  /* 0x000000f0fbef7224 */ /* 0x000fe200078e02ef */
[----:B------:R-:W-:Y:S01]  /*c870*/  IABS R240, R19 ;  /* 0x0000001300f07213 */ /* 0x000fe20000000000 */
[----:B------:R-:W-:-:S04]  /*c880*/  IMAD.HI.U32 R246, R247, R248, RZ ;  /* 0x000000f8f7f67227 */ /* 0x000fc800078e00ff */
[----:B------:R-:W-:-:S04]  /*c890*/  IMAD.HI.U32 R245, R252, R242, RZ ;  /* 0x000000f2fcf57227 */ /* 0x000fc800078e00ff */
[----:B------:R-:W-:Y:S01]  /*c8a0*/  IMAD R238, R251, R241, R238 ;  /* 0x000000f1fbee7224 */ /* 0x000fe200078e02ee */
[----:B------:R-:W-:Y:S01]  /*c8b0*/  IABS R241, R17 ;  /* 0x0000001100f17213 */ /* 0x000fe20000000000 */
[----:B------:R-:W-:Y:S01]  /*c8c0*/  IMAD.MOV.U32 R19, RZ, RZ, R5 ;  /* 0x000000ffff137224 */ /* 0x000fe200078e0005 */
[----:B------:R-:W-:Y:S01]  /*c8d0*/  IABS R5, c[0x0][0x178] ;  /* 0x00005e0000057a13 */ /* 0x000fe20000000000 */
[----:B------:R-:W-:Y:S01]  /*c8e0*/  IMAD.MOV R246, RZ, RZ, -R246 ;  /* 0x000000fffff67224 */ /* 0x000fe200078e0af6 */
[----:B------:R-:W-:Y:S01]  /*c8f0*/  IADD3 R17, R20, 0x80, RZ ;  /* 0x0000008014117810 */ /* 0x000fe20007ffe0ff */
[----:B------:R-:W-:Y:S01]  /*c900*/  IMAD.HI.U32 R244, R252, R241, RZ ;  /* 0x000000f1fcf47227 */ /* 0x000fe200078e00ff */
[----:B------:R-:W-:Y:S02]  /*c910*/  IADD3 R245, -R245, RZ, RZ ;  /* 0x000000fff5f57210 */ /* 0x000fe40007ffe1ff */
[----:B------:R-:W-:Y:S01]  /*c920*/  IABS R249, R17 ;  /* 0x0000001100f97213 */ /* 0x000fe20000000000 */
[----:B------:R-:W-:Y:S01]  /*c930*/  IMAD R248, R5, R246, R248 ;  /* 0x000000f605f87224 */ /* 0x000fe200078e02f8 */
[----:B------:R-:W-:Y:S01]  /*c940*/  STL [R1+0x17f8], R17 ;  /* 0x0017f81101007387 */ /* 0x000fe20000100800 */
[----:B------:R-:W-:Y:S01]  /*c950*/  IABS R246, R23 ;  /* 0x0000001700f67213 */ /* 0x000fe20000000000 */
[----:B------:R-:W-:Y:S01]  /*c960*/  IMAD R242, R251, R245, R242 ;  /* 0x000000f5fbf27224 */ /* 0x000fe200078e02f2 */
[----:B------:R-:W-:Y:S01]  /*c970*/  IABS R245, R25 ;  /* 0x0000001900f57213 */ /* 0x000fe20000000000 */
[----:B------:R-:W-:Y:S01]  /*c980*/  STL [R1+0x376c], R27 ;  /* 0x00376c1b01007387 */ /* 0x000fe20000100800 */
[----:B------:R-:W-:Y:S01]  /*c990*/  IMAD.HI.U32 R247, R247, R249, RZ ;  /* 0x000000f9f7f77227 */ /* 0x000fe200078e00ff */
[----:B------:R-:W-:-:S02]  /*c9a0*/  ISETP.GT.U32.AND P0, PT, R5, R248, PT ;  /* 0x000000f80500720c */ /* 0x000fc40003f04070 */
[----:B------:R1:W-:Y:S01]  /*c9b0*/  STL [R1+0x3760], R26 ;  /* 0x0037601a01007387 */ /* 0x0003e20000100800 */
[----:B------:R-:W-:Y:S02]  /*c9c0*/  IMAD.MOV R247, RZ, RZ, -R247 ;  /* 0x000000fffff77224 */ /* 0x000fe400078e0af7 */
[----:B------:R-:W-:Y:S01]  /*c9d0*/  IMAD.MOV R244, RZ, RZ, -R244 ;  /* 0x000000fffff47224 */ /* 0x000fe200078e0af4 */
[----:B------:R2:W-:Y:S01]  /*c9e0*/  STL [R1+0x3798], R25 ;  /* 0x0037981901007387 */ /* 0x0005e20000100800 */
[----:B------:R-:W-:Y:S01]  /*c9f0*/  IMAD R249, R5, R247, R249 ;  /* 0x000000f705f97224 */ /* 0x000fe200078e02f9 */
[----:B------:R-:W-:Y:S01]  /*ca00*/  IABS R247, R22 ;  /* 0x0000001600f77213 */ /* 0x000fe20000000000 */
[----:B------:R-:W-:Y:S01]  /*ca10*/  IMAD R241, R251, R244, R241 ;  /* 0x000000f4fbf17224 */ /* 0x000fe200078e02f1 */
[----:B------:R-:W-:Y:S01]  /*ca20*/  STL [R1+0x3788], R23 ;  /* 0x0037881701007387 */ /* 0x000fe20000100800 */
[----:B------:R-:W-:Y:S01]  /*ca30*/  IABS R244, R26 ;  /* 0x0000001a00f47213 */ /* 0x000fe20000000000 */
[----:B-1----:R-:W-:Y:S01]  /*ca40*/  IMAD.HI.U32 R26, R252, R245, RZ ;  /* 0x000000f5fc1a7227 */ /* 0x002fe200078e00ff */
[----:B------:R-:W-:Y:S01]  /*ca50*/  ISETP.GT.U32.AND P1, PT, R5, R249, PT ;  /* 0x000000f90500720c */ /* 0x000fe20003f24070 */
[----:B------:R1:W-:Y:S02]  /*ca60*/  STL [R1+0x3784], R22 ;  /* 0x0037841601007387 */ /* 0x0003e40000100800 */
[----:B--2---:R-:W-:-:S02]  /*ca70*/  IMAD.MOV.U32 R25, RZ, RZ, R24 ;  /* 0x000000ffff197224 */ /* 0x004fc400078e0018 */
[----:B------:R-:W-:-:S04]  /*ca80*/  IMAD.HI.U32 R24, R252, R246, RZ ;  /* 0x000000f6fc187227 */ /* 0x000fc800078e00ff */
[----:B------:R-:W-:Y:S02]  /*ca90*/  IMAD.MOV R24, RZ, RZ, -R24 ;  /* 0x000000ffff187224 */ /* 0x000fe400078e0a18 */
[--C-:B------:R-:W-:Y:S02]  /*caa0*/  @!P0 IMAD.IADD R248, R248, 0x1, -R5.reuse ;  /* 0x00000001f8f88824 */ /* 0x100fe400078e0a05 */
[----:B------:R-:W-:Y:S02]  /*cab0*/  IMAD R246, R251, R24, R246 ;  /* 0x00000018fbf67224 */ /* 0x000fe400078e02f6 */
[----:B------:R-:W-:Y:S01]  /*cac0*/  @!P1 IMAD.IADD R249, R249, 0x1, -R5 ;  /* 0x00000001f9f99824 */ /* 0x000fe200078e0a05 */
[C---:B------:R-:W-:Y:S01]  /*cad0*/  ISETP.GT.U32.AND P0, PT, R5.reuse, R248, PT ;  /* 0x000000f80500720c */ /* 0x040fe20003f04070 */
[----:B-1----:R-:W-:Y:S01]  /*cae0*/  IMAD.HI.U32 R22, R252, R247, RZ ;  /* 0x000000f7fc167227 */ /* 0x002fe200078e00ff */
[----:B------:R1:W-:Y:S02]  /*caf0*/  STL [R1+0x3e6c], R246 ;  /* 0x003e6cf601007387 */ /* 0x0003e40000100800 */
[----:B------:R-:W-:Y:S01]  /*cb00*/  ISETP.GT.U32.AND P1, PT, R5, R249, PT ;  /* 0x000000f90500720c */ /* 0x000fe20003f24070 */
[----:B------:R-:W-:-:S02]  /*cb10*/  IMAD.MOV R22, RZ, RZ, -R22 ;  /* 0x000000ffff167224 */ /* 0x000fc400078e0a16 */
[----:B------:R-:W-:Y:S01]  /*cb20*/  IMAD.MOV.U32 R23, RZ, RZ, R21 ;  /* 0x000000ffff177224 */ /* 0x000fe200078e0015 */
[----:B------:R-:W-:Y:S01]  /*cb30*/  MOV R21, R4 ;  /* 0x0000000400157202 */ /* 0x000fe20000000f00 */
[----:B------:R-:W-:Y:S02]  /*cb40*/  IMAD.MOV R26, RZ, RZ, -R26 ;  /* 0x000000ffff1a7224 */ /* 0x000fe400078e0a1a */
[----:B------:R-:W-:Y:S01]  /*cb50*/  IMAD.HI.U32 R243, R252, R236, RZ ;  /* 0x000000ecfcf37227 */ /* 0x000fe200078e00ff */
[----:B-1----:R-:W2:Y:S01]  /*cb60*/  LDL R246, [R1+0x17f4] ;  /* 0x0017f40001f67983 */ /* 0x002ea20000100800 */
[----:B------:R-:W-:Y:S02]  /*cb70*/  @!P0 IADD3 R248, R248, -R5, RZ ;  /* 0x80000005f8f88210 */ /* 0x000fe40007ffe0ff */
[----:B------:R-:W-:Y:S02]  /*cb80*/  IMAD R247, R251, R22, R247 ;  /* 0x00000016fbf77224 */ /* 0x000fe400078e02f7 */
[----:B------:R-:W-:-:S02]  /*cb90*/  IMAD.MOV.U32 R24, RZ, RZ, R6 ;  /* 0x000000ffff187224 */ /* 0x000fc400078e0006 */
[----:B------:R-:W-:Y:S02]  /*cba0*/  @!P1 IMAD.IADD R249, R249, 0x1, -R5 ;  /* 0x00000001f9f99824 */ /* 0x000fe400078e0a05 */
[----:B------:R-:W-:Y:S02]  /*cbb0*/  IMAD.MOV.U32 R29, RZ, RZ, R21 ;  /* 0x000000ffff1d7224 */ /* 0x000fe400078e0015 */
[----:B------:R-:W-:Y:S02]  /*cbc0*/  IMAD R245, R251, R26, R245 ;  /* 0x0000001afbf57224 */ /* 0x000fe400078e02f5 */
[----:B------:R-:W-:Y:S01]  /*cbd0*/  IMAD.MOV R243, RZ, RZ, -R243 ;  /* 0x000000fffff37224 */ /* 0x000fe200078e0af3 */
[----:B------:R-:W-:Y:S01]  /*cbe0*/  ISETP.GE.AND P2, PT, R17, RZ, PT ;  /* 0x000000ff1100720c */ /* 0x000fe20003f46270 */
[----:B------:R-:W-:Y:S02]  /*cbf0*/  IMAD.MOV.U32 R4, RZ, RZ, R250 ;  /* 0x000000ffff047224 */ /* 0x000fe400078e00fa */
[----:B------:R-:W-:-:S02]  /*cc00*/  IMAD R236, R251, R243, R236 ;  /* 0x000000f3fbec7224 */ /* 0x000fc400078e02ec */
[----:B------:R-:W-:-:S04]  /*cc10*/  IMAD.HI.U32 R243, R252, R240, RZ ;  /* 0x000000f0fcf37227 */ /* 0x000fc800078e00ff */
[----:B------:R-:W-:Y:S01]  /*cc20*/  IMAD.MOV R243, RZ, RZ, -R243 ;  /* 0x000000fffff37224 */ /* 0x000fe200078e0af3 */
[----:B------:R-:W-:-:S03]  /*cc30*/  ISETP.GE.AND P1, PT, R20, RZ, PT ;  /* 0x000000ff1400720c */ /* 0x000fc60003f26270 */
[----:B------:R-:W-:Y:S01]  /*cc40*/  IMAD R240, R251, R243, R240 ;  /* 0x000000f3fbf07224 */ /* 0x000fe200078e02f0 */
[----:B------:R-:W-:Y:S01]  /*cc50*/  IABS R243, R27 ;  /* 0x0000001b00f37213 */ /* 0x000fe20000000000 */
[----:B------:R-:W-:-:S04]  /*cc60*/  IMAD.HI.U32 R27, R252, R244, RZ ;  /* 0x000000f4fc1b7227 */ /* 0x000fc800078e00ff */
[----:B------:R-:W-:Y:S01]  /*cc70*/  IMAD.HI.U32 R250, R252, R243, RZ ;  /* 0x000000f3fcfa7227 */ /* 0x000fe200078e00ff */
[----:B------:R-:W-:-:S03]  /*cc80*/  IADD3 R27, -R27, RZ, RZ ;  /* 0x000000ff1b1b7210 */ /* 0x000fc60007ffe1ff */
[----:B------:R-:W-:Y:S01]  /*cc90*/  IMAD.MOV R250, RZ, RZ, -R250 ;  /* 0x000000fffffa7224 */ /* 0x000fe200078e0afa */
[----:B--2---:R-:W-:-:S03]  /*cca0*/  IADD3 R22, R246, 0x1e1, RZ ;  /* 0x000001e1f6167810 */ /* 0x004fc60007ffe0ff */
[C---:B------:R-:W-:Y:S01]  /*ccb0*/  IMAD R243, R251.reuse, R250, R243 ;  /* 0x000000fafbf37224 */ /* 0x040fe200078e02f3 */
[C---:B------:R-:W-:Y:S02]  /*ccc0*/  IADD3 R6, R246.reuse, 0x1e2, RZ ;  /* 0x000001e2f6067810 */ /* 0x040fe40007ffe0ff */
[----:B------:R-:W-:Y:S01]  /*ccd0*/  IADD3 R5, R246, 0x1e3, RZ ;  /* 0x000001e3f6057810 */ /* 0x000fe20007ffe0ff */
[----:B------:R-:W-:Y:S01]  /*cce0*/  STL [R1+0x3754], R22 ;  /* 0x0037541601007387 */ /* 0x000fe20000100800 */
[----:B------:R-:W-:Y:S01]  /*ccf0*/  @!P1 IMAD.MOV R248, RZ, RZ, -R248 ;  /* 0x000000fffff89224 */ /* 0x000fe200078e0af8 */
[----:B------:R-:W-:Y:S01]  /*cd00*/  ISETP.NE.AND P0, PT, RZ, c[0x0][0x178], PT ;  /* 0x00005e00ff007a0c */ /* 0x000fe20003f05270 */
[----:B------:R-:W-:Y:S01]  /*cd10*/  @!P2 IMAD.MOV R249, RZ, RZ, -R249 ;  /* 0x000000fffff9a224 */ /* 0x000fe200078e0af9 */
[----:B------:R-:W-:Y:S01]  /*cd20*/  STL [R1+0x3750], R6 ;  /* 0x0037500601007387 */ /* 0x000fe20000100800 */
[C---:B------:R-:W-:Y:S01]  /*cd30*/  ISETP.GT.U32.AND P4, PT, R251.reuse, R25, PT ;  /* 0x00000019fb00720c */ /* 0x040fe20003f84070 */
[----:B------:R-:W-:-:S02]  /*cd40*/  IMAD R244, R251, R27, R244 ;  /* 0x0000001bfbf47224 */ /* 0x000fc400078e02f4 */
[----:B------:R1:W-:Y:S04]  /*cd50*/  STL [R1+0x374c], R5 ;  /* 0x00374c0501007387 */ /* 0x0003e80000100800 */
[----:B------:R-:W2:Y:S04]  /*cd60*/  LDL.LU R21, [R1+0x14] ;  /* 0x0000140001157983 */ /* 0x000ea80000300800 */
[----:B------:R-:W3:Y:S01]  /*cd70*/  LDL R26, [R1+0x350c] ;  /* 0x00350c00011a7983 */ /* 0x000ee20000100800 */
[----:B-1----:R-:W-:Y:S02]  /*cd80*/  IABS R5, R5 ;  /* 0x0000000500057213 */ /* 0x002fe40000000000 */
[----:B------:R-:W-:Y:S01]  /*cd90*/  IABS R250, R22 ;  /* 0x0000001600fa7213 */ /* 0x000fe20000000000 */
[----:B------:R-:W-:Y:S01]  /*cda0*/  IMAD.MOV.U32 R22, RZ, RZ, R19 ;  /* 0x000000ffff167224 */ /* 0x000fe200078e0013 */
[----:B------:R-:W-:-:S02]  /*cdb0*/  LOP3.LUT R19, RZ, c[0x0][0x178], RZ, 0x33, !PT ;  /* 0x00005e00ff137a12 */ /* 0x000fc400078e33ff */
[----:B------:R-:W-:Y:S02]  /*cdc0*/  MOV R28, R5 ;  /* 0x00000005001c7202 */ /* 0x000fe40000000f00 */
[C---:B------:R-:W-:Y:S02]  /*cdd0*/  SEL R27, R19.reuse, R248, !P0 ;  /* 0x000000f8131b7207 */ /* 0x040fe40004000000 */
[----:B------:R-:W-:Y:S01]  /*cde0*/  SEL R19, R19, R249, !P0 ;  /* 0x000000f913137207 */ /* 0x000fe20004000000 */
[C---:B------:R-:W-:Y:S01]  /*cdf0*/  IMAD.HI.U32 R5, R252.reuse, R28, RZ ;  /* 0x0000001cfc057227 */ /* 0x040fe200078e00ff */
[----:B------:R-:W-:Y:S01]  /*ce00*/  IABS R6, R6 ;  /* 0x0000000600067213 */ /* 0x000fe20000000000 */
[----:B------:R1:W-:Y:S02]  /*ce10*/  STL [R1+0x5c8], R27 ;  /* 0x0005c81b01007387 */ /* 0x0003e40000100800 */
[----:B------:R-:W-:Y:S02]  /*ce20*/  IMAD.MOV.U32 R20, RZ, RZ, R18 ;  /* 0x000000ffff147224 */ /* 0x000fe400078e0012 */
[----:B------:R-:W-:Y:S01]  /*ce30*/  IMAD.HI.U32 R18, R252, R250, RZ ;  /* 0x000000fafc127227 */ /* 0x000fe200078e00ff */
[----:B------:R4:W-:Y:S01]  /*ce40*/  STL [R1+0x5c4], R19 ;  /* 0x0005c41301007387 */ /* 0x0009e20000100800 */
[----:B-1----:R-:W-:-:S02]  /*ce50*/  IADD3 R27, -R5, RZ, RZ ;  /* 0x000000ff051b7210 */ /* 0x002fc40007ffe1ff */
[----:B------:R-:W-:Y:S02]  /*ce60*/  IMAD.MOV.U32 R5, RZ, RZ, R4 ;  /* 0x000000ffff057224 */ /* 0x000fe400078e0004 */
[----:B------:R-:W2:Y:S01]  /*ce70*/  LDL.LU R4, [R1+0x10] ;  /* 0x0000100001047983 */ /* 0x000ea20000300800 */
[----:B------:R-:W-:-:S04]  /*ce80*/  IMAD.HI.U32 R17, R252, R6, RZ ;  /* 0x00000006fc117227 */ /* 0x000fc800078e00ff */
[----:B------:R-:W-:Y:S01]  /*ce90*/  @!P4 IMAD.IADD R25, R25, 0x1, -R251 ;  /* 0x000000011919c824 */ /* 0x000fe200078e0afb */
[C---:B------:R-:W-:Y:S01]  /*cea0*/  ISETP.GT.U32.AND P4, PT, R251.reuse, R8, PT ;  /* 0x00000008fb00720c */ /* 0x040fe20003f84070 */
[----:B------:R-:W-:Y:S02]  /*ceb0*/  IMAD.MOV R248, RZ, RZ, -R18 ;  /* 0x000000fffff87224 */ /* 0x000fe400078e0a12 */
[----:B------:R-:W2:Y:S01]  /*cec0*/  LDL.LU R18, [R1+0xc] ;  /* 0x00000c0001127983 */ /* 0x000ea20000300800 */
[----:B------:R-:W-:Y:S01]  /*ced0*/  IMAD.MOV R249, RZ, RZ, -R17 ;  /* 0x000000fffff97224 */ /* 0x000fe200078e0a11 */
[C---:B------:R-:W-:Y:S02]  /*cee0*/  ISETP.GT.U32.AND P5, PT, R251.reuse, R25, PT ;  /* 0x00000019fb00720c */ /* 0x040fe40003fa4070 */
[----:B----4-:R-:W4:Y:S01]  /*cef0*/  LDL.LU R19, [R1+0x8] ;  /* 0x0000080001137983 */ /* 0x010f220000300800 */
[----:B------:R-:W-:-:S03]  /*cf00*/  IMAD R249, R251, R249, R6 ;  /* 0x000000f9fbf97224 */ /* 0x000fc600078e0206 */
[----:B------:R-:W4:Y:S01]  /*cf10*/  LDL.LU R17, [R1+0x4] ;  /* 0x0000040001117983 */ /* 0x000f220000300800 */
[----:B------:R-:W-:-:S03]  /*cf20*/  IMAD R248, R251, R248, R250 ;  /* 0x000000f8fbf87224 */ /* 0x000fc600078e02fa */
[----:B------:R-:W4:Y:S01]  /*cf30*/  LDL.LU R6, [R1] ;  /* 0x0000000001067983 */ /* 0x000f220000300800 */
[----:B------:R-:W-:-:S03]  /*cf40*/  IMAD R250, R251, R27, R28 ;  /* 0x0000001bfbfa7224 */ /* 0x000fc600078e021c */
[----:B------:R-:W4:Y:S01]  /*cf50*/  LDL R30, [R1+0x3514] ;  /* 0x00351400011e7983 */ /* 0x000f220000100800 */
[----:B------:R-:W-:-:S03]  /*cf60*/  @!P4 IMAD.IADD R8, R8, 0x1, -R251 ;  /* 0x000000010808c824 */ /* 0x000fc600078e0afb */
[----:B------:R-:W4:Y:S01]  /*cf70*/  LDL R28, [R1+0x3510] ;  /* 0x00351000011c7983 */ /* 0x000f220000100800 */
[----:B------:R-:W-:-:S03]  /*cf80*/  @!P5 IMAD.IADD R25, R25, 0x1, -R251 ;  /* 0x000000011919d824 */ /* 0x000fc600078e0afb */
[----:B------:R-:W4:Y:S01]  /*cf90*/  LDL R27, [R1+0x3518] ;  /* 0x00351800011b7983 */ /* 0x000f220000100800 */
[----:B------:R-:W-:-:S03]  /*cfa0*/  IMAD.MOV.U32 R31, RZ, RZ, R25 ;  /* 0x000000ffff1f7224 */ /* 0x000fc600078e0019 */
[----:B------:R-:W4:Y:S01]  /*cfb0*/  LDL R25, [R1+0x3520] ;  /* 0x0035200001197983 */ /* 0x000f220000100800 */
[----:B---3--:R-:W-:-:S03]  /*cfc0*/  ISETP.GE.AND P4, PT, R26, RZ, PT ;  /* 0x000000ff1a00720c */ /* 0x008fc60003f86270 */
[----:B------:R-:W3:Y:S01]  /*cfd0*/  LDL R26, [R1+0x351c] ;  /* 0x00351c00011a7983 */ /* 0x000ee20000100800 */
[C---:B------:R-:W-:Y:S02]  /*cfe0*/  ISETP.GT.U32.AND P6, PT, R251.reuse, R23, PT ;  /* 0x00000017fb00720c */ /* 0x040fe40003fc4070 */
[C---:B------:R-:W-:Y:S02]  /*cff0*/  ISETP.GT.U32.AND P3, PT, R251.reuse, R29, PT ;  /* 0x0000001dfb00720c */ /* 0x040fe40003f64070 */
[C---:B------:R-:W-:Y:S02]  /*d000*/  ISETP.GT.U32.AND P1, PT, R251.reuse, R24, PT ;  /* 0x00000018fb00720c */ /* 0x040fe40003f24070 */
[----:B------:R-:W-:-:S07]  /*d010*/  ISETP.GT.U32.AND P0, PT, R251, R22, PT ;  /* 0x00000016fb00720c */ /* 0x000fce0003f04070 */
[--C-:B------:R-:W-:Y:S02]  /*d020*/  @!P6 IMAD.IADD R23, R23, 0x1, -R251.reuse ;  /* 0x000000011717e824 */ /* 0x100fe400078e0afb */
[----:B------:R-:W-:Y:S02]  /*d030*/  @!P3 IADD3 R29, R29, -R251, RZ ;  /* 0x800000fb1d1db210 */ /* 0x000fe40007ffe0ff */
[----:B------:R-:W-:Y:S01]  /*d040*/  ISETP.GE.AND P3, PT, R246, RZ, PT ;  /* 0x000000fff600720c */ /* 0x000fe20003f66270 */
[--C-:B------:R-:W-:Y:S01]  /*d050*/  @!P1 IMAD.IADD R24, R24, 0x1, -R251.reuse ;  /* 0x0000000118189824 */ /* 0x100fe200078e0afb */
[C---:B------:R-:W-:Y:S02]  /*d060*/  ISETP.GT.U32.AND P1, PT, R251.reuse, R23, PT ;  /* 0x00000017fb00720c */ /* 0x040fe40003f24070 */
[C---:B------:R-:W-:Y:S02]  /*d070*/  ISETP.GT.U32.AND P2, PT, R251.reuse, R20, PT ;  /* 0x00000014fb00720c */ /* 0x040fe40003f44070 */
[C---:B--2---:R-:W-:Y:S01]  /*d080*/  ISETP.GT.U32.AND P6, PT, R251.reuse, R21, PT ;  /* 0x00000015fb00720c */ /* 0x044fe20003fc4070 */
[----:B------:R-:W-:Y:S01]  /*d090*/  @!P0 IMAD.IADD R22, R22, 0x1, -R251 ;  /* 0x0000000116168824 */ /* 0x000fe200078e0afb */
[----:B------:R-:W-:-:S05]  /*d0a0*/  ISETP.GT.U32.AND P0, PT, R251, R29, PT ;  /* 0x0000001dfb00720c */ /* 0x000fca0003f04070 */
[----:B------:R-:W-:Y:S02]  /*d0b0*/  @!P3 IMAD.MOV R31, RZ, RZ, -R31 ;  /* 0x000000ffff1fb224 */ /* 0x000fe400078e0a1f */
[--C-:B------:R-:W-:Y:S02]  /*d0c0*/  @!P1 IMAD.IADD R23, R23, 0x1, -R251.reuse ;  /* 0x0000000117179824 */ /* 0x100fe400078e0afb */
[----:B------:R-:W-:Y:S01]  /*d0d0*/  @!P2 IMAD.IADD R20, R20, 0x1, -R251 ;  /* 0x000000011414a824 */ /* 0x000fe200078e0afb */
[----:B------:R1:W-:Y:S01]  /*d0e0*/  STL [R1+0x5c0], R31 ;  /* 0x0005c01f01007387 */ /* 0x0003e20000100800 */
[----:B------:R-:W-:Y:S02]  /*d0f0*/  @!P6 IADD3 R21, R21, -R251, RZ ;  /* 0x800000fb1515e210 */ /* 0x000fe40007ffe0ff */
[C---:B------:R-:W-:Y:S02]  /*d100*/  ISETP.GT.U32.AND P2, PT, R251.reuse, R24, PT ;  /* 0x00000018fb00720c */ /* 0x040fe40003f44070 */
[----:B------:R-:W-:-:S02]  /*d110*/  ISETP.GT.U32.AND P1, PT, R251, R8, PT ;  /* 0x00000008fb00720c */ /* 0x000fc40003f24070 */
[C---:B------:R-:W-:Y:S01]  /*d120*/  ISETP.GT.U32.AND P5, PT, R251.reuse, R21, PT ;  /* 0x00000015fb00720c */ /* 0x040fe20003fa4070 */
[----:B-1----:R-:W-:Y:S01]  /*d130*/  IMAD.MOV.U32 R31, RZ, RZ, R23 ;  /* 0x000000ffff1f7224 */ /* 0x002fe200078e0017 */
[----:B------:R-:W-:-:S04]  /*d140*/  ISETP.GT.U32.AND P6, PT, R251, R22, PT ;  /* 0x00000016fb00720c */ /* 0x000fc80003fc4070 */
[----:B------:R-:W-:Y:S02]  /*d150*/  @!P4 IADD3 R31, -R31, RZ, RZ ;  /* 0x000000ff1f1fc210 */ /* 0x000fe40007ffe1ff */
[----:B------:R-:W-:Y:S01]  /*d160*/  ISETP.GT.U32.AND P4, PT, R251, R4, PT ;  /* 0x00000004fb00720c */ /* 0x000fe20003f84070 */
[--C-:B------:R-:W-:Y:S01]  /*d170*/  @!P0 IMAD.IADD R29, R29, 0x1, -R251.reuse ;  /* 0x000000011d1d8824 */ /* 0x100fe200078e0afb */
[C---:B----4-:R-:W-:Y:S01]  /*d180*/  ISETP.GT.U32.AND P0, PT, R251.reuse, R19, PT ;  /* 0x00000013fb00720c */ /* 0x050fe20003f04070 */
[--C-:B------:R-:W-:Y:S01]  /*d190*/  @!P2 IMAD.IADD R24, R24, 0x1, -R251.reuse ;  /* 0x000000011818a824 */ /* 0x100fe200078e0afb */
[C---:B------:R-:W-:Y:S01]  /*d1a0*/  ISETP.GT.U32.AND P2, PT, R251.reuse, R18, PT ;  /* 0x00000012fb00720c */ /* 0x040fe20003f44070 */
[--C-:B------:R-:W-:Y:S01]  /*d1b0*/  @!P1 IMAD.IADD R8, R8, 0x1, -R251.reuse ;  /* 0x0000000108089824 */ /* 0x100fe200078e0afb */
[----:B------:R-:W-:Y:S01]  /*d1c0*/  ISETP.GT.U32.AND P1, PT, R251, R17, PT ;  /* 0x00000011fb00720c */ /* 0x000fe20003f24070 */
[--C-:B------:R-:W-:Y:S01]  /*d1d0*/  @!P5 IMAD.IADD R21, R21, 0x1, -R251.reuse ;  /* 0x000000011515d824 */ /* 0x100fe200078e0afb */
[----:B------:R-:W-:Y:S01]  /*d1e0*/  ISETP.GE.AND P5, PT, R30, RZ, PT ;  /* 0x000000ff1e00720c */ /* 0x000fe20003fa6270 */
[----:B------:R-:W-:Y:S01]  /*d1f0*/  @!P6 IMAD.IADD R22, R22, 0x1, -R251 ;  /* 0x000000011616e824 */ /* 0x000fe200078e0afb */
[----:B------:R-:W-:-:S03]  /*d200*/  ISETP.GT.U32.AND P6, PT, R251, R6, PT ;  /* 0x00000006fb00720c */ /* 0x000fc60003fc4070 */
[--C-:B------:R-:W-:Y:S01]  /*d210*/  @!P4 IMAD.IADD R4, R4, 0x1, -R251.reuse ;  /* 0x000000010404c824 */ /* 0x100fe200078e0afb */
[----:B------:R-:W-:Y:S01]  /*d220*/  ISETP.GE.AND P4, PT, R28, RZ, PT ;  /* 0x000000ff1c00720c */ /* 0x000fe20003f86270 */
[--C-:B------:R-:W-:Y:S01]  /*d230*/  @!P0 IMAD.IADD R19, R19, 0x1, -R251.reuse ;  /* 0x0000000113138824 */ /* 0x100fe200078e0afb */
[----:B------:R-:W-:Y:S01]  /*d240*/  IADD3 R23, R246, 0x1e4, RZ ;  /* 0x000001e4f6177810 */ /* 0x000fe20007ffe0ff */
[----:B------:R-:W-:Y:S01]  /*d250*/  @!P2 IMAD.IADD R18, R18, 0x1, -R251 ;  /* 0x000000011212a824 */ /* 0x000fe200078e0afb */
[----:B------:R-:W-:-:S03]  /*d260*/  ISETP.GE.AND P2, PT, R27, RZ, PT ;  /* 0x000000ff1b00720c */ /* 0x000fc60003f46270 */
[----:B------:R-:W-:Y:S01]  /*d270*/  STL [R1+0x3734], R23 ;  /* 0x0037341701007387 */ /* 0x000fe20000100800 */
[----:B------:R-:W-:-:S03]  /*d280*/  @!P1 IADD3 R17, R17, -R251, RZ ;  /* 0x800000fb11119210 */ /* 0x000fc60007ffe0ff */
[----:B------:R1:W-:Y:S01]  /*d290*/  STL [R1+0x5bc], R31 ;  /* 0x0005bc1f01007387 */ /* 0x0003e20000100800 */
[----:B------:R-:W-:-:S03]  /*d2a0*/  ISETP.GE.AND P1, PT, R25, RZ, PT ;  /* 0x000000ff1900720c */ /* 0x000fc60003f26270 */
[----:B------:R-:W2:Y:S01]  /*d2b0*/  LDL.LU R28, [R1+0x74] ;  /* 0x00007400011c7983 */ /* 0x000ea20000300800 */
[----:B------:R-:W-:-:S03]  /*d2c0*/  @!P6 IMAD.IADD R6, R6, 0x1, -R251 ;  /* 0x000000010606e824 */ /* 0x000fc600078e0afb */
[----:B------:R-:W4:Y:S01]  /*d2d0*/  LDL.LU R27, [R1+0x70] ;  /* 0x00007000011b7983 */ /* 0x000f220000300800 */
[----:B-1----:R-:W-:-:S03]  /*d2e0*/  IMAD.MOV.U32 R31, RZ, RZ, R29 ;  /* 0x000000ffff1f7224 */ /* 0x002fc600078e001d */
[----:B------:R-:W2:Y:S01]  /*d2f0*/  LDL R30, [R1+0x3528] ;  /* 0x00352800011e7983 */ /* 0x000ea20000100800 */
[----:B------:R-:W-:Y:S01]  /*d300*/  ISETP.GE.AND P6, PT, R5, RZ, PT ;  /* 0x000000ff0500720c */ /* 0x000fe20003fc6270 */
[----:B------:R-:W-:Y:S02]  /*d310*/  @!P4 IMAD.MOV R31, RZ, RZ, -R31 ;  /* 0x000000ffff1fc224 */ /* 0x000fe400078e0a1f */
[----:B------:R-:W2:Y:S01]  /*d320*/  LDL.LU R25, [R1+0x6c] ;  /* 0x00006c0001197983 */ /* 0x000ea20000300800 */
[----:B------:R-:W-:Y:S01]  /*d330*/  ISETP.GT.U32.AND P3, PT, R251, R20, PT ;  /* 0x00000014fb00720c */ /* 0x000fe20003f64070 */
[----:B------:R-:W-:-:S12]  /*d340*/  @!P2 IMAD.MOV R8, RZ, RZ, -R8 ;  /* 0x000000ffff08a224 */ /* 0x000fd800078e0a08 */
[----:B------:R-:W-:-:S05]  /*d350*/  @!P3 IADD3 R20, R20, -R251, RZ ;  /* 0x800000fb1414b210 */ /* 0x000fca0007ffe0ff */
[----:B------:R-:W-:Y:S01]  /*d360*/  @!P1 IMAD.MOV R20, RZ, RZ, -R20 ;  /* 0x000000ffff149224 */ /* 0x000fe200078e0a14 */
[----:B---3--:R-:W-:Y:S01]  /*d370*/  ISETP.GE.AND P0, PT, R26, RZ, PT ;  /* 0x000000ff1a00720c */ /* 0x008fe20003f06270 */
[----:B------:R-:W-:Y:S02]  /*d380*/  IMAD.MOV.U32 R26, RZ, RZ, R24 ;  /* 0x000000ffff1a7224 */ /* 0x000fe400078e0018 */
[----:B------:R-:W3:Y:S03]  /*d390*/  LDL.LU R24, [R1+0x68] ;  /* 0x0000680001187983 */ /* 0x000ee60000300800 */
[----:B------:R-:W-:Y:S01]  /*d3a0*/  @!P5 IADD3 R26, -R26, RZ, RZ ;  /* 0x000000ff1a1ad210 */ /* 0x000fe20007ffe1ff */
[----:B------:R-:W3:Y:S04]  /*d3b0*/  LDL.LU R5, [R1+0x64] ;  /* 0x0000640001057983 */ /* 0x000ee80000300800 */
[----:B------:R1:W-:Y:S04]  /*d3c0*/  STL [R1+0x5b8], R26 ;  /* 0x0005b81a01007387 */ /* 0x0003e80000100800 */
[----:B-1----:R-:W3:Y:S04]  /*d3d0*/  LDL.LU R26, [R1+0x60] ;  /* 0x00006000011a7983 */ /* 0x002ee80000300800 */
[----:B------:R-:W3:Y:S04]  /*d3e0*/  LDL R29, [R1+0x352c] ;  /* 0x00352c00011d7983 */ /* 0x000ee80000100800 */
[----:B------:R1:W-:Y:S02]  /*d3f0*/  STL [R1+0x5b4], R31 ;  /* 0x0005b41f01007387 */ /* 0x0003e40000100800 */
[----:B-1----:R-:W-:-:S02]  /*d400*/  IMAD.MOV.U32 R31, RZ, RZ, R22 ;  /* 0x000000ffff1f7224 */ /* 0x002fc400078e0016 */
[----:B------:R-:W3:Y:S02]  /*d410*/  LDL R22, [R1+0x3530] ;  /* 0x0035300001167983 */ /* 0x000ee40000100800 */
[----:B------:R-:W-:Y:S02]  /*d420*/  @!P0 IMAD.MOV R31, RZ, RZ, -R31 ;  /* 0x000000ffff1f8224 */ /* 0x000fe400078e0a1f */
[----:B------:R1:W-:Y:S04]  /*d430*/  STL [R1+0x5b0], R8 ;  /* 0x0005b00801007387 */ /* 0x0003e80000100800 */
[----:B-1----:R-:W3:Y:S04]  /*d440*/  LDL R8, [R1+0x3534] ;  /* 0x0035340001087983 */ /* 0x002ee80000100800 */
[----:B------:R1:W-:Y:S02]  /*d450*/  STL [R1+0x5ac], R31 ;  /* 0x0005ac1f01007387 */ /* 0x0003e40000100800 */
[----:B-1----:R-:W-:-:S02]  /*d460*/  MOV R31, R21 ;  /* 0x00000015001f7202 */ /* 0x002fc40000000f00 */
[----:B------:R-:W3:Y:S04]  /*d470*/  LDL R21, [R1+0x3538] ;  /* 0x0035380001157983 */ /* 0x000ee80000100800 */
[----:B------:R1:W-:Y:S04]  /*d480*/  STL [R1+0x5a8], R20 ;  /* 0x0005a81401007387 */ /* 0x0003e80000100800 */
[----:B-1----:R-:W3:Y:S01]  /*d490*/  LDL R20, [R1+0x353c] ;  /* 0x00353c0001147983 */ /* 0x002ee20000100800 */
[C---:B------:R-:W-:Y:S02]  /*d4a0*/  ISETP.GT.U32.AND P3, PT, R251.reuse, R0, PT ;  /* 0x00000000fb00720c */ /* 0x040fe40003f64070 */
[----:B------:R-:W-:-:S02]  /*d4b0*/  ISETP.GT.U32.AND P2, PT, R251, R19, PT ;  /* 0x00000013fb00720c */ /* 0x000fc40003f44070 */
[C---:B------:R-:W-:Y:S02]  /*d4c0*/  ISETP.GT.U32.AND P0, PT, R251.reuse, R17, PT ;  /* 0x00000011fb00720c */ /* 0x040fe40003f04070 */
[C---:B------:R-:W-:Y:S02]  /*d4d0*/  ISETP.GT.U32.AND P4, PT, R251.reuse, R18, PT ;  /* 0x00000012fb00720c */ /* 0x040fe40003f84070 */
[----:B------:R-:W-:-:S05]  /*d4e0*/  ISETP.GT.U32.AND P1, PT, R251, R6, PT ;  /* 0x00000006fb00720c */ /* 0x000fca0003f24070 */
[--C-:B------:R-:W-:Y:S01]  /*d4f0*/  @!P3 IMAD.IADD R0, R0, 0x1, -R251.reuse ;  /* 0x000000010000b824 */ /* 0x100fe200078e0afb */
[----:B------:R-:W-:Y:S02]  /*d500*/  ISETP.GT.U32.AND P3, PT, R251, R4, PT ;  /* 0x00000004fb00720c */ /* 0x000fe40003f64070 */
[----:B------:R-:W-:Y:S01]  /*d510*/  @!P2 IADD3 R19, R19, -R251, RZ ;  /* 0x800000fb1313a210 */ /* 0x000fe20007ffe0ff */
[--C-:B------:R-:W-:Y:S01]  /*d520*/  @!P0 IMAD.IADD R17, R17, 0x1, -R251.reuse ;  /* 0x0000000111118824 */ /* 0x100fe200078e0afb */
[C---:B--2---:R-:W-:Y:S01]  /*d530*/  ISETP.GT.U32.AND P2, PT, R251.reuse, R25, PT ;  /* 0x00000019fb00720c */ /* 0x044fe20003f44070 */
[--C-:B------:R-:W-:Y:S01]  /*d540*/  @!P4 IMAD.IADD R18, R18, 0x1, -R251.reuse ;  /* 0x000000011212c824 */ /* 0x100fe200078e0afb */
[C---:B------:R-:W-:Y:S01]  /*d550*/  ISETP.GT.U32.AND P5, PT, R251.reuse, R0, PT ;  /* 0x00000000fb00720c */ /* 0x040fe20003fa4070 */
[----:B------:R-:W-:Y:S01]  /*d560*/  @!P1 IMAD.IADD R6, R6, 0x1, -R251 ;  /* 0x0000000106069824 */ /* 0x000fe200078e0afb */
[----:B----4-:R-:W-:Y:S01]  /*d570*/  ISETP.GT.U32.AND P4, PT, R251, R27, PT ;  /* 0x0000001bfb00720c */ /* 0x010fe20003f84070 */
[----:B------:R-:W-:-:S04]  /*d580*/  @!P6 IMAD.MOV R31, RZ, RZ, -R31 ;  /* 0x000000ffff1fe224 */ /* 0x000fc800078e0a1f */
[--C-:B------:R-:W-:Y:S01]  /*d590*/  @!P3 IMAD.IADD R4, R4, 0x1, -R251.reuse ;  /* 0x000000010404b824 */ /* 0x100fe200078e0afb */
[----:B------:R-:W-:Y:S01]  /*d5a0*/  ISETP.GE.AND P3, PT, R30, RZ, PT ;  /* 0x000000ff1e00720c */ /* 0x000fe20003f66270 */
[----:B------:R1:W-:Y:S02]  /*d5b0*/  STL [R1+0x5a4], R31 ;  /* 0x0005a41f01007387 */ /* 0x0003e40000100800 */
[--C-:B------:R-:W-:Y:S01]  /*d5c0*/  @!P2 IMAD.IADD R25, R25, 0x1, -R251.reuse ;  /* 0x000000011919a824 */ /* 0x100fe200078e0afb */
[----:B------:R-:W-:Y:S01]  /*d5d0*/  IABS R23, R23 ;  /* 0x0000001700177213 */ /* 0x000fe20000000000 */
[--C-:B------:R-:W-:Y:S02]  /*d5e0*/  @!P5 IMAD.IADD R0, R0, 0x1, -R251.reuse ;  /* 0x000000010000d824 */ /* 0x100fe400078e0afb */
[----:B------:R-:W-:Y:S01]  /*d5f0*/  @!P4 IMAD.IADD R27, R27, 0x1, -R251 ;  /* 0x000000011b1bc824 */ /* 0x000fe200078e0afb */
[----:B------:R-:W-:Y:S01]  /*d600*/  MOV R32, R23 ;  /* 0x0000001700207202 */ /* 0x000fe20000000f00 */
[----:B-1----:R-:W-:-:S04]  /*d610*/  IMAD.MOV.U32 R31, RZ, RZ, R19 ;  /* 0x000000ffff1f7224 */ /* 0x002fc800078e0013 */
[----:B------:R-:W-:-:S04]  /*d620*/  IMAD.HI.U32 R30, R252, R32, RZ ;  /* 0x00000020fc1e7227 */ /* 0x000fc800078e00ff */
[----:B------:R-:W-:Y:S02]  /*d630*/  IMAD.MOV R30, RZ, RZ, -R30 ;  /* 0x000000ffff1e7224 */ /* 0x000fe400078e0a1e */
[----:B------:R-:W-:Y:S01]  /*d640*/  IMAD.MOV.U32 R33, RZ, RZ, R6 ;  /* 0x000000ffff217224 */ /* 0x000fe200078e0006 */
[C---:B---3--:R-:W-:Y:S02]  /*d650*/  ISETP.GT.U32.AND P0, PT, R251.reuse, R24, PT ;  /* 0x00000018fb00720c */ /* 0x048fe40003f04070 */
[----:B------:R-:W-:-:S11]  /*d660*/  ISETP.GT.U32.AND P1, PT, R251, R5, PT ;  /* 0x00000005fb00720c */ /* 0x000fd60003f24070 */
[--C-:B------:R-:W-:Y:S02]  /*d670*/  @!P0 IMAD.IADD R24, R24, 0x1, -R251.reuse ;  /* 0x0000000118188824 */ /* 0x100fe400078e0afb */
[----:B------:R-:W-:Y:S01]  /*d680*/  @!P1 IMAD.IADD R5, R5, 0x1, -R251 ;  /* 0x0000000105059824 */ /* 0x000fe200078e0afb */
[----:B------:R-:W-:Y:S02]  /*d690*/  ISETP.GE.AND P5, PT, R29, RZ, PT ;  /* 0x000000ff1d00720c */ /* 0x000fe40003fa6270 */
[----:B------:R-:W-:Y:S02]  /*d6a0*/  ISETP.GE.AND P4, PT, R22, RZ, PT ;  /* 0x000000ff1600720c */ /* 0x000fe40003f86270 */
[----:B------:R-:W-:Y:S02]  /*d6b0*/  ISETP.GE.AND P2, PT, R8, RZ, PT ;  /* 0x000000ff0800720c */ /* 0x000fe40003f46270 */
[----:B------:R-:W2:Y:S04]  /*d6c0*/  LDL.LU R8, [R1+0x5c] ;  /* 0x00005c0001087983 */ /* 0x000ea80000300800 */
[----:B------:R-:W3:Y:S04]  /*d6d0*/  LDL.LU R29, [R1+0x58] ;  /* 0x00005800011d7983 */ /* 0x000ee80000300800 */
[----:B------:R-:W4:Y:S04]  /*d6e0*/  LDL.LU R22, [R1+0x54] ;  /* 0x0000540001167983 */ /* 0x000f280000300800 */
[----:B------:R-:W4:Y:S01]  /*d6f0*/  LDL.LU R23, [R1+0x50] ;  /* 0x0000500001177983 */ /* 0x000f220000300800 */
[----:B------:R-:W-:-:S02]  /*d700*/  ISETP.GE.AND P0, PT, R21, RZ, PT ;  /* 0x000000ff1500720c */ /* 0x000fc40003f06270 */
[----:B------:R-:W-:-:S05]  /*d710*/  MOV R21, R4 ;  /* 0x0000000400157202 */ /* 0x000fca0000000f00 */
[----:B------:R-:W-:Y:S01]  /*d720*/  @!P3 IMAD.MOV R21, RZ, RZ, -R21 ;  /* 0x000000ffff15b224 */ /* 0x000fe200078e0a15 */
[----:B------:R-:W-:Y:S02]  /*d730*/  ISETP.GE.AND P1, PT, R20, RZ, PT ;  /* 0x000000ff1400720c */ /* 0x000fe40003f26270 */
[----:B------:R-:W4:Y:S04]  /*d740*/  LDL.LU R20, [R1+0x4c] ;  /* 0x00004c0001147983 */ /* 0x000f280000300800 */
[----:B------:R-:W4:Y:S04]  /*d750*/  LDL.LU R4, [R1+0x48] ;  /* 0x0000480001047983 */ /* 0x000f280000300800 */
[----:B------:R1:W-:Y:S01]  /*d760*/  STL [R1+0x5a0], R21 ;  /* 0x0005a01501007387 */ /* 0x0003e20000100800 */
[----:B------:R-:W-:-:S03]  /*d770*/  @!P5 IADD3 R18, -R18, RZ, RZ ;  /* 0x000000ff1212d210 */ /* 0x000fc60007ffe1ff */
[----:B------:R-:W4:Y:S04]  /*d780*/  LDL R19, [R1+0x3544] ;  /* 0x0035440001137983 */ /* 0x000f280000100800 */
[----:B-1----:R-:W4:Y:S01]  /*d790*/  LDL R21, [R1+0x3540] ;  /* 0x0035400001157983 */ /* 0x002f220000100800 */
[----:B------:R-:W-:Y:S02]  /*d7a0*/  @!P4 IMAD.MOV R31, RZ, RZ, -R31 ;  /* 0x000000ffff1fc224 */ /* 0x000fe400078e0a1f */
[----:B------:R-:W-:Y:S01]  /*d7b0*/  @!P2 IMAD.MOV R17, RZ, RZ, -R17 ;  /* 0x000000ffff11a224 */ /* 0x000fe200078e0a11 */
[----:B------:R1:W-:Y:S04]  /*d7c0*/  STL [R1+0x59c], R18 ;  /* 0x00059c1201007387 */ /* 0x0003e80000100800 */
[----:B------:R-:W4:Y:S04]  /*d7d0*/  LDL R6, [R1+0x354c] ;  /* 0x00354c0001067983 */ /* 0x000f280000100800 */
[----:B-1----:R-:W4:Y:S04]  /*d7e0*/  LDL R18, [R1+0x3548] ;  /* 0x0035480001127983 */ /* 0x002f280000100800 */
[----:B------:R1:W-:Y:S04]  /*d7f0*/  STL [R1+0x598], R31 ;  /* 0x0005981f01007387 */ /* 0x0003e80000100800 */
[----:B------:R1:W-:Y:S02]  /*d800*/  STL [R1+0x594], R17 ;  /* 0x0005941101007387 */ /* 0x0003e40000100800 */
[----:B-1----:R-:W-:-:S02]  /*d810*/  IMAD.MOV.U32 R31, RZ, RZ, R0 ;  /* 0x000000ffff1f7224 */ /* 0x002fc400078e0000 */
[C---:B------:R-:W-:Y:S01]  /*d820*/  IMAD R0, R251.reuse, R30, R32 ;  /* 0x0000001efb007224 */ /* 0x040fe200078e0220 */
[----:B------:R-:W4:Y:S04]  /*d830*/  LDL R17, [R1+0x3550] ;  /* 0x0035500001117983 */ /* 0x000f280000100800 */
[----:B------:R-:W4:Y:S01]  /*d840*/  LDL R30, [R1+0x3554] ;  /* 0x00355400011e7983 */ /* 0x000f220000100800 */
[----:B------:R-:W-:-:S13]  /*d850*/  ISETP.GT.U32.AND P6, PT, R251, R28, PT ;  /* 0x0000001cfb00720c */ /* 0x000fda0003fc4070 */
[----:B------:R-:W-:Y:S01]  /*d860*/  @!P6 IMAD.IADD R28, R28, 0x1, -R251 ;  /* 0x000000011c1ce824 */ /* 0x000fe200078e0afb */
[C---:B------:R-:W-:Y:S02]  /*d870*/  ISETP.GT.U32.AND P6, PT, R251.reuse, R26, PT ;  /* 0x0000001afb00720c */ /* 0x040fe40003fc4070 */
[C---:B------:R-:W-:Y:S02]  /*d880*/  ISETP.GT.U32.AND P5, PT, R251.reuse, R27, PT ;  /* 0x0000001bfb00720c */ /* 0x040fe40003fa4070 */
[C---:B------:R-:W-:Y:S01]  /*d890*/  ISETP.GT.U32.AND P3, PT, R251.reuse, R28, PT ;  /* 0x0000001cfb00720c */ /* 0x040fe20003f64070 */
[----:B------:R-:W-:Y:S01]  /*d8a0*/  @!P1 IMAD.MOV R31, RZ, RZ, -R31 ;  /* 0x000000ffff1f9224 */ /* 0x000fe200078e0a1f */
[----:B------:R-:W-:-:S07]  /*d8b0*/  ISETP.GT.U32.AND P4, PT, R251, R25, PT ;  /* 0x00000019fb00720c */ /* 0x000fce0003f84070 */
[----:B------:R-:W-:Y:S01]  /*d8c0*/  @!P6 IMAD.IADD R26, R26, 0x1, -R251 ;  /* 0x000000011a1ae824 */ /* 0x000fe200078e0afb */
[----:B------:R-:W-:-:S04]  /*d8d0*/  ISETP.GT.U32.AND P2, PT, R251, R24, PT ;  /* 0x00000018fb00720c */ /* 0x000fc80003f44070 */
[----:B------:R-:W-:Y:S01]  /*d8e0*/  ISETP.GT.U32.AND P6, PT, R251, R26, PT ;  /* 0x0000001afb00720c */ /* 0x000fe20003fc4070 */
[--C-:B------:R-:W-:Y:S02]  /*d8f0*/  @!P3 IMAD.IADD R28, R28, 0x1, -R251.reuse ;  /* 0x000000011c1cb824 */ /* 0x100fe400078e0afb */
[--C-:B------:R-:W-:Y:S01]  /*d900*/  @!P5 IMAD.IADD R27, R27, 0x1, -R251.reuse ;  /* 0x000000011b1bd824 */ /* 0x100fe200078e0afb */
[----:B------:R-:W-:Y:S01]  /*d910*/  @!P0 IADD3 R33, -R33, RZ, RZ ;  /* 0x000000ff21218210 */ /* 0x000fe20007ffe1ff */
[----:B------:R-:W-:-:S04]  /*d920*/  @!P4 IMAD.IADD R25, R25, 0x1, -R251 ;  /* 0x000000011919c824 */ /* 0x000fc800078e0afb */
[----:B------:R-:W-:-:S04]  /*d930*/  @!P2 IADD3 R24, R24, -R251, RZ ;  /* 0x800000fb1818a210 */ /* 0x000fc80007ffe0ff */
[----:B------:R-:W-:Y:S01]  /*d940*/  @!P6 IMAD.IADD R26, R26, 0x1, -R251 ;  /* 0x000000011a1ae824 */ /* 0x000fe200078e0afb */
[----:B------:R-:W-:Y:S04]  /*d950*/  STL [R1+0x590], R33 ;  /* 0x0005902101007387 */ /* 0x000fe80000100800 */
[----:B------:R-:W-:Y:S01]  /*d960*/  STL [R1+0x58c], R31 ;  /* 0x00058c1f01007387 */ /* 0x000fe20000100800 */
[----:B------:R-:W-:-:S13]  /*d970*/  ISETP.GT.U32.AND P0, PT, R251, R5, PT ;  /* 0x00000005fb00720c */ /* 0x000fda0003f04070 */
[----:B------:R-:W-:Y:S01]  /*d980*/  @!P0 IMAD.IADD R5, R5, 0x1, -R251 ;  /* 0x0000000105058824 */ /* 0x000fe200078e0afb */
[C---:B--2---:R-:W-:Y:S02]  /*d990*/  ISETP.GT.U32.AND P1, PT, R251.reuse, R8, PT ;  /* 0x00000008fb00720c */ /* 0x044fe40003f24070 */
[C---:B---3--:R-:W-:Y:S02]  /*d9a0*/  ISETP.GT.U32.AND P3, PT, R251.reuse, R29, PT ;  /* 0x0000001dfb00720c */ /* 0x048fe40003f64070 */
[C---:B----4-:R-:W-:Y:S02]  /*d9b0*/  ISETP.GT.U32.AND P5, PT, R251.reuse, R22, PT ;  /* 0x00000016fb00720c */ /* 0x050fe40003fa4070 */
[----:B------:R-:W-:-:S07]  /*d9c0*/  ISETP.GT.U32.AND P4, PT, R251, R23, PT ;  /* 0x00000017fb00720c */ /* 0x000fce0003f84070 */
[--C-:B------:R-:W-:Y:S02]  /*d9d0*/  @!P1 IMAD.IADD R8, R8, 0x1, -R251.reuse ;  /* 0x0000000108089824 */ /* 0x100fe400078e0afb */
[--C-:B------:R-:W-:Y:S02]  /*d9e0*/  @!P3 IMAD.IADD R29, R29, 0x1, -R251.reuse ;  /* 0x000000011d1db824 */ /* 0x100fe400078e0afb */
[----:B------:R-:W-:Y:S02]  /*d9f0*/  @!P5 IADD3 R22, R22, -R251, RZ ;  /* 0x800000fb1616d210 */ /* 0x000fe40007ffe0ff */
[----:B------:R-:W-:Y:S02]  /*da00*/  ISETP.GT.U32.AND P2, PT, R251, R20, PT ;  /* 0x00000014fb00720c */ /* 0x000fe40003f44070 */
[----:B------:R-:W-:Y:S02]  /*da10*/  ISETP.GE.AND P1, PT, R19, RZ, PT ;  /* 0x000000ff1300720c */ /* 0x000fe40003f26270 */
[----:B------:R-:W2:Y:S01]  /*da20*/  LDL.LU R19, [R1+0x44] ;  /* 0x0000440001137983 */ /* 0x000ea20000300800 */
[----:B------:R-:W-:Y:S01]  /*da30*/  ISETP.GE.AND P6, PT, R21, RZ, PT ;  /* 0x000000ff1500720c */ /* 0x000fe20003fc6270 */
[----:B------:R-:W-:-:S07]  /*da40*/  @!P4 IMAD.IADD R23, R23, 0x1, -R251 ;  /* 0x000000011717c824 */ /* 0x000fce00078e0afb */
[----:B------:R-:W-:Y:S01]  /*da50*/  @!P2 IMAD.IADD R20, R20, 0x1, -R251 ;  /* 0x000000011414a824 */ /* 0x000fe200078e0afb */
[----:B------:R-:W-:Y:S02]  /*da60*/  ISETP.GE.AND P5, PT, R6, RZ, PT ;  /* 0x000000ff0600720c */ /* 0x000fe40003fa6270 */
[----:B------:R-:W-:Y:S02]  /*da70*/  @!P1 IADD3 R27, -R27, RZ, RZ ;  /* 0x000000ff1b1b9210 */ /* 0x000fe40007ffe1ff */
[----:B------:R-:W-:Y:S01]  /*da80*/  @!P6 IMAD.MOV R28, RZ, RZ, -R28 ;  /* 0x000000ffff1ce224 */ /* 0x000fe200078e0a1c */
[----:B------:R-:W-:Y:S02]  /*da90*/  ISETP.GE.AND P3, PT, R18, RZ, PT ;  /* 0x000000ff1200720c */ /* 0x000fe40003f66270 */
[----:B------:R-:W3:Y:S04]  /*daa0*/  LDL.LU R18, [R1+0x40] ;  /* 0x0000400001127983 */ /* 0x000ee80000300800 */
[----:B------:R-:W4:Y:S04]  /*dab0*/  LDL.LU R21, [R1+0x3c] ;  /* 0x00003c0001157983 */ /* 0x000f280000300800 */
[----:B------:R-:W4:Y:S01]  /*dac0*/  LDL.LU R6, [R1+0x38] ;  /* 0x0000380001067983 */ /* 0x000f220000300800 */
[----:B------:R-:W-:-:S03]  /*dad0*/  ISETP.GE.AND P4, PT, R17, RZ, PT ;  /* 0x000000ff1100720c */ /* 0x000fc60003f86270 */
[----:B------:R-:W4:Y:S01]  /*dae0*/  LDL.LU R17, [R1+0x34] ;  /* 0x0000340001117983 */ /* 0x000f220000300800 */
[----:B------:R-:W-:-:S03]  /*daf0*/  ISETP.GE.AND P2, PT, R30, RZ, PT ;  /* 0x000000ff1e00720c */ /* 0x000fc60003f46270 */
[----:B------:R1:W-:Y:S04]  /*db00*/  STL [R1+0x588], R28 ;  /* 0x0005881c01007387 */ /* 0x0003e80000100800 */
[----:B------:R-:W4:Y:S04]  /*db10*/  LDL R30, [R1+0x3558] ;  /* 0x00355800011e7983 */ /* 0x000f280000100800 */
[----:B------:R1:W-:Y:S01]  /*db20*/  STL [R1+0x584], R27 ;  /* 0x0005841b01007387 */ /* 0x0003e20000100800 */
[----:B------:R-:W-:-:S03]  /*db30*/  @!P3 IMAD.MOV R25, RZ, RZ, -R25 ;  /* 0x000000ffff19b224 */ /* 0x000fc600078e0a19 */
[----:B-1----:R-:W4:Y:S01]  /*db40*/  LDL R28, [R1+0x355c] ;  /* 0x00355c00011c7983 */ /* 0x002f220000100800 */
[----:B------:R-:W-:Y:S02]  /*db50*/  @!P5 IMAD.MOV R24, RZ, RZ, -R24 ;  /* 0x000000ffff18d224 */ /* 0x000fe400078e0a18 */
[----:B------:R-:W-:Y:S01]  /*db60*/  @!P4 IMAD.MOV R5, RZ, RZ, -R5 ;  /* 0x000000ffff05c224 */ /* 0x000fe200078e0a05 */
[----:B------:R-:W4:Y:S04]  /*db70*/  LDL R27, [R1+0x3560] ;  /* 0x00356000011b7983 */ /* 0x000f280000100800 */
[----:B------:R1:W-:Y:S04]  /*db80*/  STL [R1+0x580], R25 ;  /* 0x0005801901007387 */ /* 0x0003e80000100800 */
[----:B-1----:R-:W4:Y:S04]  /*db90*/  LDL R25, [R1+0x3564] ;  /* 0x0035640001197983 */ /* 0x002f280000100800 */
[----:B------:R1:W-:Y:S04]  /*dba0*/  STL [R1+0x57c], R24 ;  /* 0x00057c1801007387 */ /* 0x0003e80000100800 */
[----:B-1----:R-:W4:Y:S04]  /*dbb0*/  LDL R24, [R1+0x3568] ;  /* 0x0035680001187983 */ /* 0x002f280000100800 */
[----:B------:R1:W-:Y:S04]  /*dbc0*/  STL [R1+0x578], R5 ;  /* 0x0005780501007387 */ /* 0x0003e80000100800 */
[----:B-1----:R-:W4:Y:S01]  /*dbd0*/  LDL R5, [R1+0x356c] ;  /* 0x00356c0001057983 */ /* 0x002f220000100800 */
[C---:B------:R-:W-:Y:S01]  /*dbe0*/  ISETP.GT.U32.AND P0, PT, R251.reuse, R4, PT ;  /* 0x00000004fb00720c */ /* 0x040fe20003f04070 */
[----:B------:R-:W-:Y:S01]  /*dbf0*/  IMAD.MOV.U32 R31, RZ, RZ, R26 ;  /* 0x000000ffff1f7224 */ /* 0x000fe200078e001a */
[----:B------:R-:W-:-:S02]  /*dc00*/  ISETP.GT.U32.AND P1, PT, R251, R29, PT ;  /* 0x0000001dfb00720c */ /* 0x000fc40003f24070 */
[C---:B------:R-:W-:Y:S02]  /*dc10*/  ISETP.GT.U32.AND P3, PT, R251.reuse, R22, PT ;  /* 0x00000016fb00720c */ /* 0x040fe40003f64070 */
[----:B------:R-:W-:-:S07]  /*dc20*/  ISETP.GT.U32.AND P6, PT, R251, R23, PT ;  /* 0x00000017fb00720c */ /* 0x000fce0003fc4070 */
[--C-:B------:R-:W-:Y:S01]  /*dc30*/  @!P0 IMAD.IADD R4, R4, 0x1, -R251.reuse ;  /* 0x0000000104048824 */ /* 0x100fe200078e0afb */
[----:B------:R-:W-:Y:S02]  /*dc40*/  ISETP.GT.U32.AND P0, PT, R251, R8, PT ;  /* 0x00000008fb00720c */ /* 0x000fe40003f04070 */
[----:B------:R-:W-:Y:S02]  /*dc50*/  @!P2 IADD3 R31, -R31, RZ, RZ ;  /* 0x000000ff1f1fa210 */ /* 0x000fe40007ffe1ff */
[----:B------:R-:W-:Y:S01]  /*dc60*/  ISETP.GT.U32.AND P5, PT, R251, R4, PT ;  /* 0x00000004fb00720c */ /* 0x000fe20003fa4070 */
[--C-:B------:R-:W-:Y:S02]  /*dc70*/  @!P1 IMAD.IADD R29, R29, 0x1, -R251.reuse ;  /* 0x000000011d1d9824 */ /* 0x100fe400078e0afb */
[----:B------:R-:W-:-:S06]  /*dc80*/  @!P3 IMAD.IADD R22, R22, 0x1, -R251 ;  /* 0x000000011616b824 */ /* 0x000fcc00078e0afb */
[--C-:B------:R-:W-:Y:S02]  /*dc90*/  @!P0 IMAD.IADD R8, R8, 0x1, -R251.reuse ;  /* 0x0000000108088824 */ /* 0x100fe400078e0afb */
[--C-:B------:R-:W-:Y:S02]  /*dca0*/  @!P6 IMAD.IADD R23, R23, 0x1, -R251.reuse ;  /* 0x000000011717e824 */ /* 0x100fe400078e0afb */
[----:B------:R-:W-:Y:S01]  /*dcb0*/  @!P5 IMAD.IADD R4, R4, 0x1, -R251 ;  /* 0x000000010404d824 */ /* 0x000fe200078e0afb */
[----:B------:R-:W-:Y:S02]  /*dcc0*/  IADD3 R26, R246, 0x1e5, RZ ;  /* 0x000001e5f61a7810 */ /* 0x000fe40007ffe0ff */
[----:B------:R-:W-:-:S03]  /*dcd0*/  ISETP.GT.U32.AND P4, PT, R251, R20, PT ;  /* 0x00000014fb00720c */ /* 0x000fc60003f84070 */
[----:B------:R-:W-:Y:S04]  /*dce0*/  STL [R1+0x370c], R26 ;  /* 0x00370c1a01007387 */ /* 0x000fe80000100800 */
[----:B------:R1:W-:Y:S02]  /*dcf0*/  STL [R1+0x574], R31 ;  /* 0x0005741f01007387 */ /* 0x0003e40000100800 */
[----:B-1----:R-:W-:-:S04]  /*dd00*/  IMAD.MOV.U32 R31, RZ, RZ, R29 ;  /* 0x000000ffff1f7224 */ /* 0x002fc800078e001d */
[----:B------:R-:W-:Y:S02]  /*dd10*/  @!P4 IADD3 R20, R20, -R251, RZ ;  /* 0x800000fb1414c210 */ /* 0x000fe40007ffe0ff */
[----:B--2---:R-:W-:-:S13]  /*dd20*/  ISETP.GT.U32.AND P2, PT, R251, R19, PT ;  /* 0x00000013fb00720c */ /* 0x004fda0003f44070 */
[----:B------:R-:W-:Y:S01]  /*dd30*/  @!P2 IMAD.IADD R19, R19, 0x1, -R251 ;  /* 0x000000011313a824 */ /* 0x000fe200078e0afb */
[C---:B---3--:R-:W-:Y:S02]  /*dd40*/  ISETP.GT.U32.AND P0, PT, R251.reuse, R18, PT ;  /* 0x00000012fb00720c */ /* 0x048fe40003f04070 */
[C---:B----4-:R-:W-:Y:S02]  /*dd50*/  ISETP.GT.U32.AND P1, PT, R251.reuse, R21, PT ;  /* 0x00000015fb00720c */ /* 0x050fe40003f24070 */
[C---:B------:R-:W-:Y:S02]  /*dd60*/  ISETP.GT.U32.AND P3, PT, R251.reuse, R6, PT ;  /* 0x00000006fb00720c */ /* 0x040fe40003f64070 */
[----:B------:R-:W-:Y:S02]  /*dd70*/  ISETP.GT.U32.AND P6, PT, R251, R17, PT ;  /* 0x00000011fb00720c */ /* 0x000fe40003fc4070 */
[----:B------:R-:W-:-:S05]  /*dd80*/  ISETP.GE.AND P5, PT, R30, RZ, PT ;  /* 0x000000ff1e00720c */ /* 0x000fca0003fa6270 */
[--C-:B------:R-:W-:Y:S01]  /*dd90*/  @!P0 IMAD.IADD R18, R18, 0x1, -R251.reuse ;  /* 0x0000000112128824 */ /* 0x100fe200078e0afb */
[----:B------:R-:W-:Y:S01]  /*dda0*/  ISETP.GE.AND P2, PT, R28, RZ, PT ;  /* 0x000000ff1c00720c */ /* 0x000fe20003f46270 */
[--C-:B------:R-:W-:Y:S01]  /*ddb0*/  @!P1 IMAD.IADD R21, R21, 0x1, -R251.reuse ;  /* 0x0000000115159824 */ /* 0x100fe200078e0afb */
[----:B------:R-:W2:Y:S01]  /*ddc0*/  LDL.LU R28, [R1+0xb8] ;  /* 0x0000b800011c7983 */ /* 0x000ea20000300800 */
[----:B------:R-:W-:Y:S02]  /*ddd0*/  @!P3 IADD3 R6, R6, -R251, RZ ;  /* 0x800000fb0606b210 */ /* 0x000fe40007ffe0ff */
[----:B------:R-:W-:Y:S02]  /*dde0*/  ISETP.GE.AND P0, PT, R27, RZ, PT ;  /* 0x000000ff1b00720c */ /* 0x000fe40003f06270 */
[----:B------:R-:W-:Y:S01]  /*ddf0*/  @!P5 IMAD.MOV R8, RZ, RZ, -R8 ;  /* 0x000000ffff08d224 */ /* 0x000fe200078e0a08 */
[----:B------:R-:W3:Y:S01]  /*de00*/  LDL.LU R27, [R1+0xb4] ;  /* 0x0000b400011b7983 */ /* 0x000ee20000300800 */
[----:B------:R-:W-:-:S03]  /*de10*/  @!P6 IMAD.IADD R17, R17, 0x1, -R251 ;  /* 0x000000011111e824 */ /* 0x000fc600078e0afb */
[----:B------:R-:W4:Y:S01]  /*de20*/  LDL R30, [R1+0x3570] ;  /* 0x00357000011e7983 */ /* 0x000f220000100800 */
[----:B------:R-:W-:Y:S02]  /*de30*/  @!P2 IADD3 R31, -R31, RZ, RZ ;  /* 0x000000ff1f1fa210 */ /* 0x000fe40007ffe1ff */
[----:B------:R-:W-:Y:S02]  /*de40*/  ISETP.GE.AND P1, PT, R25, RZ, PT ;  /* 0x000000ff1900720c */ /* 0x000fe40003f26270 */
[----:B------:R-:W2:Y:S01]  /*de50*/  LDL.LU R25, [R1+0xb0] ;  /* 0x0000b00001197983 */ /* 0x000ea20000300800 */
[----:B------:R-:W-:Y:S01]  /*de60*/  @!P0 IMAD.MOV R22, RZ, RZ, -R22 ;  /* 0x000000ffff168224 */ /* 0x000fe200078e0a16 */
[----:B------:R-:W-:Y:S02]  /*de70*/  ISETP.GE.AND P3, PT, R24, RZ, PT ;  /* 0x000000ff1800720c */ /* 0x000fe40003f66270 */
[----:B------:R-:W2:Y:S01]  /*de80*/  LDL.LU R24, [R1+0xac] ;  /* 0x0000ac0001187983 */ /* 0x000ea20000300800 */
[----:B------:R-:W-:-:S03]  /*de90*/  ISETP.GE.AND P6, PT, R5, RZ, PT ;  /* 0x000000ff0500720c */ /* 0x000fc60003fc6270 */
[----:B------:R-:W2:Y:S04]  /*dea0*/  LDL.LU R5, [R1+0xa8] ;  /* 0x0000a80001057983 */ /* 0x000ea80000300800 */
[----:B------:R1:W-:Y:S04]  /*deb0*/  STL [R1+0x570], R8 ;  /* 0x0005700801007387 */ /* 0x0003e80000100800 */
[----:B-1----:R-:W2:Y:S04]  /*dec0*/  LDL.LU R8, [R1+0xa4] ;  /* 0x0000a40001087983 */ /* 0x002ea80000300800 */
[----:B------:R-:W2:Y:S04]  /*ded0*/  LDL R29, [R1+0x3574] ;  /* 0x00357400011d7983 */ /* 0x000ea80000100800 */
[----:B------:R1:W-:Y:S01]  /*dee0*/  STL [R1+0x56c], R31 ;  /* 0x00056c1f01007387 */ /* 0x0003e20000100800 */
[----:B------:R-:W-:Y:S01]  /*def0*/  @!P3 IADD3 R20, -R20, RZ, RZ ;  /* 0x000000ff1414b210 */ /* 0x000fe20007ffe1ff */
[----:B-1----:R-:W-:-:S02]  /*df00*/  IMAD.MOV.U32 R31, RZ, RZ, R23 ;  /* 0x000000ffff1f7224 */ /* 0x002fc400078e0017 */
[----:B------:R-:W2:Y:S02]  /*df10*/  LDL R23, [R1+0x3578] ;  /* 0x0035780001177983 */ /* 0x000ea40000100800 */
[----:B------:R-:W-:Y:S02]  /*df20*/  @!P1 IMAD.MOV R31, RZ, RZ, -R31 ;  /* 0x000000ffff1f9224 */ /* 0x000fe400078e0a1f */
[----:B------:R1:W-:Y:S04]  /*df30*/  STL [R1+0x568], R22 ;  /* 0x0005681601007387 */ /* 0x0003e80000100800 */
[----:B-1----:R-:W2:Y:S04]  /*df40*/  LDL R22, [R1+0x357c] ;  /* 0x00357c0001167983 */ /* 0x002ea80000100800 */
[----:B------:R1:W-:Y:S02]  /*df50*/  STL [R1+0x564], R31 ;  /* 0x0005641f01007387 */ /* 0x0003e40000100800 */
[----:B-1----:R-:W-:-:S02]  /*df60*/  IMAD.MOV.U32 R31, RZ, RZ, R4 ;  /* 0x000000ffff1f7224 */ /* 0x002fc400078e0004 */
[----:B------:R-:W2:Y:S04]  /*df70*/  LDL R4, [R1+0x3584] ;  /* 0x0035840001047983 */ /* 0x000ea80000100800 */
[----:B------:R1:W-:Y:S04]  /*df80*/  STL [R1+0x560], R20 ;  /* 0x0005601401007387 */ /* 0x0003e80000100800 */
[----:B-1----:R-:W2:Y:S01]  /*df90*/  LDL R20, [R1+0x3588] ;  /* 0x0035880001147983 */ /* 0x002ea20000100800 */
[C---:B------:R-:W-:Y:S02]  /*dfa0*/  ISETP.GT.U32.AND P4, PT, R251.reuse, R2, PT ;  /* 0x00000002fb00720c */ /* 0x040fe40003f84070 */
[----:B------:R-:W-:-:S02]  /*dfb0*/  ISETP.GT.U32.AND P2, PT, R251, R18, PT ;  /* 0x00000012fb00720c */ /* 0x000fc40003f44070 */
[C---:B------:R-:W-:Y:S02]  /*dfc0*/  ISETP.GT.U32.AND P1, PT, R251.reuse, R6, PT ;  /* 0x00000006fb00720c */ /* 0x040fe40003f24070 */
[C---:B------:R-:W-:Y:S02]  /*dfd0*/  ISETP.GT.U32.AND P0, PT, R251.reuse, R21, PT ;  /* 0x00000015fb00720c */ /* 0x040fe40003f04070 */
[----:B------:R-:W-:-:S05]  /*dfe0*/  ISETP.GT.U32.AND P3, PT, R251, R17, PT ;  /* 0x00000011fb00720c */ /* 0x000fca0003f64070 */
[--C-:B------:R-:W-:Y:S01]  /*dff0*/  @!P4 IMAD.IADD R2, R2, 0x1, -R251.reuse ;  /* 0x000000010202c824 */ /* 0x100fe200078e0afb */
[C---:B------:R-:W-:Y:S01]  /*e000*/  ISETP.GT.U32.AND P4, PT, R251.reuse, R19, PT ;  /* 0x00000013fb00720c */ /* 0x040fe20003f84070 */
[--C-:B------:R-:W-:Y:S02]  /*e010*/  @!P2 IMAD.IADD R18, R18, 0x1, -R251.reuse ;  /* 0x000000011212a824 */ /* 0x100fe400078e0afb */
[----:B------:R-:W-:Y:S02]  /*e020*/  @!P1 IADD3 R6, R6, -R251, RZ ;  /* 0x800000fb06069210 */ /* 0x000fe40007ffe0ff */
[----:B------:R-:W-:Y:S01]  /*e030*/  ISETP.GT.U32.AND P5, PT, R251, R2, PT ;  /* 0x00000002fb00720c */ /* 0x000fe20003fa4070 */
[--C-:B------:R-:W-:Y:S02]  /*e040*/  @!P0 IMAD.IADD R21, R21, 0x1, -R251.reuse ;  /* 0x0000000115158824 */ /* 0x100fe400078e0afb */
[----:B------:R-:W-:Y:S02]  /*e050*/  @!P3 IMAD.IADD R17, R17, 0x1, -R251 ;  /* 0x000000011111b824 */ /* 0x000fe400078e0afb */
[----:B------:R-:W-:-:S03]  /*e060*/  @!P6 IMAD.MOV R31, RZ, RZ, -R31 ;  /* 0x000000ffff1fe224 */ /* 0x000fc600078e0a1f */
[--C-:B------:R-:W-:Y:S01]  /*e070*/  @!P4 IMAD.IADD R19, R19, 0x1, -R251.reuse ;  /* 0x000000011313c824 */ /* 0x100fe200078e0afb */
[----:B------:R-:W-:Y:S01]  /*e080*/  IABS R26, R26 ;  /* 0x0000001a001a7213 */ /* 0x000fe20000000000 */
[----:B------:R1:W-:Y:S03]  /*e090*/  STL [R1+0x55c], R31 ;  /* 0x00055c1f01007387 */ /* 0x0003e60000100800 */
[----:B------:R-:W-:Y:S02]  /*e0a0*/  @!P5 IMAD.IADD R2, R2, 0x1, -R251 ;  /* 0x000000010202d824 */ /* 0x000fe400078e0afb */
[----:B------:R-:W-:Y:S02]  /*e0b0*/  IMAD.MOV.U32 R32, RZ, RZ, R26 ;  /* 0x000000ffff207224 */ /* 0x000fe400078e001a */
[----:B-1----:R-:W-:Y:S02]  /*e0c0*/  IMAD.MOV.U32 R31, RZ, RZ, R21 ;  /* 0x000000ffff1f7224 */ /* 0x002fe400078e0015 */
[----:B------:R-:W-:Y:S01]  /*e0d0*/  IMAD.MOV.U32 R33, RZ, RZ, R17 ;  /* 0x000000ffff217224 */ /* 0x000fe200078e0011 */
[----:B---3--:R-:W-:-:S02]  /*e0e0*/  ISETP.GT.U32.AND P2, PT, R251, R27, PT ;  /* 0x0000001bfb00720c */ /* 0x008fc40003f44070 */
[----:B----4-:R-:W-:Y:S01]  /*e0f0*/  ISETP.GE.AND P4, PT, R30, RZ, PT ;  /* 0x000000ff1e00720c */ /* 0x010fe20003f86270 */
[----:B------:R-:W-:Y:S01]  /*e100*/  IMAD.MOV.U32 R30, RZ, RZ, R19 ;  /* 0x000000ffff1e7224 */ /* 0x000fe200078e0013 */
[----:B--2---:R-:W-:-:S09]  /*e110*/  ISETP.GT.U32.AND P0, PT, R251, R25, PT ;  /* 0x00000019fb00720c */ /* 0x004fd20003f04070 */
[----:B------:R-:W-:Y:S02]  /*e120*/  @!P2 IADD3 R27, R27, -R251, RZ ;  /* 0x800000fb1b1ba210 */ /* 0x000fe40007ffe0ff */
[----:B------:R-:W-:Y:S02]  /*e130*/  ISETP.GT.U32.AND P1, PT, R251, R24, PT ;  /* 0x00000018fb00720c */ /* 0x000fe40003f24070 */
[----:B------:R-:W-:Y:S01]  /*e140*/  @!P0 IMAD.IADD R25, R25, 0x1, -R251 ;  /* 0x0000000119198824 */ /* 0x000fe200078e0afb */
[----:B------:R-:W-:-:S10]  /*e150*/  ISETP.GT.U32.AND P3, PT, R251, R5, PT ;  /* 0x00000005fb00720c */ /* 0x000fd40003f64070 */
[--C-:B------:R-:W-:Y:S02]  /*e160*/  @!P1 IMAD.IADD R24, R24, 0x1, -R251.reuse ;  /* 0x0000000118189824 */ /* 0x100fe400078e0afb */
[----:B------:R-:W-:Y:S02]  /*e170*/  @!P4 IMAD.MOV R30, RZ, RZ, -R30 ;  /* 0x000000ffff1ec224 */ /* 0x000fe400078e0a1e */
[----:B------:R-:W-:Y:S01]  /*e180*/  @!P3 IMAD.IADD R5, R5, 0x1, -R251 ;  /* 0x000000010505b824 */ /* 0x000fe200078e0afb */
[----:B------:R-:W-:Y:S02]  /*e190*/  ISETP.GE.AND P5, PT, R29, RZ, PT ;  /* 0x000000ff1d00720c */ /* 0x000fe40003fa6270 */
[----:B------:R-:W-:Y:S02]  /*e1a0*/  ISETP.GE.AND P2, PT, R23, RZ, PT ;  /* 0x000000ff1700720c */ /* 0x000fe40003f46270 */
[----:B------:R-:W2:Y:S04]  /*e1b0*/  LDL.LU R23, [R1+0xa0] ;  /* 0x0000a00001177983 */ /* 0x000ea80000300800 */
[----:B------:R-:W3:Y:S01]  /*e1c0*/  LDL.LU R26, [R1+0x9c] ;  /* 0x00009c00011a7983 */ /* 0x000ee20000300800 */
[----:B------:R-:W-:-:S04]  /*e1d0*/  ISETP.GE.AND P0, PT, R22, RZ, PT ;  /* 0x000000ff1600720c */ /* 0x000fc80003f06270 */
[----:B------:R-:W-:Y:S02]  /*e1e0*/  @!P5 IMAD.MOV R18, RZ, RZ, -R18 ;  /* 0x000000ffff12d224 */ /* 0x000fe400078e0a12 */
[----:B------:R-:W-:Y:S01]  /*e1f0*/  IMAD.HI.U32 R29, R252, R32, RZ ;  /* 0x00000020fc1d7227 */ /* 0x000fe200078e00ff */
[----:B------:R-:W-:Y:S02]  /*e200*/  ISETP.GE.AND P1, PT, R4, RZ, PT ;  /* 0x000000ff0400720c */ /* 0x000fe40003f26270 */
[----:B------:R-:W4:Y:S04]  /*e210*/  LDL.LU R4, [R1+0x98] ;  /* 0x0000980001047983 */ /* 0x000f280000300800 */
[----:B------:R-:W4:Y:S01]  /*e220*/  LDL.LU R22, [R1+0x94] ;  /* 0x0000940001167983 */ /* 0x000f220000300800 */
[----:B------:R-:W-:-:S03]  /*e230*/  ISETP.GE.AND P3, PT, R20, RZ, PT ;  /* 0x000000ff1400720c */ /* 0x000fc60003f66270 */
[----:B------:R-:W4:Y:S04]  /*e240*/  LDL.LU R20, [R1+0x90] ;  /* 0x0000900001147983 */ /* 0x000f280000300800 */
[----:B------:R-:W4:Y:S04]  /*e250*/  LDL.LU R19, [R1+0x8c] ;  /* 0x00008c0001137983 */ /* 0x000f280000300800 */
[----:B------:R1:W-:Y:S04]  /*e260*/  STL [R1+0x558], R30 ;  /* 0x0005581e01007387 */ /* 0x0003e80000100800 */
[----:B------:R-:W4:Y:S04]  /*e270*/  LDL R21, [R1+0x3594] ;  /* 0x0035940001157983 */ /* 0x000f280000100800 */
[----:B-1----:R-:W4:Y:S01]  /*e280*/  LDL R30, [R1+0x358c] ;  /* 0x00358c00011e7983 */ /* 0x002f220000100800 */
[----:B------:R-:W-:Y:S01]  /*e290*/  @!P2 IADD3 R31, -R31, RZ, RZ ;  /* 0x000000ff1f1fa210 */ /* 0x000fe20007ffe1ff */
[----:B------:R-:W-:Y:S01]  /*e2a0*/  @!P0 IMAD.MOV R6, RZ, RZ, -R6 ;  /* 0x000000ffff068224 */ /* 0x000fe200078e0a06 */
[----:B------:R-:W-:Y:S01]  /*e2b0*/  IADD3 R29, -R29, RZ, RZ ;  /* 0x000000ff1d1d7210 */ /* 0x000fe20007ffe1ff */
        /* <DEDUP_REMOVED lines=13> */
[----:B------:R-:W-:Y:S02]  /*e390*/  ISETP.GT.U32.AND P4, PT, R251, R28, PT ;  /* 0x0000001cfb00720c */ /* 0x000fe40003f84070 */
[----:B------:R-:W-:-:S07]  /*e3a0*/  @!P3 IADD3 R31, -R31, RZ, RZ ;  /* 0x000000ff1f1fb210 */ /* 0x000fce0007ffe1ff */
[----:B------:R-:W-:Y:S01]  /*e3b0*/  @!P6 IMAD.IADD R8, R8, 0x1, -R251 ;  /* 0x000000010808e824 */ /* 0x000fe200078e0afb */
[----:B------:R-:W-:-:S04]  /*e3c0*/  ISETP.GT.U32.AND P2, PT, R251, R25, PT ;  /* 0x00000019fb00720c */ /* 0x000fc80003f44070 */
[C---:B------:R-:W-:Y:S02]  /*e3d0*/  ISETP.GT.U32.AND P6, PT, R251.reuse, R8, PT ;  /* 0x00000008fb00720c */ /* 0x040fe40003fc4070 */
[----:B------:R-:W-:Y:S01]  /*e3e0*/  ISETP.GT.U32.AND P0, PT, R251, R24, PT ;  /* 0x00000018fb00720c */ /* 0x000fe20003f04070 */
[--C-:B------:R-:W-:Y:S02]  /*e3f0*/  @!P4 IMAD.IADD R28, R28, 0x1, -R251.reuse ;  /* 0x000000011c1cc824 */ /* 0x100fe400078e0afb */
[----:B------:R-:W-:Y:S02]  /*e400*/  @!P5 IMAD.IADD R27, R27, 0x1, -R251 ;  /* 0x000000011b1bd824 */ /* 0x000fe400078e0afb */
[----:B------:R-:W-:Y:S02]  /*e410*/  @!P1 IMAD.MOV R33, RZ, RZ, -R33 ;  /* 0x000000ffff219224 */ /* 0x000fe400078e0a21 */
[----:B------:R-:W-:-:S04]  /*e420*/  @!P2 IMAD.IADD R25, R25, 0x1, -R251 ;  /* 0x000000011919a824 */ /* 0x000fc800078e0afb */
[--C-:B------:R-:W-:Y:S02]  /*e430*/  @!P6 IMAD.IADD R8, R8, 0x1, -R251.reuse ;  /* 0x000000010808e824 */ /* 0x100fe400078e0afb */
[----:B------:R-:W-:Y:S01]  /*e440*/  @!P0 IMAD.IADD R24, R24, 0x1, -R251 ;  /* 0x0000000118188824 */ /* 0x000fe200078e0afb */
[----:B------:R-:W-:Y:S04]  /*e450*/  STL [R1+0x548], R33 ;  /* 0x0005482101007387 */ /* 0x000fe80000100800 */
[----:B------:R1:W-:Y:S02]  /*e460*/  STL [R1+0x544], R31 ;  /* 0x0005441f01007387 */ /* 0x0003e40000100800 */
[----:B-1----:R-:W-:Y:S01]  /*e470*/  IMAD.MOV.U32 R31, RZ, RZ, R8 ;  /* 0x000000ffff1f7224 */ /* 0x002fe200078e0008 */
[----:B--2---:R-:W-:-:S02]  /*e480*/  ISETP.GT.U32.AND P3, PT, R251, R23, PT ;  /* 0x00000017fb00720c */ /* 0x004fc40003f64070 */
[----:B---3--:R-:W-:-:S11]  /*e490*/  ISETP.GT.U32.AND P4, PT, R251, R26, PT ;  /* 0x0000001afb00720c */ /* 0x008fd60003f84070 */
[--C-:B------:R-:W-:Y:S02]  /*e4a0*/  @!P3 IMAD.IADD R23, R23, 0x1, -R251.reuse ;  /* 0x000000011717b824 */ /* 0x100fe400078e0afb */
[----:B------:R-:W-:Y:S01]  /*e4b0*/  @!P4 IMAD.IADD R26, R26, 0x1, -R251 ;  /* 0x000000011a1ac824 */ /* 0x000fe200078e0afb */
[C---:B----4-:R-:W-:Y:S02]  /*e4c0*/  ISETP.GT.U32.AND P5, PT, R251.reuse, R4, PT ;  /* 0x00000004fb00720c */ /* 0x050fe40003fa4070 */
[C---:B------:R-:W-:Y:S02]  /*e4d0*/  ISETP.GT.U32.AND P2, PT, R251.reuse, R22, PT ;  /* 0x00000016fb00720c */ /* 0x040fe40003f44070 */
[----:B------:R-:W-:-:S09]  /*e4e0*/  ISETP.GT.U32.AND P0, PT, R251, R20, PT ;  /* 0x00000014fb00720c */ /* 0x000fd20003f04070 */
[--C-:B------:R-:W-:Y:S01]  /*e4f0*/  @!P5 IMAD.IADD R4, R4, 0x1, -R251.reuse ;  /* 0x000000010404d824 */ /* 0x100fe200078e0afb */
[----:B------:R-:W-:Y:S02]  /*e500*/  ISETP.GE.AND P3, PT, R21, RZ, PT ;  /* 0x000000ff1500720c */ /* 0x000fe40003f66270 */
[----:B------:R-:W2:Y:S01]  /*e510*/  LDL.LU R21, [R1+0x88] ;  /* 0x0000880001157983 */ /* 0x000ea20000300800 */
[----:B------:R-:W-:Y:S02]  /*e520*/  ISETP.GE.AND P6, PT, R30, RZ, PT ;  /* 0x000000ff1e00720c */ /* 0x000fe40003fc6270 */
[----:B------:R-:W-:Y:S01]  /*e530*/  @!P2 IADD3 R22, R22, -R251, RZ ;  /* 0x800000fb1616a210 */ /* 0x000fe20007ffe0ff */
[----:B------:R-:W-:-:S07]  /*e540*/  @!P0 IMAD.IADD R20, R20, 0x1, -R251 ;  /* 0x0000000114148824 */ /* 0x000fce00078e0afb */
[----:B------:R-:W-:Y:S01]  /*e550*/  @!P3 IMAD.MOV R27, RZ, RZ, -R27 ;  /* 0x000000ffff1bb224 */ /* 0x000fe200078e0a1b */
[----:B------:R-:W-:Y:S02]  /*e560*/  ISETP.GE.AND P5, PT, R17, RZ, PT ;  /* 0x000000ff1100720c */ /* 0x000fe40003fa6270 */
        /* <DEDUP_REMOVED lines=10> */
[----:B------:R1:W-:Y:S04]  /*e610*/  STL [R1+0x53c], R27 ;  /* 0x00053c1b01007387 */ /* 0x0003e80000100800 */
[----:B-1----:R-:W4:Y:S01]  /*e620*/  LDL R28, [R1+0x35b4] ;  /* 0x0035b400011c7983 */ /* 0x002f220000100800 */
[----:B------:R-:W-:Y:S01]  /*e630*/  @!P4 IADD3 R25, -R25, RZ, RZ ;  /* 0x000000ff1919c210 */ /* 0x000fe20007ffe1ff */
[----:B------:R-:W-:-:S02]  /*e640*/  @!P5 IMAD.MOV R24, RZ, RZ, -R24 ;  /* 0x000000ffff18d224 */ /* 0x000fc400078e0a18 */
[----:B------:R-:W4:Y:S04]  /*e650*/  LDL R27, [R1+0x35b8] ;  /* 0x0035b800011b7983 */ /* 0x000f280000100800 */
[----:B------:R1:W-:Y:S04]  /*e660*/  STL [R1+0x538], R25 ;  /* 0x0005381901007387 */ /* 0x0003e80000100800 */
[----:B-1----:R-:W4:Y:S04]  /*e670*/  LDL R25, [R1+0x35bc] ;  /* 0x0035bc0001197983 */ /* 0x002f280000100800 */
[----:B------:R1:W-:Y:S04]  /*e680*/  STL [R1+0x534], R24 ;  /* 0x0005341801007387 */ /* 0x0003e80000100800 */
[----:B------:R-:W4:Y:S04]  /*e690*/  LDL R8, [R1+0x35c8] ;  /* 0x0035c80001087983 */ /* 0x000f280000100800 */
[----:B-1----:R-:W4:Y:S01]  /*e6a0*/  LDL R24, [R1+0x35c0] ;  /* 0x0035c00001187983 */ /* 0x002f220000100800 */
[----:B------:R-:W-:-:S13]  /*e6b0*/  ISETP.GT.U32.AND P1, PT, R251, R5, PT ;  /* 0x00000005fb00720c */ /* 0x000fda0003f24070 */
[----:B------:R-:W-:Y:S02]  /*e6c0*/  @!P1 IADD3 R5, R5, -R251, RZ ;  /* 0x800000fb05059210 */ /* 0x000fe40007ffe0ff */
[C---:B------:R-:W-:Y:S02]  /*e6d0*/  ISETP.GT.U32.AND P1, PT, R251.reuse, R19, PT ;  /* 0x00000013fb00720c */ /* 0x040fe40003f24070 */
[C---:B------:R-:W-:Y:S01]  /*e6e0*/  ISETP.GT.U32.AND P3, PT, R251.reuse, R26, PT ;  /* 0x0000001afb00720c */ /* 0x040fe20003f64070 */
[----:B------:R-:W-:Y:S01]  /*e6f0*/  @!P0 IMAD.MOV R31, RZ, RZ, -R31 ;  /* 0x000000ffff1f8224 */ /* 0x000fe200078e0a1f */
[C---:B------:R-:W-:Y:S02]  /*e700*/  ISETP.GT.U32.AND P4, PT, R251.reuse, R4, PT ;  /* 0x00000004fb00720c */ /* 0x040fe40003f84070 */
[----:B------:R-:W-:-:S07]  /*e710*/  ISETP.GT.U32.AND P6, PT, R251, R22, PT ;  /* 0x00000016fb00720c */ /* 0x000fce0003fc4070 */
[----:B------:R-:W-:Y:S01]  /*e720*/  @!P1 IMAD.IADD R19, R19, 0x1, -R251 ;  /* 0x0000000113139824 */ /* 0x000fe200078e0afb */
[----:B------:R-:W-:-:S04]  /*e730*/  ISETP.GT.U32.AND P1, PT, R251, R23, PT ;  /* 0x00000017fb00720c */ /* 0x000fc80003f24070 */
[----:B------:R-:W-:Y:S01]  /*e740*/  ISETP.GT.U32.AND P5, PT, R251, R19, PT ;  /* 0x00000013fb00720c */ /* 0x000fe20003fa4070 */
[----:B------:R-:W-:Y:S02]  /*e750*/  @!P3 IMAD.IADD R26, R26, 0x1, -R251 ;  /* 0x000000011a1ab824 */ /* 0x000fe400078e0afb */
[----:B------:R-:W-:Y:S02]  /*e760*/  @!P2 IMAD.MOV R5, RZ, RZ, -R5 ;  /* 0x000000ffff05a224 */ /* 0x000fe400078e0a05 */
[----:B------:R-:W-:-:S04]  /*e770*/  @!P4 IMAD.IADD R4, R4, 0x1, -R251 ;  /* 0x000000010404c824 */ /* 0x000fc800078e0afb */
[----:B------:R-:W-:Y:S01]  /*e780*/  @!P1 IADD3 R23, R23, -R251, RZ ;  /* 0x800000fb17179210 */ /* 0x000fe20007ffe0ff */
[----:B------:R-:W-:-:S03]  /*e790*/  @!P6 IMAD.IADD R22, R22, 0x1, -R251 ;  /* 0x000000011616e824 */ /* 0x000fc600078e0afb */
[----:B------:R-:W-:Y:S01]  /*e7a0*/  @!P5 IADD3 R19, R19, -R251, RZ ;  /* 0x800000fb1313d210 */ /* 0x000fe20007ffe0ff */
[----:B------:R1:W-:Y:S01]  /*e7b0*/  STL [R1+0x530], R5 ;  /* 0x0005300501007387 */ /* 0x0003e20000100800 */
[----:B------:R-:W-:Y:S02]  /*e7c0*/  ISETP.GT.U32.AND P2, PT, R251, R20, PT ;  /* 0x00000014fb00720c */ /* 0x000fe40003f44070 */
[----:B-1----:R-:W-:-:S05]  /*e7d0*/  IADD3 R5, R246, 0x1e6, RZ ;  /* 0x000001e6f6057810 */ /* 0x002fca0007ffe0ff */
[----:B------:R-:W-:Y:S04]  /*e7e0*/  STL [R1+0x3700], R5 ;  /* 0x0037000501007387 */ /* 0x000fe80000100800 */
[----:B------:R1:W-:Y:S02]  /*e7f0*/  STL [R1+0x52c], R31 ;  /* 0x00052c1f01007387 */ /* 0x0003e40000100800 */
[----:B-1----:R-:W-:Y:S02]  /*e800*/  IMAD.MOV.U32 R31, RZ, RZ, R26 ;  /* 0x000000ffff1f7224 */ /* 0x002fe400078e001a */
[----:B------:R-:W-:Y:S01]  /*e810*/  @!P2 IMAD.IADD R20, R20, 0x1, -R251 ;  /* 0x000000011414a824 */ /* 0x000fe200078e0afb */
[----:B--2---:R-:W-:-:S13]  /*e820*/  ISETP.GT.U32.AND P0, PT, R251, R21, PT ;  /* 0x00000015fb00720c */ /* 0x004fda0003f04070 */
[----:B------:R-:W-:Y:S01]  /*e830*/  @!P0 IMAD.IADD R21, R21, 0x1, -R251 ;  /* 0x0000000115158824 */ /* 0x000fe200078e0afb */
[C---:B---3--:R-:W-:Y:S02]  /*e840*/  ISETP.GT.U32.AND P1, PT, R251.reuse, R18, PT ;  /* 0x00000012fb00720c */ /* 0x048fe40003f24070 */
[C---:B----4-:R-:W-:Y:S02]  /*e850*/  ISETP.GT.U32.AND P3, PT, R251.reuse, R30, PT ;  /* 0x0000001efb00720c */ /* 0x050fe40003f64070 */
[C---:B------:R-:W-:Y:S02]  /*e860*/  ISETP.GT.U32.AND P4, PT, R251.reuse, R17, PT ;  /* 0x00000011fb00720c */ /* 0x040fe40003f84070 */
[----:B------:R-:W-:Y:S02]  /*e870*/  ISETP.GT.U32.AND P6, PT, R251, R6, PT ;  /* 0x00000006fb00720c */ /* 0x000fe40003fc4070 */
[----:B------:R-:W-:Y:S02]  /*e880*/  ISETP.GE.AND P5, PT, R29, RZ, PT ;  /* 0x000000ff1d00720c */ /* 0x000fe40003fa6270 */
[----:B------:R-:W-:-:S03]  /*e890*/  ISETP.GE.AND P0, PT, R28, RZ, PT ;  /* 0x000000ff1c00720c */ /* 0x000fc60003f06270 */
[--C-:B------:R-:W-:Y:S01]  /*e8a0*/  @!P1 IMAD.IADD R18, R18, 0x1, -R251.reuse ;  /* 0x0000000112129824 */ /* 0x100fe200078e0afb */
[----:B------:R-:W2:Y:S01]  /*e8b0*/  LDL.LU R29, [R1+0xf0] ;  /* 0x0000f000011d7983 */ /* 0x000ea20000300800 */
[--C-:B------:R-:W-:Y:S01]  /*e8c0*/  @!P3 IMAD.IADD R30, R30, 0x1, -R251.reuse ;  /* 0x000000011e1eb824 */ /* 0x100fe200078e0afb */
[----:B------:R-:W-:Y:S02]  /*e8d0*/  ISETP.GE.AND P1, PT, R27, RZ, PT ;  /* 0x000000ff1b00720c */ /* 0x000fe40003f26270 */
[----:B------:R-:W3:Y:S01]  /*e8e0*/  LDL.LU R28, [R1+0xec] ;  /* 0x0000ec00011c7983 */ /* 0x000ee20000300800 */
[----:B------:R-:W-:Y:S01]  /*e8f0*/  @!P4 IMAD.IADD R17, R17, 0x1, -R251 ;  /* 0x000000011111c824 */ /* 0x000fe200078e0afb */
[----:B------:R-:W-:Y:S01]  /*e900*/  @!P6 IADD3 R6, R6, -R251, RZ ;  /* 0x800000fb0606e210 */ /* 0x000fe20007ffe0ff */
[----:B------:R-:W-:Y:S02]  /*e910*/  @!P5 IMAD.MOV R23, RZ, RZ, -R23 ;  /* 0x000000ffff17d224 */ /* 0x000fe400078e0a17 */
[----:B------:R-:W-:Y:S01]  /*e920*/  @!P0 IMAD.MOV R31, RZ, RZ, -R31 ;  /* 0x000000ffff1f8224 */ /* 0x000fe200078e0a1f */
[----:B------:R-:W-:-:S02]  /*e930*/  ISETP.GE.AND P3, PT, R25, RZ, PT ;  /* 0x000000ff1900720c */ /* 0x000fc40003f66270 */
[----:B------:R-:W4:Y:S04]  /*e940*/  LDL R25, [R1+0x35cc] ;  /* 0x0035cc0001197983 */ /* 0x000f280000100800 */
[----:B------:R-:W2:Y:S01]  /*e950*/  LDL.LU R27, [R1+0xe8] ;  /* 0x0000e800011b7983 */ /* 0x000ea20000300800 */
[----:B------:R-:W-:Y:S02]  /*e960*/  ISETP.GE.AND P6, PT, R8, RZ, PT ;  /* 0x000000ff0800720c */ /* 0x000fe40003fc6270 */
[----:B------:R-:W-:Y:S02]  /*e970*/  ISETP.GE.AND P4, PT, R24, RZ, PT ;  /* 0x000000ff1800720c */ /* 0x000fe40003f86270 */
[----:B------:R-:W2:Y:S04]  /*e980*/  LDL.LU R24, [R1+0xe4] ;  /* 0x0000e40001187983 */ /* 0x000ea80000300800 */
[----:B------:R-:W2:Y:S04]  /*e990*/  LDL.LU R8, [R1+0xe0] ;  /* 0x0000e00001087983 */ /* 0x000ea80000300800 */
[----:B------:R-:W2:Y:S04]  /*e9a0*/  LDL.LU R26, [R1+0xdc] ;  /* 0x0000dc00011a7983 */ /* 0x000ea80000300800 */
[----:B------:R1:W-:Y:S01]  /*e9b0*/  STL [R1+0x528], R23 ;  /* 0x0005281701007387 */ /* 0x0003e20000100800 */
[----:B------:R-:W-:-:S03]  /*e9c0*/  @!P1 IMAD.MOV R4, RZ, RZ, -R4 ;  /* 0x000000ffff049224 */ /* 0x000fc600078e0a04 */
[----:B-1----:R-:W2:Y:S04]  /*e9d0*/  LDL R23, [R1+0x35d0] ;  /* 0x0035d00001177983 */ /* 0x002ea80000100800 */
[----:B------:R1:W-:Y:S01]  /*e9e0*/  STL [R1+0x524], R31 ;  /* 0x0005241f01007387 */ /* 0x0003e20000100800 */
[----:B------:R-:W-:Y:S01]  /*e9f0*/  @!P4 IMAD.MOV R20, RZ, RZ, -R20 ;  /* 0x000000ffff14c224 */ /* 0x000fe200078e0a14 */
[----:B-1----:R-:W-:Y:S02]  /*ea00*/  MOV R31, R22 ;  /* 0x00000016001f7202 */ /* 0x002fe40000000f00 */
[----:B------:R-:W2:Y:S03]  /*ea10*/  LDL R22, [R1+0x35d8] ;  /* 0x0035d80001167983 */ /* 0x000ea60000100800 */
[----:B------:R-:W-:Y:S01]  /*ea20*/  @!P3 IMAD.MOV R31, RZ, RZ, -R31 ;  /* 0x000000ffff1fb224 */ /* 0x000fe200078e0a1f */
        /* <DEDUP_REMOVED lines=10> */
[----:B------:R-:W-:-:S07]  /*ead0*/  ISETP.GT.U32.AND P4, PT, R251, R6, PT ;  /* 0x00000006fb00720c */ /* 0x000fce0003f84070 */
[----:B------:R-:W-:Y:S01]  /*eae0*/  @!P2 IMAD.IADD R3, R3, 0x1, -R251 ;  /* 0x000000010303a824 */ /* 0x000fe200078e0afb */
[----:B------:R-:W-:-:S04]  /*eaf0*/  ISETP.GT.U32.AND P2, PT, R251, R21, PT ;  /* 0x00000015fb00720c */ /* 0x000fc80003f44070 */
[C---:B------:R-:W-:Y:S02]  /*eb00*/  ISETP.GT.U32.AND P5, PT, R251.reuse, R3, PT ;  /* 0x00000003fb00720c */ /* 0x040fe40003fa4070 */
[----:B------:R-:W-:Y:S01]  /*eb10*/  ISETP.GT.U32.AND P1, PT, R251, R30, PT ;  /* 0x0000001efb00720c */ /* 0x000fe20003f24070 */
[--C-:B------:R-:W-:Y:S02]  /*eb20*/  @!P0 IMAD.IADD R18, R18, 0x1, -R251.reuse ;  /* 0x0000000112128824 */ /* 0x100fe400078e0afb */
[----:B------:R-:W-:Y:S01]  /*eb30*/  @!P3 IMAD.IADD R17, R17, 0x1, -R251 ;  /* 0x000000011111b824 */ /* 0x000fe200078e0afb */
[----:B------:R-:W-:-:S03]  /*eb40*/  @!P4 IADD3 R6, R6, -R251, RZ ;  /* 0x800000fb0606c210 */ /* 0x000fc60007ffe0ff */
[----:B------:R-:W-:Y:S01]  /*eb50*/  @!P2 IMAD.IADD R21, R21, 0x1, -R251 ;  /* 0x000000011515a824 */ /* 0x000fe200078e0afb */
[----:B------:R-:W-:-:S03]  /*eb60*/  @!P6 IADD3 R31, -R31, RZ, RZ ;  /* 0x000000ff1f1fe210 */ /* 0x000fc60007ffe1ff */
[--C-:B------:R-:W-:Y:S02]  /*eb70*/  @!P5 IMAD.IADD R3, R3, 0x1, -R251.reuse ;  /* 0x000000010303d824 */ /* 0x100fe400078e0afb */
[----:B------:R-:W-:Y:S01]  /*eb80*/  @!P1 IMAD.IADD R30, R30, 0x1, -R251 ;  /* 0x000000011e1e9824 */ /* 0x000fe200078e0afb */
[----:B------:R1:W-:Y:S02]  /*eb90*/  STL [R1+0x514], R31 ;  /* 0x0005141f01007387 */ /* 0x0003e40000100800 */
[----:B-1----:R-:W-:Y:S01]  /*eba0*/  IMAD.MOV.U32 R31, RZ, RZ, R21 ;  /* 0x000000ffff1f7224 */ /* 0x002fe200078e0015 */
[----:B---3--:R-:W-:Y:S02]  /*ebb0*/  ISETP.GT.U32.AND P0, PT, R251, R28, PT ;  /* 0x0000001cfb00720c */ /* 0x008fe40003f04070 */
[----:B----4-:R-:W-:Y:S02]  /*ebc0*/  ISETP.GE.AND P2, PT, R25, RZ, PT ;  /* 0x000000ff1900720c */ /* 0x010fe40003f46270 */
[----:B--2---:R-:W-:-:S02]  /*ebd0*/  ISETP.GT.U32.AND P1, PT, R251, R27, PT ;  /* 0x0000001bfb00720c */ /* 0x004fc40003f24070 */
[C---:B------:R-:W-:Y:S02]  /*ebe0*/  ISETP.GT.U32.AND P3, PT, R251.reuse, R24, PT ;  /* 0x00000018fb00720c */ /* 0x040fe40003f64070 */
[----:B------:R-:W-:-:S05]  /*ebf0*/  ISETP.GT.U32.AND P4, PT, R251, R8, PT ;  /* 0x00000008fb00720c */ /* 0x000fca0003f84070 */
[--C-:B------:R-:W-:Y:S02]  /*ec00*/  @!P0 IMAD.IADD R28, R28, 0x1, -R251.reuse ;  /* 0x000000011c1c8824 */ /* 0x100fe400078e0afb */
[----:B------:R-:W-:Y:S02]  /*ec10*/  @!P2 IADD3 R31, -R31, RZ, RZ ;  /* 0x000000ff1f1fa210 */ /* 0x000fe40007ffe1ff */
[----:B------:R-:W-:Y:S02]  /*ec20*/  ISETP.GE.AND P5, PT, R23, RZ, PT ;  /* 0x000000ff1700720c */ /* 0x000fe40003fa6270 */
[----:B------:R-:W2:Y:S01]  /*ec30*/  LDL.LU R23, [R1+0xd8] ;  /* 0x0000d80001177983 */ /* 0x000ea20000300800 */
[----:B------:R-:W-:Y:S01]  /*ec40*/  @!P3 IADD3 R24, R24, -R251, RZ ;  /* 0x800000fb1818b210 */ /* 0x000fe20007ffe0ff */
[--C-:B------:R-:W-:Y:S02]  /*ec50*/  @!P4 IMAD.IADD R8, R8, 0x1, -R251.reuse ;  /* 0x000000010808c824 */ /* 0x100fe400078e0afb */
[----:B------:R-:W3:Y:S01]  /*ec60*/  LDL.LU R25, [R1+0xd4] ;  /* 0x0000d40001197983 */ /* 0x000ee20000300800 */
[----:B------:R-:W-:-:S06]  /*ec70*/  @!P1 IMAD.IADD R27, R27, 0x1, -R251 ;  /* 0x000000011b1b9824 */ /* 0x000fcc00078e0afb */
[----:B------:R-:W-:Y:S01]  /*ec80*/  @!P5 IMAD.MOV R18, RZ, RZ, -R18 ;  /* 0x000000ffff12d224 */ /* 0x000fe200078e0a12 */
[----:B------:R-:W-:Y:S02]  /*ec90*/  ISETP.GE.AND P0, PT, R22, RZ, PT ;  /* 0x000000ff1600720c */ /* 0x000fe40003f06270 */
[----:B------:R-:W-:Y:S02]  /*eca0*/  ISETP.GE.AND P1, PT, R4, RZ, PT ;  /* 0x000000ff0400720c */ /* 0x000fe40003f26270 */
[----:B------:R-:W-:Y:S02]  /*ecb0*/  ISETP.GE.AND P3, PT, R19, RZ, PT ;  /* 0x000000ff1300720c */ /* 0x000fe40003f66270 */
[----:B------:R-:W4:Y:S04]  /*ecc0*/  LDL.LU R19, [R1+0xd0] ;  /* 0x0000d00001137983 */ /* 0x000f280000300800 */
[----:B------:R-:W4:Y:S01]  /*ecd0*/  LDL.LU R22, [R1+0xcc] ;  /* 0x0000cc0001167983 */ /* 0x000f220000300800 */
[----:B------:R-:W-:-:S03]  /*ece0*/  ISETP.GE.AND P4, PT, R20, RZ, PT ;  /* 0x000000ff1400720c */ /* 0x000fc60003f86270 */
[----:B------:R-:W4:Y:S04]  /*ecf0*/  LDL.LU R20, [R1+0xc8] ;  /* 0x0000c80001147983 */ /* 0x000f280000300800 */
[----:B------:R-:W4:Y:S04]  /*ed00*/  LDL.LU R21, [R1+0xc4] ;  /* 0x0000c40001157983 */ /* 0x000f280000300800 */
[----:B------:R1:W-:Y:S04]  /*ed10*/  STL [R1+0x510], R31 ;  /* 0x0005101f01007387 */ /* 0x0003e80000100800 */
[----:B------:R1:W-:Y:S04]  /*ed20*/  STL [R1+0x50c], R18 ;  /* 0x00050c1201007387 */ /* 0x0003e80000100800 */
[----:B------:R-:W4:Y:S01]  /*ed30*/  LDL R33, [R1+0x35f4] ;  /* 0x0035f40001217983 */ /* 0x000f220000100800 */
[----:B-1----:R-:W-:-:S02]  /*ed40*/  IMAD.MOV.U32 R31, RZ, RZ, R30 ;  /* 0x000000ffff1f7224 */ /* 0x002fc400078e001e */
[----:B------:R-:W-:Y:S01]  /*ed50*/  IMAD.MOV.U32 R30, RZ, RZ, R17 ;  /* 0x000000ffff1e7224 */ /* 0x000fe200078e0011 */
[----:B------:R-:W4:Y:S04]  /*ed60*/  LDL R18, [R1+0x35ec] ;  /* 0x0035ec0001127983 */ /* 0x000f280000100800 */
[----:B------:R-:W4:Y:S01]  /*ed70*/  LDL R17, [R1+0x35f0] ;  /* 0x0035f00001117983 */ /* 0x000f220000100800 */
[----:B------:R-:W-:Y:S01]  /*ed80*/  @!P0 IMAD.MOV R31, RZ, RZ, -R31 ;  /* 0x000000ffff1f8224 */ /* 0x000fe200078e0a1f */
[----:B------:R-:W-:-:S04]  /*ed90*/  @!P1 IADD3 R30, -R30, RZ, RZ ;  /* 0x000000ff1e1e9210 */ /* 0x000fc80007ffe1ff */
[----:B------:R1:W-:Y:S04]  /*eda0*/  STL [R1+0x508], R31 ;  /* 0x0005081f01007387 */ /* 0x0003e80000100800 */
[----:B------:R-:W4:Y:S04]  /*edb0*/  LDL R32, [R1+0x35fc] ;  /* 0x0035fc0001207983 */ /* 0x000f280000100800 */
[----:B-1----:R-:W4:Y:S04]  /*edc0*/  LDL R31, [R1+0x3604] ;  /* 0x00360400011f7983 */ /* 0x002f280000100800 */
[----:B------:R1:W-:Y:S04]  /*edd0*/  STL [R1+0x504], R30 ;  /* 0x0005041e01007387 */ /* 0x0003e80000100800 */
[----:B-1----:R-:W4:Y:S01]  /*ede0*/  LDL R30, [R1+0x3608] ;  /* 0x00360800011e7983 */ /* 0x002f220000100800 */
[----:B------:R-:W-:-:S13]  /*edf0*/  ISETP.GT.U32.AND P6, PT, R251, R29, PT ;  /* 0x0000001dfb00720c */ /* 0x000fda0003fc4070 */
[----:B------:R-:W-:Y:S01]  /*ee00*/  @!P6 IMAD.IADD R29, R29, 0x1, -R251 ;  /* 0x000000011d1de824 */ /* 0x000fe200078e0afb */
[C---:B------:R-:W-:Y:S01]  /*ee10*/  ISETP.GT.U32.AND P6, PT, R251.reuse, R26, PT ;  /* 0x0000001afb00720c */ /* 0x040fe20003fc4070 */
[----:B------:R-:W-:Y:S01]  /*ee20*/  IMAD.MOV.U32 R34, RZ, RZ, R3 ;  /* 0x000000ffff227224 */ /* 0x000fe200078e0003 */
[C---:B------:R-:W-:Y:S02]  /*ee30*/  ISETP.GT.U32.AND P5, PT, R251.reuse, R28, PT ;  /* 0x0000001cfb00720c */ /* 0x040fe40003fa4070 */
[----:B------:R-:W-:Y:S01]  /*ee40*/  ISETP.GT.U32.AND P2, PT, R251, R29, PT ;  /* 0x0000001dfb00720c */ /* 0x000fe20003f44070 */
[----:B------:R-:W-:-:S08]  /*ee50*/  @!P4 IMAD.MOV R34, RZ, RZ, -R34 ;  /* 0x000000ffff22c224 */ /* 0x000fd000078e0a22 */
[----:B------:R-:W-:Y:S01]  /*ee60*/  @!P6 IMAD.IADD R26, R26, 0x1, -R251 ;  /* 0x000000011a1ae824 */ /* 0x000fe200078e0afb */
[----:B------:R-:W-:-:S04]  /*ee70*/  IABS R5, R5 ;  /* 0x0000000500057213 */ /* 0x000fc80000000000 */
[C---:B------:R-:W-:Y:S02]  /*ee80*/  ISETP.GT.U32.AND P6, PT, R251.reuse, R26, PT ;  /* 0x0000001afb00720c */ /* 0x040fe40003fc4070 */
[----:B------:R-:W-:Y:S01]  /*ee90*/  ISETP.GT.U32.AND P1, PT, R251, R24, PT ;  /* 0x00000018fb00720c */ /* 0x000fe20003f24070 */
[----:B------:R-:W-:Y:S01]  /*eea0*/  IMAD.HI.U32 R4, R252, R5, RZ ;  /* 0x00000005fc047227 */ /* 0x000fe200078e00ff */
[----:B------:R-:W-:-:S03]  /*eeb0*/  @!P5 IADD3 R28, R28, -R251, RZ ;  /* 0x800000fb1c1cd210 */ /* 0x000fc60007ffe0ff */
[--C-:B------:R-:W-:Y:S02]  /*eec0*/  @!P2 IMAD.IADD R29, R29, 0x1, -R251.reuse ;  /* 0x000000011d1da824 */ /* 0x100fe400078e0afb */
[----:B------:R-:W-:Y:S02]  /*eed0*/  @!P3 IMAD.MOV R6, RZ, RZ, -R6 ;  /* 0x000000ffff06b224 */ /* 0x000fe400078e0a06 */
[----:B------:R-:W-:Y:S02]  /*eee0*/  IMAD.MOV R4, RZ, RZ, -R4 ;  /* 0x000000ffff047224 */ /* 0x000fe400078e0a04 */
[----:B------:R-:W-:Y:S01]  /*eef0*/  @!P6 IMAD.IADD R26, R26, 0x1, -R251 ;  /* 0x000000011a1ae824 */ /* 0x000fe200078e0afb */
[----:B------:R1:W-:Y:S01]  /*ef00*/  STL [R1+0x500], R6 ;  /* 0x0005000601007387 */ /* 0x0003e20000100800 */
[C---:B------:R-:W-:Y:S02]  /*ef10*/  IMAD R3, R251.reuse, R4, R5 ;  /* 0x00000004fb037224 */ /* 0x040fe400078e0205 */
[--C-:B------:R-:W-:Y:S01]  /*ef20*/  @!P1 IMAD.IADD R24, R24, 0x1, -R251.reuse ;  /* 0x0000000118189824 */ /* 0x100fe200078e0afb */
[----:B------:R-:W-:Y:S01]  /*ef30*/  ISETP.GT.U32.AND P0, PT, R251, R27, PT ;  /* 0x0000001bfb00720c */ /* 0x000fe20003f04070 */
[----:B-1----:R-:W4:Y:S04]  /*ef40*/  LDL.LU R6, [R1+0x3ec4] ;  /* 0x003ec40001067983 */ /* 0x002f280000300800 */
[----:B------:R-:W4:Y:S04]  /*ef50*/  LDL.LU R5, [R1+0x3ec0] ;  /* 0x003ec00001057983 */ /* 0x000f280000300800 */
[----:B------:R-:W4:Y:S04]  /*ef60*/  LDL.LU R4, [R1+0x3ebc] ;  /* 0x003ebc0001047983 */ /* 0x000f280000300800 */
[----:B------:R-:W-:Y:S01]  /*ef70*/  STL [R1+0x4fc], R34 ;  /* 0x0004fc2201007387 */ /* 0x000fe20000100800 */
[----:B------:R-:W-:Y:S01]  /*ef80*/  @!P0 IMAD.IADD R27, R27, 0x1, -R251 ;  /* 0x000000011b1b8824 */ /* 0x000fe200078e0afb */
[----:B--2---:R-:W-:-:S02]  /*ef90*/  ISETP.GT.U32.AND P4, PT, R251, R23, PT ;  /* 0x00000017fb00720c */ /* 0x004fc40003f84070 */
[----:B---3--:R-:W-:-:S11]  /*efa0*/  ISETP.GT.U32.AND P2, PT, R251, R25, PT ;  /* 0x00000019fb00720c */ /* 0x008fd60003f44070 */
[----:B------:R-:W-:Y:S02]  /*efb0*/  @!P4 IADD3 R23, R23, -R251, RZ ;  /* 0x800000fb1717c210 */ /* 0x000fe40007ffe0ff */
[----:B------:R-:W-:Y:S01]  /*efc0*/  @!P2 IMAD.IADD R25, R25, 0x1, -R251 ;  /* 0x000000011919a824 */ /* 0x000fe200078e0afb */
[C---:B----4-:R-:W-:Y:S02]  /*efd0*/  ISETP.GT.U32.AND P5, PT, R251.reuse, R19, PT ;  /* 0x00000013fb00720c */ /* 0x050fe40003fa4070 */
[----:B------:R-:W-:-:S11]  /*efe0*/  ISETP.GT.U32.AND P1, PT, R251, R20, PT ;  /* 0x00000014fb00720c */ /* 0x000fd60003f24070 */
[--C-:B------:R-:W-:Y:S01]  /*eff0*/  @!P5 IMAD.IADD R19, R19, 0x1, -R251.reuse ;  /* 0x000000011313d824 */ /* 0x100fe200078e0afb */
[----:B------:R-:W-:Y:S02]  /*f000*/  ISETP.GE.AND P6, PT, R18, RZ, PT ;  /* 0x000000ff1200720c */ /* 0x000fe40003fc6270 */
[----:B------:R-:W2:Y:S01]  /*f010*/  LDL.LU R18, [R1+0xc0] ;  /* 0x0000c00001127983 */ /* 0x000ea20000300800 */
[----:B------:R-:W-:Y:S02]  /*f020*/  ISETP.GE.AND P4, PT, R17, RZ, PT ;  /* 0x000000ff1100720c */ /* 0x000fe40003f86270 */
[----:B------:R-:W-:Y:S01]  /*f030*/  ISETP.GE.AND P2, PT, R33, RZ, PT ;  /* 0x000000ff2100720c */ /* 0x000fe20003f46270 */
[----:B------:R-:W3:Y:S01]  /*f040*/  LDL.LU R17, [R1+0xbc] ;  /* 0x0000bc0001117983 */ /* 0x000ee20000300800 */
[----:B------:R-:W-:-:S06]  /*f050*/  @!P1 IMAD.IADD R20, R20, 0x1, -R251 ;  /* 0x0000000114149824 */ /* 0x000fcc00078e0afb */
[----:B------:R-:W-:Y:S01]  /*f060*/  @!P6 IMAD.MOV R29, RZ, RZ, -R29 ;  /* 0x000000ffff1de224 */ /* 0x000fe200078e0a1d */
[----:B------:R-:W-:Y:S02]  /*f070*/  ISETP.GE.AND P5, PT, R32, RZ, PT ;  /* 0x000000ff2000720c */ /* 0x000fe40003fa6270 */
[----:B------:R-:W-:Y:S02]  /*f080*/  @!P4 IMAD.MOV R28, RZ, RZ, -R28 ;  /* 0x000000ffff1cc224 */ /* 0x000fe400078e0a1c */
[----:B------:R1:W-:Y:S01]  /*f090*/  STL [R1+0x4f8], R29 ;  /* 0x0004f81d01007387 */ /* 0x0003e20000100800 */
[----:B------:R-:W-:-:S08]  /*f0a0*/  @!P2 IMAD.MOV R27, RZ, RZ, -R27 ;  /* 0x000000ffff1ba224 */ /* 0x000fd000078e0a1b */
[----:B------:R-:W-:Y:S01]  /*f0b0*/  @!P5 IMAD.MOV R24, RZ, RZ, -R24 ;  /* 0x000000ffff18d224 */ /* 0x000fe200078e0a18 */
[----:B------:R-:W-:Y:S02]  /*f0c0*/  ISETP.GE.AND P1, PT, R30, RZ, PT ;  /* 0x000000ff1e00720c */ /* 0x000fe40003f26270 */
[----:B------:R-:W4:Y:S04]  /*f0d0*/  LDL R30, [R1+0x360c] ;  /* 0x00360c00011e7983 */ /* 0x000f280000100800 */
[----:B------:R1:W-:Y:S04]  /*f0e0*/  STL [R1+0x4f4], R28 ;  /* 0x0004f41c01007387 */ /* 0x0003e80000100800 */
[----:B-1----:R-:W4:Y:S04]  /*f0f0*/  LDL R29, [R1+0x3610] ;  /* 0x00361000011d7983 */ /* 0x002f280000100800 */
[----:B------:R-:W4:Y:S04]  /*f100*/  LDL R28, [R1+0x3618] ;  /* 0x00361800011c7983 */ /* 0x000f280000100800 */
[----:B------:R1:W-:Y:S04]  /*f110*/  STL [R1+0x4f0], R27 ;  /* 0x0004f01b01007387 */ /* 0x0003e80000100800 */
[----:B-1----:R-:W4:Y:S04]  /*f120*/  LDL R27, [R1+0x3620] ;  /* 0x00362000011b7983 */ /* 0x002f280000100800 */
[----:B------:R1:W-:Y:S04]  /*f130*/  STL [R1+0x4ec], R24 ;  /* 0x0004ec1801007387 */ /* 0x0003e80000100800 */
[----:B-1----:R-:W4:Y:S01]  /*f140*/  LDL R24, [R1+0x3624] ;  /* 0x0036240001187983 */ /* 0x002f220000100800 */
[----:B------:R-:W-:-:S02]  /*f150*/  ISETP.GT.U32.AND P3, PT, R251, R8, PT ;  /* 0x00000008fb00720c */ /* 0x000fc40003f64070 */
[----:B------:R-:W-:-:S11]  /*f160*/  ISETP.GT.U32.AND P0, PT, R251, R22, PT ;  /* 0x00000016fb00720c */ /* 0x000fd60003f04070 */
[--C-:B------:R-:W-:Y:S01]  /*f170*/  @!P3 IMAD.IADD R8, R8, 0x1, -R251.reuse ;  /* 0x000000010808b824 */ /* 0x100fe200078e0afb */
[----:B------:R-:W-:Y:S01]  /*f180*/  ISETP.GT.U32.AND P3, PT, R251, R21, PT ;  /* 0x00000015fb00720c */ /* 0x000fe20003f64070 */
[----:B------:R-:W-:Y:S01]  /*f190*/  @!P0 IMAD.IADD R22, R22, 0x1, -R251 ;  /* 0x0000000116168824 */ /* 0x000fe200078e0afb */
[----:B------:R-:W-:Y:S02]  /*f1a0*/  ISETP.GE.AND P0, PT, R31, RZ, PT ;  /* 0x000000ff1f00720c */ /* 0x000fe40003f06270 */
[----:B------:R-:W-:Y:S02]  /*f1b0*/  MOV R31, R26 ;  /* 0x0000001a001f7202 */ /* 0x000fe40000000f00 */
[C---:B------:R-:W-:Y:S01]  /*f1c0*/  ISETP.GT.U32.AND P4, PT, R251.reuse, R25, PT ;  /* 0x00000019fb00720c */ /* 0x040fe20003f84070 */
[----:B------:R-:W4:Y:S01]  /*f1d0*/  LDL R26, [R1+0x3628] ;  /* 0x00362800011a7983 */ /* 0x000f220000100800 */
[----:B------:R-:W-:-:S05]  /*f1e0*/  ISETP.GT.U32.AND P2, PT, R251, R19, PT ;  /* 0x00000013fb00720c */ /* 0x000fca0003f44070 */
[----:B------:R-:W-:Y:S02]  /*f1f0*/  @!P3 IADD3 R21, R21, -R251, RZ ;  /* 0x800000fb1515b210 */ /* 0x000fe40007ffe0ff */
[C---:B------:R-:W-:Y:S01]  /*f200*/  ISETP.GT.U32.AND P3, PT, R251.reuse, R23, PT ;  /* 0x00000017fb00720c */ /* 0x040fe20003f64070 */
[----:B------:R-:W-:Y:S01]  /*f210*/  @!P1 IMAD.MOV R31, RZ, RZ, -R31 ;  /* 0x000000ffff1f9224 */ /* 0x000fe200078e0a1f */
[----:B------:R-:W-:Y:S01]  /*f220*/  ISETP.GT.U32.AND P5, PT, R251, R21, PT ;  /* 0x00000015fb00720c */ /* 0x000fe20003fa4070 */
[----:B------:R-:W-:Y:S02]  /*f230*/  @!P0 IMAD.MOV R8, RZ, RZ, -R8 ;  /* 0x000000ffff088224 */ /* 0x000fe400078e0a08 */
[----:B------:R-:W-:Y:S01]  /*f240*/  @!P4 IMAD.IADD R25, R25, 0x1, -R251 ;  /* 0x000000011919c824 */ /* 0x000fe200078e0afb */
[----:B------:R-:W-:Y:S02]  /*f250*/  @!P2 IADD3 R19, R19, -R251, RZ ;  /* 0x800000fb1313a210 */ /* 0x000fe40007ffe0ff */
[C---:B------:R-:W-:Y:S01]  /*f260*/  ISETP.GT.U32.AND P4, PT, R251.reuse, R4, PT ;  /* 0x00000004fb00720c */ /* 0x040fe20003f84070 */
[----:B------:R1:W-:Y:S01]  /*f270*/  STL [R1+0x4e8], R8 ;  /* 0x0004e80801007387 */ /* 0x0003e20000100800 */
[----:B------:R-:W-:-:S03]  /*f280*/  ISETP.GT.U32.AND P2, PT, R251, R5, PT ;  /* 0x00000005fb00720c */ /* 0x000fc60003f44070 */
[--C-:B------:R-:W-:Y:S02]  /*f290*/  @!P3 IMAD.IADD R23, R23, 0x1, -R251.reuse ;  /* 0x000000011717b824 */ /* 0x100fe400078e0afb */
[----:B------:R-:W-:Y:S01]  /*f2a0*/  @!P5 IMAD.IADD R21, R21, 0x1, -R251 ;  /* 0x000000011515d824 */ /* 0x000fe200078e0afb */
[----:B------:R-:W-:Y:S02]  /*f2b0*/  ISETP.GT.U32.AND P6, PT, R251, R22, PT ;  /* 0x00000016fb00720c */ /* 0x000fe40003fc4070 */
[----:B-1----:R-:W-:-:S05]  /*f2c0*/  IADD3 R8, R246, 0x1e7, RZ ;  /* 0x000001e7f6087810 */ /* 0x002fca0007ffe0ff */
[----:B------:R-:W-:Y:S04]  /*f2d0*/  STL [R1+0x36ec], R8 ;  /* 0x0036ec0801007387 */ /* 0x000fe80000100800 */
[----:B------:R1:W-:Y:S04]  /*f2e0*/  STL [R1+0x4e4], R31 ;  /* 0x0004e41f01007387 */ /* 0x0003e80000100800 */
[----:B------:R-:W4:Y:S01]  /*f2f0*/  LDL.LU R34, [R1+0x134] ;  /* 0x0001340001227983 */ /* 0x000f220000300800 */
[----:B------:R-:W-:-:S03]  /*f300*/  @!P4 IMAD.IADD R4, R4, 0x1, -R251 ;  /* 0x000000010404c824 */ /* 0x000fc600078e0afb */
[----:B------:R-:W4:Y:S01]  /*f310*/  LDL.LU R32, [R1+0x130] ;  /* 0x0001300001207983 */ /* 0x000f220000300800 */
[--C-:B------:R-:W-:Y:S01]  /*f320*/  @!P2 IMAD.IADD R5, R5, 0x1, -R251.reuse ;  /* 0x000000010505a824 */ /* 0x100fe200078e0afb */
[----:B------:R-:W-:Y:S01]  /*f330*/  ISETP.GT.U32.AND P0, PT, R251, R20, PT ;  /* 0x00000014fb00720c */ /* 0x000fe20003f04070 */
[----:B------:R-:W-:-:S12]  /*f340*/  @!P6 IMAD.IADD R22, R22, 0x1, -R251 ;  /* 0x000000011616e824 */ /* 0x000fd800078e0afb */
[----:B------:R-:W-:Y:S01]  /*f350*/  @!P0 IMAD.IADD R20, R20, 0x1, -R251 ;  /* 0x0000000114148824 */ /* 0x000fe200078e0afb */
[C---:B--2---:R-:W-:Y:S02]  /*f360*/  ISETP.GT.U32.AND P1, PT, R251.reuse, R18, PT ;  /* 0x00000012fb00720c */ /* 0x044fe40003f24070 */
[----:B---3--:R-:W-:-:S11]  /*f370*/  ISETP.GT.U32.AND P3, PT, R251, R17, PT ;  /* 0x00000011fb00720c */ /* 0x008fd60003f64070 */
[----:B------:R-:W-:Y:S02]  /*f380*/  @!P1 IMAD.IADD R18, R18, 0x1, -R251 ;  /* 0x0000000112129824 */ /* 0x000fe400078e0afb */
[----:B------:R-:W-:Y:S02]  /*f390*/  @!P3 IADD3 R17, R17, -R251, RZ ;  /* 0x800000fb1111b210 */ /* 0x000fe40007ffe0ff */
[----:B----4-:R-:W-:Y:S02]  /*f3a0*/  ISETP.GE.AND P5, PT, R30, RZ, PT ;  /* 0x000000ff1e00720c */ /* 0x010fe40003fa6270 */
[----:B------:R-:W-:Y:S02]  /*f3b0*/  ISETP.GE.AND P1, PT, R29, RZ, PT ;  /* 0x000000ff1d00720c */ /* 0x000fe40003f26270 */
[----:B------:R-:W-:-:S09]  /*f3c0*/  ISETP.GE.AND P3, PT, R28, RZ, PT ;  /* 0x000000ff1c00720c */ /* 0x000fd20003f66270 */
[----:B------:R-:W-:Y:S02]  /*f3d0*/  @!P5 IADD3 R23, -R23, RZ, RZ ;  /* 0x000000ff1717d210 */ /* 0x000fe40007ffe1ff */
[----:B------:R-:W-:Y:S01]  /*f3e0*/  @!P1 IMAD.MOV R25, RZ, RZ, -R25 ;  /* 0x000000ffff199224 */ /* 0x000fe200078e0a19 */
[----:B------:R-:W-:Y:S01]  /*f3f0*/  ISETP.GE.AND P4, PT, R27, RZ, PT ;  /* 0x000000ff1b00720c */ /* 0x000fe20003f86270 */
[----:B------:R-:W-:Y:S01]  /*f400*/  @!P3 IMAD.MOV R19, RZ, RZ, -R19 ;  /* 0x000000ffff13b224 */ /* 0x000fe200078e0a13 */
[----:B------:R-:W-:Y:S02]  /*f410*/  ISETP.GE.AND P2, PT, R24, RZ, PT ;  /* 0x000000ff1800720c */ /* 0x000fe40003f46270 */
[----:B------:R-:W2:Y:S04]  /*f420*/  LDL R24, [R1+0x362c] ;  /* 0x00362c0001187983 */ /* 0x000ea80000100800 */
[----:B-1----:R-:W3:Y:S04]  /*f430*/  LDL.LU R31, [R1+0x12c] ;  /* 0x00012c00011f7983 */ /* 0x002ee80000300800 */
[----:B------:R-:W4:Y:S04]  /*f440*/  LDL.LU R30, [R1+0x128] ;  /* 0x00012800011e7983 */ /* 0x000f280000300800 */
[----:B------:R-:W4:Y:S04]  /*f450*/  LDL.LU R28, [R1+0x124] ;  /* 0x00012400011c7983 */ /* 0x000f280000300800 */
[----:B------:R-:W4:Y:S04]  /*f460*/  LDL.LU R27, [R1+0x120] ;  /* 0x00012000011b7983 */ /* 0x000f280000300800 */
[----:B------:R1:W-:Y:S04]  /*f470*/  STL [R1+0x4e0], R23 ;  /* 0x0004e01701007387 */ /* 0x0003e80000100800 */
[----:B-1----:R-:W4:Y:S04]  /*f480*/  LDL R23, [R1+0x3634] ;  /* 0x0036340001177983 */ /* 0x002f280000100800 */
[----:B------:R1:W-:Y:S01]  /*f490*/  STL [R1+0x4dc], R25 ;  /* 0x0004dc1901007387 */ /* 0x0003e20000100800 */
[----:B------:R-:W-:-:S02]  /*f4a0*/  @!P2 IMAD.MOV R20, RZ, RZ, -R20 ;  /* 0x000000ffff14a224 */ /* 0x000fc400078e0a14 */
[----:B-1----:R-:W-:Y:S02]  /*f4b0*/  IMAD.MOV.U32 R25, RZ, RZ, R22 ;  /* 0x000000ffff197224 */ /* 0x002fe400078e0016 */
[----:B------:R-:W4:Y:S02]  /*f4c0*/  LDL R22, [R1+0x3638] ;  /* 0x0036380001167983 */ /* 0x000f240000100800 */
[----:B------:R-:W-:Y:S02]  /*f4d0*/  @!P4 IMAD.MOV R25, RZ, RZ, -R25 ;  /* 0x000000ffff19c224 */ /* 0x000fe400078e0a19 */
[----:B------:R1:W-:Y:S04]  /*f4e0*/  STL [R1+0x4d8], R19 ;  /* 0x0004d81301007387 */ /* 0x0003e80000100800 */
[----:B-1----:R-:W4:Y:S04]  /*f4f0*/  LDL R19, [R1+0x363c] ;  /* 0x00363c0001137983 */ /* 0x002f280000100800 */
[----:B------:R1:W-:Y:S02]  /*f500*/  STL [R1+0x4d4], R25 ;  /* 0x0004d41901007387 */ /* 0x0003e40000100800 */
[----:B-1----:R-:W-:-:S02]  /*f510*/  MOV R25, R21 ;  /* 0x0000001500197202 */ /* 0x002fc40000000f00 */
[----:B------:R-:W4:Y:S04]  /*f520*/  LDL R21, [R1+0x3640] ;  /* 0x0036400001157983 */ /* 0x000f280000100800 */
[----:B------:R1:W-:Y:S04]  /*f530*/  STL [R1+0x4d0], R20 ;  /* 0x0004d01401007387 */ /* 0x0003e80000100800 */
[----:B-1----:R-:W4:Y:S01]  /*f540*/  LDL R20, [R1+0x3648] ;  /* 0x0036480001147983 */ /* 0x002f220000100800 */
[C---:B------:R-:W-:Y:S02]  /*f550*/  ISETP.GT.U32.AND P0, PT, R251.reuse, R7, PT ;  /* 0x00000007fb00720c */ /* 0x040fe40003f04070 */
[----:B------:R-:W-:-:S02]  /*f560*/  ISETP.GT.U32.AND P6, PT, R251, R6, PT ;  /* 0x00000006fb00720c */ /* 0x000fc40003fc4070 */
[C---:B------:R-:W-:Y:S02]  /*f570*/  ISETP.GT.U32.AND P1, PT, R251.reuse, R17, PT ;  /* 0x00000011fb00720c */ /* 0x040fe40003f24070 */
[C---:B------:R-:W-:Y:S02]  /*f580*/  ISETP.GT.U32.AND P3, PT, R251.reuse, R4, PT ;  /* 0x00000004fb00720c */ /* 0x040fe40003f64070 */
[----:B------:R-:W-:-:S05]  /*f590*/  ISETP.GT.U32.AND P4, PT, R251, R5, PT ;  /* 0x00000005fb00720c */ /* 0x000fca0003f84070 */
[--C-:B------:R-:W-:Y:S01]  /*f5a0*/  @!P0 IMAD.IADD R7, R7, 0x1, -R251.reuse ;  /* 0x0000000107078824 */ /* 0x100fe200078e0afb */
[----:B------:R-:W-:Y:S01]  /*f5b0*/  ISETP.GT.U32.AND P0, PT, R251, R18, PT ;  /* 0x00000012fb00720c */ /* 0x000fe20003f04070 */
[--C-:B------:R-:W-:Y:S01]  /*f5c0*/  @!P6 IMAD.IADD R6, R6, 0x1, -R251.reuse ;  /* 0x000000010606e824 */ /* 0x100fe200078e0afb */
[----:B------:R-:W-:Y:S01]  /*f5d0*/  ISETP.GE.AND P6, PT, R26, RZ, PT ;  /* 0x000000ff1a00720c */ /* 0x000fe20003fc6270 */
[--C-:B------:R-:W-:Y:S01]  /*f5e0*/  @!P1 IMAD.IADD R17, R17, 0x1, -R251.reuse ;  /* 0x0000000111119824 */ /* 0x100fe200078e0afb */
[C---:B------:R-:W-:Y:S02]  /*f5f0*/  ISETP.GT.U32.AND P5, PT, R251.reuse, R7, PT ;  /* 0x00000007fb00720c */ /* 0x040fe40003fa4070 */
[C---:B------:R-:W-:Y:S02]  /*f600*/  ISETP.GT.U32.AND P2, PT, R251.reuse, R6, PT ;  /* 0x00000006fb00720c */ /* 0x040fe40003f44070 */
[----:B------:R-:W-:Y:S02]  /*f610*/  ISETP.GT.U32.AND P1, PT, R251, R32, PT ;  /* 0x00000020fb00720c */ /* 0x000fe40003f24070 */
[----:B------:R-:W-:Y:S01]  /*f620*/  @!P3 IADD3 R4, R4, -R251, RZ ;  /* 0x800000fb0404b210 */ /* 0x000fe20007ffe0ff */
[----:B------:R-:W-:-:S02]  /*f630*/  @!P4 IMAD.IADD R5, R5, 0x1, -R251 ;  /* 0x000000010505c824 */ /* 0x000fc400078e0afb */
[----:B------:R-:W-:Y:S02]  /*f640*/  @!P0 IMAD.IADD R18, R18, 0x1, -R251 ;  /* 0x0000000112128824 */ /* 0x000fe400078e0afb */
[----:B------:R-:W-:Y:S02]  /*f650*/  @!P6 IMAD.MOV R25, RZ, RZ, -R25 ;  /* 0x000000ffff19e224 */ /* 0x000fe400078e0a19 */
[--C-:B------:R-:W-:Y:S02]  /*f660*/  @!P5 IMAD.IADD R7, R7, 0x1, -R251.reuse ;  /* 0x000000010707d824 */ /* 0x100fe400078e0afb */
[----:B------:R-:W-:Y:S01]  /*f670*/  @!P2 IMAD.IADD R6, R6, 0x1, -R251 ;  /* 0x000000010606a824 */ /* 0x000fe200078e0afb */
[----:B------:R1:W-:Y:S01]  /*f680*/  STL [R1+0x4cc], R25 ;  /* 0x0004cc1901007387 */ /* 0x0003e20000100800 */
[----:B------:R-:W-:-:S03]  /*f690*/  @!P1 IADD3 R32, R32, -R251, RZ ;  /* 0x800000fb20209210 */ /* 0x000fc60007ffe0ff */
[----:B------:R-:W4:Y:S01]  /*f6a0*/  LDL.LU R29, [R1+0x11c] ;  /* 0x00011c00011d7983 */ /* 0x000f220000300800 */
[----:B------:R-:W-:-:S03]  /*f6b0*/  IABS R8, R8 ;  /* 0x0000000800087213 */ /* 0x000fc60000000000 */
[----:B------:R-:W4:Y:S04]  /*f6c0*/  LDL.LU R26, [R1+0x118] ;  /* 0x00011800011a7983 */ /* 0x000f280000300800 */
[----:B-1----:R-:W4:Y:S01]  /*f6d0*/  LDL.LU R25, [R1+0x114] ;  /* 0x0001140001197983 */ /* 0x002f220000300800 */
[----:B--2---:R-:W-:-:S03]  /*f6e0*/  ISETP.GE.AND P0, PT, R24, RZ, PT ;  /* 0x000000ff1800720c */ /* 0x004fc60003f06270 */
[----:B------:R-:W2:Y:S01]  /*f6f0*/  LDL.LU R24, [R1+0x110] ;  /* 0x0001100001187983 */ /* 0x000ea20000300800 */
[C---:B---3--:R-:W-:Y:S02]  /*f700*/  ISETP.GT.U32.AND P3, PT, R251.reuse, R31, PT ;  /* 0x0000001ffb00720c */ /* 0x048fe40003f64070 */
[C---:B----4-:R-:W-:Y:S02]  /*f710*/  ISETP.GT.U32.AND P4, PT, R251.reuse, R30, PT ;  /* 0x0000001efb00720c */ /* 0x050fe40003f84070 */
[----:B------:R-:W-:-:S05]  /*f720*/  ISETP.GT.U32.AND P2, PT, R251, R28, PT ;  /* 0x0000001cfb00720c */ /* 0x000fca0003f44070 */
[----:B------:R-:W-:-:S04]  /*f730*/  @!P0 IMAD.MOV R18, RZ, RZ, -R18 ;  /* 0x000000ffff128224 */ /* 0x000fc800078e0a12 */
[--C-:B------:R-:W-:Y:S01]  /*f740*/  @!P3 IMAD.IADD R31, R31, 0x1, -R251.reuse ;  /* 0x000000011f1fb824 */ /* 0x100fe200078e0afb */
[----:B------:R-:W-:Y:S01]  /*f750*/  ISETP.GE.AND P5, PT, R23, RZ, PT ;  /* 0x000000ff1700720c */ /* 0x000fe20003fa6270 */
[--C-:B------:R-:W-:Y:S02]  /*f760*/  @!P4 IMAD.IADD R30, R30, 0x1, -R251.reuse ;  /* 0x000000011e1ec824 */ /* 0x100fe400078e0afb */
[----:B------:R-:W-:Y:S01]  /*f770*/  @!P2 IMAD.IADD R28, R28, 0x1, -R251 ;  /* 0x000000011c1ca824 */ /* 0x000fe200078e0afb */
[----:B------:R-:W-:-:S09]  /*f780*/  ISETP.GE.AND P1, PT, R22, RZ, PT ;  /* 0x000000ff1600720c */ /* 0x000fd20003f26270 */
[----:B------:R-:W-:Y:S01]  /*f790*/  @!P5 IMAD.MOV R17, RZ, RZ, -R17 ;  /* 0x000000ffff11d224 */ /* 0x000fe200078e0a11 */
[----:B------:R-:W3:Y:S01]  /*f7a0*/  LDL.LU R22, [R1+0x10c] ;  /* 0x00010c0001167983 */ /* 0x000ee20000300800 */
[----:B------:R-:W-:Y:S01]  /*f7b0*/  ISETP.GE.AND P3, PT, R19, RZ, PT ;  /* 0x000000ff1300720c */ /* 0x000fe20003f66270 */
[----:B------:R-:W-:-:S04]  /*f7c0*/  IMAD.HI.U32 R19, R252, R8, RZ ;  /* 0x00000008fc137227 */ /* 0x000fc800078e00ff */
[----:B------:R-:W-:Y:S02]  /*f7d0*/  @!P1 IMAD.MOV R4, RZ, RZ, -R4 ;  /* 0x000000ffff049224 */ /* 0x000fe400078e0a04 */
[----:B------:R-:W-:Y:S01]  /*f7e0*/  IMAD.MOV R33, RZ, RZ, -R19 ;  /* 0x000000ffff217224 */ /* 0x000fe200078e0a13 */
[----:B------:R-:W-:Y:S02]  /*f7f0*/  ISETP.GE.AND P4, PT, R21, RZ, PT ;  /* 0x000000ff1500720c */ /* 0x000fe40003f86270 */
[----:B------:R-:W4:Y:S04]  /*f800*/  LDL.LU R21, [R1+0x108] ;  /* 0x0001080001157983 */ /* 0x000f280000300800 */
[----:B------:R1:W-:Y:S04]  /*f810*/  STL [R1+0x4c8], R18 ;  /* 0x0004c81201007387 */ /* 0x0003e80000100800 */
[----:B------:R-:W4:Y:S01]  /*f820*/  LDL R23, [R1+0x3650] ;  /* 0x0036500001177983 */ /* 0x000f220000100800 */
[----:B------:R-:W-:-:S03]  /*f830*/  ISETP.GE.AND P2, PT, R20, RZ, PT ;  /* 0x000000ff1400720c */ /* 0x000fc60003f46270 */
[----:B------:R-:W4:Y:S04]  /*f840*/  LDL R19, [R1+0x3658] ;  /* 0x0036580001137983 */ /* 0x000f280000100800 */
[----:B------:R-:W4:Y:S04]  /*f850*/  LDL R20, [R1+0x3654] ;  /* 0x0036540001147983 */ /* 0x000f280000100800 */
[----:B------:R1:W-:Y:S04]  /*f860*/  STL [R1+0x4c4], R17 ;  /* 0x0004c41101007387 */ /* 0x0003e80000100800 */
[----:B-1----:R-:W4:Y:S04]  /*f870*/  LDL R18, [R1+0x365c] ;  /* 0x00365c0001127983 */ /* 0x002f280000100800 */
[----:B------:R1:W-:Y:S01]  /*f880*/  STL [R1+0x4c0], R4 ;  /* 0x0004c00401007387 */ /* 0x0003e20000100800 */
[----:B------:R-:W-:-:S03]  /*f890*/  @!P3 IADD3 R5, -R5, RZ, RZ ;  /* 0x000000ff0505b210 */ /* 0x000fc60007ffe1ff */
[----:B------:R-:W4:Y:S01]  /*f8a0*/  LDL R17, [R1+0x3660] ;  /* 0x0036600001117983 */ /* 0x000f220000100800 */
[----:B-1----:R-:W-:-:S04]  /*f8b0*/  IMAD.MOV.U32 R4, RZ, RZ, R6 ;  /* 0x000000ffff047224 */ /* 0x002fc800078e0006 */
[----:B------:R-:W-:Y:S01]  /*f8c0*/  @!P4 IMAD.MOV R4, RZ, RZ, -R4 ;  /* 0x000000ffff04c224 */ /* 0x000fe200078e0a04 */
[----:B------:R-:W-:Y:S04]  /*f8d0*/  STL [R1+0x4bc], R5 ;  /* 0x0004bc0501007387 */ /* 0x000fe80000100800 */
[----:B------:R1:W-:Y:S02]  /*f8e0*/  STL [R1+0x4b8], R4 ;  /* 0x0004b80401007387 */ /* 0x0003e40000100800 */
[C---:B-1----:R-:W-:Y:S02]  /*f8f0*/  IMAD R4, R251.reuse, R33, R8 ;  /* 0x00000021fb047224 */ /* 0x042fe400078e0208 */
[----:B------:R-:W4:Y:S04]  /*f900*/  LDL.LU R8, [R1+0x3eb8] ;  /* 0x003eb80001087983 */ /* 0x000f280000300800 */
[----:B------:R-:W4:Y:S01]  /*f910*/  LDL R33, [R1+0x3668] ;  /* 0x0036680001217983 */ /* 0x000f220000100800 */
[----:B------:R-:W-:-:S13]  /*f920*/  ISETP.GT.U32.AND P6, PT, R251, R34, PT ;  /* 0x00000022fb00720c */ /* 0x000fda0003fc4070 */
[----:B------:R-:W-:Y:S01]  /*f930*/  @!P6 IMAD.IADD R34, R34, 0x1, -R251 ;  /* 0x000000012222e824 */ /* 0x000fe200078e0afb */
[----:B------:R-:W-:Y:S01]  /*f940*/  ISETP.GT.U32.AND P6, PT, R251, R27, PT ;  /* 0x0000001bfb00720c */ /* 0x000fe20003fc4070 */
[----:B------:R-:W-:-:S03]  /*f950*/  IMAD.MOV.U32 R5, RZ, RZ, R7 ;  /* 0x000000ffff057224 */ /* 0x000fc600078e0007 */
[C---:B------:R-:W-:Y:S01]  /*f960*/  ISETP.GT.U32.AND P0, PT, R251.reuse, R34, PT ;  /* 0x00000022fb00720c */ /* 0x040fe20003f04070 */
[----:B------:R-:W-:Y:S01]  /*f970*/  @!P2 IMAD.MOV R5, RZ, RZ, -R5 ;  /* 0x000000ffff05a224 */ /* 0x000fe200078e0a05 */
[----:B------:R-:W-:-:S07]  /*f980*/  ISETP.GT.U32.AND P5, PT, R251, R32, PT ;  /* 0x00000020fb00720c */ /* 0x000fce0003fa4070 */
[----:B------:R-:W-:Y:S02]  /*f990*/  @!P6 IADD3 R27, R27, -R251, RZ ;  /* 0x800000fb1b1be210 */ /* 0x000fe40007ffe0ff */
[C---:B------:R-:W-:Y:S02]  /*f9a0*/  ISETP.GT.U32.AND P1, PT, R251.reuse, R31, PT ;  /* 0x0000001ffb00720c */ /* 0x040fe40003f24070 */
[C---:B------:R-:W-:Y:S02]  /*f9b0*/  ISETP.GT.U32.AND P6, PT, R251.reuse, R27, PT ;  /* 0x0000001bfb00720c */ /* 0x040fe40003fc4070 */
[C---:B------:R-:W-:Y:S02]  /*f9c0*/  ISETP.GT.U32.AND P2, PT, R251.reuse, R29, PT ;  /* 0x0000001dfb00720c */ /* 0x040fe40003f44070 */
[C---:B------:R-:W-:Y:S01]  /*f9d0*/  ISETP.GT.U32.AND P3, PT, R251.reuse, R30, PT ;  /* 0x0000001efb00720c */ /* 0x040fe20003f64070 */
[----:B------:R-:W-:Y:S01]  /*f9e0*/  @!P0 IMAD.IADD R34, R34, 0x1, -R251 ;  /* 0x0000000122228824 */ /* 0x000fe200078e0afb */
[----:B------:R-:W-:-:S02]  /*f9f0*/  ISETP.GT.U32.AND P0, PT, R251, R26, PT ;  /* 0x0000001afb00720c */ /* 0x000fc40003f04070 */
[----:B------:R-:W-:Y:S02]  /*fa00*/  @!P5 IADD3 R32, R32, -R251, RZ ;  /* 0x800000fb2020d210 */ /* 0x000fe40007ffe0ff */
[----:B------:R-:W-:Y:S01]  /*fa10*/  ISETP.GT.U32.AND P5, PT, R251, R25, PT ;  /* 0x00000019fb00720c */ /* 0x000fe20003fa4070 */
[--C-:B------:R-:W-:Y:S02]  /*fa20*/  @!P1 IMAD.IADD R31, R31, 0x1, -R251.reuse ;  /* 0x000000011f1f9824 */ /* 0x100fe400078e0afb */
[--C-:B------:R-:W-:Y:S02]  /*fa30*/  @!P6 IMAD.IADD R27, R27, 0x1, -R251.reuse ;  /* 0x000000011b1be824 */ /* 0x100fe400078e0afb */
[----:B------:R-:W-:Y:S02]  /*fa40*/  @!P2 IADD3 R29, R29, -R251, RZ ;  /* 0x800000fb1d1da210 */ /* 0x000fe40007ffe0ff */
[--C-:B------:R-:W-:Y:S01]  /*fa50*/  @!P3 IMAD.IADD R30, R30, 0x1, -R251.reuse ;  /* 0x000000011e1eb824 */ /* 0x100fe200078e0afb */
[----:B------:R1:W-:Y:S01]  /*fa60*/  STL [R1+0x4b4], R5 ;  /* 0x0004b40501007387 */ /* 0x0003e20000100800 */
[----:B------:R-:W-:-:S02]  /*fa70*/  @!P0 IMAD.IADD R26, R26, 0x1, -R251 ;  /* 0x000000011a1a8824 */ /* 0x000fc400078e0afb */
[----:B------:R-:W-:Y:S01]  /*fa80*/  IMAD.MOV.U32 R6, RZ, RZ, R32 ;  /* 0x000000ffff067224 */ /* 0x000fe200078e0020 */
[----:B------:R-:W-:Y:S01]  /*fa90*/  ISETP.GT.U32.AND P4, PT, R251, R28, PT ;  /* 0x0000001cfb00720c */ /* 0x000fe20003f84070 */
[----:B------:R-:W-:Y:S01]  /*faa0*/  @!P5 IMAD.IADD R25, R25, 0x1, -R251 ;  /* 0x000000011919d824 */ /* 0x000fe200078e0afb */
[----:B-1----:R-:W-:-:S11]  /*fab0*/  MOV R5, R34 ;  /* 0x0000002200057202 */ /* 0x002fd60000000f00 */
[----:B------:R-:W-:Y:S01]  /*fac0*/  @!P4 IMAD.IADD R28, R28, 0x1, -R251 ;  /* 0x000000011c1cc824 */ /* 0x000fe200078e0afb */
[----:B--2---:R-:W-:-:S13]  /*fad0*/  ISETP.GT.U32.AND P1, PT, R251, R24, PT ;  /* 0x00000018fb00720c */ /* 0x004fda0003f24070 */
[----:B------:R-:W-:Y:S01]  /*fae0*/  @!P1 IMAD.IADD R24, R24, 0x1, -R251 ;  /* 0x0000000118189824 */ /* 0x000fe200078e0afb */
[----:B---3--:R-:W-:-:S13]  /*faf0*/  ISETP.GT.U32.AND P3, PT, R251, R22, PT ;  /* 0x00000016fb00720c */ /* 0x008fda0003f64070 */
[----:B------:R-:W-:Y:S01]  /*fb00*/  @!P3 IMAD.IADD R22, R22, 0x1, -R251 ;  /* 0x000000011616b824 */ /* 0x000fe200078e0afb */
[----:B----4-:R-:W-:Y:S02]  /*fb10*/  ISETP.GE.AND P6, PT, R23, RZ, PT ;  /* 0x000000ff1700720c */ /* 0x010fe40003fc6270 */
[----:B------:R-:W-:Y:S02]  /*fb20*/  ISETP.GE.AND P2, PT, R20, RZ, PT ;  /* 0x000000ff1400720c */ /* 0x000fe40003f46270 */
[----:B------:R-:W2:Y:S01]  /*fb30*/  LDL.LU R20, [R1+0x104] ;  /* 0x0001040001147983 */ /* 0x000ea20000300800 */
[----:B------:R-:W-:-:S08]  /*fb40*/  ISETP.GE.AND P0, PT, R19, RZ, PT ;  /* 0x000000ff1300720c */ /* 0x000fd00003f06270 */
[----:B------:R-:W-:Y:S01]  /*fb50*/  @!P6 IMAD.MOV R5, RZ, RZ, -R5 ;  /* 0x000000ffff05e224 */ /* 0x000fe200078e0a05 */
[----:B------:R-:W3:Y:S01]  /*fb60*/  LDL.LU R23, [R1+0x100] ;  /* 0x0001000001177983 */ /* 0x000ee20000300800 */
[----:B------:R-:W-:-:S03]  /*fb70*/  ISETP.GE.AND P5, PT, R18, RZ, PT ;  /* 0x000000ff1200720c */ /* 0x000fc60003fa6270 */
[----:B------:R-:W4:Y:S01]  /*fb80*/  LDL.LU R18, [R1+0xfc] ;  /* 0x0000fc0001127983 */ /* 0x000f220000300800 */
[----:B------:R-:W-:-:S03]  /*fb90*/  @!P2 IADD3 R6, -R6, RZ, RZ ;  /* 0x000000ff0606a210 */ /* 0x000fc60007ffe1ff */
[----:B------:R-:W4:Y:S01]  /*fba0*/  LDL.LU R19, [R1+0xf8] ;  /* 0x0000f80001137983 */ /* 0x000f220000300800 */
[----:B------:R-:W-:-:S03]  /*fbb0*/  ISETP.GE.AND P1, PT, R17, RZ, PT ;  /* 0x000000ff1100720c */ /* 0x000fc60003f26270 */
[----:B------:R-:W4:Y:S04]  /*fbc0*/  LDL.LU R17, [R1+0xf4] ;  /* 0x0000f40001117983 */ /* 0x000f280000300800 */
[----:B------:R1:W-:Y:S02]  /*fbd0*/  STL [R1+0x4b0], R5 ;  /* 0x0004b00501007387 */ /* 0x0003e40000100800 */
[----:B-1----:R-:W-:-:S04]  /*fbe0*/  IMAD.MOV.U32 R5, RZ, RZ, R31 ;  /* 0x000000ffff057224 */ /* 0x002fc800078e001f */
[----:B------:R-:W-:Y:S01]  /*fbf0*/  @!P0 IMAD.MOV R5, RZ, RZ, -R5 ;  /* 0x000000ffff058224 */ /* 0x000fe200078e0a05 */
[----:B------:R-:W-:Y:S02]  /*fc00*/  ISETP.GE.AND P3, PT, R33, RZ, PT ;  /* 0x000000ff2100720c */ /* 0x000fe40003f66270 */
[----:B------:R-:W4:Y:S04]  /*fc10*/  LDL R33, [R1+0x366c] ;  /* 0x00366c0001217983 */ /* 0x000f280000100800 */
[----:B------:R1:W-:Y:S04]  /*fc20*/  STL [R1+0x4ac], R6 ;  /* 0x0004ac0601007387 */ /* 0x0003e80000100800 */
[----:B------:R-:W4:Y:S04]  /*fc30*/  LDL R32, [R1+0x3674] ;  /* 0x0036740001207983 */ /* 0x000f280000100800 */
[----:B------:R-:W4:Y:S01]  /*fc40*/  LDL R31, [R1+0x3678] ;  /* 0x00367800011f7983 */ /* 0x000f220000100800 */
[----:B-1----:R-:W-:-:S03]  /*fc50*/  IMAD.MOV.U32 R6, RZ, RZ, R30 ;  /* 0x000000ffff067224 */ /* 0x002fc600078e001e */
[----:B------:R1:W-:Y:S01]  /*fc60*/  STL [R1+0x4a8], R5 ;  /* 0x0004a80501007387 */ /* 0x0003e20000100800 */
[----:B------:R-:W-:-:S03]  /*fc70*/  @!P5 IMAD.MOV R6, RZ, RZ, -R6 ;  /* 0x000000ffff06d224 */ /* 0x000fc600078e0a06 */
[----:B------:R-:W4:Y:S01]  /*fc80*/  LDL R30, [R1+0x367c] ;  /* 0x00367c00011e7983 */ /* 0x000f220000100800 */
[----:B-1----:R-:W-:-:S03]  /*fc90*/  IMAD.MOV.U32 R5, RZ, RZ, R28 ;  /* 0x000000ffff057224 */ /* 0x002fc600078e001c */
[----:B------:R-:W4:Y:S04]  /*fca0*/  LDL R28, [R1+0x3684] ;  /* 0x00368400011c7983 */ /* 0x000f280000100800 */
[----:B------:R1:W-:Y:S02]  /*fcb0*/  STL [R1+0x4a4], R6 ;  /* 0x0004a40601007387 */ /* 0x0003e40000100800 */
[----:B-1----:R-:W-:Y:S02]  /*fcc0*/  MOV R6, R27 ;  /* 0x0000001b00067202 */ /* 0x002fe40000000f00 */
[----:B------:R-:W4:Y:S01]  /*fcd0*/  LDL R27, [R1+0x3688] ;  /* 0x00368800011b7983 */ /* 0x000f220000100800 */
[C---:B------:R-:W-:Y:S02]  /*fce0*/  ISETP.GT.U32.AND P4, PT, R251.reuse, R21, PT ;  /* 0x00000015fb00720c */ /* 0x040fe40003f84070 */
[----:B------:R-:W-:-:S02]  /*fcf0*/  ISETP.GT.U32.AND P0, PT, R251, R25, PT ;  /* 0x00000019fb00720c */ /* 0x000fc40003f04070 */
[C---:B------:R-:W-:Y:S01]  /*fd00*/  ISETP.GT.U32.AND P2, PT, R251.reuse, R26, PT ;  /* 0x0000001afb00720c */ /* 0x040fe20003f44070 */
[----:B------:R-:W-:Y:S01]  /*fd10*/  @!P3 IMAD.MOV R6, RZ, RZ, -R6 ;  /* 0x000000ffff06b224 */ /* 0x000fe200078e0a06 */
[----:B------:R-:W-:-:S07]  /*fd20*/  ISETP.GT.U32.AND P6, PT, R251, R24, PT ;  /* 0x00000018fb00720c */ /* 0x000fce0003fc4070 */
[----:B------:R-:W-:Y:S01]  /*fd30*/  @!P4 IMAD.IADD R21, R21, 0x1, -R251 ;  /* 0x000000011515c824 */ /* 0x000fe200078e0afb */
[----:B------:R-:W-:-:S04]  /*fd40*/  ISETP.GT.U32.AND P4, PT, R251, R29, PT ;  /* 0x0000001dfb00720c */ /* 0x000fc80003f84070 */
[----:B------:R-:W-:Y:S01]  /*fd50*/  ISETP.GT.U32.AND P5, PT, R251, R21, PT ;  /* 0x00000015fb00720c */ /* 0x000fe20003fa4070 */
[----:B------:R-:W-:Y:S01]  /*fd60*/  @!P1 IMAD.MOV R5, RZ, RZ, -R5 ;  /* 0x000000ffff059224 */ /* 0x000fe200078e0a05 */
[----:B------:R-:W-:Y:S01]  /*fd70*/  @!P0 IADD3 R25, R25, -R251, RZ ;  /* 0x800000fb19198210 */ /* 0x000fe20007ffe0ff */
[--C-:B------:R-:W-:Y:S02]  /*fd80*/  @!P2 IMAD.IADD R26, R26, 0x1, -R251.reuse ;  /* 0x000000011a1aa824 */ /* 0x100fe400078e0afb */
[----:B------:R-:W-:-:S04]  /*fd90*/  @!P6 IMAD.IADD R24, R24, 0x1, -R251 ;  /* 0x000000011818e824 */ /* 0x000fc800078e0afb */
[----:B------:R-:W-:-:S04]  /*fda0*/  @!P4 IMAD.IADD R29, R29, 0x1, -R251 ;  /* 0x000000011d1dc824 */ /* 0x000fc800078e0afb */
[----:B------:R-:W-:Y:S01]  /*fdb0*/  @!P5 IMAD.IADD R21, R21, 0x1, -R251 ;  /* 0x000000011515d824 */ /* 0x000fe200078e0afb */
[----:B------:R1:W-:Y:S01]  /*fdc0*/  STL [R1+0x4a0], R5 ;  /* 0x0004a00501007387 */ /* 0x0003e20000100800 */
[----:B------:R-:W-:Y:S01]  /*fdd0*/  IMAD.MOV.U32 R7, RZ, RZ, R29 ;  /* 0x000000ffff077224 */ /* 0x000fe200078e001d */
[----:B-1----:R-:W-:-:S05]  /*fde0*/  IADD3 R5, R246, 0x1e8, RZ ;  /* 0x000001e8f6057810 */ /* 0x002fca0007ffe0ff */
[----:B------:R-:W-:Y:S01]  /*fdf0*/  STL [R1+0x36e4], R5 ;  /* 0x0036e40501007387 */ /* 0x000fe20000100800 */
[----:B------:R-:W-:-:S03]  /*fe00*/  ISETP.GT.U32.AND P1, PT, R251, R22, PT ;  /* 0x00000016fb00720c */ /* 0x000fc60003f24070 */
[----:B------:R1:W-:Y:S04]  /*fe10*/  STL [R1+0x49c], R6 ;  /* 0x00049c0601007387 */ /* 0x0003e80000100800 */
[----:B------:R-:W4:Y:S01]  /*fe20*/  LDL.LU R34, [R1+0x178] ;  /* 0x0001780001227983 */ /* 0x000f220000300800 */
[----:B-1----:R-:W-:-:S05]  /*fe30*/  IMAD.MOV.U32 R6, RZ, RZ, R26 ;  /* 0x000000ffff067224 */ /* 0x002fca00078e001a */
[----:B------:R-:W-:Y:S01]  /*fe40*/  @!P1 IMAD.IADD R22, R22, 0x1, -R251 ;  /* 0x0000000116169824 */ /* 0x000fe200078e0afb */
[C---:B--2---:R-:W-:Y:S02]  /*fe50*/  ISETP.GT.U32.AND P3, PT, R251.reuse, R20, PT ;  /* 0x00000014fb00720c */ /* 0x044fe40003f64070 */
[C---:B---3--:R-:W-:Y:S02]  /*fe60*/  ISETP.GT.U32.AND P4, PT, R251.reuse, R23, PT ;  /* 0x00000017fb00720c */ /* 0x048fe40003f84070 */
[C---:B----4-:R-:W-:Y:S02]  /*fe70*/  ISETP.GT.U32.AND P2, PT, R251.reuse, R18, PT ;  /* 0x00000012fb00720c */ /* 0x050fe40003f44070 */
[----:B------:R-:W-:-:S07]  /*fe80*/  ISETP.GT.U32.AND P0, PT, R251, R19, PT ;  /* 0x00000013fb00720c */ /* 0x000fce0003f04070 */
[--C-:B------:R-:W-:Y:S01]  /*fe90*/  @!P3 IMAD.IADD R20, R20, 0x1, -R251.reuse ;  /* 0x000000011414b824 */ /* 0x100fe200078e0afb */
[----:B------:R-:W-:Y:S02]  /*fea0*/  ISETP.GT.U32.AND P6, PT, R251, R17, PT ;  /* 0x00000011fb00720c */ /* 0x000fe40003fc4070 */
[----:B------:R-:W-:Y:S01]  /*feb0*/  @!P4 IADD3 R23, R23, -R251, RZ ;  /* 0x800000fb1717c210 */ /* 0x000fe20007ffe0ff */
[--C-:B------:R-:W-:Y:S02]  /*fec0*/  @!P2 IMAD.IADD R18, R18, 0x1, -R251.reuse ;  /* 0x000000011212a824 */ /* 0x100fe400078e0afb */
[----:B------:R-:W-:-:S08]  /*fed0*/  @!P0 IMAD.IADD R19, R19, 0x1, -R251 ;  /* 0x0000000113138824 */ /* 0x000fd000078e0afb */
[----:B------:R-:W-:Y:S01]  /*fee0*/  @!P6 IMAD.IADD R17, R17, 0x1, -R251 ;  /* 0x000000011111e824 */ /* 0x000fe200078e0afb */
[----:B------:R-:W-:Y:S02]  /*fef0*/  ISETP.GE.AND P5, PT, R33, RZ, PT ;  /* 0x000000ff2100720c */ /* 0x000fe40003fa6270 */
[----:B------:R-:W-:Y:S02]  /*ff00*/  ISETP.GE.AND P3, PT, R32, RZ, PT ;  /* 0x000000ff2000720c */ /* 0x000fe40003f66270 */
[----:B------:R-:W2:Y:S01]  /*ff10*/  LDL.LU R32, [R1+0x174] ;  /* 0x0001740001207983 */ /* 0x000ea20000300800 */
[----:B------:R-:W-:-:S08]  /*ff20*/  ISETP.GE.AND P4, PT, R31, RZ, PT ;  /* 0x000000ff1f00720c */ /* 0x000fd00003f86270 */
[----:B------:R-:W-:Y:S01]  /*ff30*/  @!P5 IMAD.MOV R7, RZ, RZ, -R7 ;  /* 0x000000ffff07d224 */ /* 0x000fe200078e0a07 */
[----:B------:R-:W-:Y:S01]  /*ff40*/  ISETP.GE.AND P2, PT, R30, RZ, PT ;  /* 0x000000ff1e00720c */ /* 0x000fe20003f46270 */
[----:B------:R-:W-:Y:S01]  /*ff50*/  @!P3 IMAD.MOV R6, RZ, RZ, -R6 ;  /* 0x000000ffff06b224 */ /* 0x000fe200078e0a06 */
[----:B------:R-:W-:Y:S02]  /*ff60*/  ISETP.GE.AND P0, PT, R28, RZ, PT ;  /* 0x000000ff1c00720c */ /* 0x000fe40003f06270 */
[----:B------:R-:W3:Y:S04]  /*ff70*/  LDL R28, [R1+0x368c] ;  /* 0x00368c00011c7983 */ /* 0x000ee80000100800 */
[----:B------:R-:W4:Y:S04]  /*ff80*/  LDL.LU R31, [R1+0x170] ;  /* 0x00017000011f7983 */ /* 0x000f280000300800 */
[----:B------:R-:W4:Y:S04]  /*ff90*/  LDL.LU R30, [R1+0x16c] ;  /* 0x00016c00011e7983 */ /* 0x000f280000300800 */
[----:B------:R-:W4:Y:S01]  /*ffa0*/  LDL.LU R29, [R1+0x168] ;  /* 0x00016800011d7983 */ /* 0x000f220000300800 */
[----:B------:R-:W-:-:S03]  /*ffb0*/  ISETP.GE.AND P6, PT, R27, RZ, PT ;  /* 0x000000ff1b00720c */ /* 0x000fc60003fc6270 */
[----:B------:R-:W4:Y:S04]  /*ffc0*/  LDL.LU R27, [R1+0x164] ;  /* 0x00016400011b7983 */ /* 0x000f280000300800 */
[----:B------:R1:W-:Y:S04]  /*ffd0*/  STL [R1+0x498], R7 ;  /* 0x0004980701007387 */ /* 0x0003e80000100800 */
[----:B------:R-:W4:Y:S04]  /*ffe0*/  LDL R26, [R1+0x3690] ;  /* 0x00369000011a7983 */ /* 0x000f280000100800 */
[----:B------:R1:W-:Y:S02]  /*fff0*/  STL [R1+0x494], R6 ;  /* 0x0004940601007387 */ /* 0x0003e40000100800 */
[----:B-1----:R-:W-:-:S02]  /*10000*/  IMAD.MOV.U32 R7, RZ, RZ, R25 ;  /* 0x000000ffff077224 */ /* 0x002fc400078e0019 */
[----:B------:R-:W4:Y:S02]  /*10010*/  LDL R25, [R1+0x3698] ;  /* 0x0036980001197983 */ /* 0x000f240000100800 */
[----:B------:R-:W-:Y:S01]  /*10020*/  @!P4 IMAD.MOV R7, RZ, RZ, -R7 ;  /* 0x000000ffff07c224 */ /* 0x000fe200078e0a07 */
[----:B------:R-:W-:Y:S02]  /*10030*/  MOV R6, R24 ;  /* 0x0000001800067202 */ /* 0x000fe40000000f00 */
[----:B------:R-:W4:Y:S03]  /*10040*/  LDL R24, [R1+0x36a0] ;  /* 0x0036a00001187983 */ /* 0x000f260000100800 */
[----:B------:R-:W-:Y:S01]  /*10050*/  @!P2 IMAD.MOV R6, RZ, RZ, -R6 ;  /* 0x000000ffff06a224 */ /* 0x000fe200078e0a06 */
[----:B------:R1:W-:Y:S04]  /*10060*/  STL [R1+0x490], R7 ;  /* 0x0004900701007387 */ /* 0x0003e80000100800 */
[----:B------:R1:W-:Y:S02]  /*10070*/  STL [R1+0x48c], R6 ;  /* 0x00048c0601007387 */ /* 0x0003e40000100800 */
[----:B-1----:R-:W-:-:S02]  /*10080*/  IMAD.MOV.U32 R7, RZ, RZ, R22 ;  /* 0x000000ffff077224 */ /* 0x002fc400078e0016 */
[----:B------:R-:W4:Y:S01]  /*10090*/  LDL R22, [R1+0x36a4] ;  /* 0x0036a40001167983 */ /* 0x000f220000100800 */
[----:B------:R-:W-:-:S03]  /*100a0*/  IMAD.MOV.U32 R6, RZ, RZ, R21 ;  /* 0x000000ffff067224 */ /* 0x000fc600078e0015 */
[----:B------:R-:W4:Y:S01]  /*100b0*/  LDL R21, [R1+0x36a8] ;  /* 0x0036a80001157983 */ /* 0x000f220000100800 */
[C---:B------:R-:W-:Y:S02]  /*100c0*/  ISETP.GT.U32.AND P1, PT, R251.reuse, R8, PT ;  /* 0x00000008fb00720c */ /* 0x040fe40003f24070 */
[C---:B------:R-:W-:Y:S02]  /*100d0*/  ISETP.GT.U32.AND P3, PT, R251.reuse, R23, PT ;  /* 0x00000017fb00720c */ /* 0x040fe40003f64070 */
[C---:B------:R-:W-:Y:S02]  /*100e0*/  ISETP.GT.U32.AND P4, PT, R251.reuse, R18, PT ;  /* 0x00000012fb00720c */ /* 0x040fe40003f84070 */
[----:B------:R-:W-:Y:S02]  /*100f0*/  ISETP.GT.U32.AND P2, PT, R251, R19, PT ;  /* 0x00000013fb00720c */ /* 0x000fe40003f44070 */
[----:B------:R-:W-:Y:S02]  /*10100*/  @!P0 IADD3 R7, -R7, RZ, RZ ;  /* 0x000000ff07078210 */ /* 0x000fe40007ffe1ff */
[----:B------:R-:W-:-:S03]  /*10110*/  ISETP.GT.U32.AND P0, PT, R251, R17, PT ;  /* 0x00000011fb00720c */ /* 0x000fc60003f04070 */
[-C--:B------:R-:W-:Y:S02]  /*10120*/  @!P1 IADD3 R8, R8, -R251.reuse, RZ ;  /* 0x800000fb08089210 */ /* 0x080fe40007ffe0ff */
[C---:B------:R-:W-:Y:S02]  /*10130*/  ISETP.GT.U32.AND P1, PT, R251.reuse, R20, PT ;  /* 0x00000014fb00720c */ /* 0x040fe40003f24070 */
[----:B------:R-:W-:Y:S01]  /*10140*/  ISETP.GT.U32.AND P5, PT, R251, R8, PT ;  /* 0x00000008fb00720c */ /* 0x000fe20003fa4070 */
[--C-:B------:R-:W-:Y:S01]  /*10150*/  @!P3 IMAD.IADD R23, R23, 0x1, -R251.reuse ;  /* 0x000000011717b824 */ /* 0x100fe200078e0afb */
[----:B------:R-:W-:Y:S01]  /*10160*/  @!P2 IADD3 R19, R19, -R251, RZ ;  /* 0x800000fb1313a210 */ /* 0x000fe20007ffe0ff */
[--C-:B------:R-:W-:Y:S02]  /*10170*/  @!P4 IMAD.IADD R18, R18, 0x1, -R251.reuse ;  /* 0x000000011212c824 */ /* 0x100fe400078e0afb */
[----:B------:R-:W-:Y:S02]  /*10180*/  @!P6 IMAD.MOV R6, RZ, RZ, -R6 ;  /* 0x000000ffff06e224 */ /* 0x000fe400078e0a06 */
[----:B------:R-:W-:-:S04]  /*10190*/  @!P0 IMAD.IADD R17, R17, 0x1, -R251 ;  /* 0x0000000111118824 */ /* 0x000fc800078e0afb */
[--C-:B------:R-:W-:Y:S01]  /*101a0*/  @!P1 IMAD.IADD R20, R20, 0x1, -R251.reuse ;  /* 0x0000000114149824 */ /* 0x100fe200078e0afb */
[----:B------:R1:W-:Y:S01]  /*101b0*/  STL [R1+0x488], R7 ;  /* 0x0004880701007387 */ /* 0x0003e20000100800 */
[----:B------:R-:W-:-:S03]  /*101c0*/  @!P5 IMAD.IADD R8, R8, 0x1, -R251 ;  /* 0x000000010808d824 */ /* 0x000fc600078e0afb */
[----:B------:R-:W-:Y:S01]  /*101d0*/  STL [R1+0x484], R6 ;  /* 0x0004840601007387 */ /* 0x000fe20000100800 */
[----:B-1----:R-:W-:Y:S02]  /*101e0*/  MOV R7, R23 ;  /* 0x0000001700077202 */ /* 0x002fe40000000f00 */
[----:B------:R-:W-:Y:S02]  /*101f0*/  MOV R33, R17 ;  /* 0x0000001100217202 */ /* 0x000fe40000000f00 */
[C---:B--2---:R-:W-:Y:S02]  /*10200*/  ISETP.GT.U32.AND P3, PT, R251.reuse, R32, PT ;  /* 0x00000020fb00720c */ /* 0x044fe40003f64070 */
[----:B---3--:R-:W-:Y:S02]  /*10210*/  ISETP.GE.AND P1, PT, R28, RZ, PT ;  /* 0x000000ff1c00720c */ /* 0x008fe40003f26270 */
[----:B------:R-:W2:Y:S01]  /*10220*/  LDL.LU R28, [R1+0x160] ;  /* 0x00016000011c7983 */ /* 0x000ea20000300800 */
[----:B----4-:R-:W-:-:S02]  /*10230*/  ISETP.GT.U32.AND P4, PT, R251, R31, PT ;  /* 0x0000001ffb00720c */ /* 0x010fc40003f84070 */
[C---:B------:R-:W-:Y:S02]  /*10240*/  ISETP.GT.U32.AND P2, PT, R251.reuse, R30, PT ;  /* 0x0000001efb00720c */ /* 0x040fe40003f44070 */
[----:B------:R-:W-:-:S04]  /*10250*/  ISETP.GT.U32.AND P0, PT, R251, R29, PT ;  /* 0x0000001dfb00720c */ /* 0x000fc80003f04070 */
[----:B------:R-:W-:Y:S02]  /*10260*/  @!P3 IMAD.IADD R32, R32, 0x1, -R251 ;  /* 0x000000012020b824 */ /* 0x000fe400078e0afb */
[----:B------:R-:W-:-:S03]  /*10270*/  @!P1 IMAD.MOV R20, RZ, RZ, -R20 ;  /* 0x000000ffff149224 */ /* 0x000fc600078e0a14 */
[----:B------:R-:W-:Y:S02]  /*10280*/  @!P4 IADD3 R31, R31, -R251, RZ ;  /* 0x800000fb1f1fc210 */ /* 0x000fe40007ffe0ff */
[----:B------:R-:W-:Y:S01]  /*10290*/  ISETP.GE.AND P5, PT, R26, RZ, PT ;  /* 0x000000ff1a00720c */ /* 0x000fe20003fa6270 */
[--C-:B------:R-:W-:Y:S01]  /*102a0*/  @!P2 IMAD.IADD R30, R30, 0x1, -R251.reuse ;  /* 0x000000011e1ea824 */ /* 0x100fe200078e0afb */
[----:B------:R-:W3:Y:S01]  /*102b0*/  LDL.LU R26, [R1+0x15c] ;  /* 0x00015c00011a7983 */ /* 0x000ee20000300800 */
[----:B------:R-:W-:Y:S01]  /*102c0*/  @!P0 IMAD.IADD R29, R29, 0x1, -R251 ;  /* 0x000000011d1d8824 */ /* 0x000fe200078e0afb */
[----:B------:R-:W-:Y:S02]  /*102d0*/  ISETP.GE.AND P3, PT, R25, RZ, PT ;  /* 0x000000ff1900720c */ /* 0x000fe40003f66270 */
[----:B------:R-:W4:Y:S01]  /*102e0*/  LDL.LU R25, [R1+0x158] ;  /* 0x0001580001197983 */ /* 0x000f220000300800 */
[----:B------:R-:W-:-:S03]  /*102f0*/  ISETP.GE.AND P4, PT, R24, RZ, PT ;  /* 0x000000ff1800720c */ /* 0x000fc60003f86270 */
[----:B------:R-:W4:Y:S03]  /*10300*/  LDL.LU R24, [R1+0x154] ;  /* 0x0001540001187983 */ /* 0x000f260000300800 */
[----:B------:R-:W-:Y:S01]  /*10310*/  @!P5 IMAD.MOV R7, RZ, RZ, -R7 ;  /* 0x000000ffff07d224 */ /* 0x000fe200078e0a07 */
[----:B------:R-:W-:Y:S02]  /*10320*/  ISETP.GE.AND P2, PT, R22, RZ, PT ;  /* 0x000000ff1600720c */ /* 0x000fe40003f46270 */
[----:B------:R-:W4:Y:S01]  /*10330*/  LDL.LU R22, [R1+0x150] ;  /* 0x0001500001167983 */ /* 0x000f220000300800 */
[----:B------:R-:W-:-:S03]  /*10340*/  ISETP.GE.AND P0, PT, R21, RZ, PT ;  /* 0x000000ff1500720c */ /* 0x000fc60003f06270 */
[----:B------:R-:W4:Y:S04]  /*10350*/  LDL.LU R21, [R1+0x14c] ;  /* 0x00014c0001157983 */ /* 0x000f280000300800 */
[----:B------:R1:W-:Y:S04]  /*10360*/  STL [R1+0x480], R20 ;  /* 0x0004801401007387 */ /* 0x0003e80000100800 */
[----:B------:R-:W4:Y:S04]  /*10370*/  LDL R23, [R1+0x36ac] ;  /* 0x0036ac0001177983 */ /* 0x000f280000100800 */
[----:B-1----:R-:W4:Y:S01]  /*10380*/  LDL R20, [R1+0x36b0] ;  /* 0x0036b00001147983 */ /* 0x002f220000100800 */
[----:B------:R-:W-:-:S03]  /*10390*/  @!P3 IMAD.MOV R18, RZ, RZ, -R18 ;  /* 0x000000ffff12b224 */ /* 0x000fc600078e0a12 */
[----:B------:R1:W-:Y:S01]  /*103a0*/  STL [R1+0x47c], R7 ;  /* 0x00047c0701007387 */ /* 0x0003e20000100800 */
[----:B------:R-:W-:Y:S02]  /*103b0*/  @!P2 IMAD.MOV R33, RZ, RZ, -R33 ;  /* 0x000000ffff21a224 */ /* 0x000fe400078e0a21 */
[----:B-1----:R-:W-:Y:S02]  /*103c0*/  IMAD.MOV.U32 R7, RZ, RZ, R19 ;  /* 0x000000ffff077224 */ /* 0x002fe400078e0013 */
[----:B------:R-:W4:Y:S02]  /*103d0*/  LDL R19, [R1+0x36bc] ;  /* 0x0036bc0001137983 */ /* 0x000f240000100800 */
[----:B------:R-:W-:Y:S02]  /*103e0*/  @!P4 IMAD.MOV R7, RZ, RZ, -R7 ;  /* 0x000000ffff07c224 */ /* 0x000fe400078e0a07 */
[----:B------:R1:W-:Y:S04]  /*103f0*/  STL [R1+0x478], R18 ;  /* 0x0004781201007387 */ /* 0x0003e80000100800 */
[----:B------:R-:W4:Y:S04]  /*10400*/  LDL R17, [R1+0x36c4] ;  /* 0x0036c40001117983 */ /* 0x000f280000100800 */
[----:B-1----:R-:W4:Y:S04]  /*10410*/  LDL R18, [R1+0x36c0] ;  /* 0x0036c00001127983 */ /* 0x002f280000100800 */
[----:B------:R-:W-:Y:S04]  /*10420*/  STL [R1+0x474], R7 ;  /* 0x0004740701007387 */ /* 0x000fe80000100800 */
[----:B------:R1:W-:Y:S04]  /*10430*/  STL [R1+0x470], R33 ;  /* 0x0004702101007387 */ /* 0x0003e80000100800 */
[----:B-1----:R-:W4:Y:S01]  /*10440*/  LDL R33, [R1+0x36c8] ;  /* 0x0036c80001217983 */ /* 0x002f220000100800 */
[----:B------:R-:W-:-:S13]  /*10450*/  ISETP.GT.U32.AND P6, PT, R251, R34, PT ;  /* 0x00000022fb00720c */ /* 0x000fda0003fc4070 */
[----:B------:R-:W-:Y:S01]  /*10460*/  @!P6 IMAD.IADD R34, R34, 0x1, -R251 ;  /* 0x000000012222e824 */ /* 0x000fe200078e0afb */
[----:B------:R-:W-:Y:S01]  /*10470*/  ISETP.GT.U32.AND P6, PT, R251, R27, PT ;  /* 0x0000001bfb00720c */ /* 0x000fe20003fc4070 */
[----:B------:R-:W-:-:S03]  /*10480*/  IMAD.MOV.U32 R7, RZ, RZ, R8 ;  /* 0x000000ffff077224 */ /* 0x000fc600078e0008 */
[C---:B------:R-:W-:Y:S01]  /*10490*/  ISETP.GT.U32.AND P1, PT, R251.reuse, R34, PT ;  /* 0x00000022fb00720c */ /* 0x040fe20003f24070 */
[----:B------:R-:W-:Y:S01]  /*104a0*/  @!P0 IMAD.MOV R7, RZ, RZ, -R7 ;  /* 0x000000ffff078224 */ /* 0x000fe200078e0a07 */
[----:B------:R-:W-:-:S07]  /*104b0*/  ISETP.GT.U32.AND P5, PT, R251, R32, PT ;  /* 0x00000020fb00720c */ /* 0x000fce0003fa4070 */
[----:B------:R-:W-:Y:S01]  /*104c0*/  @!P6 IMAD.IADD R27, R27, 0x1, -R251 ;  /* 0x000000011b1be824 */ /* 0x000fe200078e0afb */
[----:B------:R-:W-:-:S04]  /*104d0*/  ISETP.GT.U32.AND P3, PT, R251, R31, PT ;  /* 0x0000001ffb00720c */ /* 0x000fc80003f64070 */
[C---:B------:R-:W-:Y:S02]  /*104e0*/  ISETP.GT.U32.AND P6, PT, R251.reuse, R27, PT ;  /* 0x0000001bfb00720c */ /* 0x040fe40003fc4070 */
[----:B------:R-:W-:Y:S02]  /*104f0*/  ISETP.GT.U32.AND P4, PT, R251, R30, PT ;  /* 0x0000001efb00720c */ /* 0x000fe40003f84070 */
[----:B------:R-:W-:Y:S02]  /*10500*/  IABS R5, R5 ;  /* 0x0000000500057213 */ /* 0x000fe40000000000 */
[----:B------:R-:W-:Y:S01]  /*10510*/  @!P1 IADD3 R34, R34, -R251, RZ ;  /* 0x800000fb22229210 */ /* 0x000fe20007ffe0ff */
[----:B------:R-:W-:Y:S02]  /*10520*/  @!P5 IMAD.IADD R32, R32, 0x1, -R251 ;  /* 0x000000012020d824 */ /* 0x000fe400078e0afb */
[----:B------:R-:W-:-:S04]  /*10530*/  IMAD.HI.U32 R6, R252, R5, RZ ;  /* 0x00000005fc067227 */ /* 0x000fc800078e00ff */
[----:B------:R-:W-:Y:S01]  /*10540*/  @!P6 IADD3 R27, R27, -R251, RZ ;  /* 0x800000fb1b1be210 */ /* 0x000fe20007ffe0ff */
[--C-:B------:R-:W-:Y:S02]  /*10550*/  @!P3 IMAD.IADD R31, R31, 0x1, -R251.reuse ;  /* 0x000000011f1fb824 */ /* 0x100fe400078e0afb */
[----:B------:R-:W-:Y:S02]  /*10560*/  @!P4 IMAD.IADD R30, R30, 0x1, -R251 ;  /* 0x000000011e1ec824 */ /* 0x000fe400078e0afb */
[----:B------:R-:W-:Y:S01]  /*10570*/  IMAD.MOV R6, RZ, RZ, -R6 ;  /* 0x000000ffff067224 */ /* 0x000fe200078e0a06 */
[----:B------:R1:W-:Y:S03]  /*10580*/  STL [R1+0x46c], R7 ;  /* 0x00046c0701007387 */ /* 0x0003e60000100800 */
[C---:B------:R-:W-:Y:S02]  /*10590*/  IMAD R5, R251.reuse, R6, R5 ;  /* 0x00000006fb057224 */ /* 0x040fe400078e0205 */
[----:B------:R-:W-:Y:S01]  /*105a0*/  IMAD.MOV.U32 R6, RZ, RZ, R34 ;  /* 0x000000ffff067224 */ /* 0x000fe200078e0022 */
[----:B------:R-:W-:Y:S01]  /*105b0*/  ISETP.GT.U32.AND P2, PT, R251, R29, PT ;  /* 0x0000001dfb00720c */ /* 0x000fe20003f44070 */
[----:B-1----:R-:W-:-:S12]  /*105c0*/  IMAD.MOV.U32 R7, RZ, RZ, R32 ;  /* 0x000000ffff077224 */ /* 0x002fd800078e0020 */
[----:B------:R-:W-:Y:S01]  /*105d0*/  @!P2 IMAD.IADD R29, R29, 0x1, -R251 ;  /* 0x000000011d1da824 */ /* 0x000fe200078e0afb */
[----:B--2---:R-:W-:-:S13]  /*105e0*/  ISETP.GT.U32.AND P0, PT, R251, R28, PT ;  /* 0x0000001cfb00720c */ /* 0x004fda0003f04070 */
[----:B------:R-:W-:Y:S01]  /*105f0*/  @!P0 IMAD.IADD R28, R28, 0x1, -R251 ;  /* 0x000000011c1c8824 */ /* 0x000fe200078e0afb */
[C---:B---3--:R-:W-:Y:S02]  /*10600*/  ISETP.GT.U32.AND P1, PT, R251.reuse, R26, PT ;  /* 0x0000001afb00720c */ /* 0x048fe40003f24070 */
[C---:B----4-:R-:W-:Y:S02]  /*10610*/  ISETP.GT.U32.AND P5, PT, R251.reuse, R25, PT ;  /* 0x00000019fb00720c */ /* 0x050fe40003fa4070 */
[----:B------:R-:W-:-:S09]  /*10620*/  ISETP.GT.U32.AND P3, PT, R251, R24, PT ;  /* 0x00000018fb00720c */ /* 0x000fd20003f64070 */
[--C-:B------:R-:W-:Y:S02]  /*10630*/  @!P1 IMAD.IADD R26, R26, 0x1, -R251.reuse ;  /* 0x000000011a1a9824 */ /* 0x100fe400078e0afb */
[--C-:B------:R-:W-:Y:S01]  /*10640*/  @!P5 IMAD.IADD R25, R25, 0x1, -R251.reuse ;  /* 0x000000011919d824 */ /* 0x100fe200078e0afb */
[----:B------:R-:W-:Y:S02]  /*10650*/  ISETP.GT.U32.AND P4, PT, R251, R22, PT ;  /* 0x00000016fb00720c */ /* 0x000fe40003f84070 */
[----:B------:R-:W-:Y:S02]  /*10660*/  ISETP.GE.AND P6, PT, R23, RZ, PT ;  /* 0x000000ff1700720c */ /* 0x000fe40003fc6270 */
[----:B------:R-:W-:Y:S02]  /*10670*/  ISETP.GE.AND P0, PT, R20, RZ, PT ;  /* 0x000000ff1400720c */ /* 0x000fe40003f06270 */
[----:B------:R-:W2:Y:S01]  /*10680*/  LDL.LU R20, [R1+0x148] ;  /* 0x0001480001147983 */ /* 0x000ea20000300800 */
[----:B------:R-:W-:-:S03]  /*10690*/  @!P3 IMAD.IADD R24, R24, 0x1, -R251 ;  /* 0x000000011818b824 */ /* 0x000fc600078e0afb */
[----:B------:R-:W3:Y:S05]  /*106a0*/  LDL.LU R23, [R1+0x144] ;  /* 0x0001440001177983 */ /* 0x000eea0000300800 */
[----:B------:R-:W-:Y:S01]  /*106b0*/  @!P6 IMAD.MOV R6, RZ, RZ, -R6 ;  /* 0x000000ffff06e224 */ /* 0x000fe200078e0a06 */
[----:B------:R-:W-:Y:S02]  /*106c0*/  @!P4 IADD3 R22, R22, -R251, RZ ;  /* 0x800000fb1616c210 */ /* 0x000fe40007ffe0ff */
[----:B------:R-:W-:Y:S01]  /*106d0*/  ISETP.GE.AND P1, PT, R19, RZ, PT ;  /* 0x000000ff1300720c */ /* 0x000fe20003f26270 */
[----:B------:R-:W-:Y:S01]  /*106e0*/  @!P0 IMAD.MOV R7, RZ, RZ, -R7 ;  /* 0x000000ffff078224 */ /* 0x000fe200078e0a07 */
[----:B------:R-:W-:-:S02]  /*106f0*/  ISETP.GE.AND P3, PT, R17, RZ, PT ;  /* 0x000000ff1100720c */ /* 0x000fc40003f66270 */
[----:B------:R-:W-:Y:S02]  /*10700*/  ISETP.GE.AND P5, PT, R18, RZ, PT ;  /* 0x000000ff1200720c */ /* 0x000fe40003fa6270 */
[----:B------:R-:W4:Y:S04]  /*10710*/  LDL.LU R18, [R1+0x140] ;  /* 0x0001400001127983 */ /* 0x000f280000300800 */
[----:B------:R-:W4:Y:S04]  /*10720*/  LDL.LU R19, [R1+0x13c] ;  /* 0x00013c0001137983 */ /* 0x000f280000300800 */
[----:B------:R-:W4:Y:S04]  /*10730*/  LDL.LU R17, [R1+0x138] ;  /* 0x0001380001117983 */ /* 0x000f280000300800 */
[----:B------:R1:W-:Y:S01]  /*10740*/  STL [R1+0x468], R6 ;  /* 0x0004680601007387 */ /* 0x0003e20000100800 */
[----:B------:R-:W-:-:S03]  /*10750*/  ISETP.GE.AND P4, PT, R33, RZ, PT ;  /* 0x000000ff2100720c */ /* 0x000fc60003f86270 */
[----:B------:R-:W4:Y:S01]  /*10760*/  LDL R33, [R1+0x36cc] ;  /* 0x0036cc0001217983 */ /* 0x000f220000100800 */
[----:B-1----:R-:W-:-:S03]  /*10770*/  MOV R6, R31 ;  /* 0x0000001f00067202 */ /* 0x002fc60000000f00 */
[----:B------:R1:W-:Y:S04]  /*10780*/  STL [R1+0x464], R7 ;  /* 0x0004640701007387 */ /* 0x0003e80000100800 */
[----:B------:R-:W4:Y:S01]  /*10790*/  LDL R32, [R1+0x36d4] ;  /* 0x0036d40001207983 */ /* 0x000f220000100800 */
[----:B------:R-:W-:-:S03]  /*107a0*/  @!P1 IMAD.MOV R6, RZ, RZ, -R6 ;  /* 0x000000ffff069224 */ /* 0x000fc600078e0a06 */
[----:B------:R-:W4:Y:S01]  /*107b0*/  LDL R31, [R1+0x36d8] ;  /* 0x0036d800011f7983 */ /* 0x000f220000100800 */
[----:B-1----:R-:W-:-:S03]  /*107c0*/  IMAD.MOV.U32 R7, RZ, RZ, R30 ;  /* 0x000000ffff077224 */ /* 0x002fc600078e001e */
[----:B------:R1:W-:Y:S02]  /*107d0*/  STL [R1+0x460], R6 ;  /* 0x0004600601007387 */ /* 0x0003e40000100800 */
[----:B------:R-:W-:Y:S02]  /*107e0*/  @!P5 IADD3 R7, -R7, RZ, RZ ;  /* 0x000000ff0707d210 */ /* 0x000fe40007ffe1ff */
[----:B------:R-:W4:Y:S01]  /*107f0*/  LDL R30, [R1+0x36dc] ;  /* 0x0036dc00011e7983 */ /* 0x000f220000100800 */
[----:B-1----:R-:W-:-:S03]  /*10800*/  IMAD.MOV.U32 R6, RZ, RZ, R29 ;  /* 0x000000ffff067224 */ /* 0x002fc600078e001d */
[----:B------:R-:W4:Y:S04]  /*10810*/  LDL R29, [R1+0x36e0] ;  /* 0x0036e000011d7983 */ /* 0x000f280000100800 */
[----:B------:R1:W-:Y:S02]  /*10820*/  STL [R1+0x45c], R7 ;  /* 0x00045c0701007387 */ /* 0x0003e40000100800 */
[----:B-1----:R-:W-:Y:S02]  /*10830*/  IMAD.MOV.U32 R7, RZ, RZ, R27 ;  /* 0x000000ffff077224 */ /* 0x002fe400078e001b */
        /* <DEDUP_REMOVED lines=11> */
[----:B------:R-:W-:-:S06]  /*108f0*/  @!P1 IMAD.IADD R25, R25, 0x1, -R251 ;  /* 0x0000000119199824 */ /* 0x000fcc00078e0afb */
[--C-:B------:R-:W-:Y:S01]  /*10900*/  @!P2 IMAD.IADD R28, R28, 0x1, -R251.reuse ;  /* 0x000000011c1ca824 */ /* 0x100fe200078e0afb */
[----:B------:R1:W-:Y:S01]  /*10910*/  STL [R1+0x458], R6 ;  /* 0x0004580601007387 */ /* 0x0003e20000100800 */
[--C-:B------:R-:W-:Y:S02]  /*10920*/  @!P6 IMAD.IADD R24, R24, 0x1, -R251.reuse ;  /* 0x000000011818e824 */ /* 0x100fe400078e0afb */
[----:B------:R-:W-:Y:S01]  /*10930*/  @!P5 IMAD.IADD R21, R21, 0x1, -R251 ;  /* 0x000000011515d824 */ /* 0x000fe200078e0afb */
[----:B------:R-:W-:Y:S02]  /*10940*/  MOV R8, R28 ;  /* 0x0000001c00087202 */ /* 0x000fe40000000f00 */
        /* <DEDUP_REMOVED lines=8> */
[----:B---3--:R-:W-:-:S11]  /*109d0*/  ISETP.GT.U32.AND P2, PT, R251, R23, PT ;  /* 0x00000017fb00720c */ /* 0x008fd60003f44070 */
[----:B------:R-:W-:Y:S02]  /*109e0*/  @!P4 IADD3 R20, R20, -R251, RZ ;  /* 0x800000fb1414c210 */ /* 0x000fe40007ffe0ff */
[----:B------:R-:W-:Y:S01]  /*109f0*/  @!P2 IMAD.IADD R23, R23, 0x1, -R251 ;  /* 0x000000011717a824 */ /* 0x000fe200078e0afb */
[C---:B----4-:R-:W-:Y:S02]  /*10a00*/  ISETP.GT.U32.AND P0, PT, R251.reuse, R18, PT ;  /* 0x00000012fb00720c */ /* 0x050fe40003f04070 */
[C---:B------:R-:W-:Y:S02]  /*10a10*/  ISETP.GT.U32.AND P1, PT, R251.reuse, R19, PT ;  /* 0x00000013fb00720c */ /* 0x040fe40003f24070 */
[----:B------:R-:W-:Y:S02]  /*10a20*/  ISETP.GT.U32.AND P6, PT, R251, R17, PT ;  /* 0x00000011fb00720c */ /* 0x000fe40003fc4070 */
[----:B------:R-:W-:Y:S02]  /*10a30*/  ISETP.GE.AND P5, PT, R33, RZ, PT ;  /* 0x000000ff2100720c */ /* 0x000fe40003fa6270 */
[----:B------:R-:W-:-:S05]  /*10a40*/  ISETP.GE.AND P4, PT, R32, RZ, PT ;  /* 0x000000ff2000720c */ /* 0x000fca0003f86270 */
[--C-:B------:R-:W-:Y:S01]  /*10a50*/  @!P0 IMAD.IADD R18, R18, 0x1, -R251.reuse ;  /* 0x0000000112128824 */ /* 0x100fe200078e0afb */
[----:B------:R-:W2:Y:S01]  /*10a60*/  LDL.LU R32, [R1+0x1b8] ;  /* 0x0001b80001207983 */ /* 0x000ea20000300800 */
[----:B------:R-:W-:Y:S01]  /*10a70*/  @!P1 IMAD.IADD R19, R19, 0x1, -R251 ;  /* 0x0000000113139824 */ /* 0x000fe200078e0afb */
[----:B------:R-:W-:-:S03]  /*10a80*/  ISETP.GE.AND P2, PT, R31, RZ, PT ;  /* 0x000000ff1f00720c */ /* 0x000fc60003f46270 */
[----:B------:R-:W-:Y:S02]  /*10a90*/  @!P5 IMAD.MOV R8, RZ, RZ, -R8 ;  /* 0x000000ffff08d224 */ /* 0x000fe400078e0a08 */
[----:B------:R-:W-:Y:S01]  /*10aa0*/  @!P6 IMAD.IADD R17, R17, 0x1, -R251 ;  /* 0x000000011111e824 */ /* 0x000fe200078e0afb */
[----:B------:R-:W-:Y:S02]  /*10ab0*/  ISETP.GE.AND P0, PT, R30, RZ, PT ;  /* 0x000000ff1e00720c */ /* 0x000fe40003f06270 */
[----:B------:R-:W-:Y:S02]  /*10ac0*/  @!P4 IADD3 R7, -R7, RZ, RZ ;  /* 0x000000ff0707c210 */ /* 0x000fe40007ffe1ff */
        /* <DEDUP_REMOVED lines=12> */
[----:B------:R-:W-:Y:S02]  /*10b90*/  @!P2 IMAD.MOV R8, RZ, RZ, -R8 ;  /* 0x000000ffff08a224 */ /* 0x000fe400078e0a08 */
[----:B------:R-:W-:Y:S02]  /*10ba0*/  IMAD.MOV.U32 R7, RZ, RZ, R24 ;  /* 0x000000ffff077224 */ /* 0x000fe400078e0018 */
[----:B------:R-:W4:Y:S02]  /*10bb0*/  LDL R24, [R1+0x36fc] ;  /* 0x0036fc0001187983 */ /* 0x000f240000100800 */
[----:B------:R-:W-:Y:S02]  /*10bc0*/  @!P0 IMAD.MOV R7, RZ, RZ, -R7 ;  /* 0x000000ffff078224 */ /* 0x000fe400078e0a07 */
[----:B------:R1:W-:Y:S04]  /*10bd0*/  STL [R1+0x448], R8 ;  /* 0x0004480801007387 */ /* 0x0003e80000100800 */
[----:B------:R1:W-:Y:S02]  /*10be0*/  STL [R1+0x444], R7 ;  /* 0x0004440701007387 */ /* 0x0003e40000100800 */
[----:B-1----:R-:W-:-:S02]  /*10bf0*/  IMAD.MOV.U32 R8, RZ, RZ, R22 ;  /* 0x000000ffff087224 */ /* 0x002fc400078e0016 */
[----:B------:R-:W4:Y:S01]  /*10c00*/  LDL R22, [R1+0x3704] ;  /* 0x0037040001167983 */ /* 0x000f220000100800 */
[----:B------:R-:W-:-:S03]  /*10c10*/  MOV R7, R21 ;  /* 0x0000001500077202 */ /* 0x000fc60000000f00 */
[----:B------:R-:W4:Y:S01]  /*10c20*/  LDL R21, [R1+0x3708] ;  /* 0x0037080001157983 */ /* 0x000f220000100800 */
[C---:B------:R-:W-:Y:S02]  /*10c30*/  ISETP.GT.U32.AND P3, PT, R251.reuse, R9, PT ;  /* 0x00000009fb00720c */ /* 0x040fe40003f64070 */
[C---:B------:R-:W-:Y:S01]  /*10c40*/  ISETP.GT.U32.AND P4, PT, R251.reuse, R23, PT ;  /* 0x00000017fb00720c */ /* 0x040fe20003f84070 */
[----:B------:R-:W-:Y:S01]  /*10c50*/  @!P1 IMAD.MOV R8, RZ, RZ, -R8 ;  /* 0x000000ffff089224 */ /* 0x000fe200078e0a08 */
[C---:B------:R-:W-:Y:S02]  /*10c60*/  ISETP.GT.U32.AND P2, PT, R251.reuse, R18, PT ;  /* 0x00000012fb00720c */ /* 0x040fe40003f44070 */
[C---:B------:R-:W-:Y:S02]  /*10c70*/  ISETP.GT.U32.AND P0, PT, R251.reuse, R19, PT ;  /* 0x00000013fb00720c */ /* 0x040fe40003f04070 */
[----:B------:R-:W-:-:S05]  /*10c80*/  ISETP.GT.U32.AND P1, PT, R251, R17, PT ;  /* 0x00000011fb00720c */ /* 0x000fca0003f24070 */
[----:B------:R-:W-:Y:S01]  /*10c90*/  @!P3 IMAD.IADD R9, R9, 0x1, -R251 ;  /* 0x000000010909b824 */ /* 0x000fe200078e0afb */
[----:B------:R-:W-:-:S04]  /*10ca0*/  ISETP.GT.U32.AND P3, PT, R251, R20, PT ;  /* 0x00000014fb00720c */ /* 0x000fc80003f64070 */
[----:B------:R-:W-:Y:S01]  /*10cb0*/  ISETP.GT.U32.AND P5, PT, R251, R9, PT ;  /* 0x00000009fb00720c */ /* 0x000fe20003fa4070 */
[--C-:B------:R-:W-:Y:S01]  /*10cc0*/  @!P4 IMAD.IADD R23, R23, 0x1, -R251.reuse ;  /* 0x000000011717c824 */ /* 0x100fe200078e0afb */
[----:B------:R-:W-:Y:S01]  /*10cd0*/  @!P2 IADD3 R18, R18, -R251, RZ ;  /* 0x800000fb1212a210 */ /* 0x000fe20007ffe0ff */
[----:B------:R-:W-:Y:S02]  /*10ce0*/  @!P0 IMAD.IADD R19, R19, 0x1, -R251 ;  /* 0x0000000113138824 */ /* 0x000fe400078e0afb */
[----:B------:R-:W-:Y:S02]  /*10cf0*/  @!P6 IMAD.MOV R7, RZ, RZ, -R7 ;  /* 0x000000ffff07e224 */ /* 0x000fe400078e0a07 */
[--C-:B------:R-:W-:Y:S02]  /*10d00*/  @!P1 IMAD.IADD R17, R17, 0x1, -R251.reuse ;  /* 0x0000000111119824 */ /* 0x100fe400078e0afb */
[--C-:B------:R-:W-:Y:S01]  /*10d10*/  @!P3 IMAD.IADD R20, R20, 0x1, -R251.reuse ;  /* 0x000000011414b824 */ /* 0x100fe200078e0afb */
[----:B------:R1:W-:Y:S03]  /*10d20*/  STL [R1+0x440], R8 ;  /* 0x0004400801007387 */ /* 0x0003e60000100800 */
[----:B------:R-:W-:Y:S01]  /*10d30*/  @!P5 IMAD.IADD R9, R9, 0x1, -R251 ;  /* 0x000000010909d824 */ /* 0x000fe200078e0afb */
[----:B------:R-:W-:Y:S01]  /*10d40*/  STL [R1+0x43c], R7 ;  /* 0x00043c0701007387 */ /* 0x000fe20000100800 */
[----:B-1----:R-:W-:-:S02]  /*10d50*/  IMAD.MOV.U32 R8, RZ, RZ, R23 ;  /* 0x000000ffff087224 */ /* 0x002fc400078e0017 */
[----:B------:R-:W-:Y:S01]  /*10d60*/  IMAD.MOV.U32 R33, RZ, RZ, R17 ;  /* 0x000000ffff217224 */ /* 0x000fe200078e0011 */
[----:B--2---:R-:W-:Y:S02]  /*10d70*/  ISETP.GT.U32.AND P4, PT, R251, R32, PT ;  /* 0x00000020fb00720c */ /* 0x004fe40003f84070 */
[----:B---3--:R-:W-:Y:S02]  /*10d80*/  ISETP.GE.AND P3, PT, R29, RZ, PT ;  /* 0x000000ff1d00720c */ /* 0x008fe40003f66270 */
[----:B------:R-:W2:Y:S01]  /*10d90*/  LDL.LU R29, [R1+0x1a4] ;  /* 0x0001a400011d7983 */ /* 0x000ea20000300800 */
[C---:B----4-:R-:W-:Y:S02]  /*10da0*/  ISETP.GT.U32.AND P2, PT, R251.reuse, R31, PT ;  /* 0x0000001ffb00720c */ /* 0x050fe40003f44070 */
[C---:B------:R-:W-:Y:S02]  /*10db0*/  ISETP.GT.U32.AND P0, PT, R251.reuse, R30, PT ;  /* 0x0000001efb00720c */ /* 0x040fe40003f04070 */
[----:B------:R-:W-:-:S06]  /*10dc0*/  ISETP.GT.U32.AND P1, PT, R251, R28, PT ;  /* 0x0000001cfb00720c */ /* 0x000fcc0003f24070 */
[----:B------:R-:W-:Y:S01]  /*10dd0*/  @!P3 IMAD.MOV R20, RZ, RZ, -R20 ;  /* 0x000000ffff14b224 */ /* 0x000fe200078e0a14 */
[----:B------:R-:W-:Y:S02]  /*10de0*/  @!P4 IADD3 R32, R32, -R251, RZ ;  /* 0x800000fb2020c210 */ /* 0x000fe40007ffe0ff */
[--C-:B------:R-:W-:Y:S01]  /*10df0*/  @!P2 IMAD.IADD R31, R31, 0x1, -R251.reuse ;  /* 0x000000011f1fa824 */ /* 0x100fe200078e0afb */
        /* <DEDUP_REMOVED lines=16> */
[----:B------:R-:W-:-:S03]  /*10f00*/  @!P4 IADD3 R18, -R18, RZ, RZ ;  /* 0x000000ff1212c210 */ /* 0x000fc60007ffe1ff */
        /* <DEDUP_REMOVED lines=15> */
[C---:B------:R-:W-:Y:S02]  /*11000*/  ISETP.GT.U32.AND P3, PT, R251.reuse, R34, PT ;  /* 0x00000022fb00720c */ /* 0x040fe40003f64070 */
[----:B------:R-:W-:Y:S02]  /*11010*/  ISETP.GT.U32.AND P5, PT, R251, R32, PT ;  /* 0x00000020fb00720c */ /* 0x000fe40003fa4070 */
[----:B------:R-:W-:-:S05]  /*11020*/  @!P1 IADD3 R8, -R8, RZ, RZ ;  /* 0x000000ff08089210 */ /* 0x000fca0007ffe1ff */
[----:B------:R-:W-:Y:S02]  /*11030*/  @!P6 IADD3 R27, R27, -R251, RZ ;  /* 0x800000fb1b1be210 */ /* 0x000fe40007ffe0ff */
[C---:B------:R-:W-:Y:S02]  /*11040*/  ISETP.GT.U32.AND P4, PT, R251.reuse, R31, PT ;  /* 0x0000001ffb00720c */ /* 0x040fe40003f84070 */
[C---:B------:R-:W-:Y:S02]  /*11050*/  ISETP.GT.U32.AND P6, PT, R251.reuse, R27, PT ;  /* 0x0000001bfb00720c */ /* 0x040fe40003fc4070 */
[----:B------:R-:W-:Y:S02]  /*11060*/  ISETP.GT.U32.AND P2, PT, R251, R30, PT ;  /* 0x0000001efb00720c */ /* 0x000fe40003f44070 */
[----:B------:R-:W-:Y:S01]  /*11070*/  IABS R6, R6 ;  /* 0x0000000600067213 */ /* 0x000fe20000000000 */
[--C-:B------:R-:W-:Y:S02]  /*11080*/  @!P3 IMAD.IADD R34, R34, 0x1, -R251.reuse ;  /* 0x000000012222b824 */ /* 0x100fe400078e0afb */
[----:B------:R-:W-:-:S02]  /*11090*/  @!P5 IMAD.IADD R32, R32, 0x1, -R251 ;  /* 0x000000012020d824 */ /* 0x000fc400078e0afb */
[----:B------:R-:W-:-:S04]  /*110a0*/  IMAD.HI.U32 R7, R252, R6, RZ ;  /* 0x00000006fc077227 */ /* 0x000fc800078e00ff */
[--C-:B------:R-:W-:Y:S02]  /*110b0*/  @!P6 IMAD.IADD R27, R27, 0x1, -R251.reuse ;  /* 0x000000011b1be824 */ /* 0x100fe400078e0afb */
[----:B------:R-:W-:Y:S02]  /*110c0*/  @!P4 IMAD.IADD R31, R31, 0x1, -R251 ;  /* 0x000000011f1fc824 */ /* 0x000fe400078e0afb */
[----:B------:R-:W-:Y:S02]  /*110d0*/  IMAD.MOV R7, RZ, RZ, -R7 ;  /* 0x000000ffff077224 */ /* 0x000fe400078e0a07 */
[----:B------:R-:W-:Y:S01]  /*110e0*/  @!P2 IMAD.IADD R30, R30, 0x1, -R251 ;  /* 0x000000011e1ea824 */ /* 0x000fe200078e0afb */
[----:B------:R1:W-:Y:S01]  /*110f0*/  STL [R1+0x424], R8 ;  /* 0x0004240801007387 */ /* 0x0003e20000100800 */
[C---:B------:R-:W-:Y:S02]  /*11100*/  IMAD R6, R251.reuse, R7, R6 ;  /* 0x00000007fb067224 */ /* 0x040fe400078e0206 */
[----:B------:R-:W-:Y:S01]  /*11110*/  IMAD.MOV.U32 R7, RZ, RZ, R34 ;  /* 0x000000ffff077224 */ /* 0x000fe200078e0022 */
[----:B------:R-:W-:Y:S01]  /*11120*/  ISETP.GT.U32.AND P0, PT, R251, R28, PT ;  /* 0x0000001cfb00720c */ /* 0x000fe20003f04070 */
[----:B-1----:R-:W-:-:S12]  /*11130*/  IMAD.MOV.U32 R8, RZ, RZ, R32 ;  /* 0x000000ffff087224 */ /* 0x002fd800078e0020 */
[----:B------:R-:W-:Y:S02]  /*11140*/  @!P0 IADD3 R28, R28, -R251, RZ ;  /* 0x800000fb1c1c8210 */ /* 0x000fe40007ffe0ff */
[----:B--2---:R-:W-:-:S13]  /*11150*/  ISETP.GT.U32.AND P1, PT, R251, R29, PT ;  /* 0x0000001dfb00720c */ /* 0x004fda0003f24070 */
[----:B------:R-:W-:Y:S01]  /*11160*/  @!P1 IMAD.IADD R29, R29, 0x1, -R251 ;  /* 0x000000011d1d9824 */ /* 0x000fe200078e0afb */
[C---:B---3--:R-:W-:Y:S02]  /*11170*/  ISETP.GT.U32.AND P3, PT, R251.reuse, R26, PT ;  /* 0x0000001afb00720c */ /* 0x048fe40003f64070 */
[C---:B----4-:R-:W-:Y:S02]  /*11180*/  ISETP.GT.U32.AND P5, PT, R251.reuse, R25, PT ;  /* 0x00000019fb00720c */ /* 0x050fe40003fa4070 */
[----:B------:R-:W-:-:S09]  /*11190*/  ISETP.GT.U32.AND P4, PT, R251, R24, PT ;  /* 0x00000018fb00720c */ /* 0x000fd20003f84070 */
[--C-:B------:R-:W-:Y:S02]  /*111a0*/  @!P3 IMAD.IADD R26, R26, 0x1, -R251.reuse ;  /* 0x000000011a1ab824 */ /* 0x100fe400078e0afb */
[----:B------:R-:W-:Y:S01]  /*111b0*/  @!P5 IMAD.IADD R25, R25, 0x1, -R251 ;  /* 0x000000011919d824 */ /* 0x000fe200078e0afb */
[----:B------:R-:W-:Y:S02]  /*111c0*/  ISETP.GT.U32.AND P2, PT, R251, R22, PT ;  /* 0x00000016fb00720c */ /* 0x000fe40003f44070 */
[----:B------:R-:W-:Y:S02]  /*111d0*/  ISETP.GE.AND P6, PT, R23, RZ, PT ;  /* 0x000000ff1700720c */ /* 0x000fe40003fc6270 */
[----:B------:R-:W-:Y:S02]  /*111e0*/  ISETP.GE.AND P1, PT, R20, RZ, PT ;  /* 0x000000ff1400720c */ /* 0x000fe40003f26270 */
[----:B------:R-:W2:Y:S01]  /*111f0*/  LDL.LU R20, [R1+0x18c] ;  /* 0x00018c0001147983 */ /* 0x000ea20000300800 */
[----:B------:R-:W-:-:S03]  /*11200*/  @!P4 IADD3 R24, R24, -R251, RZ ;  /* 0x800000fb1818c210 */ /* 0x000fc60007ffe0ff */
[----:B------:R-:W3:Y:S05]  /*11210*/  LDL.LU R23, [R1+0x188] ;  /* 0x0001880001177983 */ /* 0x000eea0000300800 */
[----:B------:R-:W-:Y:S01]  /*11220*/  @!P6 IADD3 R7, -R7, RZ, RZ ;  /* 0x000000ff0707e210 */ /* 0x000fe20007ffe1ff */
[----:B------:R-:W-:Y:S01]  /*11230*/  @!P2 IMAD.IADD R22, R22, 0x1, -R251 ;  /* 0x000000011616a824 */ /* 0x000fe200078e0afb */
[----:B------:R-:W-:Y:S01]  /*11240*/  ISETP.GE.AND P3, PT, R19, RZ, PT ;  /* 0x000000ff1300720c */ /* 0x000fe20003f66270 */
[----:B------:R-:W-:Y:S01]  /*11250*/  @!P1 IMAD.MOV R8, RZ, RZ, -R8 ;  /* 0x000000ffff089224 */ /* 0x000fe200078e0a08 */
[----:B------:R-:W-:Y:S02]  /*11260*/  ISETP.GE.AND P4, PT, R17, RZ, PT ;  /* 0x000000ff1100720c */ /* 0x000fe40003f86270 */
[----:B------:R-:W-:-:S02]  /*11270*/  ISETP.GE.AND P5, PT, R18, RZ, PT ;  /* 0x000000ff1200720c */ /* 0x000fc40003fa6270 */
[----:B------:R-:W4:Y:S04]  /*11280*/  LDL.LU R18, [R1+0x184] ;  /* 0x0001840001127983 */ /* 0x000f280000300800 */
[----:B------:R-:W4:Y:S04]  /*11290*/  LDL.LU R19, [R1+0x180] ;  /* 0x0001800001137983 */ /* 0x000f280000300800 */
[----:B------:R-:W4:Y:S04]  /*112a0*/  LDL.LU R17, [R1+0x17c] ;  /* 0x00017c0001117983 */ /* 0x000f280000300800 */
[----:B------:R1:W-:Y:S01]  /*112b0*/  STL [R1+0x420], R7 ;  /* 0x0004200701007387 */ /* 0x0003e20000100800 */
[----:B------:R-:W-:-:S03]  /*112c0*/  ISETP.GE.AND P2, PT, R33, RZ, PT ;  /* 0x000000ff2100720c */ /* 0x000fc60003f46270 */
[----:B------:R-:W4:Y:S01]  /*112d0*/  LDL R33, [R1+0x3728] ;  /* 0x0037280001217983 */ /* 0x000f220000100800 */
[----:B-1----:R-:W-:-:S03]  /*112e0*/  IMAD.MOV.U32 R7, RZ, RZ, R31 ;  /* 0x000000ffff077224 */ /* 0x002fc600078e001f */
[----:B------:R1:W-:Y:S04]  /*112f0*/  STL [R1+0x41c], R8 ;  /* 0x00041c0801007387 */ /* 0x0003e80000100800 */
[----:B------:R-:W4:Y:S01]  /*11300*/  LDL R32, [R1+0x372c] ;  /* 0x00372c0001207983 */ /* 0x000f220000100800 */
[----:B------:R-:W-:-:S03]  /*11310*/  @!P3 IMAD.MOV R7, RZ, RZ, -R7 ;  /* 0x000000ffff07b224 */ /* 0x000fc600078e0a07 */
[----:B------:R-:W4:Y:S01]  /*11320*/  LDL R31, [R1+0x3730] ;  /* 0x00373000011f7983 */ /* 0x000f220000100800 */
[----:B-1----:R-:W-:-:S03]  /*11330*/  IMAD.MOV.U32 R8, RZ, RZ, R30 ;  /* 0x000000ffff087224 */ /* 0x002fc600078e001e */
[----:B------:R1:W-:Y:S01]  /*11340*/  STL [R1+0x418], R7 ;  /* 0x0004180701007387 */ /* 0x0003e20000100800 */
[----:B------:R-:W-:-:S03]  /*11350*/  @!P5 IMAD.MOV R8, RZ, RZ, -R8 ;  /* 0x000000ffff08d224 */ /* 0x000fc600078e0a08 */
[----:B------:R-:W4:Y:S01]  /*11360*/  LDL R30, [R1+0x3738] ;  /* 0x00373800011e7983 */ /* 0x000f220000100800 */
[----:B-1----:R-:W-:-:S03]  /*11370*/  MOV R7, R28 ;  /* 0x0000001c00077202 */ /* 0x002fc60000000f00 */
        /* <DEDUP_REMOVED lines=29> */
[--C-:B------:R-:W-:Y:S02]  /*11550*/  @!P2 IMAD.IADD R20, R20, 0x1, -R251.reuse ;  /* 0x000000011414a824 */ /* 0x100fe400078e0afb */
[----:B------:R-:W-:Y:S01]  /*11560*/  @!P0 IMAD.IADD R23, R23, 0x1, -R251 ;  /* 0x0000000117178824 */ /* 0x000fe200078e0afb */
[C---:B----4-:R-:W-:Y:S02]  /*11570*/  ISETP.GT.U32.AND P1, PT, R251.reuse, R18, PT ;  /* 0x00000012fb00720c */ /* 0x050fe40003f24070 */
[C---:B------:R-:W-:Y:S02]  /*11580*/  ISETP.GT.U32.AND P3, PT, R251.reuse, R19, PT ;  /* 0x00000013fb00720c */ /* 0x040fe40003f64070 */
[----:B------:R-:W-:Y:S02]  /*11590*/  ISETP.GT.U32.AND P6, PT, R251, R17, PT ;  /* 0x00000011fb00720c */ /* 0x000fe40003fc4070 */
[----:B------:R-:W-:Y:S02]  /*115a0*/  ISETP.GE.AND P5, PT, R33, RZ, PT ;  /* 0x000000ff2100720c */ /* 0x000fe40003fa6270 */
[----:B------:R-:W-:-:S07]  /*115b0*/  ISETP.GE.AND P2, PT, R32, RZ, PT ;  /* 0x000000ff2000720c */ /* 0x000fce0003f46270 */
[--C-:B------:R-:W-:Y:S01]  /*115c0*/  @!P3 IMAD.IADD R19, R19, 0x1, -R251.reuse ;  /* 0x000000011313b824 */ /* 0x100fe200078e0afb */
[----:B------:R-:W2:Y:S01]  /*115d0*/  LDL.LU R32, [R1+0x1fc] ;  /* 0x0001fc0001207983 */ /* 0x000ea20000300800 */
[----:B------:R-:W-:Y:S01]  /*115e0*/  @!P1 IMAD.IADD R18, R18, 0x1, -R251 ;  /* 0x0000000112129824 */ /* 0x000fe200078e0afb */
[----:B------:R-:W-:Y:S01]  /*115f0*/  ISETP.GE.AND P0, PT, R31, RZ, PT ;  /* 0x000000ff1f00720c */ /* 0x000fe20003f06270 */
[----:B------:R-:W-:Y:S01]  /*11600*/  @!P5 IMAD.MOV R9, RZ, RZ, -R9 ;  /* 0x000000ffff09d224 */ /* 0x000fe200078e0a09 */
[----:B------:R-:W-:Y:S02]  /*11610*/  @!P6 IADD3 R17, R17, -R251, RZ ;  /* 0x800000fb1111e210 */ /* 0x000fe40007ffe0ff */
        /* <DEDUP_REMOVED lines=12> */
[----:B-1----:R-:W-:-:S02]  /*116e0*/  MOV R9, R25 ;  /* 0x0000001900097202 */ /* 0x002fc40000000f00 */
[----:B------:R-:W4:Y:S01]  /*116f0*/  LDL R25, [R1+0x3758] ;  /* 0x0037580001197983 */ /* 0x000f220000100800 */
[----:B------:R-:W-:Y:S02]  /*11700*/  IMAD.MOV.U32 R8, RZ, RZ, R24 ;  /* 0x000000ffff087224 */ /* 0x000fe400078e0018 */
[----:B------:R-:W-:Y:S01]  /*11710*/  @!P0 IMAD.MOV R9, RZ, RZ, -R9 ;  /* 0x000000ffff098224 */ /* 0x000fe200078e0a09 */
[----:B------:R-:W4:Y:S02]  /*11720*/  LDL R24, [R1+0x3764] ;  /* 0x0037640001187983 */ /* 0x000f240000100800 */
[----:B------:R-:W-:Y:S02]  /*11730*/  @!P1 IADD3 R8, -R8, RZ, RZ ;  /* 0x000000ff08089210 */ /* 0x000fe40007ffe1ff */
[----:B------:R1:W-:Y:S04]  /*11740*/  STL [R1+0x400], R9 ;  /* 0x0004000901007387 */ /* 0x0003e80000100800 */
[----:B------:R1:W-:Y:S02]  /*11750*/  STL [R1+0x3fc], R8 ;  /* 0x0003fc0801007387 */ /* 0x0003e40000100800 */
[----:B-1----:R-:W-:-:S02]  /*11760*/  IMAD.MOV.U32 R9, RZ, RZ, R22 ;  /* 0x000000ffff097224 */ /* 0x002fc400078e0016 */
[----:B------:R-:W4:Y:S01]  /*11770*/  LDL R22, [R1+0x3768] ;  /* 0x0037680001167983 */ /* 0x000f220000100800 */
[----:B------:R-:W-:-:S03]  /*11780*/  IMAD.MOV.U32 R8, RZ, RZ, R21 ;  /* 0x000000ffff087224 */ /* 0x000fc600078e0015 */
        /* <DEDUP_REMOVED lines=12> */
[--C-:B------:R-:W-:Y:S02]  /*11850*/  @!P1 IMAD.IADD R19, R19, 0x1, -R251.reuse ;  /* 0x0000000113139824 */ /* 0x100fe400078e0afb */
        /* <DEDUP_REMOVED lines=8> */
[C---:B--2---:R-:W-:Y:S02]  /*118e0*/  ISETP.GT.U32.AND P2, PT, R251.reuse, R32, PT ;  /* 0x00000020fb00720c */ /* 0x044fe40003f44070 */
[----:B---3--:R-:W-:Y:S02]  /*118f0*/  ISETP.GE.AND P4, PT, R28, RZ, PT ;  /* 0x000000ff1c00720c */ /* 0x008fe40003f86270 */
[----:B------:R-:W2:Y:S01]  /*11900*/  LDL.LU R28, [R1+0x1e8] ;  /* 0x0001e800011c7983 */ /* 0x000ea20000300800 */
[C---:B----4-:R-:W-:Y:S02]  /*11910*/  ISETP.GT.U32.AND P0, PT, R251.reuse, R31, PT ;  /* 0x0000001ffb00720c */ /* 0x050fe40003f04070 */
[C---:B------:R-:W-:Y:S02]  /*11920*/  ISETP.GT.U32.AND P1, PT, R251.reuse, R30, PT ;  /* 0x0000001efb00720c */ /* 0x040fe40003f24070 */
[----:B------:R-:W-:-:S04]  /*11930*/  ISETP.GT.U32.AND P3, PT, R251, R29, PT ;  /* 0x0000001dfb00720c */ /* 0x000fc80003f64070 */
[----:B------:R-:W-:Y:S02]  /*11940*/  @!P2 IMAD.IADD R32, R32, 0x1, -R251 ;  /* 0x000000012020a824 */ /* 0x000fe400078e0afb */
[----:B------:R-:W-:-:S03]  /*11950*/  @!P4 IMAD.MOV R20, RZ, RZ, -R20 ;  /* 0x000000ffff14c224 */ /* 0x000fc600078e0a14 */
        /* <DEDUP_REMOVED lines=19> */
[----:B------:R-:W-:Y:S02]  /*11a90*/  @!P1 IADD3 R33, -R33, RZ, RZ ;  /* 0x000000ff21219210 */ /* 0x000fe40007ffe1ff */
[----:B-1----:R-:W-:Y:S02]  /*11aa0*/  MOV R9, R19 ;  /* 0x0000001300097202 */ /* 0x002fe40000000f00 */
[----:B------:R-:W4:Y:S03]  /*11ab0*/  LDL R19, [R1+0x3778] ;  /* 0x0037780001137983 */ /* 0x000f260000100800 */
[----:B------:R-:W-:Y:S01]  /*11ac0*/  @!P0 IMAD.MOV R9, RZ, RZ, -R9 ;  /* 0x000000ffff098224 */ /* 0x000fe200078e0a09 */
[----:B------:R1:W-:Y:S04]  /*11ad0*/  STL [R1+0x3e8], R18 ;  /* 0x0003e81201007387 */ /* 0x0003e80000100800 */
[----:B------:R-:W4:Y:S04]  /*11ae0*/  LDL R17, [R1+0x3770] ;  /* 0x0037700001117983 */ /* 0x000f280000100800 */
[----:B-1----:R-:W4:Y:S04]  /*11af0*/  LDL R18, [R1+0x3780] ;  /* 0x0037800001127983 */ /* 0x002f280000100800 */
[----:B------:R-:W-:Y:S04]  /*11b00*/  STL [R1+0x3e4], R9 ;  /* 0x0003e40901007387 */ /* 0x000fe80000100800 */
[----:B------:R1:W-:Y:S04]  /*11b10*/  STL [R1+0x3e0], R33 ;  /* 0x0003e02101007387 */ /* 0x0003e80000100800 */
[----:B-1----:R-:W4:Y:S01]  /*11b20*/  LDL R33, [R1+0x37a4] ;  /* 0x0037a40001217983 */ /* 0x002f220000100800 */
[----:B------:R-:W-:-:S13]  /*11b30*/  ISETP.GT.U32.AND P6, PT, R251, R34, PT ;  /* 0x00000022fb00720c */ /* 0x000fda0003fc4070 */
[----:B------:R-:W-:Y:S02]  /*11b40*/  @!P6 IADD3 R34, R34, -R251, RZ ;  /* 0x800000fb2222e210 */ /* 0x000fe40007ffe0ff */
[C---:B------:R-:W-:Y:S01]  /*11b50*/  ISETP.GT.U32.AND P6, PT, R251.reuse, R27, PT ;  /* 0x0000001bfb00720c */ /* 0x040fe20003fc4070 */
[----:B------:R-:W-:Y:S01]  /*11b60*/  IMAD.MOV.U32 R9, RZ, RZ, R10 ;  /* 0x000000ffff097224 */ /* 0x000fe200078e000a */
[C---:B------:R-:W-:Y:S02]  /*11b70*/  ISETP.GT.U32.AND P4, PT, R251.reuse, R34, PT ;  /* 0x00000022fb00720c */ /* 0x040fe40003f84070 */
[C---:B------:R-:W-:Y:S01]  /*11b80*/  ISETP.GT.U32.AND P5, PT, R251.reuse, R32, PT ;  /* 0x00000020fb00720c */ /* 0x040fe20003fa4070 */
[----:B------:R-:W-:Y:S01]  /*11b90*/  @!P3 IMAD.MOV R9, RZ, RZ, -R9 ;  /* 0x000000ffff09b224 */ /* 0x000fe200078e0a09 */
[----:B------:R-:W-:-:S07]  /*11ba0*/  ISETP.GT.U32.AND P2, PT, R251, R31, PT ;  /* 0x0000001ffb00720c */ /* 0x000fce0003f44070 */
[----:B------:R-:W-:Y:S01]  /*11bb0*/  @!P6 IMAD.IADD R27, R27, 0x1, -R251 ;  /* 0x000000011b1be824 */ /* 0x000fe200078e0afb */
[----:B------:R-:W-:-:S04]  /*11bc0*/  ISETP.GT.U32.AND P0, PT, R251, R30, PT ;  /* 0x0000001efb00720c */ /* 0x000fc80003f04070 */
[----:B------:R-:W-:Y:S02]  /*11bd0*/  ISETP.GT.U32.AND P6, PT, R251, R27, PT ;  /* 0x0000001bfb00720c */ /* 0x000fe40003fc4070 */
[----:B------:R-:W-:Y:S01]  /*11be0*/  IABS R7, R7 ;  /* 0x0000000700077213 */ /* 0x000fe20000000000 */
[--C-:B------:R-:W-:Y:S02]  /*11bf0*/  @!P4 IMAD.IADD R34, R34, 0x1, -R251.reuse ;  /* 0x000000012222c824 */ /* 0x100fe400078e0afb */
[--C-:B------:R-:W-:Y:S02]  /*11c00*/  @!P5 IMAD.IADD R32, R32, 0x1, -R251.reuse ;  /* 0x000000012020d824 */ /* 0x100fe400078e0afb */
[----:B------:R-:W-:Y:S02]  /*11c10*/  IMAD.HI.U32 R8, R252, R7, RZ ;  /* 0x00000007fc087227 */ /* 0x000fe400078e00ff */
[----:B------:R-:W-:Y:S02]  /*11c20*/  @!P0 IADD3 R30, R30, -R251, RZ ;  /* 0x800000fb1e1e8210 */ /* 0x000fe40007ffe0ff */
[----:B------:R-:W-:-:S02]  /*11c30*/  @!P2 IMAD.IADD R31, R31, 0x1, -R251 ;  /* 0x000000011f1fa824 */ /* 0x000fc400078e0afb */
[----:B------:R-:W-:Y:S01]  /*11c40*/  @!P6 IMAD.IADD R27, R27, 0x1, -R251 ;  /* 0x000000011b1be824 */ /* 0x000fe200078e0afb */
[----:B------:R-:W-:Y:S01]  /*11c50*/  IADD3 R8, -R8, RZ, RZ ;  /* 0x000000ff08087210 */ /* 0x000fe20007ffe1ff */
[----:B------:R1:W-:Y:S04]  /*11c60*/  STL [R1+0x3dc], R9 ;  /* 0x0003dc0901007387 */ /* 0x0003e80000100800 */
[C---:B------:R-:W-:Y:S02]  /*11c70*/  IMAD R7, R251.reuse, R8, R7 ;  /* 0x00000008fb077224 */ /* 0x040fe400078e0207 */
[----:B------:R-:W-:Y:S01]  /*11c80*/  IMAD.MOV.U32 R8, RZ, RZ, R34 ;  /* 0x000000ffff087224 */ /* 0x000fe200078e0022 */
[----:B------:R-:W-:Y:S02]  /*11c90*/  ISETP.GT.U32.AND P1, PT, R251, R29, PT ;  /* 0x0000001dfb00720c */ /* 0x000fe40003f24070 */
[----:B-1----:R-:W-:-:S11]  /*11ca0*/  MOV R9, R32 ;  /* 0x0000002000097202 */ /* 0x002fd60000000f00 */
[----:B------:R-:W-:Y:S01]  /*11cb0*/  @!P1 IMAD.IADD R29, R29, 0x1, -R251 ;  /* 0x000000011d1d9824 */ /* 0x000fe200078e0afb */
[----:B--2---:R-:W-:-:S13]  /*11cc0*/  ISETP.GT.U32.AND P3, PT, R251, R28, PT ;  /* 0x0000001cfb00720c */ /* 0x004fda0003f64070 */
[----:B------:R-:W-:Y:S01]  /*11cd0*/  @!P3 IMAD.IADD R28, R28, 0x1, -R251 ;  /* 0x000000011c1cb824 */ /* 0x000fe200078e0afb */
[C---:B---3--:R-:W-:Y:S02]  /*11ce0*/  ISETP.GT.U32.AND P4, PT, R251.reuse, R26, PT ;  /* 0x0000001afb00720c */ /* 0x048fe40003f84070 */
[C---:B----4-:R-:W-:Y:S02]  /*11cf0*/  ISETP.GT.U32.AND P5, PT, R251.reuse, R25, PT ;  /* 0x00000019fb00720c */ /* 0x050fe40003fa4070 */
[----:B------:R-:W-:-:S09]  /*11d00*/  ISETP.GT.U32.AND P2, PT, R251, R24, PT ;  /* 0x00000018fb00720c */ /* 0x000fd20003f44070 */
[--C-:B------:R-:W-:Y:S02]  /*11d10*/  @!P4 IMAD.IADD R26, R26, 0x1, -R251.reuse ;  /* 0x000000011a1ac824 */ /* 0x100fe400078e0afb */
[----:B------:R-:W-:Y:S02]  /*11d20*/  @!P5 IADD3 R25, R25, -R251, RZ ;  /* 0x800000fb1919d210 */ /* 0x000fe40007ffe0ff */
[----:B------:R-:W-:Y:S02]  /*11d30*/  ISETP.GT.U32.AND P0, PT, R251, R22, PT ;  /* 0x00000016fb00720c */ /* 0x000fe40003f04070 */
[----:B------:R-:W-:Y:S02]  /*11d40*/  ISETP.GE.AND P6, PT, R23, RZ, PT ;  /* 0x000000ff1700720c */ /* 0x000fe40003fc6270 */
[----:B------:R-:W-:Y:S02]  /*11d50*/  ISETP.GE.AND P3, PT, R20, RZ, PT ;  /* 0x000000ff1400720c */ /* 0x000fe40003f66270 */
[----:B------:R-:W2:Y:S01]  /*11d60*/  LDL.LU R20, [R1+0x1d0] ;  /* 0x0001d00001147983 */ /* 0x000ea20000300800 */
[----:B------:R-:W-:-:S03]  /*11d70*/  @!P2 IMAD.IADD R24, R24, 0x1, -R251 ;  /* 0x000000011818a824 */ /* 0x000fc600078e0afb */
[----:B------:R-:W3:Y:S05]  /*11d80*/  LDL.LU R23, [R1+0x1cc] ;  /* 0x0001cc0001177983 */ /* 0x000eea0000300800 */
[----:B------:R-:W-:Y:S02]  /*11d90*/  @!P6 IMAD.MOV R8, RZ, RZ, -R8 ;  /* 0x000000ffff08e224 */ /* 0x000fe400078e0a08 */
[----:B------:R-:W-:Y:S01]  /*11da0*/  @!P0 IMAD.IADD R22, R22, 0x1, -R251 ;  /* 0x0000000116168824 */ /* 0x000fe200078e0afb */
        /* <DEDUP_REMOVED lines=13> */
[----:B------:R-:W-:-:S03]  /*11e80*/  @!P4 IADD3 R8, -R8, RZ, RZ ;  /* 0x000000ff0808c210 */ /* 0x000fc60007ffe1ff */
        /* <DEDUP_REMOVED lines=12> */
[----:B------:R-:W-:Y:S02]  /*11f50*/  ISETP.GT.U32.AND P4, PT, R251, R25, PT ;  /* 0x00000019fb00720c */ /* 0x000fe40003f84070 */
[----:B------:R-:W-:-:S07]  /*11f60*/  @!P0 IADD3 R9, -R9, RZ, RZ ;  /* 0x000000ff09098210 */ /* 0x000fce0007ffe1ff */
[--C-:B------:R-:W-:Y:S01]  /*11f70*/  @!P1 IMAD.IADD R21, R21, 0x1, -R251.reuse ;  /* 0x0000000115159824 */ /* 0x100fe200078e0afb */
[C---:B------:R-:W-:Y:S02]  /*11f80*/  ISETP.GT.U32.AND P1, PT, R251.reuse, R28, PT ;  /* 0x0000001cfb00720c */ /* 0x040fe40003f24070 */
[C---:B------:R-:W-:Y:S02]  /*11f90*/  ISETP.GT.U32.AND P6, PT, R251.reuse, R24, PT ;  /* 0x00000018fb00720c */ /* 0x040fe40003fc4070 */
[----:B------:R-:W-:Y:S01]  /*11fa0*/  ISETP.GT.U32.AND P5, PT, R251, R21, PT ;  /* 0x00000015fb00720c */ /* 0x000fe20003fa4070 */
[--C-:B------:R-:W-:Y:S02]  /*11fb0*/  @!P3 IMAD.IADD R26, R26, 0x1, -R251.reuse ;  /* 0x000000011a1ab824 */ /* 0x100fe400078e0afb */
[----:B------:R-:W-:Y:S02]  /*11fc0*/  @!P4 IMAD.IADD R25, R25, 0x1, -R251 ;  /* 0x000000011919c824 */ /* 0x000fe400078e0afb */
[----:B------:R-:W-:-:S04]  /*11fd0*/  @!P2 IMAD.MOV R8, RZ, RZ, -R8 ;  /* 0x000000ffff08a224 */ /* 0x000fc800078e0a08 */
[--C-:B------:R-:W-:Y:S02]  /*11fe0*/  @!P1 IMAD.IADD R28, R28, 0x1, -R251.reuse ;  /* 0x000000011c1c9824 */ /* 0x100fe400078e0afb */
[--C-:B------:R-:W-:Y:S02]  /*11ff0*/  @!P6 IMAD.IADD R24, R24, 0x1, -R251.reuse ;  /* 0x000000011818e824 */ /* 0x100fe400078e0afb */
[----:B------:R-:W-:Y:S01]  /*12000*/  @!P5 IMAD.IADD R21, R21, 0x1, -R251 ;  /* 0x000000011515d824 */ /* 0x000fe200078e0afb */
[----:B------:R1:W-:Y:S01]  /*12010*/  STL [R1+0x3c8], R8 ;  /* 0x0003c80801007387 */ /* 0x0003e20000100800 */
[----:B------:R-:W-:Y:S01]  /*12020*/  IMAD.MOV.U32 R10, RZ, RZ, R28 ;  /* 0x000000ffff0a7224 */ /* 0x000fe200078e001c */
[----:B------:R-:W-:Y:S02]  /*12030*/  ISETP.GT.U32.AND P2, PT, R251, R22, PT ;  /* 0x00000016fb00720c */ /* 0x000fe40003f44070 */
[----:B-1----:R-:W-:-:S05]  /*12040*/  IADD3 R8, R246, 0x1eb, RZ ;  /* 0x000001ebf6087810 */ /* 0x002fca0007ffe0ff */
[----:B------:R-:W-:Y:S04]  /*12050*/  STL [R1+0x36b4], R8 ;  /* 0x0036b40801007387 */ /* 0x000fe80000100800 */
[----:B------:R1:W-:Y:S04]  /*12060*/  STL [R1+0x3c4], R9 ;  /* 0x0003c40901007387 */ /* 0x0003e80000100800 */
[----:B------:R-:W4:Y:S01]  /*12070*/  LDL.LU R34, [R1+0x244] ;  /* 0x0002440001227983 */ /* 0x000f220000300800 */
[----:B-1----:R-:W-:Y:S01]  /*12080*/  IMAD.MOV.U32 R9, RZ, RZ, R26 ;  /* 0x000000ffff097224 */ /* 0x002fe200078e001a */
[----:B------:R-:W-:-:S02]  /*12090*/  @!P2 IADD3 R22, R22, -R251, RZ ;  /* 0x800000fb1616a210 */ /* 0x000fc40007ffe0ff */
        /* <DEDUP_REMOVED lines=8> */
[----:B------:R-:W-:-:S05]  /*12120*/  ISETP.GE.AND P0, PT, R32, RZ, PT ;  /* 0x000000ff2000720c */ /* 0x000fca0003f06270 */
[--C-:B------:R-:W-:Y:S02]  /*12130*/  @!P3 IMAD.IADD R18, R18, 0x1, -R251.reuse ;  /* 0x000000011212b824 */ /* 0x100fe400078e0afb */
[----:B------:R-:W-:Y:S01]  /*12140*/  @!P4 IADD3 R19, R19, -R251, RZ ;  /* 0x800000fb1313c210 */ /* 0x000fe20007ffe0ff */
[----:B------:R-:W2:Y:S01]  /*12150*/  LDL.LU R32, [R1+0x240] ;  /* 0x0002400001207983 */ /* 0x000ea20000300800 */
[----:B------:R-:W-:Y:S02]  /*12160*/  ISETP.GE.AND P1, PT, R31, RZ, PT ;  /* 0x000000ff1f00720c */ /* 0x000fe40003f26270 */
[----:B------:R-:W-:Y:S01]  /*12170*/  @!P5 IADD3 R10, -R10, RZ, RZ ;  /* 0x000000ff0a0ad210 */ /* 0x000fe20007ffe1ff */
[----:B------:R-:W-:Y:S01]  /*12180*/  @!P6 IMAD.IADD R17, R17, 0x1, -R251 ;  /* 0x000000011111e824 */ /* 0x000fe200078e0afb */
[----:B------:R-:W-:Y:S01]  /*12190*/  ISETP.GE.AND P3, PT, R30, RZ, PT ;  /* 0x000000ff1e00720c */ /* 0x000fe20003f66270 */
[----:B------:R-:W-:Y:S01]  /*121a0*/  @!P0 IMAD.MOV R9, RZ, RZ, -R9 ;  /* 0x000000ffff098224 */ /* 0x000fe200078e0a09 */
[----:B------:R-:W-:-:S02]  /*121b0*/  ISETP.GE.AND P4, PT, R29, RZ, PT ;  /* 0x000000ff1d00720c */ /* 0x000fc40003f86270 */
        /* <DEDUP_REMOVED lines=17> */
[----:B-1----:R-:W-:-:S02]  /*122d0*/  MOV R10, R22 ;  /* 0x00000016000a7202 */ /* 0x002fc40000000f00 */
        /* <DEDUP_REMOVED lines=12> */
[--C-:B------:R-:W-:Y:S02]  /*123a0*/  @!P0 IMAD.IADD R23, R23, 0x1, -R251.reuse ;  /* 0x0000000117178824 */ /* 0x100fe400078e0afb */
[--C-:B------:R-:W-:Y:S02]  /*123b0*/  @!P1 IMAD.IADD R18, R18, 0x1, -R251.reuse ;  /* 0x0000000112129824 */ /* 0x100fe400078e0afb */
[----:B------:R-:W-:Y:S02]  /*123c0*/  @!P3 IMAD.IADD R19, R19, 0x1, -R251 ;  /* 0x000000011313b824 */ /* 0x000fe400078e0afb */
[----:B------:R-:W-:Y:S02]  /*123d0*/  @!P6 IMAD.MOV R9, RZ, RZ, -R9 ;  /* 0x000000ffff09e224 */ /* 0x000fe400078e0a09 */
[-C--:B------:R-:W-:Y:S01]  /*123e0*/  @!P2 IADD3 R20, R20, -R251.reuse, RZ ;  /* 0x800000fb1414a210 */ /* 0x080fe20007ffe0ff */
[----:B------:R-:W-:Y:S01]  /*123f0*/  @!P4 IMAD.IADD R17, R17, 0x1, -R251 ;  /* 0x000000011111c824 */ /* 0x000fe200078e0afb */
[----:B------:R1:W-:Y:S02]  /*12400*/  STL [R1+0x3b0], R10 ;  /* 0x0003b00a01007387 */ /* 0x0003e40000100800 */
[----:B------:R-:W-:-:S02]  /*12410*/  @!P5 IADD3 R11, R11, -R251, RZ ;  /* 0x800000fb0b0bd210 */ /* 0x000fc40007ffe0ff */
[----:B------:R-:W-:Y:S01]  /*12420*/  STL [R1+0x3ac], R9 ;  /* 0x0003ac0901007387 */ /* 0x000fe20000100800 */
[----:B-1----:R-:W-:Y:S02]  /*12430*/  IMAD.MOV.U32 R10, RZ, RZ, R23 ;  /* 0x000000ffff0a7224 */ /* 0x002fe400078e0017 */
[----:B------:R-:W-:Y:S01]  /*12440*/  IMAD.MOV.U32 R33, RZ, RZ, R17 ;  /* 0x000000ffff217224 */ /* 0x000fe200078e0011 */
[----:B--2---:R-:W-:Y:S02]  /*12450*/  ISETP.GT.U32.AND P0, PT, R251, R32, PT ;  /* 0x00000020fb00720c */ /* 0x004fe40003f04070 */
[----:B---3--:R-:W-:Y:S02]  /*12460*/  ISETP.GE.AND P2, PT, R29, RZ, PT ;  /* 0x000000ff1d00720c */ /* 0x008fe40003f46270 */
[----:B------:R-:W2:Y:S01]  /*12470*/  LDL.LU R29, [R1+0x22c] ;  /* 0x00022c00011d7983 */ /* 0x000ea20000300800 */
[C---:B----4-:R-:W-:Y:S02]  /*12480*/  ISETP.GT.U32.AND P1, PT, R251.reuse, R31, PT ;  /* 0x0000001ffb00720c */ /* 0x050fe40003f24070 */
[----:B------:R-:W-:-:S02]  /*12490*/  ISETP.GT.U32.AND P3, PT, R251, R30, PT ;  /* 0x0000001efb00720c */ /* 0x000fc40003f64070 */
[----:B------:R-:W-:-:S04]  /*124a0*/  ISETP.GT.U32.AND P4, PT, R251, R28, PT ;  /* 0x0000001cfb00720c */ /* 0x000fc80003f84070 */
[----:B------:R-:W-:Y:S02]  /*124b0*/  @!P0 IMAD.IADD R32, R32, 0x1, -R251 ;  /* 0x0000000120208824 */ /* 0x000fe400078e0afb */
[----:B------:R-:W-:-:S03]  /*124c0*/  @!P2 IMAD.MOV R20, RZ, RZ, -R20 ;  /* 0x000000ffff14a224 */ /* 0x000fc600078e0a14 */
[--C-:B------:R-:W-:Y:S01]  /*124d0*/  @!P1 IMAD.IADD R31, R31, 0x1, -R251.reuse ;  /* 0x000000011f1f9824 */ /* 0x100fe200078e0afb */
[----:B------:R-:W-:Y:S01]  /*124e0*/  ISETP.GE.AND P5, PT, R26, RZ, PT ;  /* 0x000000ff1a00720c */ /* 0x000fe20003fa6270 */
[----:B------:R-:W-:Y:S01]  /*124f0*/  @!P3 IMAD.IADD R30, R30, 0x1, -R251 ;  /* 0x000000011e1eb824 */ /* 0x000fe200078e0afb */
[----:B------:R-:W3:Y:S01]  /*12500*/  LDL.LU R26, [R1+0x228] ;  /* 0x00022800011a7983 */ /* 0x000ee20000300800 */
[----:B------:R-:W-:Y:S02]  /*12510*/  @!P4 IADD3 R28, R28, -R251, RZ ;  /* 0x800000fb1c1cc210 */ /* 0x000fe40007ffe0ff */
[----:B------:R-:W-:Y:S02]  /*12520*/  ISETP.GE.AND P0, PT, R25, RZ, PT ;  /* 0x000000ff1900720c */ /* 0x000fe40003f06270 */
[----:B------:R-:W4:Y:S01]  /*12530*/  LDL.LU R25, [R1+0x224] ;  /* 0x0002240001197983 */ /* 0x000f220000300800 */
[----:B------:R-:W-:-:S03]  /*12540*/  ISETP.GE.AND P1, PT, R24, RZ, PT ;  /* 0x000000ff1800720c */ /* 0x000fc60003f26270 */
[----:B------:R-:W4:Y:S02]  /*12550*/  LDL.LU R24, [R1+0x220] ;  /* 0x0002200001187983 */ /* 0x000f240000300800 */
[----:B------:R-:W-:Y:S02]  /*12560*/  @!P5 IADD3 R10, -R10, RZ, RZ ;  /* 0x000000ff0a0ad210 */ /* 0x000fe40007ffe1ff */
        /* <DEDUP_REMOVED lines=9> */
[----:B------:R-:W-:-:S03]  /*12600*/  @!P3 IMAD.MOV R33, RZ, RZ, -R33 ;  /* 0x000000ffff21b224 */ /* 0x000fc600078e0a21 */
[----:B------:R-:W4:Y:S01]  /*12610*/  LDL R17, [R1+0x37fc] ;  /* 0x0037fc0001117983 */ /* 0x000f220000100800 */
[----:B-1----:R-:W-:-:S03]  /*12620*/  IMAD.MOV.U32 R10, RZ, RZ, R19 ;  /* 0x000000ffff0a7224 */ /* 0x002fc600078e0013 */
[----:B------:R-:W4:Y:S01]  /*12630*/  LDL R19, [R1+0x37e0] ;  /* 0x0037e00001137983 */ /* 0x000f220000100800 */
[----:B------:R-:W-:-:S03]  /*12640*/  @!P1 IMAD.MOV R10, RZ, RZ, -R10 ;  /* 0x000000ffff0a9224 */ /* 0x000fc600078e0a0a */
[----:B------:R1:W-:Y:S04]  /*12650*/  STL [R1+0x1f8], R18 ;  /* 0x0001f81201007387 */ /* 0x0003e80000100800 */
[----:B-1----:R-:W4:Y:S04]  /*12660*/  LDL R18, [R1+0x37c8] ;  /* 0x0037c80001127983 */ /* 0x002f280000100800 */
[----:B------:R-:W-:Y:S04]  /*12670*/  STL [R1+0x1f4], R10 ;  /* 0x0001f40a01007387 */ /* 0x000fe80000100800 */
[----:B------:R1:W-:Y:S04]  /*12680*/  STL [R1+0x1f0], R33 ;  /* 0x0001f02101007387 */ /* 0x0003e80000100800 */
[----:B-1----:R-:W4:Y:S01]  /*12690*/  LDL R33, [R1+0x37d4] ;  /* 0x0037d40001217983 */ /* 0x002f220000100800 */
[----:B------:R-:W-:-:S13]  /*126a0*/  ISETP.GT.U32.AND P6, PT, R251, R34, PT ;  /* 0x00000022fb00720c */ /* 0x000fda0003fc4070 */
[----:B------:R-:W-:Y:S01]  /*126b0*/  @!P6 IMAD.IADD R34, R34, 0x1, -R251 ;  /* 0x000000012222e824 */ /* 0x000fe200078e0afb */
[C---:B------:R-:W-:Y:S02]  /*126c0*/  ISETP.GT.U32.AND P6, PT, R251.reuse, R27, PT ;  /* 0x0000001bfb00720c */ /* 0x040fe40003fc4070 */
[----:B------:R-:W-:Y:S02]  /*126d0*/  MOV R10, R11 ;  /* 0x0000000b000a7202 */ /* 0x000fe40000000f00 */
[C---:B------:R-:W-:Y:S02]  /*126e0*/  ISETP.GT.U32.AND P2, PT, R251.reuse, R34, PT ;  /* 0x00000022fb00720c */ /* 0x040fe40003f44070 */
[----:B------:R-:W-:Y:S01]  /*126f0*/  ISETP.GT.U32.AND P5, PT, R251, R32, PT ;  /* 0x00000020fb00720c */ /* 0x000fe20003fa4070 */
[----:B------:R-:W-:-:S06]  /*12700*/  @!P4 IMAD.MOV R10, RZ, RZ, -R10 ;  /* 0x000000ffff0ac224 */ /* 0x000fcc00078e0a0a */
[----:B------:R-:W-:Y:S01]  /*12710*/  @!P6 IMAD.IADD R27, R27, 0x1, -R251 ;  /* 0x000000011b1be824 */ /* 0x000fe200078e0afb */
[----:B------:R-:W-:-:S04]  /*12720*/  ISETP.GT.U32.AND P0, PT, R251, R31, PT ;  /* 0x0000001ffb00720c */ /* 0x000fc80003f04070 */
[C---:B------:R-:W-:Y:S02]  /*12730*/  ISETP.GT.U32.AND P6, PT, R251.reuse, R27, PT ;  /* 0x0000001bfb00720c */ /* 0x040fe40003fc4070 */
[----:B------:R-:W-:Y:S01]  /*12740*/  ISETP.GT.U32.AND P1, PT, R251, R30, PT ;  /* 0x0000001efb00720c */ /* 0x000fe20003f24070 */
[--C-:B------:R-:W-:Y:S01]  /*12750*/  @!P2 IMAD.IADD R34, R34, 0x1, -R251.reuse ;  /* 0x000000012222a824 */ /* 0x100fe200078e0afb */
[----:B------:R-:W-:Y:S01]  /*12760*/  IABS R8, R8 ;  /* 0x0000000800087213 */ /* 0x000fe20000000000 */
[----:B------:R-:W-:-:S04]  /*12770*/  @!P5 IMAD.IADD R32, R32, 0x1, -R251 ;  /* 0x000000012020d824 */ /* 0x000fc800078e0afb */
[----:B------:R-:W-:Y:S01]  /*12780*/  IMAD.HI.U32 R9, R252, R8, RZ ;  /* 0x00000008fc097227 */ /* 0x000fe200078e00ff */
[----:B------:R-:W-:-:S03]  /*12790*/  @!P0 IADD3 R31, R31, -R251, RZ ;  /* 0x800000fb1f1f8210 */ /* 0x000fc60007ffe0ff */
        /* <DEDUP_REMOVED lines=14> */
[----:B------:R-:W-:Y:S02]  /*12880*/  @!P2 IADD3 R26, R26, -R251, RZ ;  /* 0x800000fb1a1aa210 */ /* 0x000fe40007ffe0ff */
        /* <DEDUP_REMOVED lines=8> */
[----:B------:R-:W-:Y:S01]  /*12910*/  ISETP.GE.AND P5, PT, R17, RZ, PT ;  /* 0x000000ff1100720c */ /* 0x000fe20003fa6270 */
[----:B------:R-:W-:Y:S01]  /*12920*/  @!P1 IMAD.IADD R22, R22, 0x1, -R251 ;  /* 0x0000000116169824 */ /* 0x000fe200078e0afb */
[----:B------:R-:W-:Y:S01]  /*12930*/  ISETP.GE.AND P2, PT, R19, RZ, PT ;  /* 0x000000ff1300720c */ /* 0x000fe20003f46270 */
[----:B------:R-:W-:Y:S01]  /*12940*/  @!P4 IMAD.MOV R10, RZ, RZ, -R10 ;  /* 0x000000ffff0ac224 */ /* 0x000fe200078e0a0a */
[----:B------:R-:W4:Y:S04]  /*12950*/  LDL.LU R19, [R1+0x20c] ;  /* 0x00020c0001137983 */ /* 0x000f280000300800 */
[----:B------:R-:W4:Y:S01]  /*12960*/  LDL.LU R17, [R1+0x208] ;  /* 0x0002080001117983 */ /* 0x000f220000300800 */
[----:B------:R-:W-:-:S03]  /*12970*/  ISETP.GE.AND P0, PT, R18, RZ, PT ;  /* 0x000000ff1200720c */ /* 0x000fc60003f06270 */
[----:B------:R-:W4:Y:S04]  /*12980*/  LDL.LU R18, [R1+0x204] ;  /* 0x0002040001127983 */ /* 0x000f280000300800 */
[----:B------:R1:W-:Y:S02]  /*12990*/  STL [R1+0x1e8], R9 ;  /* 0x0001e80901007387 */ /* 0x0003e40000100800 */
[----:B-1----:R-:W-:Y:S01]  /*129a0*/  IMAD.MOV.U32 R9, RZ, RZ, R31 ;  /* 0x000000ffff097224 */ /* 0x002fe200078e001f */
[----:B------:R-:W-:Y:S02]  /*129b0*/  ISETP.GE.AND P1, PT, R33, RZ, PT ;  /* 0x000000ff2100720c */ /* 0x000fe40003f26270 */
[----:B------:R-:W4:Y:S04]  /*129c0*/  LDL R33, [R1+0x37b0] ;  /* 0x0037b00001217983 */ /* 0x000f280000100800 */
[----:B------:R1:W-:Y:S01]  /*129d0*/  STL [R1+0x1e4], R10 ;  /* 0x0001e40a01007387 */ /* 0x0003e20000100800 */
[----:B------:R-:W-:-:S03]  /*129e0*/  @!P2 IMAD.MOV R9, RZ, RZ, -R9 ;  /* 0x000000ffff09a224 */ /* 0x000fc600078e0a09 */
[----:B------:R-:W4:Y:S04]  /*129f0*/  LDL R32, [R1+0x37f8] ;  /* 0x0037f80001207983 */ /* 0x000f280000100800 */
[----:B------:R-:W4:Y:S01]  /*12a00*/  LDL R31, [R1+0x3814] ;  /* 0x00381400011f7983 */ /* 0x000f220000100800 */
[----:B-1----:R-:W-:-:S03]  /*12a10*/  MOV R10, R30 ;  /* 0x0000001e000a7202 */ /* 0x002fc60000000f00 */
[----:B------:R1:W-:Y:S02]  /*12a20*/  STL [R1+0x1e0], R9 ;  /* 0x0001e00901007387 */ /* 0x0003e40000100800 */
[----:B------:R-:W-:Y:S02]  /*12a30*/  @!P5 IMAD.MOV R10, RZ, RZ, -R10 ;  /* 0x000000ffff0ad224 */ /* 0x000fe400078e0a0a */
        /* <DEDUP_REMOVED lines=11> */
[----:B------:R-:W-:Y:S02]  /*12af0*/  @!P3 IADD3 R21, R21, -R251, RZ ;  /* 0x800000fb1515b210 */ /* 0x000fe40007ffe0ff */
[C---:B------:R-:W-:Y:S02]  /*12b00*/  ISETP.GT.U32.AND P3, PT, R251.reuse, R29, PT ;  /* 0x0000001dfb00720c */ /* 0x040fe40003f64070 */
[----:B------:R-:W-:Y:S01]  /*12b10*/  ISETP.GT.U32.AND P5, PT, R251, R21, PT ;  /* 0x00000015fb00720c */ /* 0x000fe20003fa4070 */
[--C-:B------:R-:W-:Y:S01]  /*12b20*/  @!P4 IMAD.IADD R26, R26, 0x1, -R251.reuse ;  /* 0x000000011a1ac824 */ /* 0x100fe200078e0afb */
[----:B------:R-:W-:Y:S01]  /*12b30*/  @!P0 IADD3 R9, -R9, RZ, RZ ;  /* 0x000000ff09098210 */ /* 0x000fe20007ffe1ff */
[----:B------:R-:W-:Y:S01]  /*12b40*/  @!P2 IMAD.IADD R25, R25, 0x1, -R251 ;  /* 0x000000011919a824 */ /* 0x000fe200078e0afb */
[----:B------:R-:W-:-:S07]  /*12b50*/  @!P6 IADD3 R24, R24, -R251, RZ ;  /* 0x800000fb1818e210 */ /* 0x000fce0007ffe0ff */
[--C-:B------:R-:W-:Y:S02]  /*12b60*/  @!P3 IMAD.IADD R29, R29, 0x1, -R251.reuse ;  /* 0x000000011d1db824 */ /* 0x100fe400078e0afb */
        /* <DEDUP_REMOVED lines=8> */
[----:B-1----:R-:W-:-:S05]  /*12bf0*/  MOV R10, R26 ;  /* 0x0000001a000a7202 */ /* 0x002fca0000000f00 */
[----:B------:R-:W-:Y:S01]  /*12c00*/  @!P0 IMAD.IADD R22, R22, 0x1, -R251 ;  /* 0x0000000116168824 */ /* 0x000fe200078e0afb */
[C---:B--2---:R-:W-:Y:S02]  /*12c10*/  ISETP.GT.U32.AND P1, PT, R251.reuse, R20, PT ;  /* 0x00000014fb00720c */ /* 0x044fe40003f24070 */
[----:B---3--:R-:W-:-:S11]  /*12c20*/  ISETP.GT.U32.AND P3, PT, R251, R23, PT ;  /* 0x00000017fb00720c */ /* 0x008fd60003f64070 */
[--C-:B------:R-:W-:Y:S01]  /*12c30*/  @!P1 IMAD.IADD R20, R20, 0x1, -R251.reuse ;  /* 0x0000000114149824 */ /* 0x100fe200078e0afb */
[C---:B----4-:R-:W-:Y:S02]  /*12c40*/  ISETP.GT.U32.AND P4, PT, R251.reuse, R19, PT ;  /* 0x00000013fb00720c */ /* 0x050fe40003f84070 */
[----:B------:R-:W-:Y:S01]  /*12c50*/  ISETP.GT.U32.AND P2, PT, R251, R17, PT ;  /* 0x00000011fb00720c */ /* 0x000fe20003f44070 */
[----:B------:R-:W-:Y:S01]  /*12c60*/  @!P3 IMAD.IADD R23, R23, 0x1, -R251 ;  /* 0x000000011717b824 */ /* 0x000fe200078e0afb */
[----:B------:R-:W-:-:S09]  /*12c70*/  ISETP.GT.U32.AND P6, PT, R251, R18, PT ;  /* 0x00000012fb00720c */ /* 0x000fd20003fc4070 */
[----:B------:R-:W-:Y:S02]  /*12c80*/  @!P4 IADD3 R19, R19, -R251, RZ ;  /* 0x800000fb1313c210 */ /* 0x000fe40007ffe0ff */
[----:B------:R-:W-:Y:S01]  /*12c90*/  @!P2 IMAD.IADD R17, R17, 0x1, -R251 ;  /* 0x000000011111a824 */ /* 0x000fe200078e0afb */
[----:B------:R-:W-:Y:S02]  /*12ca0*/  ISETP.GE.AND P5, PT, R33, RZ, PT ;  /* 0x000000ff2100720c */ /* 0x000fe40003fa6270 */
[----:B------:R-:W-:Y:S02]  /*12cb0*/  ISETP.GE.AND P1, PT, R32, RZ, PT ;  /* 0x000000ff2000720c */ /* 0x000fe40003f26270 */
[----:B------:R-:W2:Y:S01]  /*12cc0*/  LDL.LU R32, [R1+0x284] ;  /* 0x0002840001207983 */ /* 0x000ea20000300800 */
[----:B------:R-:W-:-:S08]  /*12cd0*/  ISETP.GE.AND P3, PT, R31, RZ, PT ;  /* 0x000000ff1f00720c */ /* 0x000fd00003f66270 */
[----:B------:R-:W-:Y:S02]  /*12ce0*/  @!P5 IMAD.MOV R11, RZ, RZ, -R11 ;  /* 0x000000ffff0bd224 */ /* 0x000fe400078e0a0b */
[----:B------:R-:W-:Y:S01]  /*12cf0*/  @!P6 IMAD.IADD R18, R18, 0x1, -R251 ;  /* 0x000000011212e824 */ /* 0x000fe200078e0afb */
        /* <DEDUP_REMOVED lines=13> */
[----:B------:R-:W4:Y:S03]  /*12dd0*/  LDL R25, [R1+0x37f4] ;  /* 0x0037f40001197983 */ /* 0x000f260000100800 */
[----:B------:R-:W-:Y:S01]  /*12de0*/  @!P3 IADD3 R11, -R11, RZ, RZ ;  /* 0x000000ff0b0bb210 */ /* 0x000fe20007ffe1ff */
[----:B------:R-:W-:Y:S02]  /*12df0*/  IMAD.MOV.U32 R10, RZ, RZ, R24 ;  /* 0x000000ffff0a7224 */ /* 0x000fe400078e0018 */
[----:B------:R-:W4:Y:S02]  /*12e00*/  LDL R24, [R1+0x3804] ;  /* 0x0038040001187983 */ /* 0x000f240000100800 */
[----:B------:R-:W-:Y:S02]  /*12e10*/  @!P4 IMAD.MOV R10, RZ, RZ, -R10 ;  /* 0x000000ffff0ac224 */ /* 0x000fe400078e0a0a */
        /* <DEDUP_REMOVED lines=16> */
[--C-:B------:R-:W-:Y:S01]  /*12f20*/  @!P3 IMAD.IADD R19, R19, 0x1, -R251.reuse ;  /* 0x000000011313b824 */ /* 0x100fe200078e0afb */
[----:B------:R-:W-:Y:S01]  /*12f30*/  @!P6 IADD3 R10, -R10, RZ, RZ ;  /* 0x000000ff0a0ae210 */ /* 0x000fe20007ffe1ff */
[----:B------:R-:W-:Y:S01]  /*12f40*/  @!P4 IMAD.IADD R17, R17, 0x1, -R251 ;  /* 0x000000011111c824 */ /* 0x000fe200078e0afb */
[----:B------:R-:W-:-:S03]  /*12f50*/  @!P2 IADD3 R18, R18, -R251, RZ ;  /* 0x800000fb1212a210 */ /* 0x000fc60007ffe0ff */
[--C-:B------:R-:W-:Y:S01]  /*12f60*/  @!P0 IMAD.IADD R20, R20, 0x1, -R251.reuse ;  /* 0x0000000114148824 */ /* 0x100fe200078e0afb */
[----:B------:R1:W-:Y:S03]  /*12f70*/  STL [R1+0x1c0], R11 ;  /* 0x0001c00b01007387 */ /* 0x0003e60000100800 */
[----:B------:R-:W-:Y:S01]  /*12f80*/  @!P5 IMAD.IADD R12, R12, 0x1, -R251 ;  /* 0x000000010c0cd824 */ /* 0x000fe200078e0afb */
[----:B------:R-:W-:Y:S01]  /*12f90*/  STL [R1+0x1bc], R10 ;  /* 0x0001bc0a01007387 */ /* 0x000fe20000100800 */
[----:B-1----:R-:W-:Y:S02]  /*12fa0*/  IMAD.MOV.U32 R11, RZ, RZ, R23 ;  /* 0x000000ffff0b7224 */ /* 0x002fe400078e0017 */
[----:B------:R-:W-:Y:S01]  /*12fb0*/  IMAD.MOV.U32 R33, RZ, RZ, R18 ;  /* 0x000000ffff217224 */ /* 0x000fe200078e0012 */
[----:B--2---:R-:W-:Y:S02]  /*12fc0*/  ISETP.GT.U32.AND P1, PT, R251, R32, PT ;  /* 0x00000020fb00720c */ /* 0x004fe40003f24070 */
[----:B---3--:R-:W-:-:S02]  /*12fd0*/  ISETP.GE.AND P0, PT, R28, RZ, PT ;  /* 0x000000ff1c00720c */ /* 0x008fc40003f06270 */
[----:B------:R-:W2:Y:S01]  /*12fe0*/  LDL.LU R28, [R1+0x270] ;  /* 0x00027000011c7983 */ /* 0x000ea20000300800 */
[C---:B----4-:R-:W-:Y:S02]  /*12ff0*/  ISETP.GT.U32.AND P3, PT, R251.reuse, R31, PT ;  /* 0x0000001ffb00720c */ /* 0x050fe40003f64070 */
[C---:B------:R-:W-:Y:S02]  /*13000*/  ISETP.GT.U32.AND P4, PT, R251.reuse, R30, PT ;  /* 0x0000001efb00720c */ /* 0x040fe40003f84070 */
[----:B------:R-:W-:-:S04]  /*13010*/  ISETP.GT.U32.AND P2, PT, R251, R29, PT ;  /* 0x0000001dfb00720c */ /* 0x000fc80003f44070 */
[--C-:B------:R-:W-:Y:S02]  /*13020*/  @!P1 IMAD.IADD R32, R32, 0x1, -R251.reuse ;  /* 0x0000000120209824 */ /* 0x100fe400078e0afb */
[----:B------:R-:W-:Y:S02]  /*13030*/  @!P0 IADD3 R20, -R20, RZ, RZ ;  /* 0x000000ff14148210 */ /* 0x000fe40007ffe1ff */
[----:B------:R-:W-:Y:S02]  /*13040*/  ISETP.GE.AND P5, PT, R26, RZ, PT ;  /* 0x000000ff1a00720c */ /* 0x000fe40003fa6270 */
[----:B------:R-:W3:Y:S01]  /*13050*/  LDL.LU R26, [R1+0x26c] ;  /* 0x00026c00011a7983 */ /* 0x000ee20000300800 */
[--C-:B------:R-:W-:Y:S01]  /*13060*/  @!P3 IMAD.IADD R31, R31, 0x1, -R251.reuse ;  /* 0x000000011f1fb824 */ /* 0x100fe200078e0afb */
[----:B------:R-:W-:Y:S01]  /*13070*/  @!P4 IADD3 R30, R30, -R251, RZ ;  /* 0x800000fb1e1ec210 */ /* 0x000fe20007ffe0ff */
[----:B------:R-:W-:Y:S01]  /*13080*/  @!P2 IMAD.IADD R29, R29, 0x1, -R251 ;  /* 0x000000011d1da824 */ /* 0x000fe200078e0afb */
[----:B------:R-:W-:-:S02]  /*13090*/  ISETP.GE.AND P1, PT, R25, RZ, PT ;  /* 0x000000ff1900720c */ /* 0x000fc40003f26270 */
[----:B------:R-:W4:Y:S01]  /*130a0*/  LDL.LU R25, [R1+0x268] ;  /* 0x0002680001197983 */ /* 0x000f220000300800 */
[----:B------:R-:W-:-:S03]  /*130b0*/  ISETP.GE.AND P3, PT, R24, RZ, PT ;  /* 0x000000ff1800720c */ /* 0x000fc60003f66270 */
[----:B------:R-:W4:Y:S01]  /*130c0*/  LDL.LU R24, [R1+0x264] ;  /* 0x0002640001187983 */ /* 0x000f220000300800 */
[----:B------:R-:W-:Y:S01]  /*130d0*/  @!P5 IMAD.MOV R11, RZ, RZ, -R11 ;  /* 0x000000ffff0bd224 */ /* 0x000fe200078e0a0b */
[----:B------:R-:W-:Y:S02]  /*130e0*/  ISETP.GE.AND P4, PT, R22, RZ, PT ;  /* 0x000000ff1600720c */ /* 0x000fe40003f86270 */
[----:B------:R-:W4:Y:S01]  /*130f0*/  LDL.LU R22, [R1+0x260] ;  /* 0x0002600001167983 */ /* 0x000f220000300800 */
[----:B------:R-:W-:-:S03]  /*13100*/  ISETP.GE.AND P2, PT, R21, RZ, PT ;  /* 0x000000ff1500720c */ /* 0x000fc60003f46270 */
[----:B------:R-:W4:Y:S04]  /*13110*/  LDL.LU R21, [R1+0x25c] ;  /* 0x00025c0001157983 */ /* 0x000f280000300800 */
[----:B------:R1:W-:Y:S04]  /*13120*/  STL [R1+0x1b8], R20 ;  /* 0x0001b81401007387 */ /* 0x0003e80000100800 */
[----:B------:R-:W4:Y:S04]  /*13130*/  LDL R23, [R1+0x3840] ;  /* 0x0038400001177983 */ /* 0x000f280000100800 */
[----:B-1----:R-:W4:Y:S04]  /*13140*/  LDL R20, [R1+0x380c] ;  /* 0x00380c0001147983 */ /* 0x002f280000100800 */
[----:B------:R1:W-:Y:S01]  /*13150*/  STL [R1+0x1b4], R11 ;  /* 0x0001b40b01007387 */ /* 0x0003e20000100800 */
[----:B------:R-:W-:-:S02]  /*13160*/  @!P1 IMAD.MOV R19, RZ, RZ, -R19 ;  /* 0x000000ffff139224 */ /* 0x000fc400078e0a13 */
[----:B------:R-:W-:Y:S02]  /*13170*/  @!P4 IMAD.MOV R33, RZ, RZ, -R33 ;  /* 0x000000ffff21c224 */ /* 0x000fe400078e0a21 */
[----:B-1----:R-:W-:Y:S02]  /*13180*/  IMAD.MOV.U32 R11, RZ, RZ, R17 ;  /* 0x000000ffff0b7224 */ /* 0x002fe400078e0011 */
[----:B------:R-:W4:Y:S03]  /*13190*/  LDL R17, [R1+0x3818] ;  /* 0x0038180001117983 */ /* 0x000f260000100800 */
[----:B------:R-:W-:Y:S01]  /*131a0*/  @!P3 IADD3 R11, -R11, RZ, RZ ;  /* 0x000000ff0b0bb210 */ /* 0x000fe20007ffe1ff */
        /* <DEDUP_REMOVED lines=8> */
[----:B------:R-:W-:-:S04]  /*13230*/  ISETP.GT.U32.AND P6, PT, R251, R27, PT ;  /* 0x0000001bfb00720c */ /* 0x000fc80003fc4070 */
[C---:B------:R-:W-:Y:S01]  /*13240*/  ISETP.GT.U32.AND P0, PT, R251.reuse, R34, PT ;  /* 0x00000022fb00720c */ /* 0x040fe20003f04070 */
[----:B------:R-:W-:Y:S01]  /*13250*/  IMAD.MOV.U32 R11, RZ, RZ, R12 ;  /* 0x000000ffff0b7224 */ /* 0x000fe200078e000c */
[----:B------:R-:W-:-:S07]  /*13260*/  ISETP.GT.U32.AND P5, PT, R251, R32, PT ;  /* 0x00000020fb00720c */ /* 0x000fce0003fa4070 */
[----:B------:R-:W-:Y:S01]  /*13270*/  @!P6 IMAD.IADD R27, R27, 0x1, -R251 ;  /* 0x000000011b1be824 */ /* 0x000fe200078e0afb */
[----:B------:R-:W-:Y:S01]  /*13280*/  ISETP.GT.U32.AND P1, PT, R251, R31, PT ;  /* 0x0000001ffb00720c */ /* 0x000fe20003f24070 */
[----:B------:R-:W-:-:S03]  /*13290*/  @!P2 IMAD.MOV R11, RZ, RZ, -R11 ;  /* 0x000000ffff0ba224 */ /* 0x000fc600078e0a0b */
[C---:B------:R-:W-:Y:S01]  /*132a0*/  ISETP.GT.U32.AND P6, PT, R251.reuse, R27, PT ;  /* 0x0000001bfb00720c */ /* 0x040fe20003fc4070 */
[----:B------:R-:W-:Y:S01]  /*132b0*/  @!P0 IMAD.IADD R34, R34, 0x1, -R251 ;  /* 0x0000000122228824 */ /* 0x000fe200078e0afb */
[----:B------:R-:W-:Y:S02]  /*132c0*/  ISETP.GT.U32.AND P3, PT, R251, R30, PT ;  /* 0x0000001efb00720c */ /* 0x000fe40003f64070 */
[----:B------:R-:W-:Y:S02]  /*132d0*/  IABS R9, R9 ;  /* 0x0000000900097213 */ /* 0x000fe40000000000 */
[----:B------:R-:W-:-:S03]  /*132e0*/  @!P5 IADD3 R32, R32, -R251, RZ ;  /* 0x800000fb2020d210 */ /* 0x000fc60007ffe0ff */
[----:B------:R-:W-:-:S04]  /*132f0*/  IMAD.HI.U32 R10, R252, R9, RZ ;  /* 0x00000009fc0a7227 */ /* 0x000fc800078e00ff */
[--C-:B------:R-:W-:Y:S02]  /*13300*/  @!P6 IMAD.IADD R27, R27, 0x1, -R251.reuse ;  /* 0x000000011b1be824 */ /* 0x100fe400078e0afb */
[--C-:B------:R-:W-:Y:S02]  /*13310*/  @!P1 IMAD.IADD R31, R31, 0x1, -R251.reuse ;  /* 0x000000011f1f9824 */ /* 0x100fe400078e0afb */
[----:B------:R-:W-:Y:S02]  /*13320*/  IMAD.MOV R10, RZ, RZ, -R10 ;  /* 0x000000ffff0a7224 */ /* 0x000fe400078e0a0a */
[----:B------:R-:W-:Y:S01]  /*13330*/  @!P3 IMAD.IADD R30, R30, 0x1, -R251 ;  /* 0x000000011e1eb824 */ /* 0x000fe200078e0afb */
[----:B------:R1:W-:Y:S01]  /*13340*/  STL [R1+0x1a4], R11 ;  /* 0x0001a40b01007387 */ /* 0x0003e20000100800 */
[C---:B------:R-:W-:Y:S01]  /*13350*/  IMAD R9, R251.reuse, R10, R9 ;  /* 0x0000000afb097224 */ /* 0x040fe200078e0209 */
[----:B------:R-:W-:Y:S02]  /*13360*/  MOV R10, R34 ;  /* 0x00000022000a7202 */ /* 0x000fe40000000f00 */
[----:B------:R-:W-:Y:S01]  /*13370*/  ISETP.GT.U32.AND P4, PT, R251, R29, PT ;  /* 0x0000001dfb00720c */ /* 0x000fe20003f84070 */
[----:B-1----:R-:W-:-:S12]  /*13380*/  IMAD.MOV.U32 R11, RZ, RZ, R32 ;  /* 0x000000ffff0b7224 */ /* 0x002fd800078e0020 */
[----:B------:R-:W-:Y:S01]  /*13390*/  @!P4 IMAD.IADD R29, R29, 0x1, -R251 ;  /* 0x000000011d1dc824 */ /* 0x000fe200078e0afb */
[----:B--2---:R-:W-:-:S13]  /*133a0*/  ISETP.GT.U32.AND P2, PT, R251, R28, PT ;  /* 0x0000001cfb00720c */ /* 0x004fda0003f44070 */
[----:B------:R-:W-:Y:S02]  /*133b0*/  @!P2 IADD3 R28, R28, -R251, RZ ;  /* 0x800000fb1c1ca210 */ /* 0x000fe40007ffe0ff */
[C---:B---3--:R-:W-:Y:S02]  /*133c0*/  ISETP.GT.U32.AND P0, PT, R251.reuse, R26, PT ;  /* 0x0000001afb00720c */ /* 0x048fe40003f04070 */
[----:B----4-:R-:W-:-:S11]  /*133d0*/  ISETP.GT.U32.AND P5, PT, R251, R25, PT ;  /* 0x00000019fb00720c */ /* 0x010fd60003fa4070 */
[--C-:B------:R-:W-:Y:S01]  /*133e0*/  @!P0 IMAD.IADD R26, R26, 0x1, -R251.reuse ;  /* 0x000000011a1a8824 */ /* 0x100fe200078e0afb */
[----:B------:R-:W-:Y:S01]  /*133f0*/  ISETP.GT.U32.AND P1, PT, R251, R24, PT ;  /* 0x00000018fb00720c */ /* 0x000fe20003f24070 */
[----:B------:R-:W-:Y:S01]  /*13400*/  @!P5 IMAD.IADD R25, R25, 0x1, -R251 ;  /* 0x000000011919d824 */ /* 0x000fe200078e0afb */
[----:B------:R-:W-:Y:S02]  /*13410*/  ISETP.GT.U32.AND P3, PT, R251, R22, PT ;  /* 0x00000016fb00720c */ /* 0x000fe40003f64070 */
[----:B------:R-:W-:Y:S02]  /*13420*/  ISETP.GE.AND P6, PT, R23, RZ, PT ;  /* 0x000000ff1700720c */ /* 0x000fe40003fc6270 */
[----:B------:R-:W-:-:S07]  /*13430*/  ISETP.GE.AND P2, PT, R20, RZ, PT ;  /* 0x000000ff1400720c */ /* 0x000fce0003f46270 */
[--C-:B------:R-:W-:Y:S02]  /*13440*/  @!P1 IMAD.IADD R24, R24, 0x1, -R251.reuse ;  /* 0x0000000118189824 */ /* 0x100fe400078e0afb */
[----:B------:R-:W-:Y:S02]  /*13450*/  @!P3 IMAD.IADD R22, R22, 0x1, -R251 ;  /* 0x000000011616b824 */ /* 0x000fe400078e0afb */
[----:B------:R-:W-:Y:S01]  /*13460*/  @!P6 IMAD.MOV R10, RZ, RZ, -R10 ;  /* 0x000000ffff0ae224 */ /* 0x000fe200078e0a0a */
[----:B------:R-:W-:Y:S02]  /*13470*/  ISETP.GE.AND P0, PT, R17, RZ, PT ;  /* 0x000000ff1100720c */ /* 0x000fe40003f06270 */
[----:B------:R-:W2:Y:S01]  /*13480*/  LDL.LU R17, [R1+0x258] ;  /* 0x0002580001117983 */ /* 0x000ea20000300800 */
[----:B------:R-:W-:-:S03]  /*13490*/  @!P2 IADD3 R11, -R11, RZ, RZ ;  /* 0x000000ff0b0ba210 */ /* 0x000fc60007ffe1ff */
[----:B------:R-:W3:Y:S01]  /*134a0*/  LDL.LU R23, [R1+0x254] ;  /* 0x0002540001177983 */ /* 0x000ee20000300800 */
[----:B------:R-:W-:Y:S02]  /*134b0*/  ISETP.GE.AND P1, PT, R18, RZ, PT ;  /* 0x000000ff1200720c */ /* 0x000fe40003f26270 */
        /* <DEDUP_REMOVED lines=38> */
[----:B------:R-:W-:Y:S04]  /*13720*/  STL [R1+0x3694], R10 ;  /* 0x0036940a01007387 */ /* 0x000fe80000100800 */
[----:B------:R1:W-:Y:S04]  /*13730*/  STL [R1+0x18c], R11 ;  /* 0x00018c0b01007387 */ /* 0x0003e80000100800 */
[----:B------:R-:W4:Y:S01]  /*13740*/  LDL.LU R34, [R1+0x2cc] ;  /* 0x0002cc0001227983 */ /* 0x000f220000300800 */
[----:B-1----:R-:W-:Y:S01]  /*13750*/  IMAD.MOV.U32 R11, RZ, RZ, R26 ;  /* 0x000000ffff0b7224 */ /* 0x002fe200078e001a */
[----:B------:R-:W-:-:S13]  /*13760*/  ISETP.GT.U32.AND P1, PT, R251, R22, PT ;  /* 0x00000016fb00720c */ /* 0x000fda0003f24070 */
[----:B------:R-:W-:Y:S01]  /*13770*/  @!P1 IMAD.IADD R22, R22, 0x1, -R251 ;  /* 0x0000000116169824 */ /* 0x000fe200078e0afb */
[C---:B--2---:R-:W-:Y:S02]  /*13780*/  ISETP.GT.U32.AND P3, PT, R251.reuse, R17, PT ;  /* 0x00000011fb00720c */ /* 0x044fe40003f64070 */
[C---:B---3--:R-:W-:Y:S02]  /*13790*/  ISETP.GT.U32.AND P4, PT, R251.reuse, R23, PT ;  /* 0x00000017fb00720c */ /* 0x048fe40003f84070 */
[----:B----4-:R-:W-:-:S09]  /*137a0*/  ISETP.GT.U32.AND P2, PT, R251, R19, PT ;  /* 0x00000013fb00720c */ /* 0x010fd20003f44070 */
[----:B------:R-:W-:Y:S01]  /*137b0*/  @!P3 IMAD.IADD R17, R17, 0x1, -R251 ;  /* 0x000000011111b824 */ /* 0x000fe200078e0afb */
[C---:B------:R-:W-:Y:S02]  /*137c0*/  ISETP.GT.U32.AND P0, PT, R251.reuse, R20, PT ;  /* 0x00000014fb00720c */ /* 0x040fe40003f04070 */
[----:B------:R-:W-:Y:S02]  /*137d0*/  ISETP.GT.U32.AND P6, PT, R251, R18, PT ;  /* 0x00000012fb00720c */ /* 0x000fe40003fc4070 */
[----:B------:R-:W-:Y:S02]  /*137e0*/  ISETP.GE.AND P5, PT, R33, RZ, PT ;  /* 0x000000ff2100720c */ /* 0x000fe40003fa6270 */
[----:B------:R-:W-:-:S07]  /*137f0*/  ISETP.GE.AND P3, PT, R32, RZ, PT ;  /* 0x000000ff2000720c */ /* 0x000fce0003f66270 */
[--C-:B------:R-:W-:Y:S01]  /*13800*/  @!P0 IMAD.IADD R20, R20, 0x1, -R251.reuse ;  /* 0x0000000114148824 */ /* 0x100fe200078e0afb */
[----:B------:R-:W-:Y:S01]  /*13810*/  @!P4 IADD3 R23, R23, -R251, RZ ;  /* 0x800000fb1717c210 */ /* 0x000fe20007ffe0ff */
[--C-:B------:R-:W-:Y:S01]  /*13820*/  @!P2 IMAD.IADD R19, R19, 0x1, -R251.reuse ;  /* 0x000000011313a824 */ /* 0x100fe200078e0afb */
[----:B------:R-:W-:Y:S01]  /*13830*/  ISETP.GE.AND P4, PT, R31, RZ, PT ;  /* 0x000000ff1f00720c */ /* 0x000fe20003f86270 */
[----:B------:R-:W2:Y:S01]  /*13840*/  LDL.LU R32, [R1+0x2c8] ;  /* 0x0002c80001207983 */ /* 0x000ea20000300800 */
[----:B------:R-:W-:Y:S02]  /*13850*/  @!P5 IMAD.MOV R12, RZ, RZ, -R12 ;  /* 0x000000ffff0cd224 */ /* 0x000fe400078e0a0c */
        /* <DEDUP_REMOVED lines=19> */
[----:B------:R-:W-:Y:S04]  /*13990*/  STL [R1+0x180], R12 ;  /* 0x0001800c01007387 */ /* 0x000fe80000100800 */
[----:B------:R1:W-:Y:S02]  /*139a0*/  STL [R1+0x17c], R11 ;  /* 0x00017c0b01007387 */ /* 0x0003e40000100800 */
[----:B-1----:R-:W-:-:S02]  /*139b0*/  IMAD.MOV.U32 R11, RZ, RZ, R21 ;  /* 0x000000ffff0b7224 */ /* 0x002fc400078e0015 */
[----:B------:R-:W4:Y:S01]  /*139c0*/  LDL R21, [R1+0x3858] ;  /* 0x0038580001157983 */ /* 0x000f220000100800 */
[----:B------:R-:W-:-:S03]  /*139d0*/  IMAD.MOV.U32 R12, RZ, RZ, R22 ;  /* 0x000000ffff0c7224 */ /* 0x000fc600078e0016 */
[----:B------:R-:W4:Y:S01]  /*139e0*/  LDL R22, [R1+0x384c] ;  /* 0x00384c0001167983 */ /* 0x000f220000100800 */
[C---:B------:R-:W-:Y:S02]  /*139f0*/  ISETP.GT.U32.AND P1, PT, R251.reuse, R13, PT ;  /* 0x0000000dfb00720c */ /* 0x040fe40003f24070 */
[----:B------:R-:W-:Y:S02]  /*13a00*/  @!P0 IADD3 R12, -R12, RZ, RZ ;  /* 0x000000ff0c0c8210 */ /* 0x000fe40007ffe1ff */
[C---:B------:R-:W-:Y:S02]  /*13a10*/  ISETP.GT.U32.AND P0, PT, R251.reuse, R18, PT ;  /* 0x00000012fb00720c */ /* 0x040fe40003f04070 */
[C---:B------:R-:W-:Y:S02]  /*13a20*/  ISETP.GT.U32.AND P3, PT, R251.reuse, R23, PT ;  /* 0x00000017fb00720c */ /* 0x040fe40003f64070 */
[C---:B------:R-:W-:Y:S02]  /*13a30*/  ISETP.GT.U32.AND P4, PT, R251.reuse, R19, PT ;  /* 0x00000013fb00720c */ /* 0x040fe40003f84070 */
[----:B------:R-:W-:-:S03]  /*13a40*/  ISETP.GT.U32.AND P2, PT, R251, R20, PT ;  /* 0x00000014fb00720c */ /* 0x000fc60003f44070 */
[----:B------:R-:W-:Y:S02]  /*13a50*/  @!P1 IADD3 R13, R13, -R251, RZ ;  /* 0x800000fb0d0d9210 */ /* 0x000fe40007ffe0ff */
[C---:B------:R-:W-:Y:S02]  /*13a60*/  ISETP.GT.U32.AND P1, PT, R251.reuse, R17, PT ;  /* 0x00000011fb00720c */ /* 0x040fe40003f24070 */
[----:B------:R-:W-:Y:S01]  /*13a70*/  ISETP.GT.U32.AND P5, PT, R251, R13, PT ;  /* 0x0000000dfb00720c */ /* 0x000fe20003fa4070 */
[--C-:B------:R-:W-:Y:S02]  /*13a80*/  @!P0 IMAD.IADD R18, R18, 0x1, -R251.reuse ;  /* 0x0000000112128824 */ /* 0x100fe400078e0afb */
[--C-:B------:R-:W-:Y:S02]  /*13a90*/  @!P3 IMAD.IADD R23, R23, 0x1, -R251.reuse ;  /* 0x000000011717b824 */ /* 0x100fe400078e0afb */
[----:B------:R-:W-:Y:S01]  /*13aa0*/  @!P4 IMAD.IADD R19, R19, 0x1, -R251 ;  /* 0x000000011313c824 */ /* 0x000fe200078e0afb */
[----:B------:R-:W-:Y:S01]  /*13ab0*/  @!P2 IADD3 R20, R20, -R251, RZ ;  /* 0x800000fb1414a210 */ /* 0x000fe20007ffe0ff */
[----:B------:R-:W-:-:S04]  /*13ac0*/  @!P6 IMAD.MOV R11, RZ, RZ, -R11 ;  /* 0x000000ffff0be224 */ /* 0x000fc800078e0a0b */
[--C-:B------:R-:W-:Y:S01]  /*13ad0*/  @!P1 IMAD.IADD R17, R17, 0x1, -R251.reuse ;  /* 0x0000000111119824 */ /* 0x100fe200078e0afb */
[----:B------:R1:W-:Y:S01]  /*13ae0*/  STL [R1+0x178], R12 ;  /* 0x0001780c01007387 */ /* 0x0003e20000100800 */
[----:B------:R-:W-:-:S03]  /*13af0*/  @!P5 IMAD.IADD R13, R13, 0x1, -R251 ;  /* 0x000000010d0dd824 */ /* 0x000fc600078e0afb */
        /* <DEDUP_REMOVED lines=9> */
[----:B------:R-:W-:-:S05]  /*13b90*/  @!P3 IMAD.IADD R32, R32, 0x1, -R251 ;  /* 0x000000012020b824 */ /* 0x000fca00078e0afb */
        /* <DEDUP_REMOVED lines=10> */
[----:B------:R-:W-:Y:S01]  /*13c40*/  ISETP.GE.AND P0, PT, R21, RZ, PT ;  /* 0x000000ff1500720c */ /* 0x000fe20003f06270 */
[----:B------:R-:W-:-:S04]  /*13c50*/  IMAD.MOV.U32 R21, RZ, RZ, R17 ;  /* 0x000000ffff157224 */ /* 0x000fc800078e0011 */
[----:B------:R-:W-:Y:S01]  /*13c60*/  @!P1 IMAD.MOV R21, RZ, RZ, -R21 ;  /* 0x000000ffff159224 */ /* 0x000fe200078e0a15 */
[----:B------:R-:W-:Y:S02]  /*13c70*/  ISETP.GE.AND P2, PT, R22, RZ, PT ;  /* 0x000000ff1600720c */ /* 0x000fe40003f46270 */
[----:B------:R-:W4:Y:S04]  /*13c80*/  LDL.LU R22, [R1+0x2a4] ;  /* 0x0002a40001167983 */ /* 0x000f280000300800 */
        /* <DEDUP_REMOVED lines=47> */
[----:B------:R-:W-:Y:S02]  /*13f80*/  @!P5 IMAD.IADD R25, R25, 0x1, -R251 ;  /* 0x000000011919d824 */ /* 0x000fe400078e0afb */
[----:B------:R-:W-:Y:S02]  /*13f90*/  @!P3 IADD3 R24, R24, -R251, RZ ;  /* 0x800000fb1818b210 */ /* 0x000fe40007ffe0ff */
[----:B------:R-:W-:Y:S02]  /*13fa0*/  ISETP.GT.U32.AND P4, PT, R251, R22, PT ;  /* 0x00000016fb00720c */ /* 0x000fe40003f84070 */
[----:B------:R-:W-:Y:S02]  /*13fb0*/  ISETP.GE.AND P6, PT, R23, RZ, PT ;  /* 0x000000ff1700720c */ /* 0x000fe40003fc6270 */
[----:B------:R-:W-:-:S02]  /*13fc0*/  ISETP.GE.AND P0, PT, R21, RZ, PT ;  /* 0x000000ff1500720c */ /* 0x000fc40003f06270 */
[----:B------:R-:W2:Y:S07]  /*13fd0*/  LDL.LU R21, [R1+0x29c] ;  /* 0x00029c0001157983 */ /* 0x000eae0000300800 */
[----:B------:R-:W-:Y:S01]  /*13fe0*/  @!P4 IMAD.IADD R22, R22, 0x1, -R251 ;  /* 0x000000011616c824 */ /* 0x000fe200078e0afb */
[----:B------:R-:W3:Y:S01]  /*13ff0*/  LDL.LU R23, [R1+0x298] ;  /* 0x0002980001177983 */ /* 0x000ee20000300800 */
[----:B------:R-:W-:Y:S02]  /*14000*/  @!P6 IADD3 R11, -R11, RZ, RZ ;  /* 0x000000ff0b0be210 */ /* 0x000fe40007ffe1ff */
[----:B------:R-:W-:Y:S01]  /*14010*/  ISETP.GE.AND P1, PT, R20, RZ, PT ;  /* 0x000000ff1400720c */ /* 0x000fe20003f26270 */
[----:B------:R-:W-:Y:S01]  /*14020*/  @!P0 IMAD.MOV R12, RZ, RZ, -R12 ;  /* 0x000000ffff0c8224 */ /* 0x000fe200078e0a0c */
[----:B------:R-:W4:Y:S01]  /*14030*/  LDL.LU R20, [R1+0x294] ;  /* 0x0002940001147983 */ /* 0x000f220000300800 */
[----:B------:R-:W-:-:S02]  /*14040*/  ISETP.GE.AND P3, PT, R18, RZ, PT ;  /* 0x000000ff1200720c */ /* 0x000fc40003f66270 */
[----:B------:R-:W-:Y:S02]  /*14050*/  ISETP.GE.AND P5, PT, R19, RZ, PT ;  /* 0x000000ff1300720c */ /* 0x000fe40003fa6270 */
[----:B------:R-:W4:Y:S04]  /*14060*/  LDL.LU R19, [R1+0x290] ;  /* 0x0002900001137983 */ /* 0x000f280000300800 */
[----:B------:R-:W4:Y:S04]  /*14070*/  LDL.LU R18, [R1+0x28c] ;  /* 0x00028c0001127983 */ /* 0x000f280000300800 */
[----:B------:R1:W-:Y:S01]  /*14080*/  STL [R1+0x158], R11 ;  /* 0x0001580b01007387 */ /* 0x0003e20000100800 */
[----:B------:R-:W-:-:S03]  /*14090*/  ISETP.GE.AND P4, PT, R33, RZ, PT ;  /* 0x000000ff2100720c */ /* 0x000fc60003f86270 */
[----:B------:R-:W4:Y:S01]  /*140a0*/  LDL R33, [R1+0x3898] ;  /* 0x0038980001217983 */ /* 0x000f220000100800 */
[----:B-1----:R-:W-:-:S03]  /*140b0*/  IMAD.MOV.U32 R11, RZ, RZ, R31 ;  /* 0x000000ffff0b7224 */ /* 0x002fc600078e001f */
[----:B------:R1:W-:Y:S01]  /*140c0*/  STL [R1+0x154], R12 ;  /* 0x0001540c01007387 */ /* 0x0003e20000100800 */
[----:B------:R-:W-:-:S03]  /*140d0*/  @!P1 IMAD.MOV R11, RZ, RZ, -R11 ;  /* 0x000000ffff0b9224 */ /* 0x000fc600078e0a0b */
[----:B------:R-:W4:Y:S04]  /*140e0*/  LDL R32, [R1+0x38b4] ;  /* 0x0038b40001207983 */ /* 0x000f280000100800 */
        /* <DEDUP_REMOVED lines=27> */
[----:B------:R-:W-:Y:S04]  /*142a0*/  STL [R1+0x3680], R11 ;  /* 0x0036800b01007387 */ /* 0x000fe80000100800 */
[----:B------:R1:W-:Y:S04]  /*142b0*/  STL [R1+0x144], R12 ;  /* 0x0001440c01007387 */ /* 0x0003e80000100800 */
[----:B------:R-:W4:Y:S01]  /*142c0*/  LDL.LU R34, [R1+0x310] ;  /* 0x0003100001227983 */ /* 0x000f220000300800 */
[----:B------:R-:W-:Y:S01]  /*142d0*/  ISETP.GT.U32.AND P3, PT, R251, R22, PT ;  /* 0x00000016fb00720c */ /* 0x000fe20003f64070 */
[----:B-1----:R-:W-:-:S12]  /*142e0*/  IMAD.MOV.U32 R12, RZ, RZ, R26 ;  /* 0x000000ffff0c7224 */ /* 0x002fd800078e001a */
[----:B------:R-:W-:Y:S01]  /*142f0*/  @!P3 IMAD.IADD R22, R22, 0x1, -R251 ;  /* 0x000000011616b824 */ /* 0x000fe200078e0afb */
[C---:B--2---:R-:W-:Y:S02]  /*14300*/  ISETP.GT.U32.AND P4, PT, R251.reuse, R21, PT ;  /* 0x00000015fb00720c */ /* 0x044fe40003f84070 */
[----:B---3--:R-:W-:-:S11]  /*14310*/  ISETP.GT.U32.AND P2, PT, R251, R23, PT ;  /* 0x00000017fb00720c */ /* 0x008fd60003f44070 */
[--C-:B------:R-:W-:Y:S01]  /*14320*/  @!P4 IMAD.IADD R21, R21, 0x1, -R251.reuse ;  /* 0x000000011515c824 */ /* 0x100fe200078e0afb */
[----:B----4-:R-:W-:Y:S01]  /*14330*/  ISETP.GT.U32.AND P0, PT, R251, R20, PT ;  /* 0x00000014fb00720c */ /* 0x010fe20003f04070 */
[----:B------:R-:W-:Y:S01]  /*14340*/  @!P2 IMAD.IADD R23, R23, 0x1, -R251 ;  /* 0x000000011717a824 */ /* 0x000fe200078e0afb */
[C---:B------:R-:W-:Y:S02]  /*14350*/  ISETP.GT.U32.AND P1, PT, R251.reuse, R19, PT ;  /* 0x00000013fb00720c */ /* 0x040fe40003f24070 */
[----:B------:R-:W-:-:S09]  /*14360*/  ISETP.GT.U32.AND P6, PT, R251, R18, PT ;  /* 0x00000012fb00720c */ /* 0x000fd20003fc4070 */
[--C-:B------:R-:W-:Y:S01]  /*14370*/  @!P0 IMAD.IADD R20, R20, 0x1, -R251.reuse ;  /* 0x0000000114148824 */ /* 0x100fe200078e0afb */
[----:B------:R-:W-:Y:S02]  /*14380*/  ISETP.GE.AND P5, PT, R33, RZ, PT ;  /* 0x000000ff2100720c */ /* 0x000fe40003fa6270 */
[----:B------:R-:W-:Y:S01]  /*14390*/  ISETP.GE.AND P4, PT, R32, RZ, PT ;  /* 0x000000ff2000720c */ /* 0x000fe20003f86270 */
[----:B------:R-:W-:Y:S01]  /*143a0*/  @!P1 IMAD.IADD R19, R19, 0x1, -R251 ;  /* 0x0000000113139824 */ /* 0x000fe200078e0afb */
[----:B------:R-:W2:Y:S01]  /*143b0*/  LDL.LU R32, [R1+0x30c] ;  /* 0x00030c0001207983 */ /* 0x000ea20000300800 */
[----:B------:R-:W-:-:S08]  /*143c0*/  ISETP.GE.AND P2, PT, R31, RZ, PT ;  /* 0x000000ff1f00720c */ /* 0x000fd00003f46270 */
        /* <DEDUP_REMOVED lines=53> */
[----:B------:R-:W-:Y:S01]  /*14720*/  @!P3 IMAD.MOV R21, RZ, RZ, -R21 ;  /* 0x000000ffff15b224 */ /* 0x000fe200078e0a15 */
[----:B------:R-:W-:Y:S02]  /*14730*/  ISETP.GE.AND P5, PT, R26, RZ, PT ;  /* 0x000000ff1a00720c */ /* 0x000fe40003fa6270 */
[----:B------:R-:W3:Y:S02]  /*14740*/  LDL.LU R26, [R1+0x2f4] ;  /* 0x0002f400011a7983 */ /* 0x000ee40000300800 */
[--C-:B------:R-:W-:Y:S02]  /*14750*/  @!P0 IMAD.IADD R30, R30, 0x1, -R251.reuse ;  /* 0x000000011e1e8824 */ /* 0x100fe400078e0afb */
[--C-:B------:R-:W-:Y:S01]  /*14760*/  @!P2 IMAD.IADD R31, R31, 0x1, -R251.reuse ;  /* 0x000000011f1fa824 */ /* 0x100fe200078e0afb */
[----:B------:R-:W-:Y:S01]  /*14770*/  ISETP.GE.AND P4, PT, R25, RZ, PT ;  /* 0x000000ff1900720c */ /* 0x000fe20003f86270 */
[----:B------:R-:W-:Y:S01]  /*14780*/  @!P1 IMAD.IADD R29, R29, 0x1, -R251 ;  /* 0x000000011d1d9824 */ /* 0x000fe200078e0afb */
[----:B------:R-:W4:Y:S04]  /*14790*/  LDL.LU R25, [R1+0x2f0] ;  /* 0x0002f00001197983 */ /* 0x000f280000300800 */
[----:B------:R-:W-:Y:S01]  /*147a0*/  @!P5 IMAD.MOV R13, RZ, RZ, -R13 ;  /* 0x000000ffff0dd224 */ /* 0x000fe200078e0a0d */
[----:B------:R-:W-:-:S06]  /*147b0*/  ISETP.GE.AND P2, PT, R24, RZ, PT ;  /* 0x000000ff1800720c */ /* 0x000fcc0003f46270 */
[----:B------:R-:W-:Y:S01]  /*147c0*/  @!P4 IMAD.MOV R20, RZ, RZ, -R20 ;  /* 0x000000ffff14c224 */ /* 0x000fe200078e0a14 */
[----:B------:R-:W-:Y:S02]  /*147d0*/  ISETP.GE.AND P1, PT, R22, RZ, PT ;  /* 0x000000ff1600720c */ /* 0x000fe40003f26270 */
[----:B------:R-:W-:Y:S02]  /*147e0*/  ISETP.GE.AND P0, PT, R17, RZ, PT ;  /* 0x000000ff1100720c */ /* 0x000fe40003f06270 */
[----:B------:R-:W4:Y:S04]  /*147f0*/  LDL.LU R17, [R1+0x2ec] ;  /* 0x0002ec0001117983 */ /* 0x000f280000300800 */
[----:B------:R-:W4:Y:S04]  /*14800*/  LDL.LU R24, [R1+0x2e8] ;  /* 0x0002e80001187983 */ /* 0x000f280000300800 */
[----:B------:R-:W4:Y:S04]  /*14810*/  LDL.LU R22, [R1+0x2e4] ;  /* 0x0002e40001167983 */ /* 0x000f280000300800 */
[----:B------:R1:W-:Y:S04]  /*14820*/  STL [R1+0x128], R21 ;  /* 0x0001281501007387 */ /* 0x0003e80000100800 */
[----:B------:R-:W4:Y:S04]  /*14830*/  LDL R23, [R1+0x38ac] ;  /* 0x0038ac0001177983 */ /* 0x000f280000100800 */
[----:B-1----:R-:W4:Y:S04]  /*14840*/  LDL R21, [R1+0x38b8] ;  /* 0x0038b80001157983 */ /* 0x002f280000100800 */
[----:B------:R1:W-:Y:S01]  /*14850*/  STL [R1+0x124], R13 ;  /* 0x0001240d01007387 */ /* 0x0003e20000100800 */
[----:B------:R-:W-:-:S03]  /*14860*/  @!P0 IADD3 R33, -R33, RZ, RZ ;  /* 0x000000ff21218210 */ /* 0x000fc60007ffe1ff */
[----:B------:R-:W4:Y:S01]  /*14870*/  LDL R18, [R1+0x38e0] ;  /* 0x0038e00001127983 */ /* 0x000f220000100800 */
[----:B-1----:R-:W-:-:S03]  /*14880*/  MOV R13, R19 ;  /* 0x00000013000d7202 */ /* 0x002fc60000000f00 */
[----:B------:R-:W4:Y:S02]  /*14890*/  LDL R19, [R1+0x3890] ;  /* 0x0038900001137983 */ /* 0x000f240000100800 */
[----:B------:R-:W-:Y:S02]  /*148a0*/  @!P2 IMAD.MOV R13, RZ, RZ, -R13 ;  /* 0x000000ffff0da224 */ /* 0x000fe400078e0a0d */
[----:B------:R1:W-:Y:S04]  /*148b0*/  STL [R1+0x120], R20 ;  /* 0x0001201401007387 */ /* 0x0003e80000100800 */
[----:B-1----:R-:W4:Y:S04]  /*148c0*/  LDL R20, [R1+0x38f8] ;  /* 0x0038f80001147983 */ /* 0x002f280000100800 */
[----:B------:R-:W-:Y:S04]  /*148d0*/  STL [R1+0x11c], R13 ;  /* 0x00011c0d01007387 */ /* 0x000fe80000100800 */
[----:B------:R1:W-:Y:S04]  /*148e0*/  STL [R1+0x118], R33 ;  /* 0x0001182101007387 */ /* 0x0003e80000100800 */
[----:B-1----:R-:W4:Y:S01]  /*148f0*/  LDL R33, [R1+0x38c0] ;  /* 0x0038c00001217983 */ /* 0x002f220000100800 */
[----:B------:R-:W-:-:S13]  /*14900*/  ISETP.GT.U32.AND P6, PT, R251, R34, PT ;  /* 0x00000022fb00720c */ /* 0x000fda0003fc4070 */
[----:B------:R-:W-:Y:S02]  /*14910*/  @!P6 IADD3 R34, R34, -R251, RZ ;  /* 0x800000fb2222e210 */ /* 0x000fe40007ffe0ff */
[C---:B------:R-:W-:Y:S02]  /*14920*/  ISETP.GT.U32.AND P6, PT, R251.reuse, R27, PT ;  /* 0x0000001bfb00720c */ /* 0x040fe40003fc4070 */
[C---:B------:R-:W-:Y:S01]  /*14930*/  ISETP.GT.U32.AND P3, PT, R251.reuse, R34, PT ;  /* 0x00000022fb00720c */ /* 0x040fe20003f64070 */
[----:B------:R-:W-:Y:S01]  /*14940*/  IMAD.MOV.U32 R13, RZ, RZ, R14 ;  /* 0x000000ffff0d7224 */ /* 0x000fe200078e000e */
[C---:B------:R-:W-:Y:S02]  /*14950*/  ISETP.GT.U32.AND P5, PT, R251.reuse, R32, PT ;  /* 0x00000020fb00720c */ /* 0x040fe40003fa4070 */
[----:B------:R-:W-:Y:S01]  /*14960*/  ISETP.GT.U32.AND P4, PT, R251, R31, PT ;  /* 0x0000001ffb00720c */ /* 0x000fe20003f84070 */
[----:B------:R-:W-:-:S06]  /*14970*/  @!P1 IMAD.MOV R13, RZ, RZ, -R13 ;  /* 0x000000ffff0d9224 */ /* 0x000fcc00078e0a0d */
[----:B------:R-:W-:Y:S01]  /*14980*/  @!P6 IMAD.IADD R27, R27, 0x1, -R251 ;  /* 0x000000011b1be824 */ /* 0x000fe200078e0afb */
[----:B------:R-:W-:-:S04]  /*14990*/  ISETP.GT.U32.AND P2, PT, R251, R30, PT ;  /* 0x0000001efb00720c */ /* 0x000fc80003f44070 */
[----:B------:R-:W-:Y:S01]  /*149a0*/  ISETP.GT.U32.AND P6, PT, R251, R27, PT ;  /* 0x0000001bfb00720c */ /* 0x000fe20003fc4070 */
[--C-:B------:R-:W-:Y:S01]  /*149b0*/  @!P3 IMAD.IADD R34, R34, 0x1, -R251.reuse ;  /* 0x000000012222b824 */ /* 0x100fe200078e0afb */
[----:B------:R-:W-:Y:S01]  /*149c0*/  IABS R11, R11 ;  /* 0x0000000b000b7213 */ /* 0x000fe20000000000 */
[----:B------:R-:W-:-:S04]  /*149d0*/  @!P5 IMAD.IADD R32, R32, 0x1, -R251 ;  /* 0x000000012020d824 */ /* 0x000fc800078e0afb */
[----:B------:R-:W-:Y:S02]  /*149e0*/  IMAD.HI.U32 R12, R252, R11, RZ ;  /* 0x0000000bfc0c7227 */ /* 0x000fe400078e00ff */
[----:B------:R-:W-:Y:S02]  /*149f0*/  @!P2 IADD3 R30, R30, -R251, RZ ;  /* 0x800000fb1e1ea210 */ /* 0x000fe40007ffe0ff */
[--C-:B------:R-:W-:Y:S02]  /*14a00*/  @!P4 IMAD.IADD R31, R31, 0x1, -R251.reuse ;  /* 0x000000011f1fc824 */ /* 0x100fe400078e0afb */
[----:B------:R-:W-:Y:S01]  /*14a10*/  @!P6 IMAD.IADD R27, R27, 0x1, -R251 ;  /* 0x000000011b1be824 */ /* 0x000fe200078e0afb */
[----:B------:R-:W-:Y:S01]  /*14a20*/  IADD3 R12, -R12, RZ, RZ ;  /* 0x000000ff0c0c7210 */ /* 0x000fe20007ffe1ff */
[----:B------:R1:W-:Y:S04]  /*14a30*/  STL [R1+0x114], R13 ;  /* 0x0001140d01007387 */ /* 0x0003e80000100800 */
[----:B------:R-:W-:-:S02]  /*14a40*/  IMAD R11, R251, R12, R11 ;  /* 0x0000000cfb0b7224 */ /* 0x000fc400078e020b */
[----:B------:R-:W-:Y:S01]  /*14a50*/  IMAD.MOV.U32 R12, RZ, RZ, R34 ;  /* 0x000000ffff0c7224 */ /* 0x000fe200078e0022 */
[----:B------:R-:W-:Y:S02]  /*14a60*/  ISETP.GT.U32.AND P0, PT, R251, R29, PT ;  /* 0x0000001dfb00720c */ /* 0x000fe40003f04070 */
[----:B-1----:R-:W-:-:S11]  /*14a70*/  MOV R13, R32 ;  /* 0x00000020000d7202 */ /* 0x002fd60000000f00 */
[----:B------:R-:W-:Y:S01]  /*14a80*/  @!P0 IMAD.IADD R29, R29, 0x1, -R251 ;  /* 0x000000011d1d8824 */ /* 0x000fe200078e0afb */
[----:B--2---:R-:W-:-:S13]  /*14a90*/  ISETP.GT.U32.AND P1, PT, R251, R28, PT ;  /* 0x0000001cfb00720c */ /* 0x004fda0003f24070 */
[----:B------:R-:W-:Y:S01]  /*14aa0*/  @!P1 IMAD.IADD R28, R28, 0x1, -R251 ;  /* 0x000000011c1c9824 */ /* 0x000fe200078e0afb */
[C---:B---3--:R-:W-:Y:S02]  /*14ab0*/  ISETP.GT.U32.AND P3, PT, R251.reuse, R26, PT ;  /* 0x0000001afb00720c */ /* 0x048fe40003f64070 */
[----:B----4-:R-:W-:-:S11]  /*14ac0*/  ISETP.GT.U32.AND P5, PT, R251, R25, PT ;  /* 0x00000019fb00720c */ /* 0x010fd60003fa4070 */
[----:B------:R-:W-:Y:S02]  /*14ad0*/  @!P3 IMAD.IADD R26, R26, 0x1, -R251 ;  /* 0x000000011a1ab824 */ /* 0x000fe400078e0afb */
[----:B------:R-:W-:Y:S02]  /*14ae0*/  @!P5 IADD3 R25, R25, -R251, RZ ;  /* 0x800000fb1919d210 */ /* 0x000fe40007ffe0ff */
[C---:B------:R-:W-:Y:S02]  /*14af0*/  ISETP.GT.U32.AND P4, PT, R251.reuse, R17, PT ;  /* 0x00000011fb00720c */ /* 0x040fe40003f84070 */
        /* <DEDUP_REMOVED lines=8> */
[----:B------:R-:W-:Y:S01]  /*14b80*/  ISETP.GE.AND P5, PT, R18, RZ, PT ;  /* 0x000000ff1200720c */ /* 0x000fe20003fa6270 */
[----:B------:R-:W-:Y:S02]  /*14b90*/  @!P1 IMAD.MOV R13, RZ, RZ, -R13 ;  /* 0x000000ffff0d9224 */ /* 0x000fe400078e0a0d */
[----:B------:R-:W3:Y:S04]  /*14ba0*/  LDL.LU R23, [R1+0x2dc] ;  /* 0x0002dc0001177983 */ /* 0x000ee80000300800 */
[----:B------:R-:W4:Y:S04]  /*14bb0*/  LDL.LU R21, [R1+0x2d8] ;  /* 0x0002d80001157983 */ /* 0x000f280000300800 */
[----:B------:R-:W4:Y:S01]  /*14bc0*/  LDL.LU R18, [R1+0x2d4] ;  /* 0x0002d40001127983 */ /* 0x000f220000300800 */
[----:B------:R-:W-:-:S03]  /*14bd0*/  ISETP.GE.AND P4, PT, R20, RZ, PT ;  /* 0x000000ff1400720c */ /* 0x000fc60003f86270 */
[----:B------:R-:W4:Y:S04]  /*14be0*/  LDL.LU R20, [R1+0x2d0] ;  /* 0x0002d00001147983 */ /* 0x000f280000300800 */
[----:B------:R1:W-:Y:S01]  /*14bf0*/  STL [R1+0x110], R12 ;  /* 0x0001100c01007387 */ /* 0x0003e20000100800 */
[----:B------:R-:W-:Y:S01]  /*14c00*/  ISETP.GE.AND P2, PT, R33, RZ, PT ;  /* 0x000000ff2100720c */ /* 0x000fe20003f46270 */
[----:B-1----:R-:W-:Y:S02]  /*14c10*/  IMAD.MOV.U32 R12, RZ, RZ, R31 ;  /* 0x000000ffff0c7224 */ /* 0x002fe400078e001f */
[----:B------:R-:W4:Y:S04]  /*14c20*/  LDL R33, [R1+0x38cc] ;  /* 0x0038cc0001217983 */ /* 0x000f280000100800 */
[----:B------:R1:W-:Y:S01]  /*14c30*/  STL [R1+0x10c], R13 ;  /* 0x00010c0d01007387 */ /* 0x0003e20000100800 */
[----:B------:R-:W-:-:S03]  /*14c40*/  @!P3 IADD3 R12, -R12, RZ, RZ ;  /* 0x000000ff0c0cb210 */ /* 0x000fc60007ffe1ff */
        /* <DEDUP_REMOVED lines=15> */
[----:B------:R-:W-:Y:S01]  /*14d40*/  @!P0 IMAD.IADD R22, R22, 0x1, -R251 ;  /* 0x0000000116168824 */ /* 0x000fe200078e0afb */
[----:B------:R-:W-:-:S04]  /*14d50*/  ISETP.GT.U32.AND P0, PT, R251, R28, PT ;  /* 0x0000001cfb00720c */ /* 0x000fc80003f04070 */
[C---:B------:R-:W-:Y:S02]  /*14d60*/  ISETP.GT.U32.AND P5, PT, R251.reuse, R22, PT ;  /* 0x00000016fb00720c */ /* 0x040fe40003fa4070 */
[----:B------:R-:W-:Y:S01]  /*14d70*/  ISETP.GT.U32.AND P6, PT, R251, R17, PT ;  /* 0x00000011fb00720c */ /* 0x000fe20003fc4070 */
[--C-:B------:R-:W-:Y:S02]  /*14d80*/  @!P1 IMAD.IADD R26, R26, 0x1, -R251.reuse ;  /* 0x000000011a1a9824 */ /* 0x100fe400078e0afb */
[--C-:B------:R-:W-:Y:S02]  /*14d90*/  @!P3 IMAD.IADD R25, R25, 0x1, -R251.reuse ;  /* 0x000000011919b824 */ /* 0x100fe400078e0afb */
[----:B------:R-:W-:Y:S02]  /*14da0*/  @!P4 IMAD.MOV R12, RZ, RZ, -R12 ;  /* 0x000000ffff0cc224 */ /* 0x000fe400078e0a0c */
[----:B------:R-:W-:-:S04]  /*14db0*/  @!P0 IMAD.IADD R28, R28, 0x1, -R251 ;  /* 0x000000011c1c8824 */ /* 0x000fc800078e0afb */
[--C-:B------:R-:W-:Y:S01]  /*14dc0*/  @!P5 IMAD.IADD R22, R22, 0x1, -R251.reuse ;  /* 0x000000011616d824 */ /* 0x100fe200078e0afb */
[----:B------:R1:W-:Y:S01]  /*14dd0*/  STL [R1+0x100], R12 ;  /* 0x0001000c01007387 */ /* 0x0003e20000100800 */
[----:B------:R-:W-:Y:S02]  /*14de0*/  @!P6 IMAD.IADD R17, R17, 0x1, -R251 ;  /* 0x000000011111e824 */ /* 0x000fe400078e0afb */
[----:B------:R-:W-:Y:S01]  /*14df0*/  IMAD.MOV.U32 R14, RZ, RZ, R28 ;  /* 0x000000ffff0e7224 */ /* 0x000fe200078e001c */
[----:B-1----:R-:W-:-:S05]  /*14e00*/  IADD3 R12, R246, 0x1ef, RZ ;  /* 0x000001eff60c7810 */ /* 0x002fca0007ffe0ff */
[----:B------:R-:W-:Y:S04]  /*14e10*/  STL [R1+0x3670], R12 ;  /* 0x0036700c01007387 */ /* 0x000fe80000100800 */
[----:B------:R1:W-:Y:S04]  /*14e20*/  STL [R1+0xfc], R13 ;  /* 0x0000fc0d01007387 */ /* 0x0003e80000100800 */
[----:B------:R-:W4:Y:S01]  /*14e30*/  LDL.LU R34, [R1+0x354] ;  /* 0x0003540001227983 */ /* 0x000f220000300800 */
[----:B-1----:R-:W-:Y:S01]  /*14e40*/  IMAD.MOV.U32 R13, RZ, RZ, R26 ;  /* 0x000000ffff0d7224 */ /* 0x002fe200078e001a */
[----:B------:R-:W-:-:S13]  /*14e50*/  ISETP.GT.U32.AND P4, PT, R251, R24, PT ;  /* 0x00000018fb00720c */ /* 0x000fda0003f84070 */
[----:B------:R-:W-:Y:S02]  /*14e60*/  @!P4 IADD3 R24, R24, -R251, RZ ;  /* 0x800000fb1818c210 */ /* 0x000fe40007ffe0ff */
[C---:B--2---:R-:W-:Y:S02]  /*14e70*/  ISETP.GT.U32.AND P2, PT, R251.reuse, R19, PT ;  /* 0x00000013fb00720c */ /* 0x044fe40003f44070 */
[C---:B---3--:R-:W-:Y:S02]  /*14e80*/  ISETP.GT.U32.AND P0, PT, R251.reuse, R23, PT ;  /* 0x00000017fb00720c */ /* 0x048fe40003f04070 */
[C---:B----4-:R-:W-:Y:S02]  /*14e90*/  ISETP.GT.U32.AND P1, PT, R251.reuse, R21, PT ;  /* 0x00000015fb00720c */ /* 0x050fe40003f24070 */
[----:B------:R-:W-:-:S07]  /*14ea0*/  ISETP.GT.U32.AND P3, PT, R251, R18, PT ;  /* 0x00000012fb00720c */ /* 0x000fce0003f64070 */
[--C-:B------:R-:W-:Y:S01]  /*14eb0*/  @!P2 IMAD.IADD R19, R19, 0x1, -R251.reuse ;  /* 0x000000011313a824 */ /* 0x100fe200078e0afb */
[----:B------:R-:W-:Y:S01]  /*14ec0*/  ISETP.GT.U32.AND P6, PT, R251, R20, PT ;  /* 0x00000014fb00720c */ /* 0x000fe20003fc4070 */
[--C-:B------:R-:W-:Y:S02]  /*14ed0*/  @!P0 IMAD.IADD R23, R23, 0x1, -R251.reuse ;  /* 0x0000000117178824 */ /* 0x100fe400078e0afb */
[----:B------:R-:W-:Y:S01]  /*14ee0*/  @!P1 IMAD.IADD R21, R21, 0x1, -R251 ;  /* 0x0000000115159824 */ /* 0x000fe200078e0afb */
[----:B------:R-:W-:Y:S02]  /*14ef0*/  ISETP.GE.AND P5, PT, R33, RZ, PT ;  /* 0x000000ff2100720c */ /* 0x000fe40003fa6270 */
[----:B------:R-:W-:Y:S02]  /*14f00*/  ISETP.GE.AND P2, PT, R32, RZ, PT ;  /* 0x000000ff2000720c */ /* 0x000fe40003f46270 */
[----:B------:R-:W-:Y:S01]  /*14f10*/  @!P3 IADD3 R18, R18, -R251, RZ ;  /* 0x800000fb1212b210 */ /* 0x000fe20007ffe0ff */
[----:B------:R-:W2:Y:S01]  /*14f20*/  LDL.LU R32, [R1+0x350] ;  /* 0x0003500001207983 */ /* 0x000ea20000300800 */
[----:B------:R-:W-:-:S07]  /*14f30*/  ISETP.GE.AND P0, PT, R31, RZ, PT ;  /* 0x000000ff1f00720c */ /* 0x000fce0003f06270 */
[----:B------:R-:W-:Y:S01]  /*14f40*/  @!P5 IADD3 R14, -R14, RZ, RZ ;  /* 0x000000ff0e0ed210 */ /* 0x000fe20007ffe1ff */
        /* <DEDUP_REMOVED lines=19> */
[----:B------:R-:W-:Y:S04]  /*15080*/  STL [R1+0xf0], R14 ;  /* 0x0000f00e01007387 */ /* 0x000fe80000100800 */
[----:B------:R1:W-:Y:S02]  /*15090*/  STL [R1+0xec], R13 ;  /* 0x0000ec0d01007387 */ /* 0x0003e40000100800 */
[----:B-1----:R-:W-:-:S02]  /*150a0*/  IMAD.MOV.U32 R13, RZ, RZ, R22 ;  /* 0x000000ffff0d7224 */ /* 0x002fc400078e0016 */
[----:B------:R-:W4:Y:S01]  /*150b0*/  LDL R22, [R1+0x38d8] ;  /* 0x0038d80001167983 */ /* 0x000f220000100800 */
[----:B------:R-:W-:-:S03]  /*150c0*/  MOV R14, R24 ;  /* 0x00000018000e7202 */ /* 0x000fc60000000f00 */
[----:B------:R-:W4:Y:S01]  /*150d0*/  LDL R24, [R1+0x38fc] ;  /* 0x0038fc0001187983 */ /* 0x000f220000100800 */
[C---:B------:R-:W-:Y:S01]  /*150e0*/  ISETP.GT.U32.AND P4, PT, R251.reuse, R15, PT ;  /* 0x0000000ffb00720c */ /* 0x040fe20003f84070 */
[----:B------:R-:W-:Y:S01]  /*150f0*/  @!P3 IMAD.MOV R14, RZ, RZ, -R14 ;  /* 0x000000ffff0eb224 */ /* 0x000fe200078e0a0e */
[C---:B------:R-:W-:Y:S02]  /*15100*/  ISETP.GT.U32.AND P3, PT, R251.reuse, R20, PT ;  /* 0x00000014fb00720c */ /* 0x040fe40003f64070 */
[C---:B------:R-:W-:Y:S02]  /*15110*/  ISETP.GT.U32.AND P0, PT, R251.reuse, R21, PT ;  /* 0x00000015fb00720c */ /* 0x040fe40003f04070 */
[C---:B------:R-:W-:Y:S02]  /*15120*/  ISETP.GT.U32.AND P2, PT, R251.reuse, R23, PT ;  /* 0x00000017fb00720c */ /* 0x040fe40003f44070 */
[----:B------:R-:W-:-:S05]  /*15130*/  ISETP.GT.U32.AND P1, PT, R251, R18, PT ;  /* 0x00000012fb00720c */ /* 0x000fca0003f24070 */
[--C-:B------:R-:W-:Y:S01]  /*15140*/  @!P4 IMAD.IADD R15, R15, 0x1, -R251.reuse ;  /* 0x000000010f0fc824 */ /* 0x100fe200078e0afb */
[----:B------:R-:W-:Y:S01]  /*15150*/  ISETP.GT.U32.AND P4, PT, R251, R19, PT ;  /* 0x00000013fb00720c */ /* 0x000fe20003f84070 */
[----:B------:R-:W-:-:S03]  /*15160*/  @!P3 IMAD.IADD R20, R20, 0x1, -R251 ;  /* 0x000000011414b824 */ /* 0x000fc600078e0afb */
[----:B------:R-:W-:Y:S01]  /*15170*/  ISETP.GT.U32.AND P5, PT, R251, R15, PT ;  /* 0x0000000ffb00720c */ /* 0x000fe20003fa4070 */
[--C-:B------:R-:W-:Y:S02]  /*15180*/  @!P0 IMAD.IADD R21, R21, 0x1, -R251.reuse ;  /* 0x0000000115158824 */ /* 0x100fe400078e0afb */
[--C-:B------:R-:W-:Y:S02]  /*15190*/  @!P2 IMAD.IADD R23, R23, 0x1, -R251.reuse ;  /* 0x000000011717a824 */ /* 0x100fe400078e0afb */
[----:B------:R-:W-:Y:S02]  /*151a0*/  @!P1 IMAD.IADD R18, R18, 0x1, -R251 ;  /* 0x0000000112129824 */ /* 0x000fe400078e0afb */
[----:B------:R-:W-:Y:S02]  /*151b0*/  @!P6 IMAD.MOV R13, RZ, RZ, -R13 ;  /* 0x000000ffff0de224 */ /* 0x000fe400078e0a0d */
[-C--:B------:R-:W-:Y:S01]  /*151c0*/  @!P4 IADD3 R19, R19, -R251.reuse, RZ ;  /* 0x800000fb1313c210 */ /* 0x080fe20007ffe0ff */
[----:B------:R1:W-:Y:S03]  /*151d0*/  STL [R1+0xe8], R14 ;  /* 0x0000e80e01007387 */ /* 0x0003e60000100800 */
[----:B------:R-:W-:Y:S01]  /*151e0*/  @!P5 IADD3 R15, R15, -R251, RZ ;  /* 0x800000fb0f0fd210 */ /* 0x000fe20007ffe0ff */
[----:B------:R-:W-:Y:S01]  /*151f0*/  STL [R1+0xe4], R13 ;  /* 0x0000e40d01007387 */ /* 0x000fe20000100800 */
[----:B-1----:R-:W-:-:S02]  /*15200*/  IMAD.MOV.U32 R14, RZ, RZ, R23 ;  /* 0x000000ffff0e7224 */ /* 0x002fc400078e0017 */
[----:B------:R-:W-:Y:S01]  /*15210*/  IMAD.MOV.U32 R33, RZ, RZ, R20 ;  /* 0x000000ffff217224 */ /* 0x000fe200078e0014 */
[----:B--2---:R-:W-:Y:S02]  /*15220*/  ISETP.GT.U32.AND P2, PT, R251, R32, PT ;  /* 0x00000020fb00720c */ /* 0x004fe40003f44070 */
[----:B---3--:R-:W-:Y:S02]  /*15230*/  ISETP.GE.AND P4, PT, R29, RZ, PT ;  /* 0x000000ff1d00720c */ /* 0x008fe40003f86270 */
[C---:B----4-:R-:W-:Y:S02]  /*15240*/  ISETP.GT.U32.AND P0, PT, R251.reuse, R31, PT ;  /* 0x0000001ffb00720c */ /* 0x050fe40003f04070 */
[C---:B------:R-:W-:Y:S02]  /*15250*/  ISETP.GT.U32.AND P3, PT, R251.reuse, R28, PT ;  /* 0x0000001cfb00720c */ /* 0x040fe40003f64070 */
[----:B------:R-:W-:-:S09]  /*15260*/  ISETP.GT.U32.AND P1, PT, R251, R30, PT ;  /* 0x0000001efb00720c */ /* 0x000fd20003f24070 */
[--C-:B------:R-:W-:Y:S01]  /*15270*/  @!P0 IMAD.IADD R31, R31, 0x1, -R251.reuse ;  /* 0x000000011f1f8824 */ /* 0x100fe200078e0afb */
[----:B------:R-:W-:Y:S02]  /*15280*/  ISETP.GE.AND P5, PT, R27, RZ, PT ;  /* 0x000000ff1b00720c */ /* 0x000fe40003fa6270 */
[----:B------:R-:W-:Y:S01]  /*15290*/  @!P3 IADD3 R28, R28, -R251, RZ ;  /* 0x800000fb1c1cb210 */ /* 0x000fe20007ffe0ff */
[----:B------:R-:W2:Y:S01]  /*152a0*/  LDL.LU R27, [R1+0x33c] ;  /* 0x00033c00011b7983 */ /* 0x000ea20000300800 */
[--C-:B------:R-:W-:Y:S02]  /*152b0*/  @!P2 IMAD.IADD R32, R32, 0x1, -R251.reuse ;  /* 0x000000012020a824 */ /* 0x100fe400078e0afb */
[----:B------:R-:W-:Y:S01]  /*152c0*/  @!P1 IMAD.IADD R30, R30, 0x1, -R251 ;  /* 0x000000011e1e9824 */ /* 0x000fe200078e0afb */
[----:B------:R-:W-:Y:S02]  /*152d0*/  ISETP.GE.AND P2, PT, R25, RZ, PT ;  /* 0x000000ff1900720c */ /* 0x000fe40003f46270 */
[----:B------:R-:W-:-:S02]  /*152e0*/  ISETP.GE.AND P0, PT, R17, RZ, PT ;  /* 0x000000ff1100720c */ /* 0x000fc40003f06270 */
[----:B------:R-:W3:Y:S04]  /*152f0*/  LDL.LU R17, [R1+0x338] ;  /* 0x0003380001117983 */ /* 0x000ee80000300800 */
[----:B------:R-:W4:Y:S01]  /*15300*/  LDL.LU R29, [R1+0x334] ;  /* 0x00033400011d7983 */ /* 0x000f220000300800 */
[----:B------:R-:W-:-:S03]  /*15310*/  @!P5 IMAD.MOV R14, RZ, RZ, -R14 ;  /* 0x000000ffff0ed224 */ /* 0x000fc600078e0a0e */
[----:B------:R-:W4:Y:S01]  /*15320*/  LDL.LU R25, [R1+0x330] ;  /* 0x0003300001197983 */ /* 0x000f220000300800 */
[----:B------:R-:W-:Y:S01]  /*15330*/  ISETP.GE.AND P3, PT, R22, RZ, PT ;  /* 0x000000ff1600720c */ /* 0x000fe20003f66270 */
[----:B------:R-:W-:Y:S01]  /*15340*/  IMAD.MOV.U32 R22, RZ, RZ, R19 ;  /* 0x000000ffff167224 */ /* 0x000fe200078e0013 */
[----:B------:R-:W-:-:S04]  /*15350*/  ISETP.GE.AND P1, PT, R24, RZ, PT ;  /* 0x000000ff1800720c */ /* 0x000fc80003f26270 */
[----:B------:R-:W-:Y:S01]  /*15360*/  @!P4 IADD3 R22, -R22, RZ, RZ ;  /* 0x000000ff1616c210 */ /* 0x000fe20007ffe1ff */
[----:B------:R-:W4:Y:S04]  /*15370*/  LDL.LU R24, [R1+0x32c] ;  /* 0x00032c0001187983 */ /* 0x000f280000300800 */
[----:B------:R-:W4:Y:S04]  /*15380*/  LDL.LU R19, [R1+0x328] ;  /* 0x0003280001137983 */ /* 0x000f280000300800 */
[----:B------:R1:W-:Y:S04]  /*15390*/  STL [R1+0xe0], R22 ;  /* 0x0000e01601007387 */ /* 0x0003e80000100800 */
[----:B------:R-:W4:Y:S04]  /*153a0*/  LDL R23, [R1+0x3920] ;  /* 0x0039200001177983 */ /* 0x000f280000100800 */
[----:B-1----:R-:W4:Y:S04]  /*153b0*/  LDL R22, [R1+0x3940] ;  /* 0x0039400001167983 */ /* 0x002f280000100800 */
[----:B------:R1:W-:Y:S01]  /*153c0*/  STL [R1+0xdc], R14 ;  /* 0x0000dc0e01007387 */ /* 0x0003e20000100800 */
[----:B------:R-:W-:-:S02]  /*153d0*/  @!P2 IMAD.MOV R21, RZ, RZ, -R21 ;  /* 0x000000ffff15a224 */ /* 0x000fc400078e0a15 */
[----:B------:R-:W-:Y:S01]  /*153e0*/  @!P1 IMAD.MOV R33, RZ, RZ, -R33 ;  /* 0x000000ffff219224 */ /* 0x000fe200078e0a21 */
[----:B------:R-:W4:Y:S01]  /*153f0*/  LDL R20, [R1+0x3914] ;  /* 0x0039140001147983 */ /* 0x000f220000100800 */
[----:B-1----:R-:W-:-:S03]  /*15400*/  IMAD.MOV.U32 R14, RZ, RZ, R18 ;  /* 0x000000ffff0e7224 */ /* 0x002fc600078e0012 */
[----:B------:R-:W4:Y:S02]  /*15410*/  LDL R18, [R1+0x3908] ;  /* 0x0039080001127983 */ /* 0x000f240000100800 */
[----:B------:R-:W-:Y:S02]  /*15420*/  @!P0 IADD3 R14, -R14, RZ, RZ ;  /* 0x000000ff0e0e8210 */ /* 0x000fe40007ffe1ff */
[----:B------:R1:W-:Y:S04]  /*15430*/  STL [R1+0xd8], R21 ;  /* 0x0000d81501007387 */ /* 0x0003e80000100800 */
        /* <DEDUP_REMOVED lines=20> */
[----:B------:R-:W-:Y:S02]  /*15580*/  @!P2 IMAD.IADD R31, R31, 0x1, -R251 ;  /* 0x000000011f1fa824 */ /* 0x000fe400078e0afb */
        /* <DEDUP_REMOVED lines=8> */
[C---:B--2---:R-:W-:Y:S02]  /*15610*/  ISETP.GT.U32.AND P3, PT, R251.reuse, R27, PT ;  /* 0x0000001bfb00720c */ /* 0x044fe40003f64070 */
[----:B---3--:R-:W-:-:S11]  /*15620*/  ISETP.GT.U32.AND P4, PT, R251, R17, PT ;  /* 0x00000011fb00720c */ /* 0x008fd60003f84070 */
[----:B------:R-:W-:Y:S02]  /*15630*/  @!P3 IADD3 R27, R27, -R251, RZ ;  /* 0x800000fb1b1bb210 */ /* 0x000fe40007ffe0ff */
[C---:B----4-:R-:W-:Y:S02]  /*15640*/  ISETP.GT.U32.AND P5, PT, R251.reuse, R29, PT ;  /* 0x0000001dfb00720c */ /* 0x050fe40003fa4070 */
[----:B------:R-:W-:Y:S01]  /*15650*/  ISETP.GT.U32.AND P2, PT, R251, R25, PT ;  /* 0x00000019fb00720c */ /* 0x000fe20003f44070 */
[----:B------:R-:W-:Y:S01]  /*15660*/  @!P4 IMAD.IADD R17, R17, 0x1, -R251 ;  /* 0x000000011111c824 */ /* 0x000fe200078e0afb */
[----:B------:R-:W-:Y:S02]  /*15670*/  ISETP.GT.U32.AND P0, PT, R251, R24, PT ;  /* 0x00000018fb00720c */ /* 0x000fe40003f04070 */
[----:B------:R-:W-:Y:S02]  /*15680*/  ISETP.GE.AND P6, PT, R23, RZ, PT ;  /* 0x000000ff1700720c */ /* 0x000fe40003fc6270 */
[----:B------:R-:W-:-:S05]  /*15690*/  ISETP.GE.AND P3, PT, R22, RZ, PT ;  /* 0x000000ff1600720c */ /* 0x000fca0003f66270 */
[--C-:B------:R-:W-:Y:S02]  /*156a0*/  @!P5 IMAD.IADD R29, R29, 0x1, -R251.reuse ;  /* 0x000000011d1dd824 */ /* 0x100fe400078e0afb */
[----:B------:R-:W-:-:S04]  /*156b0*/  @!P2 IMAD.IADD R25, R25, 0x1, -R251 ;  /* 0x000000011919a824 */ /* 0x000fc800078e0afb */
[----:B------:R-:W-:Y:S01]  /*156c0*/  @!P6 IMAD.MOV R13, RZ, RZ, -R13 ;  /* 0x000000ffff0de224 */ /* 0x000fe200078e0a0d */
[----:B------:R-:W-:Y:S02]  /*156d0*/  ISETP.GE.AND P5, PT, R20, RZ, PT ;  /* 0x000000ff1400720c */ /* 0x000fe40003fa6270 */
[----:B------:R-:W-:Y:S02]  /*156e0*/  ISETP.GE.AND P4, PT, R18, RZ, PT ;  /* 0x000000ff1200720c */ /* 0x000fe40003f86270 */
[----:B------:R-:W2:Y:S01]  /*156f0*/  LDL.LU R18, [R1+0x324] ;  /* 0x0003240001127983 */ /* 0x000ea20000300800 */
[----:B------:R-:W-:-:S03]  /*15700*/  @!P3 IADD3 R14, -R14, RZ, RZ ;  /* 0x000000ff0e0eb210 */ /* 0x000fc60007ffe1ff */
[----:B------:R-:W3:Y:S01]  /*15710*/  LDL.LU R22, [R1+0x320] ;  /* 0x0003200001167983 */ /* 0x000ee20000300800 */
[----:B------:R-:W-:-:S03]  /*15720*/  @!P0 IMAD.IADD R24, R24, 0x1, -R251 ;  /* 0x0000000118188824 */ /* 0x000fc600078e0afb */
        /* <DEDUP_REMOVED lines=40> */
[----:B------:R1:W-:Y:S02]  /*159b0*/  STL [R1+0xb4], R14 ;  /* 0x0000b40e01007387 */ /* 0x0003e40000100800 */
[----:B-1----:R-:W-:-:S08]  /*159c0*/  IMAD.MOV.U32 R14, RZ, RZ, R17 ;  /* 0x000000ffff0e7224 */ /* 0x002fd000078e0011 */
[----:B------:R-:W-:Y:S01]  /*159d0*/  @!P2 IMAD.IADD R24, R24, 0x1, -R251 ;  /* 0x000000011818a824 */ /* 0x000fe200078e0afb */
[C---:B--2---:R-:W-:Y:S02]  /*159e0*/  ISETP.GT.U32.AND P0, PT, R251.reuse, R18, PT ;  /* 0x00000012fb00720c */ /* 0x044fe40003f04070 */
[C---:B---3--:R-:W-:Y:S02]  /*159f0*/  ISETP.GT.U32.AND P1, PT, R251.reuse, R22, PT ;  /* 0x00000016fb00720c */ /* 0x048fe40003f24070 */
[C---:B----4-:R-:W-:Y:S02]  /*15a00*/  ISETP.GT.U32.AND P3, PT, R251.reuse, R23, PT ;  /* 0x00000017fb00720c */ /* 0x050fe40003f64070 */
[----:B------:R-:W-:-:S07]  /*15a10*/  ISETP.GT.U32.AND P4, PT, R251, R20, PT ;  /* 0x00000014fb00720c */ /* 0x000fce0003f84070 */
[--C-:B------:R-:W-:Y:S01]  /*15a20*/  @!P0 IMAD.IADD R18, R18, 0x1, -R251.reuse ;  /* 0x0000000112128824 */ /* 0x100fe200078e0afb */
[----:B------:R-:W-:Y:S02]  /*15a30*/  ISETP.GT.U32.AND P6, PT, R251, R21, PT ;  /* 0x00000015fb00720c */ /* 0x000fe40003fc4070 */
[----:B------:R-:W-:Y:S02]  /*15a40*/  @!P1 IADD3 R22, R22, -R251, RZ ;  /* 0x800000fb16169210 */ /* 0x000fe40007ffe0ff */
[----:B------:R-:W-:Y:S02]  /*15a50*/  ISETP.GE.AND P5, PT, R33, RZ, PT ;  /* 0x000000ff2100720c */ /* 0x000fe40003fa6270 */
[----:B------:R-:W-:Y:S01]  /*15a60*/  ISETP.GE.AND P0, PT, R32, RZ, PT ;  /* 0x000000ff2000720c */ /* 0x000fe20003f06270 */
[--C-:B------:R-:W-:Y:S01]  /*15a70*/  @!P3 IMAD.IADD R23, R23, 0x1, -R251.reuse ;  /* 0x000000011717b824 */ /* 0x100fe200078e0afb */
[----:B------:R-:W2:Y:S01]  /*15a80*/  LDL.LU R32, [R1+0x398] ;  /* 0x0003980001207983 */ /* 0x000ea20000300800 */
[----:B------:R-:W-:Y:S01]  /*15a90*/  @!P4 IMAD.IADD R20, R20, 0x1, -R251 ;  /* 0x000000011414c824 */ /* 0x000fe200078e0afb */
[----:B------:R-:W-:-:S07]  /*15aa0*/  ISETP.GE.AND P1, PT, R31, RZ, PT ;  /* 0x000000ff1f00720c */ /* 0x000fce0003f26270 */
[----:B------:R-:W-:Y:S01]  /*15ab0*/  @!P5 IMAD.MOV R15, RZ, RZ, -R15 ;  /* 0x000000ffff0fd224 */ /* 0x000fe200078e0a0f */
[----:B------:R-:W3:Y:S01]  /*15ac0*/  LDL.LU R31, [R1+0x394] ;  /* 0x00039400011f7983 */ /* 0x000ee20000300800 */
[----:B------:R-:W-:-:S03]  /*15ad0*/  @!P6 IMAD.IADD R21, R21, 0x1, -R251 ;  /* 0x000000011515e824 */ /* 0x000fc600078e0afb */
[----:B------:R-:W4:Y:S01]  /*15ae0*/  LDL R33, [R1+0x3938] ;  /* 0x0039380001217983 */ /* 0x000f220000100800 */
[----:B------:R-:W-:Y:S01]  /*15af0*/  ISETP.GE.AND P3, PT, R30, RZ, PT ;  /* 0x000000ff1e00720c */ /* 0x000fe20003f66270 */
[----:B------:R-:W-:Y:S01]  /*15b00*/  @!P0 IMAD.MOV R14, RZ, RZ, -R14 ;  /* 0x000000ffff0e8224 */ /* 0x000fe200078e0a0e */
[----:B------:R-:W-:Y:S02]  /*15b10*/  ISETP.GE.AND P4, PT, R28, RZ, PT ;  /* 0x000000ff1c00720c */ /* 0x000fe40003f86270 */
[----:B------:R-:W2:Y:S04]  /*15b20*/  LDL.LU R28, [R1+0x390] ;  /* 0x00039000011c7983 */ /* 0x000ea80000300800 */
[----:B------:R-:W2:Y:S01]  /*15b30*/  LDL.LU R27, [R1+0x38c] ;  /* 0x00038c00011b7983 */ /* 0x000ea20000300800 */
[----:B------:R-:W-:-:S03]  /*15b40*/  ISETP.GE.AND P6, PT, R26, RZ, PT ;  /* 0x000000ff1a00720c */ /* 0x000fc60003fc6270 */
[----:B------:R-:W2:Y:S04]  /*15b50*/  LDL.LU R26, [R1+0x388] ;  /* 0x00038800011a7983 */ /* 0x000ea80000300800 */
[----:B------:R-:W2:Y:S04]  /*15b60*/  LDL.LU R17, [R1+0x384] ;  /* 0x0003840001117983 */ /* 0x000ea80000300800 */
[----:B------:R1:W-:Y:S04]  /*15b70*/  STL [R1+0xb0], R15 ;  /* 0x0000b00f01007387 */ /* 0x0003e80000100800 */
[----:B------:R-:W2:Y:S04]  /*15b80*/  LDL R30, [R1+0x3944] ;  /* 0x00394400011e7983 */ /* 0x000ea80000100800 */
[----:B------:R1:W-:Y:S02]  /*15b90*/  STL [R1+0xac], R14 ;  /* 0x0000ac0e01007387 */ /* 0x0003e40000100800 */
[----:B-1----:R-:W-:-:S02]  /*15ba0*/  IMAD.MOV.U32 R15, RZ, RZ, R29 ;  /* 0x000000ffff0f7224 */ /* 0x002fc400078e001d */
[----:B------:R-:W2:Y:S02]  /*15bb0*/  LDL R29, [R1+0x3918] ;  /* 0x00391800011d7983 */ /* 0x000ea40000100800 */
[----:B------:R-:W-:Y:S01]  /*15bc0*/  @!P1 IMAD.MOV R15, RZ, RZ, -R15 ;  /* 0x000000ffff0f9224 */ /* 0x000fe200078e0a0f */
[----:B------:R-:W-:Y:S02]  /*15bd0*/  MOV R14, R25 ;  /* 0x00000019000e7202 */ /* 0x000fe40000000f00 */
[----:B------:R-:W2:Y:S03]  /*15be0*/  LDL R25, [R1+0x3968] ;  /* 0x0039680001197983 */ /* 0x000ea60000100800 */
[----:B------:R-:W-:Y:S01]  /*15bf0*/  @!P3 IMAD.MOV R14, RZ, RZ, -R14 ;  /* 0x000000ffff0eb224 */ /* 0x000fe200078e0a0e */
[----:B------:R1:W-:Y:S04]  /*15c00*/  STL [R1+0xa8], R15 ;  /* 0x0000a80f01007387 */ /* 0x0003e80000100800 */
[----:B------:R1:W-:Y:S02]  /*15c10*/  STL [R1+0xa4], R14 ;  /* 0x0000a40e01007387 */ /* 0x0003e40000100800 */
[----:B-1----:R-:W-:-:S02]  /*15c20*/  IMAD.MOV.U32 R15, RZ, RZ, R24 ;  /* 0x000000ffff0f7224 */ /* 0x002fc400078e0018 */
[----:B------:R-:W2:Y:S01]  /*15c30*/  LDL R24, [R1+0x3984] ;  /* 0x0039840001187983 */ /* 0x000ea20000100800 */
[----:B------:R-:W-:-:S03]  /*15c40*/  IMAD.MOV.U32 R14, RZ, RZ, R19 ;  /* 0x000000ffff0e7224 */ /* 0x000fc600078e0013 */
[----:B------:R-:W2:Y:S01]  /*15c50*/  LDL R19, [R1+0x394c] ;  /* 0x00394c0001137983 */ /* 0x000ea20000100800 */
[C---:B------:R-:W-:Y:S02]  /*15c60*/  ISETP.GT.U32.AND P2, PT, R251.reuse, R16, PT ;  /* 0x00000010fb00720c */ /* 0x040fe40003f44070 */
[C---:B------:R-:W-:Y:S02]  /*15c70*/  ISETP.GT.U32.AND P0, PT, R251.reuse, R22, PT ;  /* 0x00000016fb00720c */ /* 0x040fe40003f04070 */
[C---:B------:R-:W-:Y:S02]  /*15c80*/  ISETP.GT.U32.AND P1, PT, R251.reuse, R23, PT ;  /* 0x00000017fb00720c */ /* 0x040fe40003f24070 */
[----:B------:R-:W-:Y:S02]  /*15c90*/  ISETP.GT.U32.AND P3, PT, R251, R20, PT ;  /* 0x00000014fb00720c */ /* 0x000fe40003f64070 */
[----:B------:R-:W-:Y:S02]  /*15ca0*/  @!P4 IADD3 R15, -R15, RZ, RZ ;  /* 0x000000ff0f0fc210 */ /* 0x000fe40007ffe1ff */
[----:B------:R-:W-:-:S03]  /*15cb0*/  ISETP.GT.U32.AND P4, PT, R251, R21, PT ;  /* 0x00000015fb00720c */ /* 0x000fc60003f84070 */
[-C--:B------:R-:W-:Y:S02]  /*15cc0*/  @!P2 IADD3 R16, R16, -R251.reuse, RZ ;  /* 0x800000fb1010a210 */ /* 0x080fe40007ffe0ff */
[C---:B------:R-:W-:Y:S01]  /*15cd0*/  ISETP.GT.U32.AND P2, PT, R251.reuse, R18, PT ;  /* 0x00000012fb00720c */ /* 0x040fe20003f44070 */
[--C-:B------:R-:W-:Y:S01]  /*15ce0*/  @!P0 IMAD.IADD R22, R22, 0x1, -R251.reuse ;  /* 0x0000000116168824 */ /* 0x100fe200078e0afb */
[----:B------:R-:W-:Y:S01]  /*15cf0*/  ISETP.GT.U32.AND P5, PT, R251, R16, PT ;  /* 0x00000010fb00720c */ /* 0x000fe20003fa4070 */
[----:B------:R-:W-:Y:S01]  /*15d00*/  @!P1 IMAD.IADD R23, R23, 0x1, -R251 ;  /* 0x0000000117179824 */ /* 0x000fe200078e0afb */
[----:B------:R-:W-:Y:S01]  /*15d10*/  @!P3 IADD3 R20, R20, -R251, RZ ;  /* 0x800000fb1414b210 */ /* 0x000fe20007ffe0ff */
[----:B------:R-:W-:-:S03]  /*15d20*/  @!P6 IMAD.MOV R14, RZ, RZ, -R14 ;  /* 0x000000ffff0ee224 */ /* 0x000fc600078e0a0e */
[----:B------:R-:W-:-:S05]  /*15d30*/  @!P4 IMAD.IADD R21, R21, 0x1, -R251 ;  /* 0x000000011515c824 */ /* 0x000fca00078e0afb */
[--C-:B------:R-:W-:Y:S02]  /*15d40*/  @!P2 IMAD.IADD R18, R18, 0x1, -R251.reuse ;  /* 0x000000011212a824 */ /* 0x100fe400078e0afb */
[----:B------:R-:W-:Y:S01]  /*15d50*/  @!P5 IMAD.IADD R16, R16, 0x1, -R251 ;  /* 0x000000011010d824 */ /* 0x000fe200078e0afb */
[----:B------:R1:W-:Y:S04]  /*15d60*/  STL [R1+0xa0], R15 ;  /* 0x0000a00f01007387 */ /* 0x0003e80000100800 */
[----:B------:R-:W-:Y:S01]  /*15d70*/  STL [R1+0x9c], R14 ;  /* 0x00009c0e01007387 */ /* 0x000fe20000100800 */
[----:B------:R-:W-:Y:S02]  /*15d80*/  MOV R34, R21 ;  /* 0x0000001500227202 */ /* 0x000fe40000000f00 */
[----:B---3--:R-:W-:-:S02]  /*15d90*/  ISETP.GT.U32.AND P0, PT, R251, R31, PT ;  /* 0x0000001ffb00720c */ /* 0x008fc40003f04070 */
[----:B----4-:R-:W-:Y:S02]  /*15da0*/  ISETP.GE.AND P2, PT, R33, RZ, PT ;  /* 0x000000ff2100720c */ /* 0x010fe40003f46270 */
[C---:B--2---:R-:W-:Y:S02]  /*15db0*/  ISETP.GT.U32.AND P1, PT, R251.reuse, R28, PT ;  /* 0x0000001cfb00720c */ /* 0x044fe40003f24070 */
[----:B------:R-:W-:-:S07]  /*15dc0*/  ISETP.GT.U32.AND P3, PT, R251, R27, PT ;  /* 0x0000001bfb00720c */ /* 0x000fce0003f64070 */
[----:B------:R-:W-:Y:S01]  /*15dd0*/  @!P0 IMAD.IADD R31, R31, 0x1, -R251 ;  /* 0x000000011f1f8824 */ /* 0x000fe200078e0afb */
[----:B------:R-:W-:-:S05]  /*15de0*/  ISETP.GT.U32.AND P4, PT, R251, R26, PT ;  /* 0x0000001afb00720c */ /* 0x000fca0003f84070 */
[--C-:B------:R-:W-:Y:S01]  /*15df0*/  @!P3 IMAD.IADD R27, R27, 0x1, -R251.reuse ;  /* 0x000000011b1bb824 */ /* 0x100fe200078e0afb */
[----:B------:R-:W-:Y:S02]  /*15e00*/  @!P1 IADD3 R28, R28, -R251, RZ ;  /* 0x800000fb1c1c9210 */ /* 0x000fe40007ffe0ff */
[----:B------:R-:W-:Y:S02]  /*15e10*/  ISETP.GE.AND P5, PT, R30, RZ, PT ;  /* 0x000000ff1e00720c */ /* 0x000fe40003fa6270 */
[----:B------:R-:W2:Y:S01]  /*15e20*/  LDL.LU R30, [R1+0x380] ;  /* 0x00038000011e7983 */ /* 0x000ea20000300800 */
[----:B------:R-:W-:Y:S02]  /*15e30*/  ISETP.GE.AND P0, PT, R29, RZ, PT ;  /* 0x000000ff1d00720c */ /* 0x000fe40003f06270 */
[----:B------:R-:W-:Y:S01]  /*15e40*/  @!P4 IMAD.IADD R26, R26, 0x1, -R251 ;  /* 0x000000011a1ac824 */ /* 0x000fe200078e0afb */
[----:B------:R-:W3:Y:S01]  /*15e50*/  LDL.LU R29, [R1+0x37c] ;  /* 0x00037c00011d7983 */ /* 0x000ee20000300800 */
[----:B------:R-:W-:-:S03]  /*15e60*/  ISETP.GE.AND P1, PT, R25, RZ, PT ;  /* 0x000000ff1900720c */ /* 0x000fc60003f26270 */
[----:B------:R-:W4:Y:S01]  /*15e70*/  LDL.LU R25, [R1+0x378] ;  /* 0x0003780001197983 */ /* 0x000f220000300800 */
[----:B------:R-:W-:-:S03]  /*15e80*/  IMAD.MOV.U32 R33, RZ, RZ, R23 ;  /* 0x000000ffff217224 */ /* 0x000fc600078e0017 */
[----:B-1----:R-:W4:Y:S01]  /*15e90*/  LDL.LU R15, [R1+0x374] ;  /* 0x00037400010f7983 */ /* 0x002f220000300800 */
[----:B------:R-:W-:Y:S01]  /*15ea0*/  ISETP.GE.AND P3, PT, R24, RZ, PT ;  /* 0x000000ff1800720c */ /* 0x000fe20003f66270 */
[----:B------:R-:W-:-:S04]  /*15eb0*/  IMAD.MOV.U32 R24, RZ, RZ, R18 ;  /* 0x000000ffff187224 */ /* 0x000fc800078e0012 */
[----:B------:R-:W-:Y:S01]  /*15ec0*/  @!P2 IMAD.MOV R24, RZ, RZ, -R24 ;  /* 0x000000ffff18a224 */ /* 0x000fe200078e0a18 */
[----:B------:R-:W-:Y:S02]  /*15ed0*/  ISETP.GE.AND P4, PT, R19, RZ, PT ;  /* 0x000000ff1300720c */ /* 0x000fe40003f86270 */
[----:B------:R-:W4:Y:S01]  /*15ee0*/  LDL.LU R19, [R1+0x370] ;  /* 0x0003700001137983 */ /* 0x000f220000300800 */
[----:B------:R-:W-:-:S03]  /*15ef0*/  @!P5 IMAD.MOV R22, RZ, RZ, -R22 ;  /* 0x000000ffff16d224 */ /* 0x000fc600078e0a16 */
[----:B------:R-:W4:Y:S01]  /*15f00*/  LDL.LU R18, [R1+0x36c] ;  /* 0x00036c0001127983 */ /* 0x000f220000300800 */
[----:B------:R-:W-:-:S03]  /*15f10*/  @!P0 IMAD.MOV R33, RZ, RZ, -R33 ;  /* 0x000000ffff218224 */ /* 0x000fc600078e0a21 */
[----:B------:R1:W-:Y:S01]  /*15f20*/  STL [R1+0x98], R24 ;  /* 0x0000981801007387 */ /* 0x0003e20000100800 */
[----:B------:R-:W-:Y:S02]  /*15f30*/  @!P1 IMAD.MOV R20, RZ, RZ, -R20 ;  /* 0x000000ffff149224 */ /* 0x000fe400078e0a14 */
[----:B------:R-:W-:Y:S01]  /*15f40*/  @!P3 IMAD.MOV R34, RZ, RZ, -R34 ;  /* 0x000000ffff22b224 */ /* 0x000fe200078e0a22 */
[----:B------:R-:W4:Y:S04]  /*15f50*/  LDL R23, [R1+0x3934] ;  /* 0x0039340001177983 */ /* 0x000f280000100800 */
[----:B-1----:R-:W4:Y:S04]  /*15f60*/  LDL R24, [R1+0x3958] ;  /* 0x0039580001187983 */ /* 0x002f280000100800 */
[----:B------:R1:W-:Y:S04]  /*15f70*/  STL [R1+0x94], R22 ;  /* 0x0000941601007387 */ /* 0x0003e80000100800 */
[----:B------:R-:W4:Y:S04]  /*15f80*/  LDL R21, [R1+0x3998] ;  /* 0x0039980001157983 */ /* 0x000f280000100800 */
[----:B-1----:R-:W4:Y:S04]  /*15f90*/  LDL R22, [R1+0x3980] ;  /* 0x0039800001167983 */ /* 0x002f280000100800 */
[----:B------:R1:W-:Y:S04]  /*15fa0*/  STL [R1+0x90], R33 ;  /* 0x0000902101007387 */ /* 0x0003e80000100800 */
[----:B------:R1:W-:Y:S02]  /*15fb0*/  STL [R1+0x8c], R20 ;  /* 0x00008c1401007387 */ /* 0x0003e40000100800 */
[----:B-1----:R-:W-:-:S02]  /*15fc0*/  IMAD.MOV.U32 R33, RZ, RZ, R16 ;  /* 0x000000ffff217224 */ /* 0x002fc400078e0010 */
[----:B------:R-:W4:Y:S04]  /*15fd0*/  LDL R20, [R1+0x3964] ;  /* 0x0039640001147983 */ /* 0x000f280000100800 */
[----:B------:R1:W-:Y:S04]  /*15fe0*/  STL [R1+0x88], R34 ;  /* 0x0000882201007387 */ /* 0x0003e80000100800 */
[----:B-1----:R-:W4:Y:S04]  /*15ff0*/  LDL.LU R34, [R1+0x3eb4] ;  /* 0x003eb40001227983 */ /* 0x002f280000300800 */
[----:B------:R-:W4:Y:S01]  /*16000*/  LDL R16, [R1+0x3970] ;  /* 0x0039700001107983 */ /* 0x000f220000100800 */
[----:B------:R-:W-:-:S13]  /*16010*/  ISETP.GT.U32.AND P6, PT, R251, R32, PT ;  /* 0x00000020fb00720c */ /* 0x000fda0003fc4070 */
[----:B------:R-:W-:Y:S01]  /*16020*/  @!P6 IMAD.IADD R32, R32, 0x1, -R251 ;  /* 0x000000012020e824 */ /* 0x000fe200078e0afb */
[C---:B------:R-:W-:Y:S02]  /*16030*/  ISETP.GT.U32.AND P6, PT, R251.reuse, R17, PT ;  /* 0x00000011fb00720c */ /* 0x040fe40003fc4070 */
[C---:B------:R-:W-:Y:S02]  /*16040*/  ISETP.GT.U32.AND P1, PT, R251.reuse, R27, PT ;  /* 0x0000001bfb00720c */ /* 0x040fe40003f24070 */
[C---:B------:R-:W-:Y:S02]  /*16050*/  ISETP.GT.U32.AND P2, PT, R251.reuse, R32, PT ;  /* 0x00000020fb00720c */ /* 0x040fe40003f44070 */
[C---:B------:R-:W-:Y:S02]  /*16060*/  ISETP.GT.U32.AND P5, PT, R251.reuse, R31, PT ;  /* 0x0000001ffb00720c */ /* 0x040fe40003fa4070 */
[----:B------:R-:W-:-:S05]  /*16070*/  ISETP.GT.U32.AND P0, PT, R251, R28, PT ;  /* 0x0000001cfb00720c */ /* 0x000fca0003f04070 */
[----:B------:R-:W-:Y:S01]  /*16080*/  @!P6 IADD3 R17, R17, -R251, RZ ;  /* 0x800000fb1111e210 */ /* 0x000fe20007ffe0ff */
[----:B------:R-:W-:-:S03]  /*16090*/  @!P4 IMAD.MOV R33, RZ, RZ, -R33 ;  /* 0x000000ffff21c224 */ /* 0x000fc600078e0a21 */
[----:B------:R-:W-:Y:S01]  /*160a0*/  ISETP.GT.U32.AND P6, PT, R251, R17, PT ;  /* 0x00000011fb00720c */ /* 0x000fe20003fc4070 */
[--C-:B------:R-:W-:Y:S01]  /*160b0*/  @!P1 IMAD.IADD R27, R27, 0x1, -R251.reuse ;  /* 0x000000011b1b9824 */ /* 0x100fe200078e0afb */
[----:B------:R-:W-:Y:S02]  /*160c0*/  IABS R13, R13 ;  /* 0x0000000d000d7213 */ /* 0x000fe40000000000 */
[----:B------:R-:W-:Y:S01]  /*160d0*/  @!P2 IADD3 R32, R32, -R251, RZ ;  /* 0x800000fb2020a210 */ /* 0x000fe20007ffe0ff */
[--C-:B------:R-:W-:Y:S02]  /*160e0*/  @!P5 IMAD.IADD R31, R31, 0x1, -R251.reuse ;  /* 0x000000011f1fd824 */ /* 0x100fe400078e0afb */
[----:B------:R-:W-:Y:S01]  /*160f0*/  @!P0 IMAD.IADD R28, R28, 0x1, -R251 ;  /* 0x000000011c1c8824 */ /* 0x000fe200078e0afb */
[----:B------:R-:W-:Y:S01]  /*16100*/  ISETP.GT.U32.AND P3, PT, R251, R26, PT ;  /* 0x0000001afb00720c */ /* 0x000fe20003f64070 */
[----:B------:R-:W-:-:S04]  /*16110*/  IMAD.HI.U32 R14, R252, R13, RZ ;  /* 0x0000000dfc0e7227 */ /* 0x000fc800078e00ff */
[----:B------:R-:W-:Y:S01]  /*16120*/  @!P6 IADD3 R17, R17, -R251, RZ ;  /* 0x800000fb1111e210 */ /* 0x000fe20007ffe0ff */
[----:B------:R-:W-:Y:S01]  /*16130*/  IMAD.MOV R14, RZ, RZ, -R14 ;  /* 0x000000ffff0e7224 */ /* 0x000fe200078e0a0e */
[----:B------:R1:W-:Y:S03]  /*16140*/  STL [R1+0x84], R33 ;  /* 0x0000842101007387 */ /* 0x0003e60000100800 */
[C---:B------:R-:W-:Y:S02]  /*16150*/  IMAD R13, R251.reuse, R14, R13 ;  /* 0x0000000efb0d7224 */ /* 0x040fe400078e020d */
[----:B------:R-:W-:Y:S01]  /*16160*/  IMAD.MOV.U32 R14, RZ, RZ, R32 ;  /* 0x000000ffff0e7224 */ /* 0x000fe200078e0020 */
[----:B-1----:R-:W4:Y:S01]  /*16170*/  LDL.LU R33, [R1+0x3eb0] ;  /* 0x003eb00001217983 */ /* 0x002f220000300800 */
[----:B------:R-:W-:Y:S01]  /*16180*/  @!P3 IMAD.IADD R26, R26, 0x1, -R251 ;  /* 0x000000011a1ab824 */ /* 0x000fe200078e0afb */
[----:B--2---:R-:W-:-:S02]  /*16190*/  ISETP.GT.U32.AND P4, PT, R251, R30, PT ;  /* 0x0000001efb00720c */ /* 0x004fc40003f84070 */
[----:B---3--:R-:W-:-:S11]  /*161a0*/  ISETP.GT.U32.AND P2, PT, R251, R29, PT ;  /* 0x0000001dfb00720c */ /* 0x008fd60003f44070 */
[--C-:B------:R-:W-:Y:S01]  /*161b0*/  @!P4 IMAD.IADD R30, R30, 0x1, -R251.reuse ;  /* 0x000000011e1ec824 */ /* 0x100fe200078e0afb */
[C---:B----4-:R-:W-:Y:S02]  /*161c0*/  ISETP.GT.U32.AND P5, PT, R251.reuse, R25, PT ;  /* 0x00000019fb00720c */ /* 0x050fe40003fa4070 */
[----:B------:R-:W-:Y:S01]  /*161d0*/  ISETP.GT.U32.AND P0, PT, R251, R15, PT ;  /* 0x0000000ffb00720c */ /* 0x000fe20003f04070 */
[----:B------:R-:W-:Y:S01]  /*161e0*/  @!P2 IMAD.IADD R29, R29, 0x1, -R251 ;  /* 0x000000011d1da824 */ /* 0x000fe200078e0afb */
[----:B------:R-:W-:-:S09]  /*161f0*/  ISETP.GT.U32.AND P1, PT, R251, R19, PT ;  /* 0x00000013fb00720c */ /* 0x000fd20003f24070 */
[--C-:B------:R-:W-:Y:S01]  /*16200*/  @!P5 IMAD.IADD R25, R25, 0x1, -R251.reuse ;  /* 0x000000011919d824 */ /* 0x100fe200078e0afb */
[----:B------:R-:W-:Y:S02]  /*16210*/  ISETP.GE.AND P4, PT, R23, RZ, PT ;  /* 0x000000ff1700720c */ /* 0x000fe40003f86270 */
[----:B------:R-:W-:Y:S02]  /*16220*/  ISETP.GE.AND P6, PT, R24, RZ, PT ;  /* 0x000000ff1800720c */ /* 0x000fe40003fc6270 */
[----:B------:R-:W-:Y:S01]  /*16230*/  @!P1 IADD3 R19, R19, -R251, RZ ;  /* 0x800000fb13139210 */ /* 0x000fe20007ffe0ff */
[----:B------:R-:W2:Y:S01]  /*16240*/  LDL.LU R24, [R1+0x368] ;  /* 0x0003680001187983 */ /* 0x000ea20000300800 */
[----:B------:R-:W-:-:S03]  /*16250*/  @!P0 IMAD.IADD R15, R15, 0x1, -R251 ;  /* 0x000000010f0f8824 */ /* 0x000fc600078e0afb */
[----:B------:R-:W3:Y:S01]  /*16260*/  LDL.LU R23, [R1+0x364] ;  /* 0x0003640001177983 */ /* 0x000ee20000300800 */
[----:B------:R-:W-:Y:S02]  /*16270*/  ISETP.GE.AND P5, PT, R21, RZ, PT ;  /* 0x000000ff1500720c */ /* 0x000fe40003fa6270 */
[----:B------:R-:W-:Y:S02]  /*16280*/  ISETP.GT.U32.AND P3, PT, R251, R18, PT ;  /* 0x00000012fb00720c */ /* 0x000fe40003f64070 */
[----:B------:R-:W-:Y:S01]  /*16290*/  ISETP.GE.AND P2, PT, R22, RZ, PT ;  /* 0x000000ff1600720c */ /* 0x000fe20003f46270 */
[----:B------:R-:W-:Y:S01]  /*162a0*/  @!P6 IMAD.MOV R14, RZ, RZ, -R14 ;  /* 0x000000ffff0ee224 */ /* 0x000fe200078e0a0e */
[----:B------:R-:W4:Y:S04]  /*162b0*/  LDL.LU R22, [R1+0x360] ;  /* 0x0003600001167983 */ /* 0x000f280000300800 */
[----:B------:R-:W2:Y:S01]  /*162c0*/  LDL.LU R21, [R1+0x35c] ;  /* 0x00035c0001157983 */ /* 0x000ea20000300800 */
[----:B------:R-:W-:-:S03]  /*162d0*/  ISETP.GE.AND P0, PT, R20, RZ, PT ;  /* 0x000000ff1400720c */ /* 0x000fc60003f06270 */
[----:B------:R-:W2:Y:S04]  /*162e0*/  LDL.LU R20, [R1+0x358] ;  /* 0x0003580001147983 */ /* 0x000ea80000300800 */
[----:B------:R-:W2:Y:S01]  /*162f0*/  LDL.LU R32, [R1+0x3eac] ;  /* 0x003eac0001207983 */ /* 0x000ea20000300800 */
[----:B------:R-:W-:Y:S01]  /*16300*/  ISETP.GE.AND P1, PT, R16, RZ, PT ;  /* 0x000000ff1000720c */ /* 0x000fe20003f26270 */
[----:B------:R-:W-:Y:S02]  /*16310*/  IMAD.MOV.U32 R16, RZ, RZ, R31 ;  /* 0x000000ffff107224 */ /* 0x000fe400078e001f */
[----:B------:R-:W2:Y:S02]  /*16320*/  LDL.LU R31, [R1+0x3ea8] ;  /* 0x003ea800011f7983 */ /* 0x000ea40000300800 */
[----:B------:R-:W-:-:S02]  /*16330*/  @!P4 IMAD.MOV R16, RZ, RZ, -R16 ;  /* 0x000000ffff10c224 */ /* 0x000fc400078e0a10 */
[----:B------:R1:W-:Y:S01]  /*16340*/  STL [R1+0x80], R14 ;  /* 0x0000800e01007387 */ /* 0x0003e20000100800 */
[----:B------:R-:W-:Y:S01]  /*16350*/  @!P3 IMAD.IADD R18, R18, 0x1, -R251 ;  /* 0x000000011212b824 */ /* 0x000fe200078e0afb */
[----:B-1----:R-:W-:Y:S02]  /*16360*/  MOV R14, R28 ;  /* 0x0000001c000e7202 */ /* 0x002fe40000000f00 */
[----:B------:R-:W2:Y:S04]  /*16370*/  LDL R28, [R1+0x3994] ;  /* 0x00399400011c7983 */ /* 0x000ea80000100800 */
[----:B------:R1:W-:Y:S01]  /*16380*/  STL [R1+0x7c], R16 ;  /* 0x00007c1001007387 */ /* 0x0003e20000100800 */
[----:B------:R-:W-:Y:S01]  /*16390*/  @!P2 IMAD.MOV R14, RZ, RZ, -R14 ;  /* 0x000000ffff0ea224 */ /* 0x000fe200078e0a0e */
[C---:B------:R-:W-:Y:S01]  /*163a0*/  ISETP.GT.U32.AND P3, PT, R251.reuse, R30, PT ;  /* 0x0000001efb00720c */ /* 0x040fe20003f64070 */
[----:B-1----:R-:W-:Y:S01]  /*163b0*/  IMAD.MOV.U32 R16, RZ, RZ, R27 ;  /* 0x000000ffff107224 */ /* 0x002fe200078e001b */
[C---:B------:R-:W-:Y:S01]  /*163c0*/  ISETP.GT.U32.AND P4, PT, R251.reuse, R29, PT ;  /* 0x0000001dfb00720c */ /* 0x040fe20003f84070 */
[----:B------:R-:W2:Y:S01]  /*163d0*/  LDL R27, [R1+0x39b0] ;  /* 0x0039b000011b7983 */ /* 0x000ea20000100800 */
[----:B------:R-:W-:-:S02]  /*163e0*/  ISETP.GT.U32.AND P2, PT, R251, R25, PT ;  /* 0x00000019fb00720c */ /* 0x000fc40003f44070 */
[----:B------:R-:W-:Y:S01]  /*163f0*/  @!P5 IADD3 R16, -R16, RZ, RZ ;  /* 0x000000ff1010d210 */ /* 0x000fe20007ffe1ff */
[----:B------:R1:W-:Y:S01]  /*16400*/  STL [R1+0x78], R14 ;  /* 0x0000780e01007387 */ /* 0x0003e20000100800 */
[----:B------:R-:W-:Y:S01]  /*16410*/  ISETP.GT.U32.AND P6, PT, R251, R15, PT ;  /* 0x0000000ffb00720c */ /* 0x000fe20003fc4070 */
[----:B------:R-:W-:Y:S02]  /*16420*/  IMAD.MOV.U32 R251, RZ, RZ, R17 ;  /* 0x000000fffffb7224 */ /* 0x000fe400078e0011 */
[----:B-1----:R-:W-:Y:S02]  /*16430*/  IMAD.MOV.U32 R14, RZ, RZ, R26 ;  /* 0x000000ffff0e7224 */ /* 0x002fe400078e001a */
[----:B------:R-:W2:Y:S04]  /*16440*/  LDL R26, [R1+0x397c] ;  /* 0x00397c00011a7983 */ /* 0x000ea80000100800 */
[----:B------:R1:W-:Y:S01]  /*16450*/  STL [R1+0x74], R16 ;  /* 0x0000741001007387 */ /* 0x0003e20000100800 */
[----:B------:R-:W-:-:S03]  /*16460*/  @!P0 IMAD.MOV R14, RZ, RZ, -R14 ;  /* 0x000000ffff0e8224 */ /* 0x000fc600078e0a0e */
[----:B-1----:R-:W2:Y:S04]  /*16470*/  LDL R16, [R1+0x3988] ;  /* 0x0039880001107983 */ /* 0x002ea80000100800 */
[----:B------:R-:W2:Y:S04]  /*16480*/  LDL.LU R17, [R1+0x3ea4] ;  /* 0x003ea40001117983 */ /* 0x000ea80000300800 */
[----:B------:R1:W-:Y:S04]  /*16490*/  STL [R1+0x6c], R251 ;  /* 0x00006cfb01007387 */ /* 0x0003e80000100800 */
[----:B------:R1:W-:Y:S02]  /*164a0*/  STL [R1+0x70], R14 ;  /* 0x0000700e01007387 */ /* 0x0003e40000100800 */
[----:B-1----:R-:W-:-:S04]  /*164b0*/  IABS R251, c[0x0][0x17c] ;  /* 0x00005f0000fb7a13 */ /* 0x002fc80000000000 */
[C---:B------:R-:W-:Y:S02]  /*164c0*/  ISETP.GT.U32.AND P0, PT, R251.reuse, R19, PT ;  /* 0x00000013fb00720c */ /* 0x040fe40003f04070 */
[----:B------:R-:W-:Y:S02]  /*164d0*/  ISETP.GT.U32.AND P5, PT, R251, R18, PT ;  /* 0x00000012fb00720c */ /* 0x000fe40003fa4070 */
[----:B------:R-:W2:Y:S01]  /*164e0*/  LDL R251, [R1+0x6c] ;  /* 0x00006c0001fb7983 */ /* 0x000ea20000100800 */
[----:B------:R-:W-:Y:S01]  /*164f0*/  IADD3 R14, R246, 0x1f1, RZ ;  /* 0x000001f1f60e7810 */ /* 0x000fe20007ffe0ff */
[----:B--2---:R-:W-:-:S05]  /*16500*/  @!P1 IMAD.MOV R251, RZ, RZ, -R251 ;  /* 0x000000fffffb9224 */ /* 0x004fca00078e0afb */
[----:B------:R1:W-:Y:S04]  /*16510*/  @!P1 STL [R1+0x6c], R251 ;  /* 0x00006cfb01009387 */ /* 0x0003e80000100800 */
[----:B------:R-:W-:Y:S01]  /*16520*/  STL [R1+0x364c], R14 ;  /* 0x00364c0e01007387 */ /* 0x000fe20000100800 */
[----:B-1----:R-:W-:-:S04]  /*16530*/  IABS R251, c[0x0][0x17c] ;  /* 0x00005f0000fb7a13 */ /* 0x002fc80000000000 */
[----:B------:R-:W-:Y:S01]  /*16540*/  @!P4 IADD3 R29, R29, -R251, RZ ;  /* 0x800000fb1d1dc210 */ /* 0x000fe20007ffe0ff */
[--C-:B------:R-:W-:Y:S01]  /*16550*/  @!P3 IMAD.IADD R30, R30, 0x1, -R251.reuse ;  /* 0x000000011e1eb824 */ /* 0x100fe200078e0afb */
[----:B------:R-:W-:Y:S01]  /*16560*/  ISETP.GT.U32.AND P1, PT, R251, R24, PT ;  /* 0x00000018fb00720c */ /* 0x000fe20003f24070 */
[--C-:B------:R-:W-:Y:S01]  /*16570*/  @!P2 IMAD.IADD R25, R25, 0x1, -R251.reuse ;  /* 0x000000011919a824 */ /* 0x100fe200078e0afb */
[----:B---3--:R-:W-:Y:S01]  /*16580*/  ISETP.GT.U32.AND P3, PT, R251, R23, PT ;  /* 0x00000017fb00720c */ /* 0x008fe20003f64070 */
[--C-:B------:R-:W-:Y:S01]  /*16590*/  @!P6 IMAD.IADD R15, R15, 0x1, -R251.reuse ;  /* 0x000000010f0fe824 */ /* 0x100fe200078e0afb */
[----:B----4-:R-:W-:Y:S01]  /*165a0*/  ISETP.GT.U32.AND P4, PT, R251, R22, PT ;  /* 0x00000016fb00720c */ /* 0x010fe20003f84070 */
[--C-:B------:R-:W-:Y:S01]  /*165b0*/  @!P0 IMAD.IADD R19, R19, 0x1, -R251.reuse ;  /* 0x0000000113138824 */ /* 0x100fe200078e0afb */
[C---:B------:R-:W-:Y:S01]  /*165c0*/  ISETP.GT.U32.AND P2, PT, R251.reuse, R21, PT ;  /* 0x00000015fb00720c */ /* 0x040fe20003f44070 */
[----:B------:R-:W-:Y:S01]  /*165d0*/  @!P5 IMAD.IADD R18, R18, 0x1, -R251 ;  /* 0x000000011212d824 */ /* 0x000fe200078e0afb */
[----:B------:R-:W-:-:S02]  /*165e0*/  ISETP.GT.U32.AND P6, PT, R251, R20, PT ;  /* 0x00000014fb00720c */ /* 0x000fc40003fc4070 */
[----:B------:R-:W-:Y:S02]  /*165f0*/  ISETP.GT.U32.AND P0, PT, R251, R17, PT ;  /* 0x00000011fb00720c */ /* 0x000fe40003f04070 */
[----:B------:R-:W2:Y:S02]  /*16600*/  LDL R251, [R1+0x3948] ;  /* 0x0039480001fb7983 */ /* 0x000ea40000100800 */
[----:B--2---:R-:W-:Y:S02]  /*16610*/  ISETP.GE.AND P5, PT, R251, RZ, PT ;  /* 0x000000fffb00720c */ /* 0x004fe40003fa6270 */
[----:B------:R-:W-:-:S04]  /*16620*/  IABS R251, c[0x0][0x17c] ;  /* 0x00005f0000fb7a13 */ /* 0x000fc80000000000 */
[----:B------:R-:W-:Y:S01]  /*16630*/  @!P1 IADD3 R24, R24, -R251, RZ ;  /* 0x800000fb18189210 */ /* 0x000fe20007ffe0ff */
[--C-:B------:R-:W-:Y:S01]  /*16640*/  @!P3 IMAD.IADD R23, R23, 0x1, -R251.reuse ;  /* 0x000000011717b824 */ /* 0x100fe200078e0afb */
[----:B------:R-:W-:Y:S01]  /*16650*/  ISETP.GE.AND P1, PT, R28, RZ, PT ;  /* 0x000000ff1c00720c */ /* 0x000fe20003f26270 */
[--C-:B------:R-:W-:Y:S01]  /*16660*/  @!P4 IMAD.IADD R22, R22, 0x1, -R251.reuse ;  /* 0x000000011616c824 */ /* 0x100fe200078e0afb */
[----:B------:R-:W2:Y:S01]  /*16670*/  LDL.LU R28, [R1+0x3a8] ;  /* 0x0003a800011c7983 */ /* 0x000ea20000300800 */
[----:B------:R-:W-:Y:S01]  /*16680*/  ISETP.GE.AND P3, PT, R27, RZ, PT ;  /* 0x000000ff1b00720c */ /* 0x000fe20003f66270 */
[--C-:B------:R-:W-:Y:S01]  /*16690*/  @!P2 IMAD.IADD R21, R21, 0x1, -R251.reuse ;  /* 0x000000011515a824 */ /* 0x100fe200078e0afb */
[----:B------:R-:W-:Y:S01]  /*166a0*/  ISETP.GE.AND P4, PT, R26, RZ, PT ;  /* 0x000000ff1a00720c */ /* 0x000fe20003f86270 */
[----:B------:R-:W3:Y:S01]  /*166b0*/  LDL.LU R27, [R1+0x3a4] ;  /* 0x0003a400011b7983 */ /* 0x000ee20000300800 */
[----:B------:R-:W-:Y:S01]  /*166c0*/  ISETP.GE.AND P2, PT, R16, RZ, PT ;  /* 0x000000ff1000720c */ /* 0x000fe20003f46270 */
[----:B------:R-:W-:-:S02]  /*166d0*/  @!P6 IMAD.IADD R20, R20, 0x1, -R251 ;  /* 0x000000011414e824 */ /* 0x000fc400078e0afb */
[----:B------:R-:W4:Y:S04]  /*166e0*/  LDL.LU R26, [R1+0x3a0] ;  /* 0x0003a000011a7983 */ /* 0x000f280000300800 */
[----:B------:R-:W2:Y:S04]  /*166f0*/  LDL.LU R16, [R1+0x39c] ;  /* 0x00039c0001107983 */ /* 0x000ea80000300800 */
[----:B------:R-:W2:Y:S04]  /*16700*/  LDL R251, [R1+0x3960] ;  /* 0x0039600001fb7983 */ /* 0x000ea80000100800 */
[----:B------:R1:W-:Y:S04]  /*16710*/  STL [R1+0x68], R30 ;  /* 0x0000681e01007387 */ /* 0x0003e80000100800 */
[----:B-1----:R-:W3:Y:S01]  /*16720*/  LDL.LU R30, [R1+0x3ea0] ;  /* 0x003ea000011e7983 */ /* 0x002ee20000300800 */
[----:B--2---:R-:W-:-:S02]  /*16730*/  ISETP.GE.AND P6, PT, R251, RZ, PT ;  /* 0x000000fffb00720c */ /* 0x004fc40003fc6270 */
[----:B------:R-:W-:-:S04]  /*16740*/  IABS R251, c[0x0][0x17c] ;  /* 0x00005f0000fb7a13 */ /* 0x000fc80000000000 */
[----:B------:R-:W-:Y:S02]  /*16750*/  @!P0 IADD3 R17, R17, -R251, RZ ;  /* 0x800000fb11118210 */ /* 0x000fe40007ffe0ff */
[----:B------:R-:W2:Y:S04]  /*16760*/  LDL R251, [R1+0x68] ;  /* 0x0000680001fb7983 */ /* 0x000ea80000100800 */
[----:B------:R1:W-:Y:S04]  /*16770*/  STL [R1+0x64], R29 ;  /* 0x0000641d01007387 */ /* 0x0003e80000100800 */
[----:B-1----:R-:W3:Y:S01]  /*16780*/  LDL.LU R29, [R1+0x3e9c] ;  /* 0x003e9c00011d7983 */ /* 0x002ee20000300800 */
[----:B--2---:R-:W-:-:S05]  /*16790*/  @!P5 IMAD.MOV R251, RZ, RZ, -R251 ;  /* 0x000000fffffbd224 */ /* 0x004fca00078e0afb */
[----:B------:R1:W-:Y:S02]  /*167a0*/  @!P5 STL [R1+0x68], R251 ;  /* 0x000068fb0100d387 */ /* 0x0003e40000100800 */
[----:B-1----:R-:W-:-:S04]  /*167b0*/  IABS R251, c[0x0][0x17c] ;  /* 0x00005f0000fb7a13 */ /* 0x002fc80000000000 */
[----:B------:R-:W-:Y:S02]  /*167c0*/  ISETP.GT.U32.AND P0, PT, R251, R24, PT ;  /* 0x00000018fb00720c */ /* 0x000fe40003f04070 */
        /* <DEDUP_REMOVED lines=9> */
[----:B-1----:R-:W3:Y:S01]  /*16860*/  LDL R15, [R1+0x39a0] ;  /* 0x0039a000010f7983 */ /* 0x002ee20000100800 */
        /* <DEDUP_REMOVED lines=14> */
[----:B--2---:R-:W-:-:S05]  /*16950*/  @!P2 IADD3 R251, -R251, RZ, RZ ;  /* 0x000000fffbfba210 */ /* 0x004fca0007ffe1ff */
[----:B------:R1:W-:Y:S02]  /*16960*/  @!P2 STL [R1+0x58], R251 ;  /* 0x000058fb0100a387 */ /* 0x0003e40000100800 */
[----:B-1----:R-:W-:-:S04]  /*16970*/  IABS R251, c[0x0][0x17c] ;  /* 0x00005f0000fb7a13 */ /* 0x002fc80000000000 */
[C---:B------:R-:W-:Y:S02]  /*16980*/  ISETP.GT.U32.AND P2, PT, R251.reuse, R20, PT ;  /* 0x00000014fb00720c */ /* 0x040fe40003f44070 */
[----:B------:R-:W-:Y:S02]  /*16990*/  ISETP.GT.U32.AND P5, PT, R251, R17, PT ;  /* 0x00000011fb00720c */ /* 0x000fe40003fa4070 */
[----:B------:R-:W2:Y:S02]  /*169a0*/  LDL R251, [R1+0x54] ;  /* 0x0000540001fb7983 */ /* 0x000ea40000100800 */
[----:B--2---:R-:W-:-:S05]  /*169b0*/  @!P6 IMAD.MOV R251, RZ, RZ, -R251 ;  /* 0x000000fffffbe224 */ /* 0x004fca00078e0afb */
[----:B------:R1:W-:Y:S02]  /*169c0*/  @!P6 STL [R1+0x54], R251 ;  /* 0x000054fb0100e387 */ /* 0x0003e40000100800 */
[----:B-1----:R-:W-:-:S04]  /*169d0*/  IABS R251, c[0x0][0x17c] ;  /* 0x00005f0000fb7a13 */ /* 0x002fc80000000000 */
[----:B------:R-:W-:Y:S01]  /*169e0*/  ISETP.GT.U32.AND P6, PT, R251, R28, PT ;  /* 0x0000001cfb00720c */ /* 0x000fe20003fc4070 */
[----:B------:R-:W-:Y:S02]  /*169f0*/  @!P0 IMAD.IADD R24, R24, 0x1, -R251 ;  /* 0x0000000118188824 */ /* 0x000fe400078e0afb */
[----:B------:R-:W2:Y:S02]  /*16a00*/  LDL R251, [R1+0x39ac] ;  /* 0x0039ac0001fb7983 */ /* 0x000ea40000100800 */
[----:B--2---:R-:W-:Y:S02]  /*16a10*/  ISETP.GE.AND P0, PT, R251, RZ, PT ;  /* 0x000000fffb00720c */ /* 0x004fe40003f06270 */
[----:B------:R-:W-:-:S04]  /*16a20*/  IABS R251, c[0x0][0x17c] ;  /* 0x00005f0000fb7a13 */ /* 0x000fc80000000000 */
[----:B------:R-:W-:Y:S01]  /*16a30*/  @!P4 IADD3 R21, R21, -R251, RZ ;  /* 0x800000fb1515c210 */ /* 0x000fe20007ffe0ff */
[--C-:B------:R-:W-:Y:S01]  /*16a40*/  @!P1 IMAD.IADD R23, R23, 0x1, -R251.reuse ;  /* 0x0000000117179824 */ /* 0x100fe200078e0afb */
[C---:B---3--:R-:W-:Y:S01]  /*16a50*/  ISETP.GT.U32.AND P1, PT, R251.reuse, R27, PT ;  /* 0x0000001bfb00720c */ /* 0x048fe20003f24070 */
[--C-:B------:R-:W-:Y:S01]  /*16a60*/  @!P3 IMAD.IADD R22, R22, 0x1, -R251.reuse ;  /* 0x000000011616b824 */ /* 0x100fe200078e0afb */
[C---:B----4-:R-:W-:Y:S01]  /*16a70*/  ISETP.GT.U32.AND P3, PT, R251.reuse, R26, PT ;  /* 0x0000001afb00720c */ /* 0x050fe20003f64070 */
[--C-:B------:R-:W-:Y:S01]  /*16a80*/  @!P2 IMAD.IADD R20, R20, 0x1, -R251.reuse ;  /* 0x000000011414a824 */ /* 0x100fe200078e0afb */
[----:B------:R-:W-:Y:S01]  /*16a90*/  ISETP.GT.U32.AND P4, PT, R251, R16, PT ;  /* 0x00000010fb00720c */ /* 0x000fe20003f84070 */
[----:B------:R-:W-:Y:S01]  /*16aa0*/  @!P5 IMAD.IADD R17, R17, 0x1, -R251 ;  /* 0x000000011111d824 */ /* 0x000fe200078e0afb */
[----:B------:R-:W-:Y:S02]  /*16ab0*/  ISETP.GT.U32.AND P2, PT, R251, R18, PT ;  /* 0x00000012fb00720c */ /* 0x000fe40003f44070 */
[----:B------:R-:W2:Y:S02]  /*16ac0*/  LDL R251, [R1+0x39d0] ;  /* 0x0039d00001fb7983 */ /* 0x000ea40000100800 */
[----:B--2---:R-:W-:-:S02]  /*16ad0*/  ISETP.GE.AND P5, PT, R251, RZ, PT ;  /* 0x000000fffb00720c */ /* 0x004fc40003fa6270 */
[----:B------:R-:W-:-:S05]  /*16ae0*/  IABS R251, c[0x0][0x17c] ;  /* 0x00005f0000fb7a13 */ /* 0x000fca0000000000 */
[--C-:B------:R-:W-:Y:S01]  /*16af0*/  @!P6 IMAD.IADD R28, R28, 0x1, -R251.reuse ;  /* 0x000000011c1ce824 */ /* 0x100fe200078e0afb */
[----:B------:R-:W-:Y:S01]  /*16b00*/  ISETP.GT.U32.AND P6, PT, R251, R19, PT ;  /* 0x00000013fb00720c */ /* 0x000fe20003fc4070 */
[----:B------:R-:W-:Y:S02]  /*16b10*/  @!P1 IMAD.IADD R27, R27, 0x1, -R251 ;  /* 0x000000011b1b9824 */ /* 0x000fe400078e0afb */
[----:B------:R-:W2:Y:S02]  /*16b20*/  LDL R251, [R1+0x3990] ;  /* 0x0039900001fb7983 */ /* 0x000ea40000100800 */
[----:B--2---:R-:W-:Y:S02]  /*16b30*/  ISETP.GE.AND P1, PT, R251, RZ, PT ;  /* 0x000000fffb00720c */ /* 0x004fe40003f26270 */
[----:B------:R-:W-:-:S04]  /*16b40*/  IABS R251, c[0x0][0x17c] ;  /* 0x00005f0000fb7a13 */ /* 0x000fc80000000000 */
[----:B------:R-:W-:Y:S01]  /*16b50*/  @!P3 IADD3 R26, R26, -R251, RZ ;  /* 0x800000fb1a1ab210 */ /* 0x000fe20007ffe0ff */
[----:B------:R-:W-:Y:S02]  /*16b60*/  @!P4 IMAD.IADD R16, R16, 0x1, -R251 ;  /* 0x000000011010c824 */ /* 0x000fe400078e0afb */
[----:B------:R-:W2:Y:S02]  /*16b70*/  LDL R251, [R1+0x3978] ;  /* 0x0039780001fb7983 */ /* 0x000ea40000100800 */
[----:B--2---:R-:W-:Y:S02]  /*16b80*/  ISETP.GE.AND P4, PT, R251, RZ, PT ;  /* 0x000000fffb00720c */ /* 0x004fe40003f86270 */
[----:B------:R-:W-:-:S05]  /*16b90*/  IABS R251, c[0x0][0x17c] ;  /* 0x00005f0000fb7a13 */ /* 0x000fca0000000000 */
[----:B------:R-:W-:Y:S02]  /*16ba0*/  @!P2 IMAD.IADD R18, R18, 0x1, -R251 ;  /* 0x000000011212a824 */ /* 0x000fe400078e0afb */
[----:B------:R-:W2:Y:S02]  /*16bb0*/  LDL R251, [R1+0x39cc] ;  /* 0x0039cc0001fb7983 */ /* 0x000ea40000100800 */
[----:B--2---:R-:W-:Y:S01]  /*16bc0*/  ISETP.GE.AND P2, PT, R251, RZ, PT ;  /* 0x000000fffb00720c */ /* 0x004fe20003f46270 */
[----:B------:R-:W-:Y:S02]  /*16bd0*/  IMAD.MOV.U32 R251, RZ, RZ, R24 ;  /* 0x000000fffffb7224 */ /* 0x000fe400078e0018 */
[----:B------:R-:W2:Y:S04]  /*16be0*/  LDL.LU R24, [R1+0x3e8c] ;  /* 0x003e8c0001187983 */ /* 0x000ea80000300800 */
[----:B------:R1:W-:Y:S02]  /*16bf0*/  STL [R1+0x50], R251 ;  /* 0x000050fb01007387 */ /* 0x0003e40000100800 */
[----:B-1----:R-:W-:-:S04]  /*16c00*/  IABS R251, c[0x0][0x17c] ;  /* 0x00005f0000fb7a13 */ /* 0x002fc80000000000 */
[----:B------:R-:W-:Y:S02]  /*16c10*/  @!P6 IADD3 R19, R19, -R251, RZ ;  /* 0x800000fb1313e210 */ /* 0x000fe40007ffe0ff */
[----:B------:R-:W3:Y:S04]  /*16c20*/  LDL R251, [R1+0x50] ;  /* 0x0000500001fb7983 */ /* 0x000ee80000100800 */
[----:B------:R1:W-:Y:S04]  /*16c30*/  STL [R1+0x4c], R23 ;  /* 0x00004c1701007387 */ /* 0x0003e80000100800 */
[----:B-1----:R-:W4:Y:S01]  /*16c40*/  LDL.LU R23, [R1+0x3e88] ;  /* 0x003e880001177983 */ /* 0x002f220000300800 */
[----:B---3--:R-:W-:-:S05]  /*16c50*/  @!P0 IMAD.MOV R251, RZ, RZ, -R251 ;  /* 0x000000fffffb8224 */ /* 0x008fca00078e0afb */
[----:B------:R1:W-:Y:S02]  /*16c60*/  @!P0 STL [R1+0x50], R251 ;  /* 0x000050fb01008387 */ /* 0x0003e40000100800 */
[----:B-1----:R-:W-:-:S04]  /*16c70*/  IABS R251, c[0x0][0x17c] ;  /* 0x00005f0000fb7a13 */ /* 0x002fc80000000000 */
[----:B------:R-:W-:Y:S02]  /*16c80*/  ISETP.GT.U32.AND P0, PT, R251, R28, PT ;  /* 0x0000001cfb00720c */ /* 0x000fe40003f04070 */
[----:B------:R-:W3:Y:S04]  /*16c90*/  LDL R251, [R1+0x4c] ;  /* 0x00004c0001fb7983 */ /* 0x000ee80000100800 */
[----:B------:R1:W-:Y:S04]  /*16ca0*/  STL [R1+0x48], R22 ;  /* 0x0000481601007387 */ /* 0x0003e80000100800 */
[----:B-1----:R-:W2:Y:S01]  /*16cb0*/  LDL.LU R22, [R1+0x3e84] ;  /* 0x003e840001167983 */ /* 0x002ea20000300800 */
        /* <DEDUP_REMOVED lines=11> */
[----:B------:R-:W3:Y:S01]  /*16d70*/  LDL R251, [R1+0x44] ;  /* 0x0000440001fb7983 */ /* 0x000ee20000100800 */
[----:B------:R-:W-:-:S03]  /*16d80*/  ISETP.GE.AND P3, PT, R15, RZ, PT ;  /* 0x000000ff0f00720c */ /* 0x000fc60003f66270 */
[----:B------:R1:W-:Y:S04]  /*16d90*/  STL [R1+0x40], R20 ;  /* 0x0000401401007387 */ /* 0x0003e80000100800 */
[----:B-1----:R-:W2:Y:S06]  /*16da0*/  LDL.LU R20, [R1+0x3e7c] ;  /* 0x003e7c0001147983 */ /* 0x002eac0000300800 */
[----:B---3--:R-:W-:-:S05]  /*16db0*/  @!P3 IMAD.MOV R251, RZ, RZ, -R251 ;  /* 0x000000fffffbb224 */ /* 0x008fca00078e0afb */
[----:B------:R1:W-:Y:S02]  /*16dc0*/  @!P3 STL [R1+0x44], R251 ;  /* 0x000044fb0100b387 */ /* 0x0003e40000100800 */
[----:B-1----:R-:W-:-:S04]  /*16dd0*/  IABS R251, c[0x0][0x17c] ;  /* 0x00005f0000fb7a13 */ /* 0x002fc80000000000 */
[----:B------:R-:W-:Y:S02]  /*16de0*/  ISETP.GT.U32.AND P3, PT, R251, R16, PT ;  /* 0x00000010fb00720c */ /* 0x000fe40003f64070 */
[----:B------:R-:W3:Y:S01]  /*16df0*/  LDL R251, [R1+0x40] ;  /* 0x0000400001fb7983 */ /* 0x000ee20000100800 */
[----:B------:R-:W-:-:S03]  /*16e00*/  IABS R14, R14 ;  /* 0x0000000e000e7213 */ /* 0x000fc60000000000 */
[----:B------:R1:W-:Y:S02]  /*16e10*/  STL [R1+0x3c], R17 ;  /* 0x00003c1101007387 */ /* 0x0003e40000100800 */
[----:B------:R-:W-:-:S04]  /*16e20*/  IMAD.HI.U32 R15, R252, R14, RZ ;  /* 0x0000000efc0f7227 */ /* 0x000fc800078e00ff */
[----:B------:R-:W-:Y:S01]  /*16e30*/  IMAD.MOV R15, RZ, RZ, -R15 ;  /* 0x000000ffff0f7224 */ /* 0x000fe200078e0a0f */
[----:B-1----:R-:W2:Y:S01]  /*16e40*/  LDL R17, [R1+0x3a0c] ;  /* 0x003a0c0001117983 */ /* 0x002ea20000100800 */
[----:B---3--:R-:W-:-:S05]  /*16e50*/  @!P4 IADD3 R251, -R251, RZ, RZ ;  /* 0x000000fffbfbc210 */ /* 0x008fca0007ffe1ff */
[----:B------:R1:W-:Y:S02]  /*16e60*/  @!P4 STL [R1+0x40], R251 ;  /* 0x000040fb0100c387 */ /* 0x0003e40000100800 */
[----:B-1----:R-:W-:-:S04]  /*16e70*/  IABS R251, c[0x0][0x17c] ;  /* 0x00005f0000fb7a13 */ /* 0x002fc80000000000 */
[C---:B------:R-:W-:Y:S01]  /*16e80*/  ISETP.GT.U32.AND P4, PT, R251.reuse, R18, PT ;  /* 0x00000012fb00720c */ /* 0x040fe20003f84070 */
[C---:B------:R-:W-:Y:S01]  /*16e90*/  IMAD R14, R251.reuse, R15, R14 ;  /* 0x0000000ffb0e7224 */ /* 0x040fe200078e020e */
[----:B------:R-:W-:Y:S01]  /*16ea0*/  ISETP.GT.U32.AND P6, PT, R251, R19, PT ;  /* 0x00000013fb00720c */ /* 0x000fe20003fc4070 */
[----:B------:R-:W3:Y:S04]  /*16eb0*/  LDL R15, [R1+0x39ec] ;  /* 0x0039ec00010f7983 */ /* 0x000ee80000100800 */
[----:B------:R-:W2:Y:S02]  /*16ec0*/  LDL R251, [R1+0x3c] ;  /* 0x00003c0001fb7983 */ /* 0x000ea40000100800 */
[----:B--2---:R-:W-:-:S05]  /*16ed0*/  @!P2 IMAD.MOV R251, RZ, RZ, -R251 ;  /* 0x000000fffffba224 */ /* 0x004fca00078e0afb */
[----:B------:R1:W-:Y:S02]  /*16ee0*/  @!P2 STL [R1+0x3c], R251 ;  /* 0x00003cfb0100a387 */ /* 0x0003e40000100800 */
[----:B-1----:R-:W-:-:S04]  /*16ef0*/  IABS R251, c[0x0][0x17c] ;  /* 0x00005f0000fb7a13 */ /* 0x002fc80000000000 */
[----:B------:R-:W-:Y:S01]  /*16f00*/  @!P3 IADD3 R16, R16, -R251, RZ ;  /* 0x800000fb1010b210 */ /* 0x000fe20007ffe0ff */
[--C-:B------:R-:W-:Y:S01]  /*16f10*/  @!P0 IMAD.IADD R28, R28, 0x1, -R251.reuse ;  /* 0x000000011c1c8824 */ /* 0x100fe200078e0afb */
[----:B------:R-:W-:Y:S01]  /*16f20*/  ISETP.GT.U32.AND P2, PT, R251, R20, PT ;  /* 0x00000014fb00720c */ /* 0x000fe20003f44070 */
[--C-:B------:R-:W-:Y:S01]  /*16f30*/  @!P5 IMAD.IADD R27, R27, 0x1, -R251.reuse ;  /* 0x000000011b1bd824 */ /* 0x100fe200078e0afb */
[C---:B------:R-:W-:Y:S01]  /*16f40*/  ISETP.GT.U32.AND P0, PT, R251.reuse, R21, PT ;  /* 0x00000015fb00720c */ /* 0x040fe20003f04070 */
[--C-:B------:R-:W-:Y:S01]  /*16f50*/  @!P1 IMAD.IADD R26, R26, 0x1, -R251.reuse ;  /* 0x000000011a1a9824 */ /* 0x100fe200078e0afb */
[C---:B------:R-:W-:Y:S01]  /*16f60*/  ISETP.GT.U32.AND P5, PT, R251.reuse, R22, PT ;  /* 0x00000016fb00720c */ /* 0x040fe20003fa4070 */
[--C-:B------:R-:W-:Y:S01]  /*16f70*/  @!P4 IMAD.IADD R18, R18, 0x1, -R251.reuse ;  /* 0x000000011212c824 */ /* 0x100fe200078e0afb */
[----:B----4-:R-:W-:Y:S01]  /*16f80*/  ISETP.GT.U32.AND P1, PT, R251, R23, PT ;  /* 0x00000017fb00720c */ /* 0x010fe20003f24070 */
[----:B------:R-:W-:Y:S01]  /*16f90*/  @!P6 IMAD.IADD R19, R19, 0x1, -R251 ;  /* 0x000000011313e824 */ /* 0x000fe200078e0afb */
[----:B------:R-:W-:-:S02]  /*16fa0*/  ISETP.GT.U32.AND P3, PT, R251, R24, PT ;  /* 0x00000018fb00720c */ /* 0x000fc40003f64070 */
[----:B------:R-:W-:Y:S02]  /*16fb0*/  ISETP.GT.U32.AND P4, PT, R251, R25, PT ;  /* 0x00000019fb00720c */ /* 0x000fe40003f84070 */
[----:B------:R-:W2:Y:S02]  /*16fc0*/  LDL R251, [R1+0x39f0] ;  /* 0x0039f00001fb7983 */ /* 0x000ea40000100800 */
[----:B--2---:R-:W-:Y:S02]  /*16fd0*/  ISETP.GE.AND P6, PT, R251, RZ, PT ;  /* 0x000000fffb00720c */ /* 0x004fe40003fc6270 */
[----:B------:R-:W-:-:S05]  /*16fe0*/  IABS R251, c[0x0][0x17c] ;  /* 0x00005f0000fb7a13 */ /* 0x000fca0000000000 */
[----:B------:R-:W-:Y:S02]  /*16ff0*/  @!P2 IMAD.IADD R20, R20, 0x1, -R251 ;  /* 0x000000011414a824 */ /* 0x000fe400078e0afb */
[----:B------:R-:W2:Y:S02]  /*17000*/  LDL R251, [R1+0x39a8] ;  /* 0x0039a80001fb7983 */ /* 0x000ea40000100800 */
[----:B--2---:R-:W-:Y:S02]  /*17010*/  ISETP.GE.AND P2, PT, R251, RZ, PT ;  /* 0x000000fffb00720c */ /* 0x004fe40003f46270 */
[----:B------:R-:W-:-:S05]  /*17020*/  IABS R251, c[0x0][0x17c] ;  /* 0x00005f0000fb7a13 */ /* 0x000fca0000000000 */
[----:B------:R-:W-:Y:S02]  /*17030*/  @!P0 IMAD.IADD R21, R21, 0x1, -R251 ;  /* 0x0000000115158824 */ /* 0x000fe400078e0afb */
[----:B------:R-:W2:Y:S02]  /*17040*/  LDL R251, [R1+0x39b8] ;  /* 0x0039b80001fb7983 */ /* 0x000ea40000100800 */
[----:B--2---:R-:W-:Y:S02]  /*17050*/  ISETP.GE.AND P0, PT, R251, RZ, PT ;  /* 0x000000fffb00720c */ /* 0x004fe40003f06270 */
[----:B------:R-:W-:-:S04]  /*17060*/  IABS R251, c[0x0][0x17c] ;  /* 0x00005f0000fb7a13 */ /* 0x000fc80000000000 */
[----:B------:R-:W-:Y:S02]  /*17070*/  @!P5 IADD3 R22, R22, -R251, RZ ;  /* 0x800000fb1616d210 */ /* 0x000fe40007ffe0ff */
[----:B------:R-:W2:Y:S02]  /*17080*/  LDL R251, [R1+0x398c] ;  /* 0x00398c0001fb7983 */ /* 0x000ea40000100800 */
[----:B--2---:R-:W-:Y:S02]  /*17090*/  ISETP.GE.AND P5, PT, R251, RZ, PT ;  /* 0x000000fffb00720c */ /* 0x004fe40003fa6270 */
[----:B------:R-:W-:-:S05]  /*170a0*/  IABS R251, c[0x0][0x17c] ;  /* 0x00005f0000fb7a13 */ /* 0x000fca0000000000 */
[--C-:B------:R-:W-:Y:S01]  /*170b0*/  @!P1 IMAD.IADD R23, R23, 0x1, -R251.reuse ;  /* 0x0000000117179824 */ /* 0x100fe200078e0afb */
[----:B---3--:R-:W-:Y:S01]  /*170c0*/  ISETP.GE.AND P1, PT, R15, RZ, PT ;  /* 0x000000ff0f00720c */ /* 0x008fe20003f26270 */
[----:B------:R-:W-:Y:S02]  /*170d0*/  IMAD.MOV.U32 R15, RZ, RZ, R28 ;  /* 0x000000ffff0f7224 */ /* 0x000fe400078e001c */
[----:B------:R-:W-:Y:S01]  /*170e0*/  @!P3 IMAD.IADD R24, R24, 0x1, -R251 ;  /* 0x000000011818b824 */ /* 0x000fe200078e0afb */
[----:B------:R-:W-:Y:S01]  /*170f0*/  ISETP.GE.AND P3, PT, R17, RZ, PT ;  /* 0x000000ff1100720c */ /* 0x000fe20003f66270 */
[----:B------:R-:W-:Y:S01]  /*17100*/  @!P6 IMAD.MOV R15, RZ, RZ, -R15 ;  /* 0x000000ffff0fe224 */ /* 0x000fe200078e0a0f */
[----:B------:R-:W-:Y:S01]  /*17110*/  MOV R17, R27 ;  /* 0x0000001b00117202 */ /* 0x000fe20000000f00 */
[----:B------:R-:W2:Y:S04]  /*17120*/  LDL.LU R28, [R1+0x3e78] ;  /* 0x003e7800011c7983 */ /* 0x000ea80000300800 */
[----:B------:R-:W3:Y:S01]  /*17130*/  LDL.LU R27, [R1+0x3e74] ;  /* 0x003e7400011b7983 */ /* 0x000ee20000300800 */
[----:B------:R-:W-:-:S03]  /*17140*/  @!P2 IMAD.MOV R17, RZ, RZ, -R17 ;  /* 0x000000ffff11a224 */ /* 0x000fc600078e0a11 */
[----:B------:R1:W-:Y:S02]  /*17150*/  STL [R1+0x38], R15 ;  /* 0x0000380f01007387 */ /* 0x0003e40000100800 */
[----:B-1----:R-:W-:Y:S02]  /*17160*/  IMAD.MOV.U32 R15, RZ, RZ, R26 ;  /* 0x000000ffff0f7224 */ /* 0x002fe400078e001a */
[----:B------:R-:W4:Y:S03]  /*17170*/  LDL.LU R26, [R1+0x3e70] ;  /* 0x003e7000011a7983 */ /* 0x000f260000300800 */
[----:B------:R-:W-:Y:S01]  /*17180*/  @!P0 IADD3 R15, -R15, RZ, RZ ;  /* 0x000000ff0f0f8210 */ /* 0x000fe20007ffe1ff */
[----:B------:R1:W-:Y:S01]  /*17190*/  STL [R1+0x34], R17 ;  /* 0x0000341101007387 */ /* 0x0003e20000100800 */
[----:B------:R-:W-:Y:S02]  /*171a0*/  @!P4 IMAD.IADD R25, R25, 0x1, -R251 ;  /* 0x000000011919c824 */ /* 0x000fe400078e0afb */
[----:B-1----:R-:W-:-:S02]  /*171b0*/  IMAD.MOV.U32 R17, RZ, RZ, R16 ;  /* 0x000000ffff117224 */ /* 0x002fc400078e0010 */
[----:B------:R-:W2:Y:S02]  /*171c0*/  LDL R16, [R1+0x3a30] ;  /* 0x003a300001107983 */ /* 0x000ea40000100800 */
[----:B------:R-:W-:Y:S02]  /*171d0*/  @!P5 IMAD.MOV R17, RZ, RZ, -R17 ;  /* 0x000000ffff11d224 */ /* 0x000fe400078e0a11 */
[----:B------:R1:W-:Y:S01]  /*171e0*/  STL [R1+0x30], R15 ;  /* 0x0000300f01007387 */ /* 0x0003e20000100800 */
[----:B------:R-:W-:Y:S01]  /*171f0*/  ISETP.GT.U32.AND P4, PT, R251, R20, PT ;  /* 0x00000014fb00720c */ /* 0x000fe20003f84070 */
[----:B-1----:R-:W-:Y:S02]  /*17200*/  IMAD.MOV.U32 R15, RZ, RZ, R18 ;  /* 0x000000ffff0f7224 */ /* 0x002fe400078e0012 */
[----:B------:R-:W2:Y:S02]  /*17210*/  LDL R18, [R1+0x3a08] ;  /* 0x003a080001127983 */ /* 0x000ea40000100800 */
[----:B------:R-:W-:-:S02]  /*17220*/  @!P1 IMAD.MOV R15, RZ, RZ, -R15 ;  /* 0x000000ffff0f9224 */ /* 0x000fc400078e0a0f */
[----:B------:R1:W-:Y:S01]  /*17230*/  STL [R1+0x2c], R17 ;  /* 0x00002c1101007387 */ /* 0x0003e20000100800 */
[C---:B------:R-:W-:Y:S02]  /*17240*/  ISETP.GT.U32.AND P2, PT, R251.reuse, R21, PT ;  /* 0x00000015fb00720c */ /* 0x040fe40003f44070 */
[C---:B------:R-:W-:Y:S02]  /*17250*/  ISETP.GT.U32.AND P0, PT, R251.reuse, R22, PT ;  /* 0x00000016fb00720c */ /* 0x040fe40003f04070 */
[C---:B------:R-:W-:Y:S02]  /*17260*/  ISETP.GT.U32.AND P6, PT, R251.reuse, R23, PT ;  /* 0x00000017fb00720c */ /* 0x040fe40003fc4070 */
[C---:B------:R-:W-:Y:S01]  /*17270*/  ISETP.GT.U32.AND P1, PT, R251.reuse, R24, PT ;  /* 0x00000018fb00720c */ /* 0x040fe20003f24070 */
[----:B-1----:R-:W2:Y:S01]  /*17280*/  LDL R17, [R1+0x39e8] ;  /* 0x0039e80001117983 */ /* 0x002ea20000100800 */
[----:B------:R-:W-:-:S03]  /*17290*/  ISETP.GT.U32.AND P5, PT, R251, R25, PT ;  /* 0x00000019fb00720c */ /* 0x000fc60003fa4070 */
[----:B------:R1:W-:Y:S04]  /*172a0*/  STL [R1+0x24], R19 ;  /* 0x0000241301007387 */ /* 0x0003e80000100800 */
[----:B-1----:R-:W2:Y:S04]  /*172b0*/  LDL R19, [R1+0x39a4] ;  /* 0x0039a40001137983 */ /* 0x002ea80000100800 */
[----:B------:R1:W-:Y:S04]  /*172c0*/  STL [R1+0x28], R15 ;  /* 0x0000280f01007387 */ /* 0x0003e80000100800 */
[----:B------:R-:W2:Y:S01]  /*172d0*/  LDL R251, [R1+0x24] ;  /* 0x0000240001fb7983 */ /* 0x000ea20000100800 */
[----:B-1----:R-:W-:Y:S01]  /*172e0*/  IADD3 R15, R246, 0x1f2, RZ ;  /* 0x000001f2f60f7810 */ /* 0x002fe20007ffe0ff */
[----:B--2---:R-:W-:-:S05]  /*172f0*/  @!P3 IMAD.MOV R251, RZ, RZ, -R251 ;  /* 0x000000fffffbb224 */ /* 0x004fca00078e0afb */
[----:B------:R1:W-:Y:S04]  /*17300*/  @!P3 STL [R1+0x24], R251 ;  /* 0x000024fb0100b387 */ /* 0x0003e80000100800 */
[----:B------:R-:W-:Y:S01]  /*17310*/  STL [R1+0x3644], R15 ;  /* 0x0036440f01007387 */ /* 0x000fe20000100800 */
[----:B-1----:R-:W-:-:S04]  /*17320*/  IABS R251, c[0x0][0x17c] ;  /* 0x00005f0000fb7a13 */ /* 0x002fc80000000000 */
[----:B------:R-:W-:Y:S01]  /*17330*/  @!P4 IADD3 R20, R20, -R251, RZ ;  /* 0x800000fb1414c210 */ /* 0x000fe20007ffe0ff */
[--C-:B------:R-:W-:Y:S01]  /*17340*/  @!P2 IMAD.IADD R21, R21, 0x1, -R251.reuse ;  /* 0x000000011515a824 */ /* 0x100fe200078e0afb */
[C---:B----4-:R-:W-:Y:S01]  /*17350*/  ISETP.GT.U32.AND P3, PT, R251.reuse, R26, PT ;  /* 0x0000001afb00720c */ /* 0x050fe20003f64070 */
[--C-:B------:R-:W-:Y:S01]  /*17360*/  @!P0 IMAD.IADD R22, R22, 0x1, -R251.reuse ;  /* 0x0000000116168824 */ /* 0x100fe200078e0afb */
[----:B---3--:R-:W-:Y:S01]  /*17370*/  ISETP.GT.U32.AND P4, PT, R251, R27, PT ;  /* 0x0000001bfb00720c */ /* 0x008fe20003f84070 */
[--C-:B------:R-:W-:Y:S01]  /*17380*/  @!P6 IMAD.IADD R23, R23, 0x1, -R251.reuse ;  /* 0x000000011717e824 */ /* 0x100fe200078e0afb */
[C---:B------:R-:W-:Y:S01]  /*17390*/  ISETP.GT.U32.AND P2, PT, R251.reuse, R28, PT ;  /* 0x0000001cfb00720c */ /* 0x040fe20003f44070 */
[----:B------:R-:W-:Y:S01]  /*173a0*/  @!P1 IMAD.IADD R24, R24, 0x1, -R251 ;  /* 0x0000000118189824 */ /* 0x000fe200078e0afb */
[C---:B------:R-:W-:Y:S02]  /*173b0*/  ISETP.GT.U32.AND P0, PT, R251.reuse, R29, PT ;  /* 0x0000001dfb00720c */ /* 0x040fe40003f04070 */
[----:B------:R-:W-:-:S02]  /*173c0*/  ISETP.GT.U32.AND P6, PT, R251, R30, PT ;  /* 0x0000001efb00720c */ /* 0x000fc40003fc4070 */
[----:B------:R-:W-:Y:S02]  /*173d0*/  ISETP.GT.U32.AND P1, PT, R251, R32, PT ;  /* 0x00000020fb00720c */ /* 0x000fe40003f24070 */
[----:B------:R-:W-:Y:S02]  /*173e0*/  @!P5 IADD3 R25, R25, -R251, RZ ;  /* 0x800000fb1919d210 */ /* 0x000fe40007ffe0ff */
[----:B------:R-:W2:Y:S02]  /*173f0*/  LDL R251, [R1+0x39c8] ;  /* 0x0039c80001fb7983 */ /* 0x000ea40000100800 */
[----:B--2---:R-:W-:Y:S02]  /*17400*/  ISETP.GE.AND P5, PT, R251, RZ, PT ;  /* 0x000000fffb00720c */ /* 0x004fe40003fa6270 */
[----:B------:R-:W-:-:S05]  /*17410*/  IABS R251, c[0x0][0x17c] ;  /* 0x00005f0000fb7a13 */ /* 0x000fca0000000000 */
[----:B------:R-:W-:Y:S02]  /*17420*/  @!P3 IMAD.IADD R26, R26, 0x1, -R251 ;  /* 0x000000011a1ab824 */ /* 0x000fe400078e0afb */
[----:B------:R-:W2:Y:S02]  /*17430*/  LDL R251, [R1+0x39d4] ;  /* 0x0039d40001fb7983 */ /* 0x000ea40000100800 */
[----:B--2---:R-:W-:Y:S02]  /*17440*/  ISETP.GE.AND P3, PT, R251, RZ, PT ;  /* 0x000000fffb00720c */ /* 0x004fe40003f66270 */
[----:B------:R-:W-:-:S05]  /*17450*/  IABS R251, c[0x0][0x17c] ;  /* 0x00005f0000fb7a13 */ /* 0x000fca0000000000 */
[--C-:B------:R-:W-:Y:S01]  /*17460*/  @!P0 IMAD.IADD R29, R29, 0x1, -R251.reuse ;  /* 0x000000011d1d8824 */ /* 0x100fe200078e0afb */
[----:B------:R-:W-:Y:S01]  /*17470*/  ISETP.GE.AND P0, PT, R16, RZ, PT ;  /* 0x000000ff1000720c */ /* 0x000fe20003f06270 */
[----:B------:R-:W-:Y:S01]  /*17480*/  IMAD.MOV.U32 R16, RZ, RZ, R20 ;  /* 0x000000ffff107224 */ /* 0x000fe200078e0014 */
[----:B------:R-:W-:Y:S01]  /*17490*/  @!P6 IADD3 R30, R30, -R251, RZ ;  /* 0x800000fb1e1ee210 */ /* 0x000fe20007ffe0ff */
[----:B------:R-:W-:Y:S01]  /*174a0*/  @!P4 IMAD.IADD R27, R27, 0x1, -R251 ;  /* 0x000000011b1bc824 */ /* 0x000fe200078e0afb */
[----:B------:R-:W-:Y:S01]  /*174b0*/  ISETP.GE.AND P6, PT, R17, RZ, PT ;  /* 0x000000ff1100720c */ /* 0x000fe20003fc6270 */
[----:B------:R-:W-:Y:S01]  /*174c0*/  IMAD.MOV.U32 R17, RZ, RZ, R21 ;  /* 0x000000ffff117224 */ /* 0x000fe200078e0015 */
[----:B------:R-:W-:Y:S01]  /*174d0*/  ISETP.GE.AND P4, PT, R19, RZ, PT ;  /* 0x000000ff1300720c */ /* 0x000fe20003f86270 */
[----:B------:R-:W-:Y:S01]  /*174e0*/  @!P2 IMAD.IADD R28, R28, 0x1, -R251 ;  /* 0x000000011c1ca824 */ /* 0x000fe200078e0afb */
[----:B------:R-:W-:Y:S01]  /*174f0*/  ISETP.GE.AND P2, PT, R18, RZ, PT ;  /* 0x000000ff1200720c */ /* 0x000fe20003f46270 */
[----:B------:R-:W-:Y:S01]  /*17500*/  @!P5 IMAD.MOV R16, RZ, RZ, -R16 ;  /* 0x000000ffff10d224 */ /* 0x000fe200078e0a10 */
[----:B------:R-:W2:Y:S01]  /*17510*/  LDL R21, [R1+0x39c4] ;  /* 0x0039c40001157983 */ /* 0x000ea20000100800 */
[----:B------:R-:W-:-:S03]  /*17520*/  @!P3 IMAD.MOV R17, RZ, RZ, -R17 ;  /* 0x000000ffff11b224 */ /* 0x000fc600078e0a11 */
[----:B------:R-:W3:Y:S04]  /*17530*/  LDL R20, [R1+0x3508] ;  /* 0x0035080001147983 */ /* 0x000ee80000100800 */
[----:B------:R1:W-:Y:S04]  /*17540*/  STL [R1+0x20], R16 ;  /* 0x0000201001007387 */ /* 0x0003e80000100800 */
[----:B------:R4:W-:Y:S04]  /*17550*/  STL [R1+0x1c], R17 ;  /* 0x00001c1101007387 */ /* 0x0009e80000100800 */
[----:B------:R-:W3:Y:S01]  /*17560*/  LDL R19, [R1+0x39f4] ;  /* 0x0039f40001137983 */ /* 0x000ee20000100800 */
[----:B-1----:R-:W-:Y:S01]  /*17570*/  MOV R16, R22 ;  /* 0x0000001600107202 */ /* 0x002fe20000000f00 */
[----:B----4-:R-:W-:-:S04]  /*17580*/  IMAD.MOV.U32 R17, RZ, RZ, R23 ;  /* 0x000000ffff117224 */ /* 0x010fc800078e0017 */
[----:B------:R-:W-:Y:S01]  /*17590*/  @!P4 IMAD.MOV R16, RZ, RZ, -R16 ;  /* 0x000000ffff10c224 */ /* 0x000fe200078e0a10 */
[----:B------:R-:W-:-:S04]  /*175a0*/  @!P2 IADD3 R17, -R17, RZ, RZ ;  /* 0x000000ff1111a210 */ /* 0x000fc80007ffe1ff */
[----:B------:R1:W-:Y:S04]  /*175b0*/  STL [R1+0x18], R16 ;  /* 0x0000181001007387 */ /* 0x0003e80000100800 */
[----:B------:R-:W4:Y:S04]  /*175c0*/  LDL R18, [R1+0x39c0] ;  /* 0x0039c00001127983 */ /* 0x000f280000100800 */
[----:B-1----:R-:W4:Y:S04]  /*175d0*/  LDL R16, [R1+0x3a2c] ;  /* 0x003a2c0001107983 */ /* 0x002f280000100800 */
[----:B------:R1:W-:Y:S04]  /*175e0*/  STL [R1+0x14], R17 ;  /* 0x0000141101007387 */ /* 0x0003e80000100800 */
[----:B-1----:R-:W4:Y:S01]  /*175f0*/  LDL R17, [R1+0x3d00] ;  /* 0x003d000001117983 */ /* 0x002f220000100800 */
[----:B------:R-:W-:Y:S01]  /*17600*/  IMAD.MOV.U32 R23, RZ, RZ, R24 ;  /* 0x000000ffff177224 */ /* 0x000fe200078e0018 */
[----:B------:R-:W-:-:S03]  /*17610*/  ISETP.GT.U32.AND P2, PT, R251, R29, PT ;  /* 0x0000001dfb00720c */ /* 0x000fc60003f44070 */
[----:B------:R-:W-:Y:S01]  /*17620*/  @!P0 IMAD.MOV R23, RZ, RZ, -R23 ;  /* 0x000000ffff178224 */ /* 0x000fe200078e0a17 */
[C---:B------:R-:W-:Y:S01]  /*17630*/  ISETP.GT.U32.AND P0, PT, R251.reuse, R30, PT ;  /* 0x0000001efb00720c */ /* 0x040fe20003f04070 */
[----:B------:R-:W-:Y:S01]  /*17640*/  @!P1 IMAD.IADD R32, R32, 0x1, -R251 ;  /* 0x0000000120209824 */ /* 0x000fe200078e0afb */
[----:B------:R-:W-:-:S04]  /*17650*/  ISETP.GT.U32.AND P1, PT, R251, R26, PT ;  /* 0x0000001afb00720c */ /* 0x000fc80003f24070 */
[C---:B------:R-:W-:Y:S02]  /*17660*/  ISETP.GT.U32.AND P5, PT, R251.reuse, R32, PT ;  /* 0x00000020fb00720c */ /* 0x040fe40003fa4070 */
[----:B------:R-:W-:Y:S01]  /*17670*/  ISETP.GT.U32.AND P3, PT, R251, R27, PT ;  /* 0x0000001bfb00720c */ /* 0x000fe20003f64070 */
[----:B------:R-:W-:Y:S01]  /*17680*/  @!P2 IMAD.IADD R29, R29, 0x1, -R251 ;  /* 0x000000011d1da824 */ /* 0x000fe200078e0afb */
[----:B------:R-:W-:-:S03]  /*17690*/  ISETP.GT.U32.AND P2, PT, R251, R35, PT ;  /* 0x00000023fb00720c */ /* 0x000fc60003f44070 */
[--C-:B------:R-:W-:Y:S01]  /*176a0*/  @!P0 IMAD.IADD R30, R30, 0x1, -R251.reuse ;  /* 0x000000011e1e8824 */ /* 0x100fe200078e0afb */
[----:B------:R-:W-:Y:S01]  /*176b0*/  ISETP.GT.U32.AND P0, PT, R251, R36, PT ;  /* 0x00000024fb00720c */ /* 0x000fe20003f04070 */
[----:B------:R-:W-:-:S04]  /*176c0*/  @!P1 IMAD.IADD R26, R26, 0x1, -R251 ;  /* 0x000000011a1a9824 */ /* 0x000fc800078e0afb */
[----:B------:R-:W-:Y:S02]  /*176d0*/  @!P5 IMAD.IADD R32, R32, 0x1, -R251 ;  /* 0x000000012020d824 */ /* 0x000fe400078e0afb */
[----:B------:R-:W-:Y:S01]  /*176e0*/  @!P3 IADD3 R27, R27, -R251, RZ ;  /* 0x800000fb1b1bb210 */ /* 0x000fe20007ffe0ff */
[----:B------:R-:W-:Y:S02]  /*176f0*/  IMAD.MOV.U32 R22, RZ, RZ, R25 ;  /* 0x000000ffff167224 */ /* 0x000fe400078e0019 */
[----:B------:R-:W-:-:S03]  /*17700*/  @!P2 IMAD.IADD R35, R35, 0x1, -R251 ;  /* 0x000000012323a824 */ /* 0x000fc600078e0afb */
[----:B------:R-:W-:Y:S02]  /*17710*/  @!P0 IMAD.IADD R36, R36, 0x1, -R251 ;  /* 0x0000000124248824 */ /* 0x000fe400078e0afb */
[----:B------:R-:W-:Y:S01]  /*17720*/  @!P6 IMAD.MOV R22, RZ, RZ, -R22 ;  /* 0x000000ffff16e224 */ /* 0x000fe200078e0a16 */
[----:B------:R-:W-:Y:S01]  /*17730*/  STL [R1+0x10], R23 ;  /* 0x0000101701007387 */ /* 0x000fe20000100800 */
[----:B------:R-:W-:-:S03]  /*17740*/  ISETP.GT.U32.AND P3, PT, R251, R33, PT ;  /* 0x00000021fb00720c */ /* 0x000fc60003f64070 */
[----:B------:R1:W-:Y:S01]  /*17750*/  STL [R1+0xc], R22 ;  /* 0x00000c1601007387 */ /* 0x0003e20000100800 */
[----:B------:R-:W-:-:S09]  /*17760*/  ISETP.GT.U32.AND P4, PT, R251, R28, PT ;  /* 0x0000001cfb00720c */ /* 0x000fd20003f84070 */
[----:B------:R-:W-:-:S04]  /*17770*/  @!P3 IMAD.IADD R33, R33, 0x1, -R251 ;  /* 0x000000012121b824 */ /* 0x000fc800078e0afb */
[----:B------:R-:W-:Y:S01]  /*17780*/  @!P4 IMAD.IADD R28, R28, 0x1, -R251 ;  /* 0x000000011c1cc824 */ /* 0x000fe200078e0afb */
[----:B--2---:R-:W-:Y:S02]  /*17790*/  ISETP.GE.AND P1, PT, R21, RZ, PT ;  /* 0x000000ff1500720c */ /* 0x004fe40003f26270 */
[----:B---3--:R-:W-:Y:S02]  /*177a0*/  ISETP.GE.AND P5, PT, R20, RZ, PT ;  /* 0x000000ff1400720c */ /* 0x008fe40003fa6270 */
[----:B----4-:R-:W-:Y:S01]  /*177b0*/  ISETP.GE.AND P2, PT, R18, RZ, PT ;  /* 0x000000ff1200720c */ /* 0x010fe20003f46270 */
[----:B------:R-:W-:-:S10]  /*177c0*/  IMAD.MOV.U32 R18, RZ, RZ, R27 ;  /* 0x000000ffff127224 */ /* 0x000fd400078e001b */
[----:B------:R-:W-:Y:S01]  /*177d0*/  @!P5 IMAD.MOV R18, RZ, RZ, -R18 ;  /* 0x000000ffff12d224 */ /* 0x000fe200078e0a12 */
[----:B------:R-:W-:Y:S02]  /*177e0*/  ISETP.GE.AND P0, PT, R17, RZ, PT ;  /* 0x000000ff1100720c */ /* 0x000fe40003f06270 */
[----:B------:R-:W-:-:S05]  /*177f0*/  MOV R17, R26 ;  /* 0x0000001a00117202 */ /* 0x000fca0000000f00 */
[----:B------:R-:W-:-:S05]  /*17800*/  @!P1 IMAD.MOV R17, RZ, RZ, -R17 ;  /* 0x000000ffff119224 */ /* 0x000fca00078e0a11 */
[----:B------:R2:W-:Y:S04]  /*17810*/  STL [R1+0x8], R17 ;  /* 0x0000081101007387 */ /* 0x0005e80000100800 */
[----:B------:R3:W-:Y:S04]  /*17820*/  STL [R1+0x4], R18 ;  /* 0x0000041201007387 */ /* 0x0007e80000100800 */
[----:B-1----:R-:W4:Y:S04]  /*17830*/  LDL R22, [R1+0x39e4] ;  /* 0x0039e40001167983 */ /* 0x002f280000100800 */
[----:B------:R-:W4:Y:S04]  /*17840*/  LDL R21, [R1+0x3a04] ;  /* 0x003a040001157983 */ /* 0x000f280000100800 */
[----:B------:R-:W4:Y:S01]  /*17850*/  LDL R20, [R1+0x3a14] ;  /* 0x003a140001147983 */ /* 0x000f220000100800 */
[----:B------:R-:W-:-:S02]  /*17860*/  ISETP.GE.AND P3, PT, R19, RZ, PT ;  /* 0x000000ff1300720c */ /* 0x000fc40003f66270 */
[----:B--2---:R-:W-:-:S11]  /*17870*/  MOV R17, R28 ;  /* 0x0000001c00117202 */ /* 0x004fd60000000f00 */
[----:B------:R-:W-:-:S05]  /*17880*/  @!P3 IMAD.MOV R17, RZ, RZ, -R17 ;  /* 0x000000ffff11b224 */ /* 0x000fca00078e0a11 */
[----:B------:R1:W-:Y:S04]  /*17890*/  STL [R1], R17 ;  /* 0x0000001101007387 */ /* 0x0003e80000100800 */
[----:B------:R-:W2:Y:S04]  /*178a0*/  LDL R19, [R1+0x39bc] ;  /* 0x0039bc0001137983 */ /* 0x000ea80000100800 */
[----:B---3--:R-:W3:Y:S04]  /*178b0*/  LDL R18, [R1+0x39e0] ;  /* 0x0039e00001127983 */ /* 0x008ee80000100800 */
[----:B-1----:R-:W3:Y:S01]  /*178c0*/  LDL R17, [R1+0x3a00] ;  /* 0x003a000001117983 */ /* 0x002ee20000100800 */
[----:B------:R-:W-:-:S02]  /*178d0*/  ISETP.GT.U32.AND P6, PT, R251, R31, PT ;  /* 0x0000001ffb00720c */ /* 0x000fc40003fc4070 */
[----:B------:R-:W-:-:S11]  /*178e0*/  ISETP.GT.U32.AND P4, PT, R251, R34, PT ;  /* 0x00000022fb00720c */ /* 0x000fd60003f84070 */
[----:B------:R-:W-:Y:S02]  /*178f0*/  @!P6 IADD3 R31, R31, -R251, RZ ;  /* 0x800000fb1f1fe210 */ /* 0x000fe40007ffe0ff */
[C---:B------:R-:W-:Y:S02]  /*17900*/  ISETP.GT.U32.AND P6, PT, R251.reuse, R37, PT ;  /* 0x00000025fb00720c */ /* 0x040fe40003fc4070 */
[----:B------:R-:W-:Y:S01]  /*17910*/  ISETP.GT.U32.AND P1, PT, R251, R31, PT ;  /* 0x0000001ffb00720c */ /* 0x000fe20003f24070 */
[----:B------:R-:W-:Y:S01]  /*17920*/  @!P4 IMAD.IADD R34, R34, 0x1, -R251 ;  /* 0x000000012222c824 */ /* 0x000fe200078e0afb */
[----:B------:R-:W-:-:S09]  /*17930*/  ISETP.GE.AND P4, PT, R16, RZ, PT ;  /* 0x000000ff1000720c */ /* 0x000fd20003f86270 */
[--C-:B------:R-:W-:Y:S01]  /*17940*/  @!P6 IMAD.IADD R37, R37, 0x1, -R251.reuse ;  /* 0x000000012525e824 */ /* 0x100fe200078e0afb */
[----:B------:R-:W-:Y:S01]  /*17950*/  @!P0 IADD3 R32, -R32, RZ, RZ ;  /* 0x000000ff20208210 */ /* 0x000fe20007ffe1ff */
[----:B------:R-:W-:-:S03]  /*17960*/  @!P1 IMAD.IADD R31, R31, 0x1, -R251 ;  /* 0x000000011f1f9824 */ /* 0x000fc600078e0afb */
[C---:B------:R-:W-:Y:S02]  /*17970*/  ISETP.GT.U32.AND P6, PT, R251.reuse, R37, PT ;  /* 0x00000025fb00720c */ /* 0x040fe40003fc4070 */
[C---:B------:R-:W-:Y:S02]  /*17980*/  ISETP.GT.U32.AND P0, PT, R251.reuse, R38, PT ;  /* 0x00000026fb00720c */ /* 0x040fe40003f04070 */
[----:B------:R-:W-:Y:S01]  /*17990*/  ISETP.GT.U32.AND P1, PT, R251, R39, PT ;  /* 0x00000027fb00720c */ /* 0x000fe20003f24070 */
[----:B------:R-:W-:Y:S02]  /*179a0*/  @!P4 IMAD.MOV R29, RZ, RZ, -R29 ;  /* 0x000000ffff1dc224 */ /* 0x000fe400078e0a1d */
[----:B------:R-:W-:-:S03]  /*179b0*/  @!P2 IMAD.MOV R30, RZ, RZ, -R30 ;  /* 0x000000ffff1ea224 */ /* 0x000fc600078e0a1e */
[----:B------:R-:W-:Y:S01]  /*179c0*/  STL [R1+0x3df8], R29 ;  /* 0x003df81d01007387 */ /* 0x000fe20000100800 */
[----:B------:R-:W-:Y:S02]  /*179d0*/  ISETP.GT.U32.AND P5, PT, R251, R33, PT ;  /* 0x00000021fb00720c */ /* 0x000fe40003fa4070 */
[----:B------:R-:W-:Y:S01]  /*179e0*/  @!P6 IMAD.IADD R37, R37, 0x1, -R251 ;  /* 0x000000012525e824 */ /* 0x000fe200078e0afb */
[----:B------:R-:W-:Y:S01]  /*179f0*/  STL [R1+0x3dfc], R30 ;  /* 0x003dfc1e01007387 */ /* 0x000fe20000100800 */
[----:B------:R-:W-:-:S03]  /*17a00*/  ISETP.GT.U32.AND P3, PT, R251, R34, PT ;  /* 0x00000022fb00720c */ /* 0x000fc60003f64070 */
[----:B------:R-:W-:Y:S01]  /*17a10*/  STL [R1+0x3e00], R32 ;  /* 0x003e002001007387 */ /* 0x000fe20000100800 */
[--C-:B------:R-:W-:Y:S02]  /*17a20*/  @!P0 IMAD.IADD R38, R38, 0x1, -R251.reuse ;  /* 0x0000000126268824 */ /* 0x100fe400078e0afb */
[--C-:B------:R-:W-:Y:S01]  /*17a30*/  @!P1 IMAD.IADD R39, R39, 0x1, -R251.reuse ;  /* 0x0000000127279824 */ /* 0x100fe200078e0afb */
[----:B------:R-:W-:Y:S02]  /*17a40*/  ISETP.GT.U32.AND P4, PT, R251, R35, PT ;  /* 0x00000023fb00720c */ /* 0x000fe40003f84070 */
[----:B------:R-:W-:Y:S01]  /*17a50*/  @!P5 IMAD.IADD R33, R33, 0x1, -R251 ;  /* 0x000000012121d824 */ /* 0x000fe200078e0afb */
[----:B------:R-:W-:-:S03]  /*17a60*/  ISETP.GT.U32.AND P5, PT, R251, R40, PT ;  /* 0x00000028fb00720c */ /* 0x000fc60003fa4070 */
[----:B------:R-:W-:Y:S01]  /*17a70*/  @!P3 IMAD.IADD R34, R34, 0x1, -R251 ;  /* 0x000000012222b824 */ /* 0x000fe200078e0afb */
[----:B------:R-:W-:-:S06]  /*17a80*/  ISETP.GT.U32.AND P3, PT, R251, R41, PT ;  /* 0x00000029fb00720c */ /* 0x000fcc0003f64070 */
[--C-:B------:R-:W-:Y:S01]  /*17a90*/  @!P4 IMAD.IADD R35, R35, 0x1, -R251.reuse ;  /* 0x000000012323c824 */ /* 0x100fe200078e0afb */
[----:B------:R-:W-:Y:S02]  /*17aa0*/  ISETP.GT.U32.AND P4, PT, R251, R42, PT ;  /* 0x0000002afb00720c */ /* 0x000fe40003f84070 */
[----:B------:R-:W-:-:S04]  /*17ab0*/  @!P5 IMAD.IADD R40, R40, 0x1, -R251 ;  /* 0x000000012828d824 */ /* 0x000fc800078e0afb */
[----:B------:R-:W-:-:S07]  /*17ac0*/  @!P3 IADD3 R41, R41, -R251, RZ ;  /* 0x800000fb2929b210 */ /* 0x000fce0007ffe0ff */
[----:B------:R-:W-:Y:S01]  /*17ad0*/  @!P4 IMAD.IADD R42, R42, 0x1, -R251 ;  /* 0x000000012a2ac824 */ /* 0x000fe200078e0afb */
[----:B----4-:R-:W-:Y:S02]  /*17ae0*/  ISETP.GE.AND P6, PT, R22, RZ, PT ;  /* 0x000000ff1600720c */ /* 0x010fe40003fc6270 */
[----:B------:R-:W4:Y:S01]  /*17af0*/  LDL R22, [R1+0x3a28] ;  /* 0x003a280001167983 */ /* 0x000f220000100800 */
[----:B------:R-:W-:-:S03]  /*17b00*/  ISETP.GE.AND P0, PT, R21, RZ, PT ;  /* 0x000000ff1500720c */ /* 0x000fc60003f06270 */
[----:B------:R-:W4:Y:S01]  /*17b10*/  LDL R21, [R1+0x3a34] ;  /* 0x003a340001157983 */ /* 0x000f220000100800 */
[----:B------:R-:W-:-:S03]  /*17b20*/  ISETP.GE.AND P1, PT, R20, RZ, PT ;  /* 0x000000ff1400720c */ /* 0x000fc60003f26270 */
[----:B------:R-:W4:Y:S01]  /*17b30*/  LDL R20, [R1+0x39dc] ;  /* 0x0039dc0001147983 */ /* 0x000f220000100800 */
[----:B--2---:R-:W-:-:S03]  /*17b40*/  ISETP.GE.AND P5, PT, R19, RZ, PT ;  /* 0x000000ff1300720c */ /* 0x004fc60003fa6270 */
[----:B------:R-:W2:Y:S01]  /*17b50*/  LDL R19, [R1+0x39fc] ;  /* 0x0039fc0001137983 */ /* 0x000ea20000100800 */
[----:B---3--:R-:W-:-:S03]  /*17b60*/  ISETP.GE.AND P3, PT, R18, RZ, PT ;  /* 0x000000ff1200720c */ /* 0x008fc60003f66270 */
[----:B------:R-:W3:Y:S01]  /*17b70*/  LDL R18, [R1+0x3a24] ;  /* 0x003a240001127983 */ /* 0x000ee20000100800 */
[----:B------:R-:W-:-:S03]  /*17b80*/  ISETP.GE.AND P4, PT, R17, RZ, PT ;  /* 0x000000ff1100720c */ /* 0x000fc60003f86270 */
[----:B------:R-:W3:Y:S01]  /*17b90*/  LDL R17, [R1+0x3a48] ;  /* 0x003a480001117983 */ /* 0x000ee20000100800 */
[----:B------:R-:W-:-:S13]  /*17ba0*/  ISETP.GT.U32.AND P2, PT, R251, R36, PT ;  /* 0x00000024fb00720c */ /* 0x000fda0003f44070 */
[----:B------:R-:W-:Y:S02]  /*17bb0*/  @!P2 IADD3 R36, R36, -R251, RZ ;  /* 0x800000fb2424a210 */ /* 0x000fe40007ffe0ff */
[----:B------:R-:W-:Y:S02]  /*17bc0*/  ISETP.GT.U32.AND P2, PT, R251, R43, PT ;  /* 0x0000002bfb00720c */ /* 0x000fe40003f44070 */
[----:B------:R-:W-:Y:S01]  /*17bd0*/  IABS R15, R15 ;  /* 0x0000000f000f7213 */ /* 0x000fe20000000000 */
[----:B------:R-:W-:-:S10]  /*17be0*/  @!P5 IMAD.MOV R35, RZ, RZ, -R35 ;  /* 0x000000ffff23d224 */ /* 0x000fd400078e0a23 */
[----:B------:R-:W-:Y:S01]  /*17bf0*/  @!P2 IMAD.IADD R43, R43, 0x1, -R251 ;  /* 0x000000012b2ba824 */ /* 0x000fe200078e0afb */
[----:B------:R-:W-:Y:S01]  /*17c00*/  ISETP.GT.U32.AND P2, PT, R251, R38, PT ;  /* 0x00000026fb00720c */ /* 0x000fe20003f44070 */
[----:B------:R-:W-:-:S03]  /*17c10*/  IMAD.HI.U32 R16, R252, R15, RZ ;  /* 0x0000000ffc107227 */ /* 0x000fc600078e00ff */
[C---:B------:R-:W-:Y:S01]  /*17c20*/  ISETP.GT.U32.AND P5, PT, R251.reuse, R43, PT ;  /* 0x0000002bfb00720c */ /* 0x040fe20003fa4070 */
[----:B------:R-:W-:Y:S02]  /*17c30*/  IMAD.MOV R16, RZ, RZ, -R16 ;  /* 0x000000ffff107224 */ /* 0x000fe400078e0a10 */
[----:B------:R-:W-:Y:S02]  /*17c40*/  @!P6 IMAD.MOV R31, RZ, RZ, -R31 ;  /* 0x000000ffff1fe224 */ /* 0x000fe400078e0a1f */
[----:B------:R-:W-:Y:S01]  /*17c50*/  @!P4 IMAD.MOV R37, RZ, RZ, -R37 ;  /* 0x000000ffff25c224 */ /* 0x000fe200078e0a25 */
[C---:B------:R-:W-:Y:S01]  /*17c60*/  ISETP.GT.U32.AND P4, PT, R251.reuse, R44, PT ;  /* 0x0000002cfb00720c */ /* 0x040fe20003f84070 */
[----:B------:R-:W-:Y:S02]  /*17c70*/  @!P0 IMAD.MOV R33, RZ, RZ, -R33 ;  /* 0x000000ffff218224 */ /* 0x000fe400078e0a21 */
[----:B------:R-:W-:Y:S01]  /*17c80*/  @!P2 IMAD.IADD R38, R38, 0x1, -R251 ;  /* 0x000000012626a824 */ /* 0x000fe200078e0afb */
[----:B------:R-:W-:-:S02]  /*17c90*/  ISETP.GT.U32.AND P2, PT, R251, R45, PT ;  /* 0x0000002dfb00720c */ /* 0x000fc40003f44070 */
[----:B------:R-:W-:Y:S01]  /*17ca0*/  @!P1 IADD3 R34, -R34, RZ, RZ ;  /* 0x000000ff22229210 */ /* 0x000fe20007ffe1ff */
[----:B------:R-:W-:Y:S01]  /*17cb0*/  IMAD R15, R251, R16, R15 ;  /* 0x00000010fb0f7224 */ /* 0x000fe200078e020f */
[----:B------:R-:W-:Y:S01]  /*17cc0*/  STL [R1+0x3e04], R31 ;  /* 0x003e041f01007387 */ /* 0x000fe20000100800 */
[----:B------:R-:W-:Y:S01]  /*17cd0*/  @!P3 IMAD.MOV R36, RZ, RZ, -R36 ;  /* 0x000000ffff24b224 */ /* 0x000fe200078e0a24 */
[----:B------:R-:W-:Y:S02]  /*17ce0*/  IADD3 R16, R246, 0x1f3, RZ ;  /* 0x000001f3f6107810 */ /* 0x000fe40007ffe0ff */
[----:B------:R-:W-:Y:S01]  /*17cf0*/  STL [R1+0x3e08], R33 ;  /* 0x003e082101007387 */ /* 0x000fe20000100800 */
[----:B------:R-:W-:-:S03]  /*17d00*/  @!P5 IMAD.IADD R43, R43, 0x1, -R251 ;  /* 0x000000012b2bd824 */ /* 0x000fc600078e0afb */
[----:B------:R-:W-:Y:S04]  /*17d10*/  STL [R1+0x3e0c], R34 ;  /* 0x003e0c2201007387 */ /* 0x000fe80000100800 */
[----:B------:R-:W-:Y:S01]  /*17d20*/  STL [R1+0x3e10], R35 ;  /* 0x003e102301007387 */ /* 0x000fe20000100800 */
[----:B------:R-:W-:-:S03]  /*17d30*/  ISETP.GT.U32.AND P0, PT, R251, R39, PT ;  /* 0x00000027fb00720c */ /* 0x000fc60003f04070 */
[----:B------:R-:W-:Y:S01]  /*17d40*/  STL [R1+0x3e14], R36 ;  /* 0x003e142401007387 */ /* 0x000fe20000100800 */
[----:B------:R-:W-:-:S03]  /*17d50*/  ISETP.GT.U32.AND P1, PT, R251, R40, PT ;  /* 0x00000028fb00720c */ /* 0x000fc60003f24070 */
[----:B------:R-:W-:Y:S01]  /*17d60*/  STL [R1+0x3630], R16 ;  /* 0x0036301001007387 */ /* 0x000fe20000100800 */
[----:B------:R-:W-:-:S03]  /*17d70*/  @!P4 IADD3 R44, R44, -R251, RZ ;  /* 0x800000fb2c2cc210 */ /* 0x000fc60007ffe0ff */
[----:B------:R-:W-:Y:S01]  /*17d80*/  STL [R1+0x3e18], R37 ;  /* 0x003e182501007387 */ /* 0x000fe20000100800 */
[--C-:B------:R-:W-:Y:S01]  /*17d90*/  @!P2 IMAD.IADD R45, R45, 0x1, -R251.reuse ;  /* 0x000000012d2da824 */ /* 0x100fe200078e0afb */
[----:B------:R-:W-:Y:S02]  /*17da0*/  ISETP.GT.U32.AND P6, PT, R251, R41, PT ;  /* 0x00000029fb00720c */ /* 0x000fe40003fc4070 */
[----:B------:R-:W-:Y:S02]  /*17db0*/  @!P0 IADD3 R39, R39, -R251, RZ ;  /* 0x800000fb27278210 */ /* 0x000fe40007ffe0ff */
[----:B------:R-:W-:Y:S01]  /*17dc0*/  @!P1 IMAD.IADD R40, R40, 0x1, -R251 ;  /* 0x0000000128289824 */ /* 0x000fe200078e0afb */
[C---:B------:R-:W-:Y:S02]  /*17dd0*/  ISETP.GT.U32.AND P0, PT, R251.reuse, R46, PT ;  /* 0x0000002efb00720c */ /* 0x040fe40003f04070 */
[----:B------:R-:W-:-:S06]  /*17de0*/  ISETP.GT.U32.AND P1, PT, R251, R47, PT ;  /* 0x0000002ffb00720c */ /* 0x000fcc0003f24070 */
[----:B------:R-:W-:Y:S01]  /*17df0*/  @!P6 IMAD.IADD R41, R41, 0x1, -R251 ;  /* 0x000000012929e824 */ /* 0x000fe200078e0afb */
[----:B------:R-:W-:-:S04]  /*17e00*/  ISETP.GT.U32.AND P6, PT, R251, R48, PT ;  /* 0x00000030fb00720c */ /* 0x000fc80003fc4070 */
[--C-:B------:R-:W-:Y:S02]  /*17e10*/  @!P0 IMAD.IADD R46, R46, 0x1, -R251.reuse ;  /* 0x000000012e2e8824 */ /* 0x100fe400078e0afb */
[----:B------:R-:W-:Y:S01]  /*17e20*/  @!P1 IMAD.IADD R47, R47, 0x1, -R251 ;  /* 0x000000012f2f9824 */ /* 0x000fe200078e0afb */
[----:B------:R-:W-:-:S06]  /*17e30*/  ISETP.GT.U32.AND P3, PT, R251, R42, PT ;  /* 0x0000002afb00720c */ /* 0x000fcc0003f64070 */
[----:B------:R-:W-:-:S07]  /*17e40*/  @!P6 IMAD.IADD R48, R48, 0x1, -R251 ;  /* 0x000000013030e824 */ /* 0x000fce00078e0afb */
[----:B------:R-:W-:Y:S01]  /*17e50*/  @!P3 IMAD.IADD R42, R42, 0x1, -R251 ;  /* 0x000000012a2ab824 */ /* 0x000fe200078e0afb */
[----:B----4-:R-:W-:Y:S02]  /*17e60*/  ISETP.GE.AND P5, PT, R22, RZ, PT ;  /* 0x000000ff1600720c */ /* 0x010fe40003fa6270 */
[----:B------:R-:W4:Y:S01]  /*17e70*/  LDL R22, [R1+0x3a4c] ;  /* 0x003a4c0001167983 */ /* 0x000f220000100800 */
[----:B------:R-:W-:-:S03]  /*17e80*/  ISETP.GE.AND P4, PT, R21, RZ, PT ;  /* 0x000000ff1500720c */ /* 0x000fc60003f86270 */
[----:B------:R-:W4:Y:S01]  /*17e90*/  LDL R21, [R1+0x39f8] ;  /* 0x0039f80001157983 */ /* 0x000f220000100800 */
[----:B------:R-:W-:-:S03]  /*17ea0*/  ISETP.GE.AND P2, PT, R20, RZ, PT ;  /* 0x000000ff1400720c */ /* 0x000fc60003f46270 */
[----:B------:R-:W4:Y:S03]  /*17eb0*/  LDL R20, [R1+0x3a20] ;  /* 0x003a200001147983 */ /* 0x000f260000100800 */
[----:B------:R-:W-:Y:S01]  /*17ec0*/  @!P5 IMAD.MOV R38, RZ, RZ, -R38 ;  /* 0x000000ffff26d224 */ /* 0x000fe200078e0a26 */
[----:B--2---:R-:W-:Y:S02]  /*17ed0*/  ISETP.GE.AND P0, PT, R19, RZ, PT ;  /* 0x000000ff1300720c */ /* 0x004fe40003f06270 */
[----:B------:R-:W2:Y:S01]  /*17ee0*/  LDL R19, [R1+0x3a5c] ;  /* 0x003a5c0001137983 */ /* 0x000ea20000100800 */
[----:B---3--:R-:W-:-:S03]  /*17ef0*/  ISETP.GE.AND P1, PT, R18, RZ, PT ;  /* 0x000000ff1200720c */ /* 0x008fc60003f26270 */
[----:B------:R-:W3:Y:S01]  /*17f00*/  LDL R18, [R1+0x3a60] ;  /* 0x003a600001127983 */ /* 0x000ee20000100800 */
[----:B------:R-:W-:-:S03]  /*17f10*/  ISETP.GE.AND P6, PT, R17, RZ, PT ;  /* 0x000000ff1100720c */ /* 0x000fc60003fc6270 */
[----:B------:R-:W3:Y:S01]  /*17f20*/  LDL R17, [R1+0x3a44] ;  /* 0x003a440001117983 */ /* 0x000ee20000100800 */
[----:B------:R-:W-:Y:S02]  /*17f30*/  @!P4 IMAD.MOV R39, RZ, RZ, -R39 ;  /* 0x000000ffff27c224 */ /* 0x000fe400078e0a27 */
[----:B------:R-:W-:Y:S01]  /*17f40*/  @!P2 IMAD.MOV R40, RZ, RZ, -R40 ;  /* 0x000000ffff28a224 */ /* 0x000fe200078e0a28 */
[----:B------:R-:W-:Y:S01]  /*17f50*/  STL [R1+0x3e1c], R38 ;  /* 0x003e1c2601007387 */ /* 0x000fe20000100800 */
[----:B------:R-:W-:Y:S01]  /*17f60*/  @!P0 IMAD.MOV R41, RZ, RZ, -R41 ;  /* 0x000000ffff298224 */ /* 0x000fe200078e0a29 */
[----:B------:R-:W-:Y:S02]  /*17f70*/  @!P1 IADD3 R42, -R42, RZ, RZ ;  /* 0x000000ff2a2a9210 */ /* 0x000fe40007ffe1ff */
[----:B------:R1:W-:Y:S02]  /*17f80*/  STL [R1+0x3e20], R39 ;  /* 0x003e202701007387 */ /* 0x0003e40000100800 */
[----:B------:R-:W-:-:S02]  /*17f90*/  @!P6 IMAD.MOV R43, RZ, RZ, -R43 ;  /* 0x000000ffff2be224 */ /* 0x000fc400078e0a2b */
[----:B-1----:R-:W3:Y:S04]  /*17fa0*/  LDL R39, [R1+0x3630] ;  /* 0x0036300001277983 */ /* 0x002ee80000100800 */
[----:B------:R1:W-:Y:S04]  /*17fb0*/  STL [R1+0x3e24], R40 ;  /* 0x003e242801007387 */ /* 0x0003e80000100800 */
[----:B------:R1:W-:Y:S04]  /*17fc0*/  STL [R1+0x3e28], R41 ;  /* 0x003e282901007387 */ /* 0x0003e80000100800 */
[----:B------:R1:W-:Y:S04]  /*17fd0*/  STL [R1+0x3e2c], R42 ;  /* 0x003e2c2a01007387 */ /* 0x0003e80000100800 */
[----:B------:R-:W-:Y:S04]  /*17fe0*/  STL [R1+0x3e30], R43 ;  /* 0x003e302b01007387 */ /* 0x000fe80000100800 */
[----:B------:R-:W3:Y:S01]  /*17ff0*/  LDL R23, [R1+0x3a1c] ;  /* 0x003a1c0001177983 */ /* 0x000ee20000100800 */
[----:B------:R-:W-:-:S02]  /*18000*/  ISETP.GT.U32.AND P3, PT, R251, R49, PT ;  /* 0x00000031fb00720c */ /* 0x000fc40003f64070 */
[----:B------:R-:W-:-:S11]  /*18010*/  ISETP.GT.U32.AND P4, PT, R251, R45, PT ;  /* 0x0000002dfb00720c */ /* 0x000fd60003f84070 */
[----:B------:R-:W-:Y:S02]  /*18020*/  @!P3 IADD3 R49, R49, -R251, RZ ;  /* 0x800000fb3131b210 */ /* 0x000fe40007ffe0ff */
[----:B------:R-:W-:Y:S01]  /*18030*/  ISETP.GT.U32.AND P3, PT, R251, R44, PT ;  /* 0x0000002cfb00720c */ /* 0x000fe20003f64070 */
[----:B------:R-:W-:Y:S01]  /*18040*/  @!P4 IMAD.IADD R45, R45, 0x1, -R251 ;  /* 0x000000012d2dc824 */ /* 0x000fe200078e0afb */
[C---:B------:R-:W-:Y:S02]  /*18050*/  ISETP.GT.U32.AND P5, PT, R251.reuse, R49, PT ;  /* 0x00000031fb00720c */ /* 0x040fe40003fa4070 */
[C---:B------:R-:W-:Y:S02]  /*18060*/  ISETP.GT.U32.AND P4, PT, R251.reuse, R51, PT ;  /* 0x00000033fb00720c */ /* 0x040fe40003f84070 */
[C---:B------:R-:W-:Y:S02]  /*18070*/  ISETP.GT.U32.AND P0, PT, R251.reuse, R47, PT ;  /* 0x0000002ffb00720c */ /* 0x040fe40003f04070 */
[----:B------:R-:W-:-:S05]  /*18080*/  ISETP.GT.U32.AND P1, PT, R251, R48, PT ;  /* 0x00000030fb00720c */ /* 0x000fca0003f24070 */
[--C-:B------:R-:W-:Y:S02]  /*18090*/  @!P3 IMAD.IADD R44, R44, 0x1, -R251.reuse ;  /* 0x000000012c2cb824 */ /* 0x100fe400078e0afb */
[--C-:B------:R-:W-:Y:S02]  /*180a0*/  @!P5 IMAD.IADD R49, R49, 0x1, -R251.reuse ;  /* 0x000000013131d824 */ /* 0x100fe400078e0afb */
[--C-:B------:R-:W-:Y:S01]  /*180b0*/  @!P4 IMAD.IADD R51, R51, 0x1, -R251.reuse ;  /* 0x000000013333c824 */ /* 0x100fe200078e0afb */
[C---:B------:R-:W-:Y:S02]  /*180c0*/  ISETP.GT.U32.AND P2, PT, R251.reuse, R46, PT ;  /* 0x0000002efb00720c */ /* 0x040fe40003f44070 */
[----:B------:R-:W-:Y:S01]  /*180d0*/  ISETP.GT.U32.AND P6, PT, R251, R50, PT ;  /* 0x00000032fb00720c */ /* 0x000fe20003fc4070 */
[----:B------:R-:W-:Y:S01]  /*180e0*/  @!P1 IMAD.IADD R48, R48, 0x1, -R251 ;  /* 0x0000000130309824 */ /* 0x000fe200078e0afb */
[----:B------:R-:W-:Y:S02]  /*180f0*/  @!P0 IADD3 R47, R47, -R251, RZ ;  /* 0x800000fb2f2f8210 */ /* 0x000fe40007ffe0ff */
[----:B------:R-:W-:-:S02]  /*18100*/  ISETP.GT.U32.AND P0, PT, R251, R53, PT ;  /* 0x00000035fb00720c */ /* 0x000fc40003f04070 */
[----:B------:R-:W-:-:S05]  /*18110*/  ISETP.GT.U32.AND P1, PT, R251, R54, PT ;  /* 0x00000036fb00720c */ /* 0x000fca0003f24070 */
[--C-:B------:R-:W-:Y:S01]  /*18120*/  @!P2 IMAD.IADD R46, R46, 0x1, -R251.reuse ;  /* 0x000000012e2ea824 */ /* 0x100fe200078e0afb */
[C---:B------:R-:W-:Y:S01]  /*18130*/  ISETP.GT.U32.AND P2, PT, R251.reuse, R52, PT ;  /* 0x00000034fb00720c */ /* 0x040fe20003f44070 */
[----:B------:R-:W-:Y:S01]  /*18140*/  @!P6 IMAD.IADD R50, R50, 0x1, -R251 ;  /* 0x000000013232e824 */ /* 0x000fe200078e0afb */
[----:B------:R-:W-:-:S03]  /*18150*/  ISETP.GT.U32.AND P6, PT, R251, R55, PT ;  /* 0x00000037fb00720c */ /* 0x000fc60003fc4070 */
[--C-:B------:R-:W-:Y:S02]  /*18160*/  @!P0 IMAD.IADD R53, R53, 0x1, -R251.reuse ;  /* 0x0000000135358824 */ /* 0x100fe400078e0afb */
[----:B------:R-:W-:-:S06]  /*18170*/  @!P1 IMAD.IADD R54, R54, 0x1, -R251 ;  /* 0x0000000136369824 */ /* 0x000fcc00078e0afb */
[----:B------:R-:W-:Y:S02]  /*18180*/  @!P2 IADD3 R52, R52, -R251, RZ ;  /* 0x800000fb3434a210 */ /* 0x000fe40007ffe0ff */
[----:B------:R-:W-:-:S05]  /*18190*/  @!P6 IMAD.IADD R55, R55, 0x1, -R251 ;  /* 0x000000013737e824 */ /* 0x000fca00078e0afb */
[----:B------:R-:W-:-:S13]  /*181a0*/  ISETP.GT.U32.AND P6, PT, R251, R55, PT ;  /* 0x00000037fb00720c */ /* 0x000fda0003fc4070 */
        /* <DEDUP_REMOVED lines=11> */
[----:B------:R-:W-:Y:S01]  /*18260*/  ISETP.GE.AND P2, PT, R17, RZ, PT ;  /* 0x000000ff1100720c */ /* 0x000fe20003f46270 */
[----:B------:R-:W-:Y:S01]  /*18270*/  @!P5 IMAD.MOV R45, RZ, RZ, -R45 ;  /* 0x000000ffff2dd224 */ /* 0x000fe200078e0a2d */
[----:B------:R-:W-:Y:S01]  /*18280*/  @!P3 IADD3 R44, -R44, RZ, RZ ;  /* 0x000000ff2c2cb210 */ /* 0x000fe20007ffe1ff */
[----:B------:R-:W-:Y:S02]  /*18290*/  @!P4 IMAD.MOV R46, RZ, RZ, -R46 ;  /* 0x000000ffff2ec224 */ /* 0x000fe400078e0a2e */
[----:B------:R-:W-:Y:S02]  /*182a0*/  @!P0 IMAD.MOV R48, RZ, RZ, -R48 ;  /* 0x000000ffff308224 */ /* 0x000fe400078e0a30 */
[----:B------:R-:W-:Y:S02]  /*182b0*/  STL [R1+0x3e34], R44 ;  /* 0x003e342c01007387 */ /* 0x000fe40000100800 */
[----:B------:R-:W-:-:S04]  /*182c0*/  @!P1 IADD3 R49, -R49, RZ, RZ ;  /* 0x000000ff31319210 */ /* 0x000fc80007ffe1ff */
[----:B------:R-:W-:Y:S01]  /*182d0*/  @!P2 IMAD.MOV R47, RZ, RZ, -R47 ;  /* 0x000000ffff2fa224 */ /* 0x000fe200078e0a2f */
[----:B------:R-:W-:Y:S04]  /*182e0*/  STL [R1+0x3e38], R45 ;  /* 0x003e382d01007387 */ /* 0x000fe80000100800 */
[----:B------:R-:W-:Y:S04]  /*182f0*/  STL [R1+0x3e3c], R46 ;  /* 0x003e3c2e01007387 */ /* 0x000fe80000100800 */
[----:B------:R1:W-:Y:S04]  /*18300*/  STL [R1+0x3e40], R47 ;  /* 0x003e402f01007387 */ /* 0x0003e80000100800 */
[----:B------:R-:W-:Y:S04]  /*18310*/  STL [R1+0x3e44], R48 ;  /* 0x003e443001007387 */ /* 0x000fe80000100800 */
[----:B------:R-:W-:Y:S01]  /*18320*/  STL [R1+0x3e48], R49 ;  /* 0x003e483101007387 */ /* 0x000fe20000100800 */
[----:B------:R-:W-:-:S03]  /*18330*/  ISETP.GE.AND P6, PT, R23, RZ, PT ;  /* 0x000000ff1700720c */ /* 0x000fc60003fc6270 */
[----:B------:R-:W3:Y:S01]  /*18340*/  LDL R23, [R1+0x3a54] ;  /* 0x003a540001177983 */ /* 0x000ee20000100800 */
[C---:B------:R-:W-:Y:S02]  /*18350*/  ISETP.GT.U32.AND P3, PT, R251.reuse, R50, PT ;  /* 0x00000032fb00720c */ /* 0x040fe40003f64070 */
[C---:B------:R-:W-:Y:S02]  /*18360*/  ISETP.GT.U32.AND P5, PT, R251.reuse, R51, PT ;  /* 0x00000033fb00720c */ /* 0x040fe40003fa4070 */
[----:B------:R-:W-:-:S09]  /*18370*/  ISETP.GT.U32.AND P1, PT, R251, R56, PT ;  /* 0x00000038fb00720c */ /* 0x000fd20003f24070 */
[--C-:B------:R-:W-:Y:S01]  /*18380*/  @!P3 IMAD.IADD R50, R50, 0x1, -R251.reuse ;  /* 0x000000013232b824 */ /* 0x100fe200078e0afb */
[----:B------:R-:W-:Y:S01]  /*18390*/  ISETP.GT.U32.AND P3, PT, R251, R57, PT ;  /* 0x00000039fb00720c */ /* 0x000fe20003f64070 */
[--C-:B------:R-:W-:Y:S01]  /*183a0*/  @!P5 IMAD.IADD R51, R51, 0x1, -R251.reuse ;  /* 0x000000013333d824 */ /* 0x100fe200078e0afb */
[C---:B------:R-:W-:Y:S01]  /*183b0*/  ISETP.GT.U32.AND P5, PT, R251.reuse, R58, PT ;  /* 0x0000003afb00720c */ /* 0x040fe20003fa4070 */
[----:B------:R-:W-:Y:S01]  /*183c0*/  @!P1 IMAD.IADD R56, R56, 0x1, -R251 ;  /* 0x0000000138389824 */ /* 0x000fe200078e0afb */
[C---:B------:R-:W-:Y:S02]  /*183d0*/  ISETP.GT.U32.AND P4, PT, R251.reuse, R52, PT ;  /* 0x00000034fb00720c */ /* 0x040fe40003f84070 */
[----:B------:R-:W-:-:S07]  /*183e0*/  ISETP.GT.U32.AND P2, PT, R251, R53, PT ;  /* 0x00000035fb00720c */ /* 0x000fce0003f44070 */
[--C-:B------:R-:W-:Y:S02]  /*183f0*/  @!P3 IMAD.IADD R57, R57, 0x1, -R251.reuse ;  /* 0x000000013939b824 */ /* 0x100fe400078e0afb */
[--C-:B------:R-:W-:Y:S01]  /*18400*/  @!P5 IMAD.IADD R58, R58, 0x1, -R251.reuse ;  /* 0x000000013a3ad824 */ /* 0x100fe200078e0afb */
[C---:B------:R-:W-:Y:S01]  /*18410*/  ISETP.GT.U32.AND P0, PT, R251.reuse, R54, PT ;  /* 0x00000036fb00720c */ /* 0x040fe20003f04070 */
[--C-:B------:R-:W-:Y:S01]  /*18420*/  @!P4 IMAD.IADD R52, R52, 0x1, -R251.reuse ;  /* 0x000000013434c824 */ /* 0x100fe200078e0afb */
[----:B------:R-:W-:Y:S01]  /*18430*/  ISETP.GT.U32.AND P4, PT, R251, R59, PT ;  /* 0x0000003bfb00720c */ /* 0x000fe20003f84070 */
[----:B------:R-:W-:Y:S01]  /*18440*/  @!P2 IMAD.IADD R53, R53, 0x1, -R251 ;  /* 0x000000013535a824 */ /* 0x000fe200078e0afb */
[----:B------:R-:W-:-:S09]  /*18450*/  ISETP.GT.U32.AND P2, PT, R251, R60, PT ;  /* 0x0000003cfb00720c */ /* 0x000fd20003f44070 */
[----:B------:R-:W-:Y:S02]  /*18460*/  @!P0 IADD3 R54, R54, -R251, RZ ;  /* 0x800000fb36368210 */ /* 0x000fe40007ffe0ff */
[----:B------:R-:W-:Y:S02]  /*18470*/  ISETP.GT.U32.AND P0, PT, R251, R61, PT ;  /* 0x0000003dfb00720c */ /* 0x000fe40003f04070 */
[----:B------:R-:W-:Y:S01]  /*18480*/  @!P4 IADD3 R59, R59, -R251, RZ ;  /* 0x800000fb3b3bc210 */ /* 0x000fe20007ffe0ff */
[----:B------:R-:W-:Y:S02]  /*18490*/  @!P2 IMAD.IADD R60, R60, 0x1, -R251 ;  /* 0x000000013c3ca824 */ /* 0x000fe400078e0afb */
[----:B------:R-:W-:-:S08]  /*184a0*/  @!P6 IMAD.MOV R50, RZ, RZ, -R50 ;  /* 0x000000ffff32e224 */ /* 0x000fd000078e0a32 */
[----:B------:R-:W-:Y:S01]  /*184b0*/  @!P0 IMAD.IADD R61, R61, 0x1, -R251 ;  /* 0x000000013d3d8824 */ /* 0x000fe200078e0afb */
[----:B------:R-:W-:Y:S02]  /*184c0*/  IADD3 R38, R246, 0x1f4, RZ ;  /* 0x000001f4f6267810 */ /* 0x000fe40007ffe0ff */
        /* <DEDUP_REMOVED lines=9> */
[----:B------:R-:W3:Y:S02]  /*18560*/  LDL R18, [R1+0x3a68] ;  /* 0x003a680001127983 */ /* 0x000ee40000100800 */
[----:B------:R-:W-:Y:S01]  /*18570*/  @!P5 IMAD.MOV R53, RZ, RZ, -R53 ;  /* 0x000000ffff35d224 */ /* 0x000fe200078e0a35 */
[----:B------:R-:W-:Y:S01]  /*18580*/  ISETP.GT.U32.AND P5, PT, R251, R61, PT ;  /* 0x0000003dfb00720c */ /* 0x000fe20003fa4070 */
[----:B------:R-:W-:Y:S01]  /*18590*/  @!P1 IMAD.MOV R51, RZ, RZ, -R51 ;  /* 0x000000ffff339224 */ /* 0x000fe200078e0a33 */
[----:B------:R-:W-:Y:S01]  /*185a0*/  @!P3 IADD3 R52, -R52, RZ, RZ ;  /* 0x000000ff3434b210 */ /* 0x000fe20007ffe1ff */
[----:B------:R-:W-:Y:S01]  /*185b0*/  STL [R1+0x3e4c], R50 ;  /* 0x003e4c3201007387 */ /* 0x000fe20000100800 */
[----:B------:R-:W-:-:S03]  /*185c0*/  @!P4 IMAD.MOV R54, RZ, RZ, -R54 ;  /* 0x000000ffff36c224 */ /* 0x000fc600078e0a36 */
[----:B------:R-:W-:Y:S01]  /*185d0*/  STL [R1+0x3e50], R51 ;  /* 0x003e503301007387 */ /* 0x000fe20000100800 */
[----:B------:R-:W-:-:S03]  /*185e0*/  @!P2 IMAD.MOV R55, RZ, RZ, -R55 ;  /* 0x000000ffff37a224 */ /* 0x000fc600078e0a37 */
[----:B------:R-:W-:Y:S02]  /*185f0*/  STL [R1+0x3e54], R52 ;  /* 0x003e543401007387 */ /* 0x000fe40000100800 */
[----:B------:R-:W-:Y:S02]  /*18600*/  @!P5 IMAD.IADD R61, R61, 0x1, -R251 ;  /* 0x000000013d3dd824 */ /* 0x000fe400078e0afb */
[----:B------:R-:W-:Y:S04]  /*18610*/  STL [R1+0x3e58], R53 ;  /* 0x003e583501007387 */ /* 0x000fe80000100800 */
[----:B------:R-:W-:Y:S04]  /*18620*/  STL [R1+0x3e5c], R54 ;  /* 0x003e5c3601007387 */ /* 0x000fe80000100800 */
[----:B------:R-:W-:Y:S04]  /*18630*/  STL [R1+0x3e60], R55 ;  /* 0x003e603701007387 */ /* 0x000fe80000100800 */
[----:B------:R1:W-:Y:S01]  /*18640*/  STL [R1+0x361c], R38 ;  /* 0x00361c2601007387 */ /* 0x0003e20000100800 */
[----:B------:R-:W-:-:S03]  /*18650*/  ISETP.GE.AND P5, PT, R23, RZ, PT ;  /* 0x000000ff1700720c */ /* 0x000fc60003fa6270 */
[----:B------:R-:W3:Y:S01]  /*18660*/  LDL R23, [R1+0x3a84] ;  /* 0x003a840001177983 */ /* 0x000ee20000100800 */
[C---:B------:R-:W-:Y:S02]  /*18670*/  ISETP.GT.U32.AND P0, PT, R251.reuse, R56, PT ;  /* 0x00000038fb00720c */ /* 0x040fe40003f04070 */
[C---:B------:R-:W-:Y:S02]  /*18680*/  ISETP.GT.U32.AND P1, PT, R251.reuse, R57, PT ;  /* 0x00000039fb00720c */ /* 0x040fe40003f24070 */
[----:B------:R-:W-:-:S09]  /*18690*/  ISETP.GT.U32.AND P2, PT, R251, R62, PT ;  /* 0x0000003efb00720c */ /* 0x000fd20003f44070 */
[----:B------:R-:W-:Y:S01]  /*186a0*/  @!P0 IMAD.IADD R56, R56, 0x1, -R251 ;  /* 0x0000000138388824 */ /* 0x000fe200078e0afb */
[----:B------:R-:W-:Y:S02]  /*186b0*/  ISETP.GT.U32.AND P0, PT, R251, R63, PT ;  /* 0x0000003ffb00720c */ /* 0x000fe40003f04070 */
[-C--:B------:R-:W-:Y:S02]  /*186c0*/  @!P1 IADD3 R57, R57, -R251.reuse, RZ ;  /* 0x800000fb39399210 */ /* 0x080fe40007ffe0ff */
[C---:B------:R-:W-:Y:S02]  /*186d0*/  ISETP.GT.U32.AND P1, PT, R251.reuse, R64, PT ;  /* 0x00000040fb00720c */ /* 0x040fe40003f24070 */
[----:B------:R-:W-:Y:S02]  /*186e0*/  @!P2 IADD3 R62, R62, -R251, RZ ;  /* 0x800000fb3e3ea210 */ /* 0x000fe40007ffe0ff */
[C---:B------:R-:W-:Y:S02]  /*186f0*/  ISETP.GT.U32.AND P3, PT, R251.reuse, R58, PT ;  /* 0x0000003afb00720c */ /* 0x040fe40003f64070 */
[----:B------:R-:W-:-:S03]  /*18700*/  ISETP.GT.U32.AND P6, PT, R251, R59, PT ;  /* 0x0000003bfb00720c */ /* 0x000fc60003fc4070 */
[----:B------:R-:W-:-:S04]  /*18710*/  @!P0 IMAD.IADD R63, R63, 0x1, -R251 ;  /* 0x000000013f3f8824 */ /* 0x000fc800078e0afb */
[----:B------:R-:W-:Y:S01]  /*18720*/  @!P1 IMAD.IADD R64, R64, 0x1, -R251 ;  /* 0x0000000140409824 */ /* 0x000fe200078e0afb */
[----:B------:R-:W-:-:S03]  /*18730*/  ISETP.GT.U32.AND P4, PT, R251, R60, PT ;  /* 0x0000003cfb00720c */ /* 0x000fc60003f84070 */
[--C-:B------:R-:W-:Y:S01]  /*18740*/  @!P3 IMAD.IADD R58, R58, 0x1, -R251.reuse ;  /* 0x000000013a3ab824 */ /* 0x100fe200078e0afb */
[----:B------:R-:W-:Y:S01]  /*18750*/  ISETP.GT.U32.AND P3, PT, R251, R65, PT ;  /* 0x00000041fb00720c */ /* 0x000fe20003f64070 */
[----:B------:R-:W-:Y:S01]  /*18760*/  @!P6 IMAD.IADD R59, R59, 0x1, -R251 ;  /* 0x000000013b3be824 */ /* 0x000fe200078e0afb */
[----:B------:R-:W-:Y:S01]  /*18770*/  ISETP.GT.U32.AND P6, PT, R251, R66, PT ;  /* 0x00000042fb00720c */ /* 0x000fe20003fc4070 */
[----:B------:R-:W-:-:S06]  /*18780*/  @!P5 IMAD.MOV R56, RZ, RZ, -R56 ;  /* 0x000000ffff38d224 */ /* 0x000fcc00078e0a38 */
[----:B------:R-:W-:Y:S01]  /*18790*/  @!P4 IMAD.IADD R60, R60, 0x1, -R251 ;  /* 0x000000013c3cc824 */ /* 0x000fe200078e0afb */
[----:B------:R-:W-:-:S03]  /*187a0*/  ISETP.GT.U32.AND P4, PT, R251, R67, PT ;  /* 0x00000043fb00720c */ /* 0x000fc60003f84070 */
[--C-:B------:R-:W-:Y:S02]  /*187b0*/  @!P3 IMAD.IADD R65, R65, 0x1, -R251.reuse ;  /* 0x000000014141b824 */ /* 0x100fe400078e0afb */
[----:B------:R-:W-:-:S08]  /*187c0*/  @!P6 IMAD.IADD R66, R66, 0x1, -R251 ;  /* 0x000000014242e824 */ /* 0x000fd000078e0afb */
[----:B------:R-:W-:Y:S02]  /*187d0*/  @!P4 IADD3 R67, R67, -R251, RZ ;  /* 0x800000fb4343c210 */ /* 0x000fe40007ffe0ff */
[----:B------:R-:W-:-:S13]  /*187e0*/  ISETP.GT.U32.AND P4, PT, R251, R62, PT ;  /* 0x0000003efb00720c */ /* 0x000fda0003f84070 */
        /* <DEDUP_REMOVED lines=11> */
[----:B------:R-:W3:Y:S04]  /*188a0*/  LDL R18, [R1+0x3a64] ;  /* 0x003a640001127983 */ /* 0x000ee80000100800 */
[----:B------:R-:W-:Y:S04]  /*188b0*/  STL [R1+0x3e64], R56 ;  /* 0x003e643801007387 */ /* 0x000fe80000100800 */
[----:B------:R-:W-:Y:S04]  /*188c0*/  STL [R1+0x3e68], R57 ;  /* 0x003e683901007387 */ /* 0x000fe80000100800 */
[----:B------:R-:W3:Y:S01]  /*188d0*/  LDL R24, [R1+0x3ab8] ;  /* 0x003ab80001187983 */ /* 0x000ee20000100800 */
[----:B------:R-:W-:-:S03]  /*188e0*/  ISETP.GE.AND P4, PT, R23, RZ, PT ;  /* 0x000000ff1700720c */ /* 0x000fc60003f86270 */
[----:B------:R-:W3:Y:S01]  /*188f0*/  LDL R23, [R1+0x3abc] ;  /* 0x003abc0001177983 */ /* 0x000ee20000100800 */
[----:B------:R-:W-:Y:S01]  /*18900*/  @!P1 IMAD.MOV R59, RZ, RZ, -R59 ;  /* 0x000000ffff3b9224 */ /* 0x000fe200078e0a3b */
[C---:B------:R-:W-:Y:S02]  /*18910*/  ISETP.GT.U32.AND P2, PT, R251.reuse, R63, PT ;  /* 0x0000003ffb00720c */ /* 0x040fe40003f44070 */
[C---:B------:R-:W-:Y:S01]  /*18920*/  ISETP.GT.U32.AND P1, PT, R251.reuse, R65, PT ;  /* 0x00000041fb00720c */ /* 0x040fe20003f24070 */
[----:B------:R-:W-:Y:S01]  /*18930*/  @!P6 IMAD.MOV R61, RZ, RZ, -R61 ;  /* 0x000000ffff3de224 */ /* 0x000fe200078e0a3d */
[C---:B------:R-:W-:Y:S02]  /*18940*/  ISETP.GT.U32.AND P5, PT, R251.reuse, R67, PT ;  /* 0x00000043fb00720c */ /* 0x040fe40003fa4070 */
[----:B------:R-:W-:-:S07]  /*18950*/  ISETP.GT.U32.AND P6, PT, R251, R68, PT ;  /* 0x00000044fb00720c */ /* 0x000fce0003fc4070 */
[--C-:B------:R-:W-:Y:S01]  /*18960*/  @!P2 IMAD.IADD R63, R63, 0x1, -R251.reuse ;  /* 0x000000013f3fa824 */ /* 0x100fe200078e0afb */
[----:B------:R-:W-:Y:S02]  /*18970*/  ISETP.GT.U32.AND P2, PT, R251, R69, PT ;  /* 0x00000045fb00720c */ /* 0x000fe40003f44070 */
[----:B------:R-:W-:Y:S02]  /*18980*/  @!P1 IADD3 R65, R65, -R251, RZ ;  /* 0x800000fb41419210 */ /* 0x000fe40007ffe0ff */
[----:B------:R-:W-:Y:S01]  /*18990*/  ISETP.GT.U32.AND P1, PT, R251, R71, PT ;  /* 0x00000047fb00720c */ /* 0x000fe20003f24070 */
[--C-:B------:R-:W-:Y:S02]  /*189a0*/  @!P5 IMAD.IADD R67, R67, 0x1, -R251.reuse ;  /* 0x000000014343d824 */ /* 0x100fe400078e0afb */
[----:B------:R-:W-:Y:S01]  /*189b0*/  @!P6 IMAD.IADD R68, R68, 0x1, -R251 ;  /* 0x000000014444e824 */ /* 0x000fe200078e0afb */
[----:B------:R-:W-:Y:S02]  /*189c0*/  ISETP.GT.U32.AND P6, PT, R251, R73, PT ;  /* 0x00000049fb00720c */ /* 0x000fe40003fc4070 */
[----:B------:R-:W-:-:S02]  /*189d0*/  @!P3 IADD3 R60, -R60, RZ, RZ ;  /* 0x000000ff3c3cb210 */ /* 0x000fc40007ffe1ff */
[----:B------:R-:W-:Y:S01]  /*189e0*/  ISETP.GT.U32.AND P3, PT, R251, R66, PT ;  /* 0x00000042fb00720c */ /* 0x000fe20003f64070 */
[----:B------:R-:W-:-:S04]  /*189f0*/  @!P2 IMAD.IADD R69, R69, 0x1, -R251 ;  /* 0x000000014545a824 */ /* 0x000fc800078e0afb */
[----:B------:R-:W-:-:S04]  /*18a00*/  @!P1 IMAD.IADD R71, R71, 0x1, -R251 ;  /* 0x0000000147479824 */ /* 0x000fc800078e0afb */
[----:B------:R-:W-:-:S04]  /*18a10*/  @!P6 IMAD.IADD R73, R73, 0x1, -R251 ;  /* 0x000000014949e824 */ /* 0x000fc800078e0afb */
[----:B------:R-:W-:Y:S01]  /*18a20*/  @!P3 IMAD.IADD R66, R66, 0x1, -R251 ;  /* 0x000000014242b824 */ /* 0x000fe200078e0afb */
[C---:B------:R-:W-:Y:S02]  /*18a30*/  ISETP.GT.U32.AND P3, PT, R251.reuse, R72, PT ;  /* 0x00000048fb00720c */ /* 0x040fe40003f64070 */
[----:B------:R-:W-:-:S11]  /*18a40*/  ISETP.GT.U32.AND P6, PT, R251, R73, PT ;  /* 0x00000049fb00720c */ /* 0x000fd60003fc4070 */
[--C-:B------:R-:W-:Y:S02]  /*18a50*/  @!P3 IMAD.IADD R72, R72, 0x1, -R251.reuse ;  /* 0x000000014848b824 */ /* 0x100fe400078e0afb */
        /* <DEDUP_REMOVED lines=10> */
[----:B------:R-:W3:Y:S06]  /*18b00*/  LDL R24, [R1+0x3ad0] ;  /* 0x003ad00001187983 */ /* 0x000eec0000100800 */
[----:B------:R-:W-:Y:S02]  /*18b10*/  @!P3 IADD3 R67, -R67, RZ, RZ ;  /* 0x000000ff4343b210 */ /* 0x000fe40007ffe1ff */
[----:B------:R-:W-:-:S13]  /*18b20*/  ISETP.GT.U32.AND P3, PT, R251, R74, PT ;  /* 0x0000004afb00720c */ /* 0x000fda0003f64070 */
[----:B------:R-:W-:Y:S01]  /*18b30*/  @!P3 IMAD.IADD R74, R74, 0x1, -R251 ;  /* 0x000000014a4ab824 */ /* 0x000fe200078e0afb */
[----:B------:R-:W-:Y:S02]  /*18b40*/  ISETP.GE.AND P3, PT, R23, RZ, PT ;  /* 0x000000ff1700720c */ /* 0x000fe40003f66270 */
[----:B------:R-:W3:Y:S01]  /*18b50*/  LDL R23, [R1+0x3a94] ;  /* 0x003a940001177983 */ /* 0x000ee20000100800 */
[----:B------:R-:W-:Y:S01]  /*18b60*/  @!P0 IMAD.MOV R58, RZ, RZ, -R58 ;  /* 0x000000ffff3a8224 */ /* 0x000fe200078e0a3a */
[----:B------:R-:W-:-:S13]  /*18b70*/  ISETP.GT.U32.AND P0, PT, R251, R64, PT ;  /* 0x00000040fb00720c */ /* 0x000fda0003f04070 */
[----:B------:R-:W-:Y:S01]  /*18b80*/  @!P0 IMAD.IADD R64, R64, 0x1, -R251 ;  /* 0x0000000140408824 */ /* 0x000fe200078e0afb */
[C---:B------:R-:W-:Y:S02]  /*18b90*/  ISETP.GT.U32.AND P0, PT, R251.reuse, R70, PT ;  /* 0x00000046fb00720c */ /* 0x040fe40003f04070 */
[----:B------:R-:W-:Y:S02]  /*18ba0*/  @!P4 IADD3 R62, -R62, RZ, RZ ;  /* 0x000000ff3e3ec210 */ /* 0x000fe40007ffe1ff */
[C---:B------:R-:W-:Y:S01]  /*18bb0*/  ISETP.GT.U32.AND P4, PT, R251.reuse, R68, PT ;  /* 0x00000044fb00720c */ /* 0x040fe20003f84070 */
[----:B------:R-:W-:Y:S01]  /*18bc0*/  @!P5 IMAD.MOV R63, RZ, RZ, -R63 ;  /* 0x000000ffff3fd224 */ /* 0x000fe200078e0a3f */
[----:B------:R-:W-:Y:S01]  /*18bd0*/  ISETP.GT.U32.AND P5, PT, R251, R69, PT ;  /* 0x00000045fb00720c */ /* 0x000fe20003fa4070 */
[----:B------:R-:W-:-:S06]  /*18be0*/  @!P2 IMAD.MOV R64, RZ, RZ, -R64 ;  /* 0x000000ffff40a224 */ /* 0x000fcc00078e0a40 */
[----:B------:R-:W-:-:S04]  /*18bf0*/  @!P0 IADD3 R70, R70, -R251, RZ ;  /* 0x800000fb46468210 */ /* 0x000fc80007ffe0ff */
[C---:B------:R-:W-:Y:S01]  /*18c00*/  ISETP.GT.U32.AND P2, PT, R251.reuse, R70, PT ;  /* 0x00000046fb00720c */ /* 0x040fe20003f44070 */
[----:B------:R-:W-:Y:S01]  /*18c10*/  @!P1 IMAD.MOV R66, RZ, RZ, -R66 ;  /* 0x000000ffff429224 */ /* 0x000fe200078e0a42 */
[----:B------:R-:W-:Y:S01]  /*18c20*/  ISETP.GE.AND P0, PT, R18, RZ, PT ;  /* 0x000000ff1200720c */ /* 0x000fe20003f06270 */
[--C-:B------:R-:W-:Y:S01]  /*18c30*/  @!P4 IMAD.IADD R68, R68, 0x1, -R251.reuse ;  /* 0x000000014444c824 */ /* 0x100fe200078e0afb */
[C---:B------:R-:W-:Y:S02]  /*18c40*/  ISETP.GT.U32.AND P1, PT, R251.reuse, R72, PT ;  /* 0x00000048fb00720c */ /* 0x040fe40003f24070 */
[----:B------:R-:W-:Y:S01]  /*18c50*/  ISETP.GT.U32.AND P4, PT, R251, R75, PT ;  /* 0x0000004bfb00720c */ /* 0x000fe20003f84070 */
[----:B------:R-:W-:Y:S01]  /*18c60*/  @!P5 IMAD.IADD R69, R69, 0x1, -R251 ;  /* 0x000000014545d824 */ /* 0x000fe200078e0afb */
[----:B------:R-:W-:-:S05]  /*18c70*/  ISETP.GT.U32.AND P5, PT, R251, R76, PT ;  /* 0x0000004cfb00720c */ /* 0x000fca0003fa4070 */
[----:B------:R-:W-:Y:S01]  /*18c80*/  @!P2 IMAD.IADD R70, R70, 0x1, -R251 ;  /* 0x000000014646a824 */ /* 0x000fe200078e0afb */
[C---:B------:R-:W-:Y:S01]  /*18c90*/  ISETP.GT.U32.AND P2, PT, R251.reuse, R77, PT ;  /* 0x0000004dfb00720c */ /* 0x040fe20003f44070 */
[----:B------:R-:W-:Y:S01]  /*18ca0*/  @!P0 IMAD.MOV R65, RZ, RZ, -R65 ;  /* 0x000000ffff418224 */ /* 0x000fe200078e0a41 */
[----:B------:R-:W-:Y:S02]  /*18cb0*/  ISETP.GT.U32.AND P0, PT, R251, R71, PT ;  /* 0x00000047fb00720c */ /* 0x000fe40003f04070 */
[----:B------:R-:W-:Y:S01]  /*18cc0*/  @!P1 IADD3 R72, R72, -R251, RZ ;  /* 0x800000fb48489210 */ /* 0x000fe20007ffe0ff */
[--C-:B------:R-:W-:Y:S01]  /*18cd0*/  @!P4 IMAD.IADD R75, R75, 0x1, -R251.reuse ;  /* 0x000000014b4bc824 */ /* 0x100fe200078e0afb */
[----:B------:R-:W-:Y:S01]  /*18ce0*/  ISETP.GT.U32.AND P1, PT, R251, R79, PT ;  /* 0x0000004ffb00720c */ /* 0x000fe20003f24070 */
[----:B------:R-:W-:-:S06]  /*18cf0*/  @!P5 IMAD.IADD R76, R76, 0x1, -R251 ;  /* 0x000000014c4cd824 */ /* 0x000fcc00078e0afb */
[----:B------:R-:W-:Y:S02]  /*18d00*/  @!P2 IADD3 R77, R77, -R251, RZ ;  /* 0x800000fb4d4da210 */ /* 0x000fe40007ffe0ff */
[----:B------:R-:W-:Y:S01]  /*18d10*/  @!P0 IMAD.IADD R71, R71, 0x1, -R251 ;  /* 0x0000000147478824 */ /* 0x000fe200078e0afb */
[----:B------:R-:W-:-:S03]  /*18d20*/  ISETP.GT.U32.AND P0, PT, R251, R78, PT ;  /* 0x0000004efb00720c */ /* 0x000fc60003f04070 */
[----:B------:R-:W-:Y:S01]  /*18d30*/  @!P1 IMAD.IADD R79, R79, 0x1, -R251 ;  /* 0x000000014f4f9824 */ /* 0x000fe200078e0afb */
[----:B------:R-:W-:-:S09]  /*18d40*/  IADD3 R37, R246, 0x1f5, RZ ;  /* 0x000001f5f6257810 */ /* 0x000fd20007ffe0ff */
[----:B------:R-:W-:Y:S01]  /*18d50*/  @!P0 IMAD.IADD R78, R78, 0x1, -R251 ;  /* 0x000000014e4e8824 */ /* 0x000fe200078e0afb */
[----:B----4-:R-:W-:Y:S02]  /*18d60*/  ISETP.GE.AND P4, PT, R22, RZ, PT ;  /* 0x000000ff1600720c */ /* 0x010fe40003f86270 */
[----:B------:R-:W4:Y:S01]  /*18d70*/  LDL R22, [R1+0x3ab0] ;  /* 0x003ab00001167983 */ /* 0x000f220000100800 */
[----:B------:R-:W-:-:S03]  /*18d80*/  ISETP.GE.AND P5, PT, R21, RZ, PT ;  /* 0x000000ff1500720c */ /* 0x000fc60003fa6270 */
[----:B------:R-:W4:Y:S01]  /*18d90*/  LDL R21, [R1+0x3ac8] ;  /* 0x003ac80001157983 */ /* 0x000f220000100800 */
[----:B------:R-:W-:-:S03]  /*18da0*/  ISETP.GE.AND P2, PT, R20, RZ, PT ;  /* 0x000000ff1400720c */ /* 0x000fc60003f46270 */
[----:B------:R-:W4:Y:S06]  /*18db0*/  LDL R20, [R1+0x3ae4] ;  /* 0x003ae40001147983 */ /* 0x000f2c0000100800 */
[----:B------:R-:W-:Y:S01]  /*18dc0*/  @!P5 IMAD.MOV R71, RZ, RZ, -R71 ;  /* 0x000000ffff47d224 */ /* 0x000fe200078e0a47 */
[----:B------:R-:W-:Y:S02]  /*18dd0*/  ISETP.GT.U32.AND P5, PT, R251, R79, PT ;  /* 0x0000004ffb00720c */ /* 0x000fe40003fa4070 */
[----:B--2---:R-:W-:-:S11]  /*18de0*/  ISETP.GE.AND P0, PT, R19, RZ, PT ;  /* 0x000000ff1300720c */ /* 0x004fd60003f06270 */
[----:B------:R-:W-:Y:S01]  /*18df0*/  @!P5 IMAD.IADD R79, R79, 0x1, -R251 ;  /* 0x000000014f4fd824 */ /* 0x000fe200078e0afb */
[----:B------:R-:W2:Y:S04]  /*18e00*/  LDL R19, [R1+0x3af0] ;  /* 0x003af00001137983 */ /* 0x000ea80000100800 */
[----:B------:R1:W-:Y:S01]  /*18e10*/  STL [R1+0x3614], R37 ;  /* 0x0036142501007387 */ /* 0x0003e20000100800 */
[C---:B------:R-:W-:Y:S01]  /*18e20*/  ISETP.GT.U32.AND P1, PT, R251.reuse, R74, PT ;  /* 0x0000004afb00720c */ /* 0x040fe20003f24070 */
[----:B------:R-:W-:Y:S01]  /*18e30*/  @!P3 IMAD.MOV R69, RZ, RZ, -R69 ;  /* 0x000000ffff45b224 */ /* 0x000fe200078e0a45 */
[----:B---3--:R-:W-:Y:S01]  /*18e40*/  ISETP.GE.AND P5, PT, R24, RZ, PT ;  /* 0x000000ff1800720c */ /* 0x008fe20003fa6270 */
[----:B------:R-:W-:Y:S01]  /*18e50*/  @!P0 IMAD.MOV R73, RZ, RZ, -R73 ;  /* 0x000000ffff498224 */ /* 0x000fe200078e0a49 */
[----:B------:R-:W3:Y:S01]  /*18e60*/  LDL R24, [R1+0x3aac] ;  /* 0x003aac0001187983 */ /* 0x000ee20000100800 */
[----:B------:R-:W-:-:S02]  /*18e70*/  ISETP.GT.U32.AND P0, PT, R251, R80, PT ;  /* 0x00000050fb00720c */ /* 0x000fc40003f04070 */
[----:B------:R-:W-:Y:S01]  /*18e80*/  @!P4 IADD3 R70, -R70, RZ, RZ ;  /* 0x000000ff4646c210 */ /* 0x000fe20007ffe1ff */
[----:B------:R-:W-:Y:S01]  /*18e90*/  @!P2 IMAD.MOV R72, RZ, RZ, -R72 ;  /* 0x000000ffff48a224 */ /* 0x000fe200078e0a48 */
[----:B------:R-:W2:Y:S09]  /*18ea0*/  LDL R25, [R1+0x3adc] ;  /* 0x003adc0001197983 */ /* 0x000eb20000100800 */
[----:B------:R-:W-:-:S02]  /*18eb0*/  @!P0 IADD3 R80, R80, -R251, RZ ;  /* 0x800000fb50508210 */ /* 0x000fc40007ffe0ff */
[----:B------:R-:W-:Y:S02]  /*18ec0*/  ISETP.GE.AND P0, PT, R23, RZ, PT ;  /* 0x000000ff1700720c */ /* 0x000fe40003f06270 */
[----:B------:R-:W2:Y:S01]  /*18ed0*/  LDL R23, [R1+0x3ac4] ;  /* 0x003ac40001177983 */ /* 0x000ea20000100800 */
[C---:B------:R-:W-:Y:S02]  /*18ee0*/  ISETP.GT.U32.AND P3, PT, R251.reuse, R75, PT ;  /* 0x0000004bfb00720c */ /* 0x040fe40003f64070 */
[C---:B------:R-:W-:Y:S01]  /*18ef0*/  ISETP.GT.U32.AND P4, PT, R251.reuse, R76, PT ;  /* 0x0000004cfb00720c */ /* 0x040fe20003f84070 */
[----:B------:R-:W-:Y:S01]  /*18f00*/  @!P1 IMAD.IADD R74, R74, 0x1, -R251 ;  /* 0x000000014a4a9824 */ /* 0x000fe200078e0afb */
[C---:B------:R-:W-:Y:S02]  /*18f10*/  ISETP.GT.U32.AND P1, PT, R251.reuse, R81, PT ;  /* 0x00000051fb00720c */ /* 0x040fe40003f24070 */
[----:B------:R-:W-:-:S07]  /*18f20*/  ISETP.GT.U32.AND P2, PT, R251, R78, PT ;  /* 0x0000004efb00720c */ /* 0x000fce0003f44070 */
[----:B------:R-:W-:Y:S02]  /*18f30*/  @!P3 IADD3 R75, R75, -R251, RZ ;  /* 0x800000fb4b4bb210 */ /* 0x000fe40007ffe0ff */
[--C-:B------:R-:W-:Y:S01]  /*18f40*/  @!P4 IMAD.IADD R76, R76, 0x1, -R251.reuse ;  /* 0x000000014c4cc824 */ /* 0x100fe200078e0afb */
[C---:B------:R-:W-:Y:S02]  /*18f50*/  ISETP.GT.U32.AND P3, PT, R251.reuse, R82, PT ;  /* 0x00000052fb00720c */ /* 0x040fe40003f64070 */
[----:B------:R-:W-:Y:S01]  /*18f60*/  ISETP.GT.U32.AND P4, PT, R251, R83, PT ;  /* 0x00000053fb00720c */ /* 0x000fe20003f84070 */
[--C-:B------:R-:W-:Y:S02]  /*18f70*/  @!P1 IMAD.IADD R81, R81, 0x1, -R251.reuse ;  /* 0x0000000151519824 */ /* 0x100fe400078e0afb */
[----:B------:R-:W-:Y:S01]  /*18f80*/  @!P2 IMAD.IADD R78, R78, 0x1, -R251 ;  /* 0x000000014e4ea824 */ /* 0x000fe200078e0afb */
[----:B------:R-:W-:-:S07]  /*18f90*/  ISETP.GT.U32.AND P2, PT, R251, R85, PT ;  /* 0x00000055fb00720c */ /* 0x000fce0003f44070 */
[--C-:B------:R-:W-:Y:S02]  /*18fa0*/  @!P3 IMAD.IADD R82, R82, 0x1, -R251.reuse ;  /* 0x000000015252b824 */ /* 0x100fe400078e0afb */
[----:B------:R-:W-:-:S04]  /*18fb0*/  @!P4 IMAD.IADD R83, R83, 0x1, -R251 ;  /* 0x000000015353c824 */ /* 0x000fc800078e0afb */
[----:B------:R-:W-:Y:S02]  /*18fc0*/  @!P2 IADD3 R85, R85, -R251, RZ ;  /* 0x800000fb5555a210 */ /* 0x000fe40007ffe0ff */
[----:B------:R-:W-:Y:S01]  /*18fd0*/  ISETP.GT.U32.AND P2, PT, R251, R80, PT ;  /* 0x00000050fb00720c */ /* 0x000fe20003f44070 */
[----:B------:R-:W-:-:S12]  /*18fe0*/  @!P5 IMAD.MOV R74, RZ, RZ, -R74 ;  /* 0x000000ffff4ad224 */ /* 0x000fd800078e0a4a */
[----:B------:R-:W-:Y:S01]  /*18ff0*/  @!P2 IMAD.IADD R80, R80, 0x1, -R251 ;  /* 0x000000015050a824 */ /* 0x000fe200078e0afb */
        /* <DEDUP_REMOVED lines=8> */
[----:B---3--:R-:W-:-:S03]  /*19080*/  ISETP.GE.AND P2, PT, R24, RZ, PT ;  /* 0x000000ff1800720c */ /* 0x008fc60003f46270 */
[----:B------:R-:W3:Y:S01]  /*19090*/  LDL R24, [R1+0x3afc] ;  /* 0x003afc0001187983 */ /* 0x000ee20000100800 */
[----:B--2---:R-:W-:-:S03]  /*190a0*/  ISETP.GE.AND P5, PT, R23, RZ, PT ;  /* 0x000000ff1700720c */ /* 0x004fc60003fa6270 */
[----:B------:R-:W2:Y:S01]  /*190b0*/  LDL R23, [R1+0x3b14] ;  /* 0x003b140001177983 */ /* 0x000ea20000100800 */
[----:B------:R-:W-:Y:S01]  /*190c0*/  @!P6 IMAD.MOV R68, RZ, RZ, -R68 ;  /* 0x000000ffff44e224 */ /* 0x000fe200078e0a44 */
[----:B------:R-:W-:-:S13]  /*190d0*/  ISETP.GT.U32.AND P6, PT, R251, R77, PT ;  /* 0x0000004dfb00720c */ /* 0x000fda0003fc4070 */
[----:B------:R-:W-:Y:S01]  /*190e0*/  @!P6 IMAD.IADD R77, R77, 0x1, -R251 ;  /* 0x000000014d4de824 */ /* 0x000fe200078e0afb */
[C---:B------:R-:W-:Y:S01]  /*190f0*/  ISETP.GT.U32.AND P6, PT, R251.reuse, R84, PT ;  /* 0x00000054fb00720c */ /* 0x040fe20003fc4070 */
[----:B------:R-:W-:Y:S01]  /*19100*/  @!P0 IMAD.MOV R75, RZ, RZ, -R75 ;  /* 0x000000ffff4b8224 */ /* 0x000fe200078e0a4b */
[----:B------:R-:W-:-:S11]  /*19110*/  ISETP.GT.U32.AND P0, PT, R251, R81, PT ;  /* 0x00000051fb00720c */ /* 0x000fd60003f04070 */
[----:B------:R-:W-:Y:S01]  /*19120*/  @!P6 IMAD.IADD R84, R84, 0x1, -R251 ;  /* 0x000000015454e824 */ /* 0x000fe200078e0afb */
[----:B------:R-:W-:Y:S02]  /*19130*/  ISETP.GE.AND P6, PT, R19, RZ, PT ;  /* 0x000000ff1300720c */ /* 0x000fe40003fc6270 */
[----:B------:R-:W2:Y:S01]  /*19140*/  LDL R19, [R1+0x3b00] ;  /* 0x003b000001137983 */ /* 0x000ea20000100800 */
[----:B------:R-:W-:Y:S01]  /*19150*/  @!P3 IMAD.MOV R77, RZ, RZ, -R77 ;  /* 0x000000ffff4db224 */ /* 0x000fe200078e0a4d */
[----:B------:R-:W-:Y:S02]  /*19160*/  @!P4 IADD3 R78, -R78, RZ, RZ ;  /* 0x000000ff4e4ec210 */ /* 0x000fe40007ffe1ff */
[C---:B------:R-:W-:Y:S02]  /*19170*/  ISETP.GT.U32.AND P3, PT, R251.reuse, R83, PT ;  /* 0x00000053fb00720c */ /* 0x040fe40003f64070 */
[----:B------:R-:W-:Y:S01]  /*19180*/  ISETP.GT.U32.AND P4, PT, R251, R84, PT ;  /* 0x00000054fb00720c */ /* 0x000fe20003f84070 */
[----:B------:R-:W-:Y:S01]  /*19190*/  @!P0 IMAD.IADD R81, R81, 0x1, -R251 ;  /* 0x0000000151518824 */ /* 0x000fe200078e0afb */
[----:B------:R-:W-:-:S03]  /*191a0*/  ISETP.GT.U32.AND P0, PT, R251, R87, PT ;  /* 0x00000057fb00720c */ /* 0x000fc60003f04070 */
[----:B------:R-:W-:Y:S01]  /*191b0*/  @!P6 IMAD.MOV R79, RZ, RZ, -R79 ;  /* 0x000000ffff4fe224 */ /* 0x000fe200078e0a4f */
[----:B------:R-:W-:-:S05]  /*191c0*/  ISETP.GT.U32.AND P6, PT, R251, R86, PT ;  /* 0x00000056fb00720c */ /* 0x000fca0003fc4070 */
        /* <DEDUP_REMOVED lines=9> */
[----:B------:R-:W-:-:S05]  /*19260*/  @!P6 IMAD.IADD R91, R91, 0x1, -R251 ;  /* 0x000000015b5be824 */ /* 0x000fca00078e0afb */
[C---:B------:R-:W-:Y:S02]  /*19270*/  ISETP.GT.U32.AND P6, PT, R251.reuse, R91, PT ;  /* 0x0000005bfb00720c */ /* 0x040fe40003fc4070 */
[----:B------:R-:W-:Y:S02]  /*19280*/  @!P2 IADD3 R80, -R80, RZ, RZ ;  /* 0x000000ff5050a210 */ /* 0x000fe40007ffe1ff */
[----:B------:R-:W-:-:S09]  /*19290*/  ISETP.GT.U32.AND P2, PT, R251, R86, PT ;  /* 0x00000056fb00720c */ /* 0x000fd20003f44070 */
[--C-:B------:R-:W-:Y:S01]  /*192a0*/  @!P6 IMAD.IADD R91, R91, 0x1, -R251.reuse ;  /* 0x000000015b5be824 */ /* 0x100fe200078e0afb */
[----:B------:R-:W-:Y:S02]  /*192b0*/  ISETP.GE.AND P6, PT, R25, RZ, PT ;  /* 0x000000ff1900720c */ /* 0x000fe40003fc6270 */
[----:B------:R-:W2:Y:S01]  /*192c0*/  LDL R25, [R1+0x3b10] ;  /* 0x003b100001197983 */ /* 0x000ea20000100800 */
        /* <DEDUP_REMOVED lines=8> */
[----:B------:R-:W4:Y:S10]  /*19350*/  LDL R20, [R1+0x3af8] ;  /* 0x003af80001147983 */ /* 0x000f340000100800 */
[----:B------:R-:W-:-:S02]  /*19360*/  @!P4 IADD3 R85, -R85, RZ, RZ ;  /* 0x000000ff5555c210 */ /* 0x000fc40007ffe1ff */
[----:B------:R-:W-:-:S13]  /*19370*/  ISETP.GT.U32.AND P4, PT, R251, R92, PT ;  /* 0x0000005cfb00720c */ /* 0x000fda0003f84070 */
[----:B------:R-:W-:Y:S01]  /*19380*/  @!P4 IMAD.IADD R92, R92, 0x1, -R251 ;  /* 0x000000015c5cc824 */ /* 0x000fe200078e0afb */
[----:B---3--:R-:W-:Y:S02]  /*19390*/  ISETP.GE.AND P4, PT, R24, RZ, PT ;  /* 0x000000ff1800720c */ /* 0x008fe40003f86270 */
        /* <DEDUP_REMOVED lines=9> */
[----:B------:R-:W-:Y:S02]  /*19430*/  @!P1 IADD3 R88, R88, -R251, RZ ;  /* 0x800000fb58589210 */ /* 0x000fe40007ffe0ff */
[----:B------:R-:W-:Y:S01]  /*19440*/  ISETP.GE.AND P1, PT, R19, RZ, PT ;  /* 0x000000ff1300720c */ /* 0x000fe20003f26270 */
[----:B------:R-:W-:Y:S01]  /*19450*/  @!P0 IMAD.MOV R82, RZ, RZ, -R82 ;  /* 0x000000ffff528224 */ /* 0x000fe200078e0a52 */
[----:B------:R-:W-:Y:S01]  /*19460*/  ISETP.GT.U32.AND P0, PT, R251, R88, PT ;  /* 0x00000058fb00720c */ /* 0x000fe20003f04070 */
[----:B------:R-:W-:-:S10]  /*19470*/  @!P3 IMAD.MOV R84, RZ, RZ, -R84 ;  /* 0x000000ffff54b224 */ /* 0x000fd400078e0a54 */
[----:B------:R-:W-:Y:S01]  /*19480*/  @!P1 IMAD.MOV R83, RZ, RZ, -R83 ;  /* 0x000000ffff539224 */ /* 0x000fe200078e0a53 */
[----:B------:R-:W-:Y:S01]  /*19490*/  ISETP.GT.U32.AND P1, PT, R251, R89, PT ;  /* 0x00000059fb00720c */ /* 0x000fe20003f24070 */
[--C-:B------:R-:W-:Y:S01]  /*194a0*/  @!P5 IMAD.IADD R87, R87, 0x1, -R251.reuse ;  /* 0x000000015757d824 */ /* 0x100fe200078e0afb */
[C---:B------:R-:W-:Y:S02]  /*194b0*/  ISETP.GT.U32.AND P3, PT, R251.reuse, R90, PT ;  /* 0x0000005afb00720c */ /* 0x040fe40003f64070 */
[C---:B------:R-:W-:Y:S01]  /*194c0*/  ISETP.GT.U32.AND P5, PT, R251.reuse, R94, PT ;  /* 0x0000005efb00720c */ /* 0x040fe20003fa4070 */
[----:B------:R-:W-:Y:S01]  /*194d0*/  @!P0 IMAD.IADD R88, R88, 0x1, -R251 ;  /* 0x0000000158588824 */ /* 0x000fe200078e0afb */
[----:B------:R-:W-:-:S07]  /*194e0*/  ISETP.GT.U32.AND P0, PT, R251, R95, PT ;  /* 0x0000005ffb00720c */ /* 0x000fce0003f04070 */
[--C-:B------:R-:W-:Y:S01]  /*194f0*/  @!P1 IMAD.IADD R89, R89, 0x1, -R251.reuse ;  /* 0x0000000159599824 */ /* 0x100fe200078e0afb */
[C---:B------:R-:W-:Y:S02]  /*19500*/  ISETP.GT.U32.AND P1, PT, R251.reuse, R96, PT ;  /* 0x00000060fb00720c */ /* 0x040fe40003f24070 */
[----:B------:R-:W-:Y:S01]  /*19510*/  @!P3 IADD3 R90, R90, -R251, RZ ;  /* 0x800000fb5a5ab210 */ /* 0x000fe20007ffe0ff */
[----:B------:R-:W-:Y:S01]  /*19520*/  @!P5 IMAD.IADD R94, R94, 0x1, -R251 ;  /* 0x000000015e5ed824 */ /* 0x000fe200078e0afb */
[----:B------:R-:W-:Y:S02]  /*19530*/  ISETP.GT.U32.AND P3, PT, R251, R97, PT ;  /* 0x00000061fb00720c */ /* 0x000fe40003f64070 */
[----:B------:R-:W-:-:S07]  /*19540*/  @!P0 IADD3 R95, R95, -R251, RZ ;  /* 0x800000fb5f5f8210 */ /* 0x000fce0007ffe0ff */
[----:B------:R-:W-:-:S04]  /*19550*/  @!P1 IMAD.IADD R96, R96, 0x1, -R251 ;  /* 0x0000000160609824 */ /* 0x000fc800078e0afb */
[----:B------:R-:W-:Y:S01]  /*19560*/  @!P3 IMAD.IADD R97, R97, 0x1, -R251 ;  /* 0x000000016161b824 */ /* 0x000fe200078e0afb */
[----:B------:R-:W-:Y:S02]  /*19570*/  IADD3 R36, R246, 0x1f6, RZ ;  /* 0x000001f6f6247810 */ /* 0x000fe40007ffe0ff */
[----:B------:R-:W-:-:S13]  /*19580*/  ISETP.GT.U32.AND P3, PT, R251, R92, PT ;  /* 0x0000005cfb00720c */ /* 0x000fda0003f64070 */
        /* <DEDUP_REMOVED lines=10> */
[----:B------:R-:W-:-:S06]  /*19630*/  ISETP.GT.U32.AND P5, PT, R251, R97, PT ;  /* 0x00000061fb00720c */ /* 0x000fcc0003fa4070 */
[----:B------:R-:W-:Y:S01]  /*19640*/  @!P1 IMAD.MOV R91, RZ, RZ, -R91 ;  /* 0x000000ffff5b9224 */ /* 0x000fe200078e0a5b */
[----:B------:R-:W-:Y:S01]  /*19650*/  ISETP.GT.U32.AND P1, PT, R251, R98, PT ;  /* 0x00000062fb00720c */ /* 0x000fe20003f24070 */
[----:B------:R1:W-:Y:S05]  /*19660*/  STL [R1+0x3600], R36 ;  /* 0x0036002401007387 */ /* 0x0003ea0000100800 */
[----:B------:R-:W-:Y:S01]  /*19670*/  @!P5 IMAD.IADD R97, R97, 0x1, -R251 ;  /* 0x000000016161d824 */ /* 0x000fe200078e0afb */
[----:B------:R-:W-:Y:S02]  /*19680*/  ISETP.GE.AND P5, PT, R25, RZ, PT ;  /* 0x000000ff1900720c */ /* 0x000fe40003fa6270 */
[----:B--2---:R-:W-:Y:S01]  /*19690*/  ISETP.GE.AND P3, PT, R23, RZ, PT ;  /* 0x000000ff1700720c */ /* 0x004fe20003f66270 */
[----:B------:R-:W2:Y:S03]  /*196a0*/  LDL R25, [R1+0x3b40] ;  /* 0x003b400001197983 */ /* 0x000ea60000100800 */
[----:B------:R-:W-:-:S02]  /*196b0*/  @!P1 IADD3 R98, R98, -R251, RZ ;  /* 0x800000fb62629210 */ /* 0x000fc40007ffe0ff */
[----:B---3--:R-:W-:Y:S01]  /*196c0*/  ISETP.GE.AND P1, PT, R24, RZ, PT ;  /* 0x000000ff1800720c */ /* 0x008fe20003f26270 */
[----:B------:R-:W3:Y:S04]  /*196d0*/  LDL R23, [R1+0x3b08] ;  /* 0x003b080001177983 */ /* 0x000ee80000100800 */
[----:B------:R-:W3:Y:S01]  /*196e0*/  LDL R24, [R1+0x3b44] ;  /* 0x003b440001187983 */ /* 0x000ee20000100800 */
[----:B------:R-:W-:Y:S01]  /*196f0*/  @!P4 IMAD.MOV R87, RZ, RZ, -R87 ;  /* 0x000000ffff57c224 */ /* 0x000fe200078e0a57 */
[C---:B------:R-:W-:Y:S02]  /*19700*/  ISETP.GT.U32.AND P4, PT, R251.reuse, R93, PT ;  /* 0x0000005dfb00720c */ /* 0x040fe40003f84070 */
[----:B------:R-:W-:Y:S01]  /*19710*/  @!P2 IADD3 R88, -R88, RZ, RZ ;  /* 0x000000ff5858a210 */ /* 0x000fe20007ffe1ff */
[----:B------:R-:W-:Y:S01]  /*19720*/  @!P0 IMAD.MOV R90, RZ, RZ, -R90 ;  /* 0x000000ffff5a8224 */ /* 0x000fe200078e0a5a */
[C---:B------:R-:W-:Y:S01]  /*19730*/  ISETP.GT.U32.AND P2, PT, R251.reuse, R94, PT ;  /* 0x0000005efb00720c */ /* 0x040fe20003f44070 */
[----:B------:R-:W3:Y:S01]  /*19740*/  LDL R26, [R1+0x3b5c] ;  /* 0x003b5c00011a7983 */ /* 0x000ee20000100800 */
[----:B------:R-:W-:-:S07]  /*19750*/  ISETP.GT.U32.AND P0, PT, R251, R96, PT ;  /* 0x00000060fb00720c */ /* 0x000fce0003f04070 */
[----:B------:R-:W-:Y:S02]  /*19760*/  @!P4 IADD3 R93, R93, -R251, RZ ;  /* 0x800000fb5d5dc210 */ /* 0x000fe40007ffe0ff */
[C---:B------:R-:W-:Y:S02]  /*19770*/  ISETP.GT.U32.AND P4, PT, R251.reuse, R100, PT ;  /* 0x00000064fb00720c */ /* 0x040fe40003f84070 */
[--C-:B------:R-:W-:Y:S01]  /*19780*/  @!P2 IMAD.IADD R94, R94, 0x1, -R251.reuse ;  /* 0x000000015e5ea824 */ /* 0x100fe200078e0afb */
[C---:B------:R-:W-:Y:S01]  /*19790*/  ISETP.GT.U32.AND P2, PT, R251.reuse, R101, PT ;  /* 0x00000065fb00720c */ /* 0x040fe20003f44070 */
[----:B------:R-:W-:Y:S01]  /*197a0*/  @!P0 IMAD.IADD R96, R96, 0x1, -R251 ;  /* 0x0000000160608824 */ /* 0x000fe200078e0afb */
[----:B------:R-:W-:-:S08]  /*197b0*/  ISETP.GT.U32.AND P0, PT, R251, R103, PT ;  /* 0x00000067fb00720c */ /* 0x000fd00003f04070 */
[----:B------:R-:W-:-:S03]  /*197c0*/  @!P4 IMAD.IADD R100, R100, 0x1, -R251 ;  /* 0x000000016464c824 */ /* 0x000fc600078e0afb */
[----:B------:R-:W-:Y:S02]  /*197d0*/  @!P2 IMAD.IADD R101, R101, 0x1, -R251 ;  /* 0x000000016565a824 */ /* 0x000fe400078e0afb */
[----:B------:R-:W-:Y:S01]  /*197e0*/  @!P0 IADD3 R103, R103, -R251, RZ ;  /* 0x800000fb67678210 */ /* 0x000fe20007ffe0ff */
[----:B------:R-:W-:Y:S01]  /*197f0*/  @!P5 IMAD.MOV R92, RZ, RZ, -R92 ;  /* 0x000000ffff5cd224 */ /* 0x000fe200078e0a5c */
[C---:B------:R-:W-:Y:S02]  /*19800*/  ISETP.GT.U32.AND P0, PT, R251.reuse, R98, PT ;  /* 0x00000062fb00720c */ /* 0x040fe40003f04070 */
[C---:B------:R-:W-:Y:S01]  /*19810*/  ISETP.GT.U32.AND P5, PT, R251.reuse, R103, PT ;  /* 0x00000067fb00720c */ /* 0x040fe20003fa4070 */
[----:B------:R-:W-:Y:S01]  /*19820*/  @!P1 IMAD.MOV R93, RZ, RZ, -R93 ;  /* 0x000000ffff5d9224 */ /* 0x000fe200078e0a5d */
[----:B------:R-:W-:-:S09]  /*19830*/  ISETP.GT.U32.AND P1, PT, R251, R99, PT ;  /* 0x00000063fb00720c */ /* 0x000fd20003f24070 */
[--C-:B------:R-:W-:Y:S02]  /*19840*/  @!P0 IMAD.IADD R98, R98, 0x1, -R251.reuse ;  /* 0x0000000162628824 */ /* 0x100fe400078e0afb */
[--C-:B------:R-:W-:Y:S02]  /*19850*/  @!P5 IMAD.IADD R103, R103, 0x1, -R251.reuse ;  /* 0x000000016767d824 */ /* 0x100fe400078e0afb */
[----:B------:R-:W-:Y:S01]  /*19860*/  @!P1 IMAD.IADD R99, R99, 0x1, -R251 ;  /* 0x0000000163639824 */ /* 0x000fe200078e0afb */
[----:B------:R-:W-:-:S13]  /*19870*/  ISETP.GT.U32.AND P1, PT, R251, R105, PT ;  /* 0x00000069fb00720c */ /* 0x000fda0003f24070 */
[----:B------:R-:W-:Y:S01]  /*19880*/  @!P1 IMAD.IADD R105, R105, 0x1, -R251 ;  /* 0x0000000169699824 */ /* 0x000fe200078e0afb */
[----:B----4-:R-:W-:Y:S02]  /*19890*/  ISETP.GE.AND P4, PT, R22, RZ, PT ;  /* 0x000000ff1600720c */ /* 0x010fe40003f86270 */
        /* <DEDUP_REMOVED lines=9> */
[----:B------:R-:W-:Y:S01]  /*19930*/  @!P6 IMAD.MOV R86, RZ, RZ, -R86 ;  /* 0x000000ffff56e224 */ /* 0x000fe200078e0a56 */
[----:B------:R-:W-:-:S13]  /*19940*/  ISETP.GT.U32.AND P6, PT, R251, R95, PT ;  /* 0x0000005ffb00720c */ /* 0x000fda0003fc4070 */
[----:B------:R-:W-:Y:S01]  /*19950*/  @!P6 IMAD.IADD R95, R95, 0x1, -R251 ;  /* 0x000000015f5fe824 */ /* 0x000fe200078e0afb */
[----:B------:R-:W-:-:S03]  /*19960*/  ISETP.GT.U32.AND P6, PT, R251, R102, PT ;  /* 0x00000066fb00720c */ /* 0x000fc60003fc4070 */
[----:B------:R-:W-:-:S10]  /*19970*/  @!P4 IMAD.MOV R95, RZ, RZ, -R95 ;  /* 0x000000ffff5fc224 */ /* 0x000fd400078e0a5f */
[----:B------:R-:W-:Y:S01]  /*19980*/  @!P6 IMAD.IADD R102, R102, 0x1, -R251 ;  /* 0x000000016666e824 */ /* 0x000fe200078e0afb */
[----:B------:R-:W-:Y:S02]  /*19990*/  ISETP.GE.AND P6, PT, R20, RZ, PT ;  /* 0x000000ff1400720c */ /* 0x000fe40003fc6270 */
[----:B------:R-:W3:Y:S01]  /*199a0*/  LDL R20, [R1+0x3b24] ;  /* 0x003b240001147983 */ /* 0x000ee20000100800 */
[C---:B------:R-:W-:Y:S02]  /*199b0*/  ISETP.GT.U32.AND P4, PT, R251.reuse, R101, PT ;  /* 0x00000065fb00720c */ /* 0x040fe40003f84070 */
[----:B------:R-:W-:Y:S02]  /*199c0*/  @!P2 IADD3 R96, -R96, RZ, RZ ;  /* 0x000000ff6060a210 */ /* 0x000fe40007ffe1ff */
[----:B------:R-:W-:-:S06]  /*199d0*/  ISETP.GT.U32.AND P2, PT, R251, R102, PT ;  /* 0x00000066fb00720c */ /* 0x000fcc0003f44070 */
[----:B------:R-:W-:Y:S01]  /*199e0*/  @!P6 IMAD.MOV R97, RZ, RZ, -R97 ;  /* 0x000000ffff61e224 */ /* 0x000fe200078e0a61 */
[----:B------:R-:W-:Y:S02]  /*199f0*/  ISETP.GT.U32.AND P6, PT, R251, R104, PT ;  /* 0x00000068fb00720c */ /* 0x000fe40003fc4070 */
[----:B------:R-:W-:Y:S02]  /*19a00*/  @!P4 IADD3 R101, R101, -R251, RZ ;  /* 0x800000fb6565c210 */ /* 0x000fe40007ffe0ff */
[C---:B------:R-:W-:Y:S02]  /*19a10*/  ISETP.GT.U32.AND P4, PT, R251.reuse, R107, PT ;  /* 0x0000006bfb00720c */ /* 0x040fe40003f84070 */
[----:B------:R-:W-:Y:S01]  /*19a20*/  @!P2 IMAD.IADD R102, R102, 0x1, -R251 ;  /* 0x000000016666a824 */ /* 0x000fe200078e0afb */
[----:B------:R-:W-:Y:S02]  /*19a30*/  ISETP.GT.U32.AND P2, PT, R251, R108, PT ;  /* 0x0000006cfb00720c */ /* 0x000fe40003f44070 */
[----:B------:R-:W-:-:S04]  /*19a40*/  @!P0 IADD3 R98, -R98, RZ, RZ ;  /* 0x000000ff62628210 */ /* 0x000fc80007ffe1ff */
[----:B------:R-:W-:Y:S01]  /*19a50*/  @!P6 IMAD.IADD R104, R104, 0x1, -R251 ;  /* 0x000000016868e824 */ /* 0x000fe200078e0afb */
[----:B------:R-:W-:-:S03]  /*19a60*/  ISETP.GT.U32.AND P6, PT, R251, R109, PT ;  /* 0x0000006dfb00720c */ /* 0x000fc60003fc4070 */
[--C-:B------:R-:W-:Y:S01]  /*19a70*/  @!P4 IMAD.IADD R107, R107, 0x1, -R251.reuse ;  /* 0x000000016b6bc824 */ /* 0x100fe200078e0afb */
[----:B------:R-:W-:Y:S02]  /*19a80*/  ISETP.GT.U32.AND P0, PT, R251, R104, PT ;  /* 0x00000068fb00720c */ /* 0x000fe40003f04070 */
[----:B------:R-:W-:-:S07]  /*19a90*/  @!P2 IMAD.IADD R108, R108, 0x1, -R251 ;  /* 0x000000016c6ca824 */ /* 0x000fce00078e0afb */
[----:B------:R-:W-:-:S04]  /*19aa0*/  @!P6 IMAD.IADD R109, R109, 0x1, -R251 ;  /* 0x000000016d6de824 */ /* 0x000fc800078e0afb */
[----:B------:R-:W-:Y:S01]  /*19ab0*/  @!P0 IMAD.IADD R104, R104, 0x1, -R251 ;  /* 0x0000000168688824 */ /* 0x000fe200078e0afb */
[C---:B------:R-:W-:Y:S02]  /*19ac0*/  ISETP.GT.U32.AND P6, PT, R251.reuse, R109, PT ;  /* 0x0000006dfb00720c */ /* 0x040fe40003fc4070 */
[C---:B------:R-:W-:Y:S01]  /*19ad0*/  ISETP.GT.U32.AND P0, PT, R251.reuse, R111, PT ;  /* 0x0000006ffb00720c */ /* 0x040fe20003f04070 */
[----:B------:R-:W-:Y:S01]  /*19ae0*/  @!P5 IMAD.MOV R99, RZ, RZ, -R99 ;  /* 0x000000ffff63d224 */ /* 0x000fe200078e0a63 */
[----:B------:R-:W-:-:S09]  /*19af0*/  ISETP.GT.U32.AND P5, PT, R251, R105, PT ;  /* 0x00000069fb00720c */ /* 0x000fd20003fa4070 */
[--C-:B------:R-:W-:Y:S01]  /*19b00*/  @!P6 IMAD.IADD R109, R109, 0x1, -R251.reuse ;  /* 0x000000016d6de824 */ /* 0x100fe200078e0afb */
[----:B------:R-:W-:Y:S01]  /*19b10*/  ISETP.GE.AND P6, PT, R26, RZ, PT ;  /* 0x000000ff1a00720c */ /* 0x000fe20003fc6270 */
[--C-:B------:R-:W-:Y:S01]  /*19b20*/  @!P0 IMAD.IADD R111, R111, 0x1, -R251.reuse ;  /* 0x000000016f6f8824 */ /* 0x100fe200078e0afb */
[----:B------:R-:W3:Y:S01]  /*19b30*/  LDL R26, [R1+0x3b34] ;  /* 0x003b3400011a7983 */ /* 0x000ee20000100800 */
[----:B------:R-:W-:Y:S01]  /*19b40*/  @!P5 IMAD.IADD R105, R105, 0x1, -R251 ;  /* 0x000000016969d824 */ /* 0x000fe200078e0afb */
[----:B------:R-:W-:-:S13]  /*19b50*/  ISETP.GT.U32.AND P5, PT, R251, R112, PT ;  /* 0x00000070fb00720c */ /* 0x000fda0003fa4070 */
[----:B------:R-:W-:Y:S01]  /*19b60*/  @!P5 IMAD.IADD R112, R112, 0x1, -R251 ;  /* 0x000000017070d824 */ /* 0x000fe200078e0afb */
[----:B----4-:R-:W-:Y:S02]  /*19b70*/  ISETP.GE.AND P4, PT, R22, RZ, PT ;  /* 0x000000ff1600720c */ /* 0x010fe40003f86270 */
[----:B------:R-:W4:Y:S01]  /*19b80*/  LDL R22, [R1+0x3b6c] ;  /* 0x003b6c0001167983 */ /* 0x000f220000100800 */
[----:B------:R-:W-:-:S03]  /*19b90*/  ISETP.GE.AND P2, PT, R21, RZ, PT ;  /* 0x000000ff1500720c */ /* 0x000fc60003f46270 */
[----:B------:R-:W4:Y:S10]  /*19ba0*/  LDL R21, [R1+0x3b70] ;  /* 0x003b700001157983 */ /* 0x000f340000100800 */
[----:B------:R-:W-:-:S02]  /*19bb0*/  @!P2 IADD3 R103, -R103, RZ, RZ ;  /* 0x000000ff6767a210 */ /* 0x000fc40007ffe1ff */
[----:B------:R-:W-:-:S13]  /*19bc0*/  ISETP.GT.U32.AND P2, PT, R251, R110, PT ;  /* 0x0000006efb00720c */ /* 0x000fda0003f44070 */
[----:B------:R-:W-:Y:S01]  /*19bd0*/  @!P2 IMAD.IADD R110, R110, 0x1, -R251 ;  /* 0x000000016e6ea824 */ /* 0x000fe200078e0afb */
[----:B--2---:R-:W-:Y:S02]  /*19be0*/  ISETP.GE.AND P2, PT, R25, RZ, PT ;  /* 0x000000ff1900720c */ /* 0x004fe40003f46270 */
[----:B------:R-:W2:Y:S01]  /*19bf0*/  LDL R25, [R1+0x3b50] ;  /* 0x003b500001197983 */ /* 0x000ea20000100800 */
[----:B---3--:R-:W-:-:S03]  /*19c00*/  ISETP.GE.AND P0, PT, R24, RZ, PT ;  /* 0x000000ff1800720c */ /* 0x008fc60003f06270 */
[----:B------:R-:W3:Y:S01]  /*19c10*/  LDL R24, [R1+0x3b68] ;  /* 0x003b680001187983 */ /* 0x000ee20000100800 */
[----:B------:R-:W-:-:S03]  /*19c20*/  ISETP.GE.AND P5, PT, R23, RZ, PT ;  /* 0x000000ff1700720c */ /* 0x000fc60003fa6270 */
[----:B------:R-:W2:Y:S01]  /*19c30*/  LDL R23, [R1+0x3b84] ;  /* 0x003b840001177983 */ /* 0x000ea20000100800 */
[----:B------:R-:W-:Y:S01]  /*19c40*/  @!P3 IMAD.MOV R94, RZ, RZ, -R94 ;  /* 0x000000ffff5eb224 */ /* 0x000fe200078e0a5e */
[----:B------:R-:W-:-:S13]  /*19c50*/  ISETP.GT.U32.AND P3, PT, R251, R100, PT ;  /* 0x00000064fb00720c */ /* 0x000fda0003f64070 */
[----:B------:R-:W-:Y:S01]  /*19c60*/  @!P3 IMAD.IADD R100, R100, 0x1, -R251 ;  /* 0x000000016464b824 */ /* 0x000fe200078e0afb */
[----:B------:R-:W-:-:S03]  /*19c70*/  ISETP.GT.U32.AND P3, PT, R251, R106, PT ;  /* 0x0000006afb00720c */ /* 0x000fc60003f64070 */
[----:B------:R-:W-:-:S10]  /*19c80*/  @!P1 IMAD.MOV R100, RZ, RZ, -R100 ;  /* 0x000000ffff649224 */ /* 0x000fd400078e0a64 */
[----:B------:R-:W-:Y:S02]  /*19c90*/  @!P3 IADD3 R106, R106, -R251, RZ ;  /* 0x800000fb6a6ab210 */ /* 0x000fe40007ffe0ff */
[----:B------:R-:W-:Y:S02]  /*19ca0*/  ISETP.GE.AND P3, PT, R20, RZ, PT ;  /* 0x000000ff1400720c */ /* 0x000fe40003f66270 */
[C---:B------:R-:W-:Y:S01]  /*19cb0*/  ISETP.GT.U32.AND P1, PT, R251.reuse, R106, PT ;  /* 0x0000006afb00720c */ /* 0x040fe20003f24070 */
[----:B------:R-:W-:Y:S01]  /*19cc0*/  @!P4 IMAD.MOV R102, RZ, RZ, -R102 ;  /* 0x000000ffff66c224 */ /* 0x000fe200078e0a66 */
[----:B------:R-:W-:-:S09]  /*19cd0*/  ISETP.GT.U32.AND P4, PT, R251, R108, PT ;  /* 0x0000006cfb00720c */ /* 0x000fd20003f84070 */
[----:B------:R-:W-:Y:S01]  /*19ce0*/  @!P3 IMAD.MOV R101, RZ, RZ, -R101 ;  /* 0x000000ffff65b224 */ /* 0x000fe200078e0a65 */
[C---:B------:R-:W-:Y:S01]  /*19cf0*/  ISETP.GT.U32.AND P3, PT, R251.reuse, R107, PT ;  /* 0x0000006bfb00720c */ /* 0x040fe20003f64070 */
[----:B------:R-:W-:Y:S01]  /*19d00*/  @!P1 IMAD.IADD R106, R106, 0x1, -R251 ;  /* 0x000000016a6a9824 */ /* 0x000fe200078e0afb */
[C---:B------:R-:W-:Y:S02]  /*19d10*/  ISETP.GT.U32.AND P1, PT, R251.reuse, R113, PT ;  /* 0x00000071fb00720c */ /* 0x040fe40003f24070 */
[----:B------:R-:W-:Y:S02]  /*19d20*/  @!P4 IADD3 R108, R108, -R251, RZ ;  /* 0x800000fb6c6cc210 */ /* 0x000fe40007ffe0ff */
[----:B------:R-:W-:-:S07]  /*19d30*/  ISETP.GT.U32.AND P4, PT, R251, R115, PT ;  /* 0x00000073fb00720c */ /* 0x000fce0003f84070 */
[----:B------:R-:W-:Y:S01]  /*19d40*/  @!P3 IMAD.IADD R107, R107, 0x1, -R251 ;  /* 0x000000016b6bb824 */ /* 0x000fe200078e0afb */
[----:B------:R-:W-:Y:S02]  /*19d50*/  ISETP.GT.U32.AND P3, PT, R251, R114, PT ;  /* 0x00000072fb00720c */ /* 0x000fe40003f64070 */
[----:B------:R-:W-:-:S03]  /*19d60*/  @!P1 IADD3 R113, R113, -R251, RZ ;  /* 0x800000fb71719210 */ /* 0x000fc60007ffe0ff */
[----:B------:R-:W-:Y:S01]  /*19d70*/  @!P4 IMAD.IADD R115, R115, 0x1, -R251 ;  /* 0x000000017373c824 */ /* 0x000fe200078e0afb */
[----:B------:R-:W-:-:S07]  /*19d80*/  ISETP.GT.U32.AND P4, PT, R251, R110, PT ;  /* 0x0000006efb00720c */ /* 0x000fce0003f84070 */
[----:B------:R-:W-:Y:S02]  /*19d90*/  @!P3 IMAD.IADD R114, R114, 0x1, -R251 ;  /* 0x000000017272b824 */ /* 0x000fe400078e0afb */
[----:B------:R-:W-:Y:S01]  /*19da0*/  @!P5 IMAD.MOV R107, RZ, RZ, -R107 ;  /* 0x000000ffff6bd224 */ /* 0x000fe200078e0a6b */
[----:B------:R-:W-:-:S03]  /*19db0*/  ISETP.GT.U32.AND P5, PT, R251, R115, PT ;  /* 0x00000073fb00720c */ /* 0x000fc60003fa4070 */
[----:B------:R-:W-:Y:S01]  /*19dc0*/  @!P4 IMAD.IADD R110, R110, 0x1, -R251 ;  /* 0x000000016e6ec824 */ /* 0x000fe200078e0afb */
[C---:B------:R-:W-:Y:S02]  /*19dd0*/  ISETP.GT.U32.AND P4, PT, R251.reuse, R117, PT ;  /* 0x00000075fb00720c */ /* 0x040fe40003f84070 */
[----:B------:R-:W-:Y:S01]  /*19de0*/  IADD3 R35, R246, 0x1f7, RZ ;  /* 0x000001f7f6237810 */ /* 0x000fe20007ffe0ff */
[----:B------:R-:W-:Y:S01]  /*19df0*/  @!P2 IMAD.MOV R105, RZ, RZ, -R105 ;  /* 0x000000ffff69a224 */ /* 0x000fe200078e0a69 */
[----:B------:R-:W-:-:S05]  /*19e00*/  ISETP.GT.U32.AND P2, PT, R251, R111, PT ;  /* 0x0000006ffb00720c */ /* 0x000fca0003f44070 */
[----:B------:R-:W-:Y:S01]  /*19e10*/  @!P5 IMAD.IADD R115, R115, 0x1, -R251 ;  /* 0x000000017373d824 */ /* 0x000fe200078e0afb */
[----:B------:R-:W-:-:S03]  /*19e20*/  ISETP.GE.AND P5, PT, R26, RZ, PT ;  /* 0x000000ff1a00720c */ /* 0x000fc60003fa6270 */
[----:B------:R-:W-:-:S04]  /*19e30*/  @!P4 IMAD.IADD R117, R117, 0x1, -R251 ;  /* 0x000000017575c824 */ /* 0x000fc800078e0afb */
[----:B------:R-:W-:Y:S02]  /*19e40*/  @!P2 IADD3 R111, R111, -R251, RZ ;  /* 0x800000fb6f6fa210 */ /* 0x000fe40007ffe0ff */
[----:B------:R-:W-:-:S13]  /*19e50*/  ISETP.GT.U32.AND P2, PT, R251, R118, PT ;  /* 0x00000076fb00720c */ /* 0x000fda0003f44070 */
[----:B------:R-:W-:Y:S01]  /*19e60*/  @!P2 IMAD.IADD R118, R118, 0x1, -R251 ;  /* 0x000000017676a824 */ /* 0x000fe200078e0afb */
[----:B----4-:R-:W-:Y:S02]  /*19e70*/  ISETP.GE.AND P1, PT, R22, RZ, PT ;  /* 0x000000ff1600720c */ /* 0x010fe40003f26270 */
[----:B------:R-:W4:Y:S01]  /*19e80*/  LDL R22, [R1+0x3b8c] ;  /* 0x003b8c0001167983 */ /* 0x000f220000100800 */
[----:B------:R-:W-:-:S03]  /*19e90*/  ISETP.GE.AND P3, PT, R21, RZ, PT ;  /* 0x000000ff1500720c */ /* 0x000fc60003f66270 */
[----:B------:R-:W4:Y:S10]  /*19ea0*/  LDL R21, [R1+0x3b4c] ;  /* 0x003b4c0001157983 */ /* 0x000f340000100800 */
[----:B------:R-:W-:Y:S01]  /*19eb0*/  @!P3 IMAD.MOV R109, RZ, RZ, -R109 ;  /* 0x000000ffff6db224 */ /* 0x000fe200078e0a6d */
[----:B------:R-:W-:Y:S01]  /*19ec0*/  ISETP.GT.U32.AND P3, PT, R251, R116, PT ;  /* 0x00000074fb00720c */ /* 0x000fe20003f64070 */
[----:B------:R1:W-:Y:S04]  /*19ed0*/  STL [R1+0x35f8], R35 ;  /* 0x0035f82301007387 */ /* 0x0003e80000100800 */
[----:B------:R-:W4:Y:S01]  /*19ee0*/  LDL R26, [R1+0x3b64] ;  /* 0x003b6400011a7983 */ /* 0x000f220000100800 */
[----:B---3--:R-:W-:-:S02]  /*19ef0*/  ISETP.GE.AND P4, PT, R24, RZ, PT ;  /* 0x000000ff1800720c */ /* 0x008fc40003f86270 */
[----:B--2---:R-:W-:Y:S01]  /*19f00*/  ISETP.GE.AND P2, PT, R23, RZ, PT ;  /* 0x000000ff1700720c */ /* 0x004fe20003f46270 */
[----:B------:R-:W2:Y:S04]  /*19f10*/  LDL R24, [R1+0x3b9c] ;  /* 0x003b9c0001187983 */ /* 0x000ea80000100800 */
[----:B------:R-:W-:Y:S02]  /*19f20*/  @!P3 IADD3 R116, R116, -R251, RZ ;  /* 0x800000fb7474b210 */ /* 0x000fe40007ffe0ff */
[----:B------:R-:W-:Y:S01]  /*19f30*/  ISETP.GE.AND P3, PT, R25, RZ, PT ;  /* 0x000000ff1900720c */ /* 0x000fe20003f66270 */
[----:B------:R-:W3:Y:S04]  /*19f40*/  LDL R23, [R1+0x3b60] ;  /* 0x003b600001177983 */ /* 0x000ee80000100800 */
[----:B------:R-:W3:Y:S01]  /*19f50*/  LDL R25, [R1+0x3b80] ;  /* 0x003b800001197983 */ /* 0x000ee20000100800 */
[----:B------:R-:W-:-:S02]  /*19f60*/  @!P0 IADD3 R106, -R106, RZ, RZ ;  /* 0x000000ff6a6a8210 */ /* 0x000fc40007ffe1ff */
[C---:B------:R-:W-:Y:S01]  /*19f70*/  ISETP.GT.U32.AND P0, PT, R251.reuse, R112, PT ;  /* 0x00000070fb00720c */ /* 0x040fe20003f04070 */
[----:B------:R-:W-:Y:S01]  /*19f80*/  @!P1 IMAD.MOV R108, RZ, RZ, -R108 ;  /* 0x000000ffff6c9224 */ /* 0x000fe200078e0a6c */
[C---:B------:R-:W-:Y:S01]  /*19f90*/  ISETP.GT.U32.AND P1, PT, R251.reuse, R114, PT ;  /* 0x00000072fb00720c */ /* 0x040fe20003f24070 */
[----:B------:R-:W-:Y:S01]  /*19fa0*/  @!P6 IMAD.MOV R104, RZ, RZ, -R104 ;  /* 0x000000ffff68e224 */ /* 0x000fe200078e0a68 */
[----:B------:R-:W3:Y:S09]  /*19fb0*/  LDL R27, [R1+0x3b98] ;  /* 0x003b9800011b7983 */ /* 0x000ef20000100800 */
[--C-:B------:R-:W-:Y:S01]  /*19fc0*/  @!P0 IMAD.IADD R112, R112, 0x1, -R251.reuse ;  /* 0x0000000170708824 */ /* 0x100fe200078e0afb */
[C---:B------:R-:W-:Y:S01]  /*19fd0*/  ISETP.GT.U32.AND P0, PT, R251.reuse, R119, PT ;  /* 0x00000077fb00720c */ /* 0x040fe20003f04070 */
[----:B------:R-:W-:Y:S01]  /*19fe0*/  @!P1 IMAD.IADD R114, R114, 0x1, -R251 ;  /* 0x0000000172729824 */ /* 0x000fe200078e0afb */
[C---:B------:R-:W-:Y:S01]  /*19ff0*/  ISETP.GT.U32.AND P1, PT, R251.reuse, R121, PT ;  /* 0x00000079fb00720c */ /* 0x040fe20003f24070 */
[----:B------:R-:W-:Y:S01]  /*1a000*/  @!P3 IMAD.MOV R111, RZ, RZ, -R111 ;  /* 0x000000ffff6fb224 */ /* 0x000fe200078e0a6f */
[----:B------:R-:W-:-:S09]  /*1a010*/  ISETP.GT.U32.AND P3, PT, R251, R117, PT ;  /* 0x00000075fb00720c */ /* 0x000fd20003f64070 */
[--C-:B------:R-:W-:Y:S01]  /*1a020*/  @!P0 IMAD.IADD R119, R119, 0x1, -R251.reuse ;  /* 0x0000000177778824 */ /* 0x100fe200078e0afb */
[----:B------:R-:W-:Y:S02]  /*1a030*/  ISETP.GT.U32.AND P6, PT, R251, R113, PT ;  /* 0x00000071fb00720c */ /* 0x000fe40003fc4070 */
[----:B------:R-:W-:Y:S01]  /*1a040*/  @!P1 IADD3 R121, R121, -R251, RZ ;  /* 0x800000fb79799210 */ /* 0x000fe20007ffe0ff */
[----:B------:R-:W-:Y:S01]  /*1a050*/  @!P5 IMAD.MOV R110, RZ, RZ, -R110 ;  /* 0x000000ffff6ed224 */ /* 0x000fe200078e0a6e */
[----:B------:R-:W-:Y:S01]  /*1a060*/  ISETP.GT.U32.AND P1, PT, R251, R116, PT ;  /* 0x00000074fb00720c */ /* 0x000fe20003f24070 */
[----:B------:R-:W-:Y:S01]  /*1a070*/  @!P3 IMAD.IADD R117, R117, 0x1, -R251 ;  /* 0x000000017575b824 */ /* 0x000fe200078e0afb */
[C---:B------:R-:W-:Y:S02]  /*1a080*/  ISETP.GT.U32.AND P5, PT, R251.reuse, R121, PT ;  /* 0x00000079fb00720c */ /* 0x040fe40003fa4070 */
[----:B------:R-:W-:-:S05]  /*1a090*/  ISETP.GT.U32.AND P3, PT, R251, R123, PT ;  /* 0x0000007bfb00720c */ /* 0x000fca0003f64070 */
[----:B------:R-:W-:-:S04]  /*1a0a0*/  @!P6 IMAD.IADD R113, R113, 0x1, -R251 ;  /* 0x000000017171e824 */ /* 0x000fc800078e0afb */
[----:B------:R-:W-:Y:S01]  /*1a0b0*/  @!P2 IMAD.MOV R113, RZ, RZ, -R113 ;  /* 0x000000ffff71a224 */ /* 0x000fe200078e0a71 */
[----:B------:R-:W-:Y:S01]  /*1a0c0*/  ISETP.GT.U32.AND P2, PT, R251, R119, PT ;  /* 0x00000077fb00720c */ /* 0x000fe20003f44070 */
[--C-:B------:R-:W-:Y:S02]  /*1a0d0*/  @!P1 IMAD.IADD R116, R116, 0x1, -R251.reuse ;  /* 0x0000000174749824 */ /* 0x100fe400078e0afb */
        /* <DEDUP_REMOVED lines=16> */
[----:B------:R-:W-:Y:S01]  /*1a1e0*/  @!P6 IMAD.IADD R120, R120, 0x1, -R251 ;  /* 0x000000017878e824 */ /* 0x000fe200078e0afb */
[----:B------:R-:W-:Y:S02]  /*1a1f0*/  ISETP.GE.AND P6, PT, R21, RZ, PT ;  /* 0x000000ff1500720c */ /* 0x000fe40003fc6270 */
[----:B------:R-:W3:Y:S01]  /*1a200*/  LDL R21, [R1+0x3ba0] ;  /* 0x003ba00001157983 */ /* 0x000ee20000100800 */
[----:B------:R-:W-:Y:S02]  /*1a210*/  @!P0 IADD3 R114, -R114, RZ, RZ ;  /* 0x000000ff72728210 */ /* 0x000fe40007ffe1ff */
[----:B------:R-:W-:-:S08]  /*1a220*/  ISETP.GT.U32.AND P0, PT, R251, R120, PT ;  /* 0x00000078fb00720c */ /* 0x000fd00003f04070 */
[----:B------:R-:W-:Y:S01]  /*1a230*/  @!P6 IMAD.MOV R115, RZ, RZ, -R115 ;  /* 0x000000ffff73e224 */ /* 0x000fe200078e0a73 */
[----:B------:R-:W-:-:S04]  /*1a240*/  ISETP.GT.U32.AND P6, PT, R251, R122, PT ;  /* 0x0000007afb00720c */ /* 0x000fc80003fc4070 */
[----:B------:R-:W-:Y:S01]  /*1a250*/  @!P0 IMAD.IADD R120, R120, 0x1, -R251 ;  /* 0x0000000178788824 */ /* 0x000fe200078e0afb */
[C---:B------:R-:W-:Y:S01]  /*1a260*/  ISETP.GT.U32.AND P0, PT, R251.reuse, R126, PT ;  /* 0x0000007efb00720c */ /* 0x040fe20003f04070 */
[----:B------:R-:W-:Y:S01]  /*1a270*/  @!P4 IMAD.MOV R112, RZ, RZ, -R112 ;  /* 0x000000ffff70c224 */ /* 0x000fe200078e0a70 */
[----:B------:R-:W-:Y:S01]  /*1a280*/  ISETP.GT.U32.AND P4, PT, R251, R118, PT ;  /* 0x00000076fb00720c */ /* 0x000fe20003f84070 */
[----:B------:R-:W-:Y:S01]  /*1a290*/  @!P5 IMAD.MOV R117, RZ, RZ, -R117 ;  /* 0x000000ffff75d224 */ /* 0x000fe200078e0a75 */
[----:B------:R-:W-:-:S04]  /*1a2a0*/  @!P1 IADD3 R116, -R116, RZ, RZ ;  /* 0x000000ff74749210 */ /* 0x000fc80007ffe1ff */
[----:B------:R-:W-:Y:S01]  /*1a2b0*/  @!P6 IMAD.IADD R122, R122, 0x1, -R251 ;  /* 0x000000017a7ae824 */ /* 0x000fe200078e0afb */
[----:B------:R-:W-:-:S04]  /*1a2c0*/  ISETP.GT.U32.AND P6, PT, R251, R127, PT ;  /* 0x0000007ffb00720c */ /* 0x000fc80003fc4070 */
[--C-:B------:R-:W-:Y:S01]  /*1a2d0*/  @!P0 IMAD.IADD R126, R126, 0x1, -R251.reuse ;  /* 0x000000017e7e8824 */ /* 0x100fe200078e0afb */
[C---:B------:R-:W-:Y:S02]  /*1a2e0*/  ISETP.GT.U32.AND P1, PT, R251.reuse, R122, PT ;  /* 0x0000007afb00720c */ /* 0x040fe40003f24070 */
[C---:B------:R-:W-:Y:S01]  /*1a2f0*/  ISETP.GT.U32.AND P5, PT, R251.reuse, R123, PT ;  /* 0x0000007bfb00720c */ /* 0x040fe20003fa4070 */
[----:B------:R-:W-:Y:S01]  /*1a300*/  @!P4 IMAD.IADD R118, R118, 0x1, -R251 ;  /* 0x000000017676c824 */ /* 0x000fe200078e0afb */
[----:B------:R-:W-:-:S04]  /*1a310*/  ISETP.GT.U32.AND P4, PT, R251, R124, PT ;  /* 0x0000007cfb00720c */ /* 0x000fc80003f84070 */
[----:B------:R-:W-:-:S05]  /*1a320*/  @!P6 IMAD.IADD R127, R127, 0x1, -R251 ;  /* 0x000000017f7fe824 */ /* 0x000fca00078e0afb */
[--C-:B------:R-:W-:Y:S01]  /*1a330*/  @!P1 IMAD.IADD R122, R122, 0x1, -R251.reuse ;  /* 0x000000017a7a9824 */ /* 0x100fe200078e0afb */
[----:B------:R-:W-:Y:S01]  /*1a340*/  ISETP.GT.U32.AND P6, PT, R251, R127, PT ;  /* 0x0000007ffb00720c */ /* 0x000fe20003fc4070 */
[----:B------:R-:W-:Y:S01]  /*1a350*/  @!P5 IMAD.IADD R123, R123, 0x1, -R251 ;  /* 0x000000017b7bd824 */ /* 0x000fe200078e0afb */
[C---:B------:R-:W-:Y:S02]  /*1a360*/  ISETP.GT.U32.AND P1, PT, R251.reuse, R129, PT ;  /* 0x00000081fb00720c */ /* 0x040fe40003f24070 */
[----:B------:R-:W-:Y:S02]  /*1a370*/  ISETP.GT.U32.AND P5, PT, R251, R130, PT ;  /* 0x00000082fb00720c */ /* 0x000fe40003fa4070 */
[----:B------:R-:W-:Y:S01]  /*1a380*/  @!P4 IADD3 R124, R124, -R251, RZ ;  /* 0x800000fb7c7cc210 */ /* 0x000fe20007ffe0ff */
[----:B------:R-:W-:-:S03]  /*1a390*/  @!P3 IMAD.MOV R118, RZ, RZ, -R118 ;  /* 0x000000ffff76b224 */ /* 0x000fc600078e0a76 */
[----:B------:R-:W-:-:S03]  /*1a3a0*/  ISETP.GT.U32.AND P3, PT, R251, R124, PT ;  /* 0x0000007cfb00720c */ /* 0x000fc60003f64070 */
[--C-:B------:R-:W-:Y:S01]  /*1a3b0*/  @!P6 IMAD.IADD R127, R127, 0x1, -R251.reuse ;  /* 0x000000017f7fe824 */ /* 0x100fe200078e0afb */
[----:B------:R-:W-:Y:S01]  /*1a3c0*/  ISETP.GE.AND P6, PT, R27, RZ, PT ;  /* 0x000000ff1b00720c */ /* 0x000fe20003fc6270 */
[--C-:B------:R-:W-:Y:S01]  /*1a3d0*/  @!P1 IMAD.IADD R129, R129, 0x1, -R251.reuse ;  /* 0x0000000181819824 */ /* 0x100fe200078e0afb */
[----:B------:R-:W3:Y:S01]  /*1a3e0*/  LDL R27, [R1+0x3bcc] ;  /* 0x003bcc00011b7983 */ /* 0x000ee20000100800 */
[----:B------:R-:W-:-:S06]  /*1a3f0*/  @!P5 IMAD.IADD R130, R130, 0x1, -R251 ;  /* 0x000000018282d824 */ /* 0x000fcc00078e0afb */
[----:B------:R-:W-:Y:S01]  /*1a400*/  @!P3 IMAD.IADD R124, R124, 0x1, -R251 ;  /* 0x000000017c7cb824 */ /* 0x000fe200078e0afb */
[----:B------:R-:W-:-:S13]  /*1a410*/  ISETP.GT.U32.AND P3, PT, R251, R131, PT ;  /* 0x00000083fb00720c */ /* 0x000fda0003f64070 */
[----:B------:R-:W-:Y:S02]  /*1a420*/  @!P3 IADD3 R131, R131, -R251, RZ ;  /* 0x800000fb8383b210 */ /* 0x000fe40007ffe0ff */
[----:B----4-:R-:W-:Y:S02]  /*1a430*/  ISETP.GE.AND P0, PT, R22, RZ, PT ;  /* 0x000000ff1600720c */ /* 0x010fe40003f06270 */
[----:B------:R-:W4:Y:S11]  /*1a440*/  LDL R22, [R1+0x3bb0] ;  /* 0x003bb00001167983 */ /* 0x000f360000100800 */
[----:B------:R-:W-:-:S02]  /*1a450*/  @!P0 IADD3 R121, -R121, RZ, RZ ;  /* 0x000000ff79798210 */ /* 0x000fc40007ffe1ff */
[----:B------:R-:W-:-:S13]  /*1a460*/  ISETP.GT.U32.AND P0, PT, R251, R128, PT ;  /* 0x00000080fb00720c */ /* 0x000fda0003f04070 */
[----:B------:R-:W-:Y:S01]  /*1a470*/  @!P0 IMAD.IADD R128, R128, 0x1, -R251 ;  /* 0x0000000180808824 */ /* 0x000fe200078e0afb */
[----:B------:R-:W-:Y:S02]  /*1a480*/  ISETP.GE.AND P0, PT, R26, RZ, PT ;  /* 0x000000ff1a00720c */ /* 0x000fe40003f06270 */
[----:B------:R-:W4:Y:S01]  /*1a490*/  LDL R26, [R1+0x3bd0] ;  /* 0x003bd000011a7983 */ /* 0x000f220000100800 */
[----:B--2---:R-:W-:-:S03]  /*1a4a0*/  ISETP.GE.AND P5, PT, R24, RZ, PT ;  /* 0x000000ff1800720c */ /* 0x004fc60003fa6270 */
[----:B------:R-:W2:Y:S01]  /*1a4b0*/  LDL R24, [R1+0x3bac] ;  /* 0x003bac0001187983 */ /* 0x000ea20000100800 */
[----:B---3--:R-:W-:-:S03]  /*1a4c0*/  ISETP.GE.AND P1, PT, R25, RZ, PT ;  /* 0x000000ff1900720c */ /* 0x008fc60003f26270 */
[----:B------:R-:W3:Y:S01]  /*1a4d0*/  LDL R25, [R1+0x3b90] ;  /* 0x003b900001197983 */ /* 0x000ee20000100800 */
[----:B------:R-:W-:-:S03]  /*1a4e0*/  ISETP.GE.AND P3, PT, R23, RZ, PT ;  /* 0x000000ff1700720c */ /* 0x000fc60003f66270 */
[----:B------:R-:W3:Y:S01]  /*1a4f0*/  LDL R23, [R1+0x3bc8] ;  /* 0x003bc80001177983 */ /* 0x000ee20000100800 */
[----:B------:R-:W-:Y:S01]  /*1a500*/  ISETP.GE.AND P4, PT, R21, RZ, PT ;  /* 0x000000ff1500720c */ /* 0x000fe20003f86270 */
[----:B------:R-:W-:Y:S01]  /*1a510*/  @!P2 IMAD.MOV R120, RZ, RZ, -R120 ;  /* 0x000000ffff78a224 */ /* 0x000fe200078e0a78 */
[----:B------:R-:W-:-:S11]  /*1a520*/  ISETP.GT.U32.AND P2, PT, R251, R126, PT ;  /* 0x0000007efb00720c */ /* 0x000fd60003f44070 */
[----:B------:R-:W-:Y:S01]  /*1a530*/  @!P4 IMAD.MOV R119, RZ, RZ, -R119 ;  /* 0x000000ffff77c224 */ /* 0x000fe200078e0a77 */
[C---:B------:R-:W-:Y:S02]  /*1a540*/  ISETP.GT.U32.AND P4, PT, R251.reuse, R125, PT ;  /* 0x0000007dfb00720c */ /* 0x040fe40003f84070 */
[----:B------:R-:W-:Y:S02]  /*1a550*/  @!P2 IADD3 R126, R126, -R251, RZ ;  /* 0x800000fb7e7ea210 */ /* 0x000fe40007ffe0ff */
[----:B------:R-:W-:-:S09]  /*1a560*/  ISETP.GT.U32.AND P2, PT, R251, R133, PT ;  /* 0x00000085fb00720c */ /* 0x000fd20003f44070 */
[----:B------:R-:W-:Y:S01]  /*1a570*/  @!P4 IMAD.IADD R125, R125, 0x1, -R251 ;  /* 0x000000017d7dc824 */ /* 0x000fe200078e0afb */
[C---:B------:R-:W-:Y:S01]  /*1a580*/  ISETP.GT.U32.AND P4, PT, R251.reuse, R132, PT ;  /* 0x00000084fb00720c */ /* 0x040fe20003f84070 */
[----:B------:R-:W-:Y:S01]  /*1a590*/  @!P0 IMAD.MOV R123, RZ, RZ, -R123 ;  /* 0x000000ffff7b8224 */ /* 0x000fe200078e0a7b */
[----:B------:R-:W-:Y:S01]  /*1a5a0*/  ISETP.GT.U32.AND P0, PT, R251, R129, PT ;  /* 0x00000081fb00720c */ /* 0x000fe20003f04070 */
[----:B------:R-:W-:Y:S01]  /*1a5b0*/  @!P2 IMAD.IADD R133, R133, 0x1, -R251 ;  /* 0x000000018585a824 */ /* 0x000fe200078e0afb */
[----:B------:R-:W-:-:S09]  /*1a5c0*/  ISETP.GT.U32.AND P2, PT, R251, R128, PT ;  /* 0x00000080fb00720c */ /* 0x000fd20003f44070 */
[----:B------:R-:W-:Y:S02]  /*1a5d0*/  @!P4 IMAD.IADD R132, R132, 0x1, -R251 ;  /* 0x000000018484c824 */ /* 0x000fe400078e0afb */
[----:B------:R-:W-:Y:S01]  /*1a5e0*/  @!P5 IMAD.MOV R125, RZ, RZ, -R125 ;  /* 0x000000ffff7dd224 */ /* 0x000fe200078e0a7d */
[----:B------:R-:W-:Y:S01]  /*1a5f0*/  @!P0 IADD3 R129, R129, -R251, RZ ;  /* 0x800000fb81818210 */ /* 0x000fe20007ffe0ff */
[----:B------:R-:W-:Y:S01]  /*1a600*/  @!P2 IMAD.IADD R128, R128, 0x1, -R251 ;  /* 0x000000018080a824 */ /* 0x000fe200078e0afb */
[C---:B------:R-:W-:Y:S02]  /*1a610*/  ISETP.GT.U32.AND P5, PT, R251.reuse, R133, PT ;  /* 0x00000085fb00720c */ /* 0x040fe40003fa4070 */
[C---:B------:R-:W-:Y:S02]  /*1a620*/  ISETP.GT.U32.AND P2, PT, R251.reuse, R135, PT ;  /* 0x00000087fb00720c */ /* 0x040fe40003f44070 */
[----:B------:R-:W-:Y:S02]  /*1a630*/  ISETP.GT.U32.AND P0, PT, R251, R136, PT ;  /* 0x00000088fb00720c */ /* 0x000fe40003f04070 */
[----:B------:R-:W-:-:S02]  /*1a640*/  IADD3 R34, R246, 0x1f8, RZ ;  /* 0x000001f8f6227810 */ /* 0x000fc40007ffe0ff */
[----:B------:R-:W-:Y:S02]  /*1a650*/  @!P1 IADD3 R124, -R124, RZ, RZ ;  /* 0x000000ff7c7c9210 */ /* 0x000fe40007ffe1ff */
[----:B------:R-:W-:-:S03]  /*1a660*/  ISETP.GT.U32.AND P1, PT, R251, R130, PT ;  /* 0x00000082fb00720c */ /* 0x000fc60003f24070 */
[--C-:B------:R-:W-:Y:S02]  /*1a670*/  @!P5 IMAD.IADD R133, R133, 0x1, -R251.reuse ;  /* 0x000000018585d824 */ /* 0x100fe400078e0afb */
[--C-:B------:R-:W-:Y:S01]  /*1a680*/  @!P2 IMAD.IADD R135, R135, 0x1, -R251.reuse ;  /* 0x000000018787a824 */ /* 0x100fe200078e0afb */
[----:B------:R-:W-:Y:S01]  /*1a690*/  ISETP.GE.AND P5, PT, R27, RZ, PT ;  /* 0x000000ff1b00720c */ /* 0x000fe20003fa6270 */
[----:B------:R-:W-:-:S06]  /*1a6a0*/  @!P0 IMAD.IADD R136, R136, 0x1, -R251 ;  /* 0x0000000188888824 */ /* 0x000fcc00078e0afb */
[----:B------:R-:W-:Y:S01]  /*1a6b0*/  @!P1 IMAD.IADD R130, R130, 0x1, -R251 ;  /* 0x0000000182829824 */ /* 0x000fe200078e0afb */
[----:B------:R-:W-:-:S13]  /*1a6c0*/  ISETP.GT.U32.AND P1, PT, R251, R137, PT ;  /* 0x00000089fb00720c */ /* 0x000fda0003f24070 */
[----:B------:R-:W-:Y:S01]  /*1a6d0*/  @!P1 IMAD.IADD R137, R137, 0x1, -R251 ;  /* 0x0000000189899824 */ /* 0x000fe200078e0afb */
[----:B----4-:R-:W-:Y:S02]  /*1a6e0*/  ISETP.GE.AND P4, PT, R22, RZ, PT ;  /* 0x000000ff1600720c */ /* 0x010fe40003f86270 */
[----:B------:R-:W4:Y:S11]  /*1a6f0*/  LDL R22, [R1+0x3be4] ;  /* 0x003be40001167983 */ /* 0x000f360000100800 */
[----:B------:R-:W-:Y:S01]  /*1a700*/  @!P4 IMAD.MOV R127, RZ, RZ, -R127 ;  /* 0x000000ffff7fc224 */ /* 0x000fe200078e0a7f */
[----:B------:R-:W-:Y:S01]  /*1a710*/  ISETP.GT.U32.AND P4, PT, R251, R134, PT ;  /* 0x00000086fb00720c */ /* 0x000fe20003f84070 */
[----:B------:R1:W-:Y:S04]  /*1a720*/  STL [R1+0x35e0], R34 ;  /* 0x0035e02201007387 */ /* 0x0003e80000100800 */
[----:B------:R-:W4:Y:S04]  /*1a730*/  LDL R27, [R1+0x3be8] ;  /* 0x003be800011b7983 */ /* 0x000f280000100800 */
[----:B------:R-:W4:Y:S04]  /*1a740*/  LDL R28, [R1+0x3bc0] ;  /* 0x003bc000011c7983 */ /* 0x000f280000100800 */
[----:B------:R-:W-:-:S02]  /*1a750*/  @!P4 IADD3 R134, R134, -R251, RZ ;  /* 0x800000fb8686c210 */ /* 0x000fc40007ffe0ff */
        /* <DEDUP_REMOVED lines=9> */
[C---:B------:R-:W-:Y:S01]  /*1a7f0*/  ISETP.GT.U32.AND P6, PT, R251.reuse, R131, PT ;  /* 0x00000083fb00720c */ /* 0x040fe20003fc4070 */
[----:B------:R-:W-:Y:S01]  /*1a800*/  @!P3 IMAD.MOV R126, RZ, RZ, -R126 ;  /* 0x000000ffff7eb224 */ /* 0x000fe200078e0a7e */
[----:B------:R-:W-:-:S11]  /*1a810*/  ISETP.GT.U32.AND P3, PT, R251, R132, PT ;  /* 0x00000084fb00720c */ /* 0x000fd60003f64070 */
[--C-:B------:R-:W-:Y:S01]  /*1a820*/  @!P6 IMAD.IADD R131, R131, 0x1, -R251.reuse ;  /* 0x000000018383e824 */ /* 0x100fe200078e0afb */
[C---:B------:R-:W-:Y:S01]  /*1a830*/  ISETP.GT.U32.AND P6, PT, R251.reuse, R138, PT ;  /* 0x0000008afb00720c */ /* 0x040fe20003fc4070 */
[----:B------:R-:W-:Y:S01]  /*1a840*/  @!P3 IMAD.IADD R132, R132, 0x1, -R251 ;  /* 0x000000018484b824 */ /* 0x000fe200078e0afb */
[C---:B------:R-:W-:Y:S01]  /*1a850*/  ISETP.GT.U32.AND P3, PT, R251.reuse, R139, PT ;  /* 0x0000008bfb00720c */ /* 0x040fe20003f64070 */
[----:B------:R-:W-:Y:S01]  /*1a860*/  @!P5 IMAD.MOV R128, RZ, RZ, -R128 ;  /* 0x000000ffff80d224 */ /* 0x000fe200078e0a80 */
[C---:B------:R-:W-:Y:S01]  /*1a870*/  ISETP.GT.U32.AND P5, PT, R251.reuse, R135, PT ;  /* 0x00000087fb00720c */ /* 0x040fe20003fa4070 */
[----:B------:R-:W-:Y:S01]  /*1a880*/  @!P0 IMAD.MOV R131, RZ, RZ, -R131 ;  /* 0x000000ffff838224 */ /* 0x000fe200078e0a83 */
[----:B------:R-:W-:-:S07]  /*1a890*/  ISETP.GT.U32.AND P0, PT, R251, R137, PT ;  /* 0x00000089fb00720c */ /* 0x000fce0003f04070 */
[--C-:B------:R-:W-:Y:S02]  /*1a8a0*/  @!P6 IMAD.IADD R138, R138, 0x1, -R251.reuse ;  /* 0x000000018a8ae824 */ /* 0x100fe400078e0afb */
[-C--:B------:R-:W-:Y:S01]  /*1a8b0*/  @!P3 IADD3 R139, R139, -R251.reuse, RZ ;  /* 0x800000fb8b8bb210 */ /* 0x080fe20007ffe0ff */
[----:B------:R-:W-:Y:S01]  /*1a8c0*/  @!P2 IMAD.MOV R130, RZ, RZ, -R130 ;  /* 0x000000ffff82a224 */ /* 0x000fe200078e0a82 */
[----:B------:R-:W-:Y:S01]  /*1a8d0*/  ISETP.GT.U32.AND P3, PT, R251, R134, PT ;  /* 0x00000086fb00720c */ /* 0x000fe20003f64070 */
[----:B------:R-:W-:Y:S01]  /*1a8e0*/  @!P5 IMAD.IADD R135, R135, 0x1, -R251 ;  /* 0x000000018787d824 */ /* 0x000fe200078e0afb */
[----:B------:R-:W-:Y:S02]  /*1a8f0*/  @!P0 IADD3 R137, R137, -R251, RZ ;  /* 0x800000fb89898210 */ /* 0x000fe40007ffe0ff */
[C---:B------:R-:W-:Y:S02]  /*1a900*/  ISETP.GT.U32.AND P2, PT, R251.reuse, R139, PT ;  /* 0x0000008bfb00720c */ /* 0x040fe40003f44070 */
[----:B------:R-:W-:-:S02]  /*1a910*/  ISETP.GT.U32.AND P5, PT, R251, R141, PT ;  /* 0x0000008dfb00720c */ /* 0x000fc40003fa4070 */
[C---:B------:R-:W-:Y:S02]  /*1a920*/  ISETP.GT.U32.AND P0, PT, R251.reuse, R143, PT ;  /* 0x0000008ffb00720c */ /* 0x040fe40003f04070 */
[----:B------:R-:W-:Y:S02]  /*1a930*/  @!P1 IADD3 R132, -R132, RZ, RZ ;  /* 0x000000ff84849210 */ /* 0x000fe40007ffe1ff */
[----:B------:R-:W-:Y:S01]  /*1a940*/  ISETP.GT.U32.AND P1, PT, R251, R138, PT ;  /* 0x0000008afb00720c */ /* 0x000fe20003f24070 */
[----:B------:R-:W-:-:S04]  /*1a950*/  @!P3 IMAD.IADD R134, R134, 0x1, -R251 ;  /* 0x000000018686b824 */ /* 0x000fc800078e0afb */
[--C-:B------:R-:W-:Y:S02]  /*1a960*/  @!P2 IMAD.IADD R139, R139, 0x1, -R251.reuse ;  /* 0x000000018b8ba824 */ /* 0x100fe400078e0afb */
[--C-:B------:R-:W-:Y:S02]  /*1a970*/  @!P5 IMAD.IADD R141, R141, 0x1, -R251.reuse ;  /* 0x000000018d8dd824 */ /* 0x100fe400078e0afb */
[----:B------:R-:W-:-:S04]  /*1a980*/  @!P0 IMAD.IADD R143, R143, 0x1, -R251 ;  /* 0x000000018f8f8824 */ /* 0x000fc800078e0afb */
[----:B------:R-:W-:Y:S01]  /*1a990*/  @!P1 IMAD.IADD R138, R138, 0x1, -R251 ;  /* 0x000000018a8a9824 */ /* 0x000fe200078e0afb */
[----:B------:R-:W-:-:S13]  /*1a9a0*/  ISETP.GT.U32.AND P1, PT, R251, R144, PT ;  /* 0x00000090fb00720c */ /* 0x000fda0003f24070 */
[----:B------:R-:W-:Y:S01]  /*1a9b0*/  @!P1 IMAD.IADD R144, R144, 0x1, -R251 ;  /* 0x0000000190909824 */ /* 0x000fe200078e0afb */
[----:B----4-:R-:W-:Y:S02]  /*1a9c0*/  ISETP.GE.AND P6, PT, R22, RZ, PT ;  /* 0x000000ff1600720c */ /* 0x010fe40003fc6270 */
[----:B------:R-:W4:Y:S11]  /*1a9d0*/  LDL R22, [R1+0x3be0] ;  /* 0x003be00001167983 */ /* 0x000f360000100800 */
[----:B------:R-:W-:Y:S01]  /*1a9e0*/  @!P6 IMAD.MOV R133, RZ, RZ, -R133 ;  /* 0x000000ffff85e224 */ /* 0x000fe200078e0a85 */
[----:B------:R-:W-:-:S02]  /*1a9f0*/  ISETP.GT.U32.AND P6, PT, R251, R140, PT ;  /* 0x0000008cfb00720c */ /* 0x000fc40003fc4070 */
[----:B------:R-:W-:Y:S02]  /*1aa00*/  ISETP.GE.AND P3, PT, R27, RZ, PT ;  /* 0x000000ff1b00720c */ /* 0x000fe40003f66270 */
[----:B------:R-:W4:Y:S09]  /*1aa10*/  LDL R27, [R1+0x3bdc] ;  /* 0x003bdc00011b7983 */ /* 0x000f320000100800 */
[----:B------:R-:W-:Y:S01]  /*1aa20*/  @!P6 IMAD.IADD R140, R140, 0x1, -R251 ;  /* 0x000000018c8ce824 */ /* 0x000fe200078e0afb */
[----:B------:R-:W-:-:S02]  /*1aa30*/  ISETP.GT.U32.AND P6, PT, R251, R145, PT ;  /* 0x00000091fb00720c */ /* 0x000fc40003fc4070 */
[----:B------:R-:W-:Y:S02]  /*1aa40*/  ISETP.GE.AND P2, PT, R26, RZ, PT ;  /* 0x000000ff1a00720c */ /* 0x000fe40003f46270 */
[----:B------:R-:W4:Y:S09]  /*1aa50*/  LDL R26, [R1+0x3bf4] ;  /* 0x003bf400011a7983 */ /* 0x000f320000100800 */
[----:B------:R-:W-:-:S05]  /*1aa60*/  @!P6 IMAD.IADD R145, R145, 0x1, -R251 ;  /* 0x000000019191e824 */ /* 0x000fca00078e0afb */
[----:B------:R-:W-:-:S13]  /*1aa70*/  ISETP.GT.U32.AND P6, PT, R251, R145, PT ;  /* 0x00000091fb00720c */ /* 0x000fda0003fc4070 */
[----:B------:R-:W-:Y:S01]  /*1aa80*/  @!P6 IMAD.IADD R145, R145, 0x1, -R251 ;  /* 0x000000019191e824 */ /* 0x000fe200078e0afb */
[----:B--2---:R-:W-:Y:S02]  /*1aa90*/  ISETP.GE.AND P0, PT, R24, RZ, PT ;  /* 0x000000ff1800720c */ /* 0x004fe40003f06270 */
[----:B------:R-:W2:Y:S01]  /*1aaa0*/  LDL R24, [R1+0x3c10] ;  /* 0x003c100001187983 */ /* 0x000ea20000100800 */
[----:B---3--:R-:W-:-:S03]  /*1aab0*/  ISETP.GE.AND P5, PT, R25, RZ, PT ;  /* 0x000000ff1900720c */ /* 0x008fc60003fa6270 */
[----:B------:R-:W3:Y:S01]  /*1aac0*/  LDL R25, [R1+0x3c0c] ;  /* 0x003c0c0001197983 */ /* 0x000ee20000100800 */
[----:B------:R-:W-:-:S03]  /*1aad0*/  ISETP.GE.AND P1, PT, R23, RZ, PT ;  /* 0x000000ff1700720c */ /* 0x000fc60003f26270 */
[----:B------:R-:W3:Y:S01]  /*1aae0*/  LDL R23, [R1+0x3bd8] ;  /* 0x003bd80001177983 */ /* 0x000ee20000100800 */
[----:B------:R-:W-:-:S03]  /*1aaf0*/  ISETP.GE.AND P6, PT, R28, RZ, PT ;  /* 0x000000ff1c00720c */ /* 0x000fc60003fc6270 */
[----:B------:R-:W3:Y:S01]  /*1ab00*/  LDL R28, [R1+0x3bf0] ;  /* 0x003bf000011c7983 */ /* 0x000ee20000100800 */
[----:B------:R-:W-:Y:S01]  /*1ab10*/  @!P4 IMAD.MOV R129, RZ, RZ, -R129 ;  /* 0x000000ffff81c224 */ /* 0x000fe200078e0a81 */
[----:B------:R-:W-:-:S13]  /*1ab20*/  ISETP.GT.U32.AND P4, PT, R251, R136, PT ;  /* 0x00000088fb00720c */ /* 0x000fda0003f84070 */
[----:B------:R-:W-:Y:S01]  /*1ab30*/  @!P4 IMAD.IADD R136, R136, 0x1, -R251 ;  /* 0x000000018888c824 */ /* 0x000fe200078e0afb */
[C---:B------:R-:W-:Y:S01]  /*1ab40*/  ISETP.GT.U32.AND P4, PT, R251.reuse, R142, PT ;  /* 0x0000008efb00720c */ /* 0x040fe20003f84070 */
[----:B------:R-:W-:Y:S01]  /*1ab50*/  @!P2 IMAD.MOV R135, RZ, RZ, -R135 ;  /* 0x000000ffff87a224 */ /* 0x000fe200078e0a87 */
[----:B------:R-:W-:Y:S01]  /*1ab60*/  @!P3 IADD3 R134, -R134, RZ, RZ ;  /* 0x000000ff8686b210 */ /* 0x000fe20007ffe1ff */
[----:B------:R-:W-:Y:S01]  /*1ab70*/  @!P5 IMAD.MOV R136, RZ, RZ, -R136 ;  /* 0x000000ffff88d224 */ /* 0x000fe200078e0a88 */
[C---:B------:R-:W-:Y:S02]  /*1ab80*/  ISETP.GT.U32.AND P3, PT, R251.reuse, R140, PT ;  /* 0x0000008cfb00720c */ /* 0x040fe40003f64070 */
[----:B------:R-:W-:-:S07]  /*1ab90*/  ISETP.GT.U32.AND P2, PT, R251, R141, PT ;  /* 0x0000008dfb00720c */ /* 0x000fce0003f44070 */
[----:B------:R-:W-:-:S04]  /*1aba0*/  @!P4 IADD3 R142, R142, -R251, RZ ;  /* 0x800000fb8e8ec210 */ /* 0x000fc80007ffe0ff */
[C---:B------:R-:W-:Y:S01]  /*1abb0*/  ISETP.GT.U32.AND P5, PT, R251.reuse, R142, PT ;  /* 0x0000008efb00720c */ /* 0x040fe20003fa4070 */
[----:B------:R-:W-:Y:S01]  /*1abc0*/  @!P0 IMAD.MOV R138, RZ, RZ, -R138 ;  /* 0x000000ffff8a8224 */ /* 0x000fe200078e0a8a */
[----:B------:R-:W-:Y:S01]  /*1abd0*/  ISETP.GT.U32.AND P0, PT, R251, R144, PT ;  /* 0x00000090fb00720c */ /* 0x000fe20003f04070 */
[--C-:B------:R-:W-:Y:S01]  /*1abe0*/  @!P3 IMAD.IADD R140, R140, 0x1, -R251.reuse ;  /* 0x000000018c8cb824 */ /* 0x100fe200078e0afb */
[----:B------:R-:W-:Y:S01]  /*1abf0*/  @!P1 IADD3 R139, -R139, RZ, RZ ;  /* 0x000000ff8b8b9210 */ /* 0x000fe20007ffe1ff */
[----:B------:R-:W-:Y:S01]  /*1ac00*/  @!P2 IMAD.IADD R141, R141, 0x1, -R251 ;  /* 0x000000018d8da824 */ /* 0x000fe200078e0afb */
[C---:B------:R-:W-:Y:S02]  /*1ac10*/  ISETP.GT.U32.AND P1, PT, R251.reuse, R146, PT ;  /* 0x00000092fb00720c */ /* 0x040fe40003f24070 */
[C---:B------:R-:W-:Y:S02]  /*1ac20*/  ISETP.GT.U32.AND P3, PT, R251.reuse, R147, PT ;  /* 0x00000093fb00720c */ /* 0x040fe40003f64070 */
[----:B------:R-:W-:-:S03]  /*1ac30*/  ISETP.GT.U32.AND P2, PT, R251, R148, PT ;  /* 0x00000094fb00720c */ /* 0x000fc60003f44070 */
[--C-:B------:R-:W-:Y:S01]  /*1ac40*/  @!P5 IMAD.IADD R142, R142, 0x1, -R251.reuse ;  /* 0x000000018e8ed824 */ /* 0x100fe200078e0afb */
[C---:B------:R-:W-:Y:S02]  /*1ac50*/  ISETP.GT.U32.AND P5, PT, R251.reuse, R149, PT ;  /* 0x00000095fb00720c */ /* 0x040fe40003fa4070 */
[----:B------:R-:W-:Y:S02]  /*1ac60*/  @!P0 IADD3 R144, R144, -R251, RZ ;  /* 0x800000fb90908210 */ /* 0x000fe40007ffe0ff */
[----:B------:R-:W-:Y:S01]  /*1ac70*/  ISETP.GT.U32.AND P0, PT, R251, R151, PT ;  /* 0x00000097fb00720c */ /* 0x000fe20003f04070 */
[--C-:B------:R-:W-:Y:S02]  /*1ac80*/  @!P1 IMAD.IADD R146, R146, 0x1, -R251.reuse ;  /* 0x0000000192929824 */ /* 0x100fe400078e0afb */
[--C-:B------:R-:W-:Y:S02]  /*1ac90*/  @!P3 IMAD.IADD R147, R147, 0x1, -R251.reuse ;  /* 0x000000019393b824 */ /* 0x100fe400078e0afb */
[----:B------:R-:W-:-:S04]  /*1aca0*/  @!P2 IMAD.IADD R148, R148, 0x1, -R251 ;  /* 0x000000019494a824 */ /* 0x000fc800078e0afb */
[----:B------:R-:W-:-:S04]  /*1acb0*/  @!P5 IADD3 R149, R149, -R251, RZ ;  /* 0x800000fb9595d210 */ /* 0x000fc80007ffe0ff */
[----:B------:R-:W-:Y:S01]  /*1acc0*/  @!P0 IMAD.IADD R151, R151, 0x1, -R251 ;  /* 0x0000000197978824 */ /* 0x000fe200078e0afb */
[----:B------:R-:W-:Y:S02]  /*1acd0*/  IADD3 R33, R246, 0x1f9, RZ ;  /* 0x000001f9f6217810 */ /* 0x000fe40007ffe0ff */
[----:B----4-:R-:W-:-:S13]  /*1ace0*/  ISETP.GE.AND P4, PT, R22, RZ, PT ;  /* 0x000000ff1600720c */ /* 0x010fda0003f86270 */
[----:B------:R-:W-:Y:S01]  /*1acf0*/  @!P4 IMAD.MOV R137, RZ, RZ, -R137 ;  /* 0x000000ffff89c224 */ /* 0x000fe200078e0a89 */
[----:B------:R-:W-:Y:S02]  /*1ad00*/  ISETP.GT.U32.AND P4, PT, R251, R143, PT ;  /* 0x0000008ffb00720c */ /* 0x000fe40003f84070 */
[----:B------:R-:W-:Y:S02]  /*1ad10*/  ISETP.GE.AND P1, PT, R27, RZ, PT ;  /* 0x000000ff1b00720c */ /* 0x000fe40003f26270 */
[----:B------:R-:W4:Y:S01]  /*1ad20*/  LDL R27, [R1+0x3c08] ;  /* 0x003c0800011b7983 */ /* 0x000f220000100800 */
[----:B------:R-:W-:-:S03]  /*1ad30*/  ISETP.GE.AND P3, PT, R26, RZ, PT ;  /* 0x000000ff1a00720c */ /* 0x000fc60003f66270 */
[----:B------:R-:W4:Y:S05]  /*1ad40*/  LDL R26, [R1+0x3c20] ;  /* 0x003c2000011a7983 */ /* 0x000f2a0000100800 */
[----:B------:R-:W-:Y:S01]  /*1ad50*/  @!P4 IMAD.IADD R143, R143, 0x1, -R251 ;  /* 0x000000018f8fc824 */ /* 0x000fe200078e0afb */
[----:B------:R-:W-:-:S13]  /*1ad60*/  ISETP.GT.U32.AND P4, PT, R251, R150, PT ;  /* 0x00000096fb00720c */ /* 0x000fda0003f84070 */
[----:B------:R-:W-:Y:S01]  /*1ad70*/  @!P4 IMAD.IADD R150, R150, 0x1, -R251 ;  /* 0x000000019696c824 */ /* 0x000fe200078e0afb */
[----:B--2---:R-:W-:Y:S02]  /*1ad80*/  ISETP.GE.AND P5, PT, R24, RZ, PT ;  /* 0x000000ff1800720c */ /* 0x004fe40003fa6270 */
[----:B------:R-:W2:Y:S01]  /*1ad90*/  LDL R24, [R1+0x3bec] ;  /* 0x003bec0001187983 */ /* 0x000ea20000100800 */
[----:B---3--:R-:W-:-:S03]  /*1ada0*/  ISETP.GE.AND P2, PT, R25, RZ, PT ;  /* 0x000000ff1900720c */ /* 0x008fc60003f46270 */
[----:B------:R-:W3:Y:S07]  /*1adb0*/  LDL R25, [R1+0x3c24] ;  /* 0x003c240001197983 */ /* 0x000eee0000100800 */
[----:B------:R-:W-:Y:S01]  /*1adc0*/  @!P5 IMAD.MOV R144, RZ, RZ, -R144 ;  /* 0x000000ffff90d224 */ /* 0x000fe200078e0a90 */
[----:B------:R-:W-:Y:S02]  /*1add0*/  ISETP.GT.U32.AND P5, PT, R251, R151, PT ;  /* 0x00000097fb00720c */ /* 0x000fe40003fa4070 */
[----:B------:R-:W-:-:S02]  /*1ade0*/  ISETP.GE.AND P4, PT, R23, RZ, PT ;  /* 0x000000ff1700720c */ /* 0x000fc40003f86270 */
[----:B------:R-:W3:Y:S04]  /*1adf0*/  LDL R23, [R1+0x3c04] ;  /* 0x003c040001177983 */ /* 0x000ee80000100800 */
[----:B------:R1:W-:Y:S01]  /*1ae00*/  STL [R1+0x35d4], R33 ;  /* 0x0035d42101007387 */ /* 0x0003e20000100800 */
[----:B------:R-:W-:-:S04]  /*1ae10*/  @!P1 IMAD.MOV R141, RZ, RZ, -R141 ;  /* 0x000000ffff8d9224 */ /* 0x000fc800078e0a8d */
[----:B------:R-:W-:Y:S01]  /*1ae20*/  @!P5 IMAD.IADD R151, R151, 0x1, -R251 ;  /* 0x000000019797d824 */ /* 0x000fe200078e0afb */
[----:B------:R-:W-:Y:S02]  /*1ae30*/  ISETP.GE.AND P5, PT, R28, RZ, PT ;  /* 0x000000ff1c00720c */ /* 0x000fe40003fa6270 */
[----:B------:R-:W-:Y:S01]  /*1ae40*/  @!P3 IADD3 R142, -R142, RZ, RZ ;  /* 0x000000ff8e8eb210 */ /* 0x000fe20007ffe1ff */
[----:B------:R-:W3:Y:S01]  /*1ae50*/  LDL R28, [R1+0x3c1c] ;  /* 0x003c1c00011c7983 */ /* 0x000ee20000100800 */
[C---:B------:R-:W-:Y:S02]  /*1ae60*/  ISETP.GT.U32.AND P0, PT, R251.reuse, R146, PT ;  /* 0x00000092fb00720c */ /* 0x040fe40003f04070 */
[C---:B------:R-:W-:Y:S01]  /*1ae70*/  ISETP.GT.U32.AND P1, PT, R251.reuse, R147, PT ;  /* 0x00000093fb00720c */ /* 0x040fe20003f24070 */
[----:B------:R-:W-:Y:S01]  /*1ae80*/  @!P4 IMAD.MOV R145, RZ, RZ, -R145 ;  /* 0x000000ffff91c224 */ /* 0x000fe200078e0a91 */
[C---:B------:R-:W-:Y:S01]  /*1ae90*/  ISETP.GT.U32.AND P3, PT, R251.reuse, R148, PT ;  /* 0x00000094fb00720c */ /* 0x040fe20003f64070 */
[----:B------:R-:W-:Y:S01]  /*1aea0*/  @!P2 IMAD.MOV R143, RZ, RZ, -R143 ;  /* 0x000000ffff8fa224 */ /* 0x000fe200078e0a8f */
[C---:B------:R-:W-:Y:S01]  /*1aeb0*/  ISETP.GT.U32.AND P4, PT, R251.reuse, R152, PT ;  /* 0x00000098fb00720c */ /* 0x040fe20003f84070 */
[----:B------:R-:W-:Y:S01]  /*1aec0*/  @!P6 IMAD.MOV R140, RZ, RZ, -R140 ;  /* 0x000000ffff8ce224 */ /* 0x000fe200078e0a8c */
[----:B------:R-:W3:Y:S05]  /*1aed0*/  LDL R29, [R1+0x3c60] ;  /* 0x003c6000011d7983 */ /* 0x000eea0000100800 */
[----:B------:R-:W-:Y:S01]  /*1aee0*/  @!P0 IMAD.IADD R146, R146, 0x1, -R251 ;  /* 0x0000000192928824 */ /* 0x000fe200078e0afb */
[----:B------:R-:W-:-:S02]  /*1aef0*/  ISETP.GT.U32.AND P0, PT, R251, R153, PT ;  /* 0x00000099fb00720c */ /* 0x000fc40003f04070 */
[----:B------:R-:W-:Y:S01]  /*1af00*/  @!P1 IADD3 R147, R147, -R251, RZ ;  /* 0x800000fb93939210 */ /* 0x000fe20007ffe0ff */
[----:B------:R-:W-:Y:S01]  /*1af10*/  @!P3 IMAD.IADD R148, R148, 0x1, -R251 ;  /* 0x000000019494b824 */ /* 0x000fe200078e0afb */
[C---:B------:R-:W-:Y:S02]  /*1af20*/  ISETP.GT.U32.AND P1, PT, R251.reuse, R154, PT ;  /* 0x0000009afb00720c */ /* 0x040fe40003f24070 */
[----:B------:R-:W-:Y:S02]  /*1af30*/  ISETP.GT.U32.AND P3, PT, R251, R155, PT ;  /* 0x0000009bfb00720c */ /* 0x000fe40003f64070 */
[----:B------:R-:W-:-:S05]  /*1af40*/  @!P4 IADD3 R152, R152, -R251, RZ ;  /* 0x800000fb9898c210 */ /* 0x000fca0007ffe0ff */
[----:B------:R-:W-:-:S04]  /*1af50*/  @!P0 IMAD.IADD R153, R153, 0x1, -R251 ;  /* 0x0000000199998824 */ /* 0x000fc800078e0afb */
[--C-:B------:R-:W-:Y:S02]  /*1af60*/  @!P1 IMAD.IADD R154, R154, 0x1, -R251.reuse ;  /* 0x000000019a9a9824 */ /* 0x100fe400078e0afb */
[----:B------:R-:W-:Y:S02]  /*1af70*/  @!P3 IMAD.IADD R155, R155, 0x1, -R251 ;  /* 0x000000019b9bb824 */ /* 0x000fe400078e0afb */
[----:B------:R-:W-:Y:S01]  /*1af80*/  @!P5 IMAD.MOV R146, RZ, RZ, -R146 ;  /* 0x000000ffff92d224 */ /* 0x000fe200078e0a92 */
        /* <DEDUP_REMOVED lines=12> */
[C---:B------:R-:W-:Y:S02]  /*1b050*/  ISETP.GT.U32.AND P2, PT, R251.reuse, R149, PT ;  /* 0x00000095fb00720c */ /* 0x040fe40003f44070 */
[----:B------:R-:W-:-:S11]  /*1b060*/  ISETP.GT.U32.AND P6, PT, R251, R150, PT ;  /* 0x00000096fb00720c */ /* 0x000fd60003fc4070 */
[--C-:B------:R-:W-:Y:S01]  /*1b070*/  @!P2 IMAD.IADD R149, R149, 0x1, -R251.reuse ;  /* 0x000000019595a824 */ /* 0x100fe200078e0afb */
[C---:B------:R-:W-:Y:S01]  /*1b080*/  ISETP.GT.U32.AND P2, PT, R251.reuse, R156, PT ;  /* 0x0000009cfb00720c */ /* 0x040fe20003f44070 */
[----:B------:R-:W-:Y:S01]  /*1b090*/  @!P6 IMAD.IADD R150, R150, 0x1, -R251 ;  /* 0x000000019696e824 */ /* 0x000fe200078e0afb */
[----:B------:R-:W-:-:S11]  /*1b0a0*/  ISETP.GT.U32.AND P6, PT, R251, R157, PT ;  /* 0x0000009dfb00720c */ /* 0x000fd60003fc4070 */
[----:B------:R-:W-:Y:S01]  /*1b0b0*/  @!P2 IMAD.IADD R156, R156, 0x1, -R251 ;  /* 0x000000019c9ca824 */ /* 0x000fe200078e0afb */
[----:B------:R-:W-:Y:S02]  /*1b0c0*/  ISETP.GE.AND P2, PT, R23, RZ, PT ;  /* 0x000000ff1700720c */ /* 0x000fe40003f46270 */
[----:B------:R-:W3:Y:S01]  /*1b0d0*/  LDL R23, [R1+0x3c00] ;  /* 0x003c000001177983 */ /* 0x000ee20000100800 */
[----:B------:R-:W-:Y:S01]  /*1b0e0*/  @!P6 IADD3 R157, R157, -R251, RZ ;  /* 0x800000fb9d9de210 */ /* 0x000fe20007ffe0ff */
[----:B------:R-:W-:Y:S01]  /*1b0f0*/  @!P4 IMAD.MOV R147, RZ, RZ, -R147 ;  /* 0x000000ffff93c224 */ /* 0x000fe200078e0a93 */
[C---:B------:R-:W-:Y:S01]  /*1b100*/  ISETP.GT.U32.AND P4, PT, R251.reuse, R153, PT ;  /* 0x00000099fb00720c */ /* 0x040fe20003f84070 */
[----:B------:R-:W-:Y:S01]  /*1b110*/  @!P1 IMAD.MOV R149, RZ, RZ, -R149 ;  /* 0x000000ffff959224 */ /* 0x000fe200078e0a95 */
[C---:B------:R-:W-:Y:S02]  /*1b120*/  ISETP.GT.U32.AND P1, PT, R251.reuse, R155, PT ;  /* 0x0000009bfb00720c */ /* 0x040fe40003f24070 */
[----:B------:R-:W-:-:S02]  /*1b130*/  ISETP.GT.U32.AND P6, PT, R251, R156, PT ;  /* 0x0000009cfb00720c */ /* 0x000fc40003fc4070 */
[----:B------:R-:W-:Y:S02]  /*1b140*/  @!P3 IADD3 R150, -R150, RZ, RZ ;  /* 0x000000ff9696b210 */ /* 0x000fe40007ffe1ff */
[----:B------:R-:W-:-:S05]  /*1b150*/  ISETP.GT.U32.AND P3, PT, R251, R157, PT ;  /* 0x0000009dfb00720c */ /* 0x000fca0003f64070 */
[--C-:B------:R-:W-:Y:S01]  /*1b160*/  @!P4 IMAD.IADD R153, R153, 0x1, -R251.reuse ;  /* 0x000000019999c824 */ /* 0x100fe200078e0afb */
[----:B------:R-:W-:Y:S02]  /*1b170*/  ISETP.GT.U32.AND P4, PT, R251, R159, PT ;  /* 0x0000009ffb00720c */ /* 0x000fe40003f84070 */
[----:B------:R-:W-:Y:S01]  /*1b180*/  @!P1 IADD3 R155, R155, -R251, RZ ;  /* 0x800000fb9b9b9210 */ /* 0x000fe20007ffe0ff */
[--C-:B------:R-:W-:Y:S01]  /*1b190*/  @!P6 IMAD.IADD R156, R156, 0x1, -R251.reuse ;  /* 0x000000019c9ce824 */ /* 0x100fe200078e0afb */
[C---:B------:R-:W-:Y:S02]  /*1b1a0*/  ISETP.GT.U32.AND P1, PT, R251.reuse, R161, PT ;  /* 0x000000a1fb00720c */ /* 0x040fe40003f24070 */
[----:B------:R-:W-:Y:S01]  /*1b1b0*/  ISETP.GT.U32.AND P6, PT, R251, R162, PT ;  /* 0x000000a2fb00720c */ /* 0x000fe20003fc4070 */
[----:B------:R-:W-:-:S06]  /*1b1c0*/  @!P3 IMAD.IADD R157, R157, 0x1, -R251 ;  /* 0x000000019d9db824 */ /* 0x000fcc00078e0afb */
[----:B------:R-:W-:-:S04]  /*1b1d0*/  @!P4 IMAD.IADD R159, R159, 0x1, -R251 ;  /* 0x000000019f9fc824 */ /* 0x000fc800078e0afb */
[--C-:B------:R-:W-:Y:S02]  /*1b1e0*/  @!P1 IMAD.IADD R161, R161, 0x1, -R251.reuse ;  /* 0x00000001a1a19824 */ /* 0x100fe400078e0afb */
        /* <DEDUP_REMOVED lines=21> */
[----:B------:R-:W-:-:S11]  /*1b340*/  ISETP.GT.U32.AND P2, PT, R251, R163, PT ;  /* 0x000000a3fb00720c */ /* 0x000fd60003f44070 */
[----:B------:R-:W-:Y:S02]  /*1b350*/  @!P0 IADD3 R160, R160, -R251, RZ ;  /* 0x800000fba0a08210 */ /* 0x000fe40007ffe0ff */
[----:B------:R-:W-:Y:S01]  /*1b360*/  ISETP.GE.AND P0, PT, R23, RZ, PT ;  /* 0x000000ff1700720c */ /* 0x000fe20003f06270 */
[----:B------:R-:W-:Y:S01]  /*1b370*/  @!P2 IMAD.IADD R163, R163, 0x1, -R251 ;  /* 0x00000001a3a3a824 */ /* 0x000fe200078e0afb */
[----:B------:R-:W-:Y:S01]  /*1b380*/  @!P5 IADD3 R152, -R152, RZ, RZ ;  /* 0x000000ff9898d210 */ /* 0x000fe20007ffe1ff */
[----:B------:R-:W-:Y:S01]  /*1b390*/  @!P3 IMAD.MOV R153, RZ, RZ, -R153 ;  /* 0x000000ffff99b224 */ /* 0x000fe200078e0a99 */
[C---:B------:R-:W-:Y:S01]  /*1b3a0*/  ISETP.GT.U32.AND P2, PT, R251.reuse, R158, PT ;  /* 0x0000009efb00720c */ /* 0x040fe20003f44070 */
[----:B------:R-:W-:Y:S01]  /*1b3b0*/  @!P4 IMAD.MOV R154, RZ, RZ, -R154 ;  /* 0x000000ffff9ac224 */ /* 0x000fe200078e0a9a */
[C---:B------:R-:W-:Y:S02]  /*1b3c0*/  ISETP.GT.U32.AND P3, PT, R251.reuse, R159, PT ;  /* 0x0000009ffb00720c */ /* 0x040fe40003f64070 */
[----:B------:R-:W-:-:S02]  /*1b3d0*/  ISETP.GT.U32.AND P4, PT, R251, R160, PT ;  /* 0x000000a0fb00720c */ /* 0x000fc40003f84070 */
[----:B------:R-:W-:-:S03]  /*1b3e0*/  ISETP.GT.U32.AND P5, PT, R251, R163, PT ;  /* 0x000000a3fb00720c */ /* 0x000fc60003fa4070 */
[----:B------:R-:W-:Y:S01]  /*1b3f0*/  @!P0 IMAD.MOV R155, RZ, RZ, -R155 ;  /* 0x000000ffff9b8224 */ /* 0x000fe200078e0a9b */
[----:B------:R-:W-:-:S03]  /*1b400*/  ISETP.GT.U32.AND P0, PT, R251, R161, PT ;  /* 0x000000a1fb00720c */ /* 0x000fc60003f04070 */
[--C-:B------:R-:W-:Y:S01]  /*1b410*/  @!P2 IMAD.IADD R158, R158, 0x1, -R251.reuse ;  /* 0x000000019e9ea824 */ /* 0x100fe200078e0afb */
[----:B------:R-:W-:Y:S01]  /*1b420*/  ISETP.GT.U32.AND P2, PT, R251, R165, PT ;  /* 0x000000a5fb00720c */ /* 0x000fe20003f44070 */
[--C-:B------:R-:W-:Y:S01]  /*1b430*/  @!P3 IMAD.IADD R159, R159, 0x1, -R251.reuse ;  /* 0x000000019f9fb824 */ /* 0x100fe200078e0afb */
[C---:B------:R-:W-:Y:S01]  /*1b440*/  ISETP.GT.U32.AND P3, PT, R251.reuse, R166, PT ;  /* 0x000000a6fb00720c */ /* 0x040fe20003f64070 */
[--C-:B------:R-:W-:Y:S01]  /*1b450*/  @!P4 IMAD.IADD R160, R160, 0x1, -R251.reuse ;  /* 0x00000001a0a0c824 */ /* 0x100fe200078e0afb */
[----:B------:R-:W-:Y:S01]  /*1b460*/  ISETP.GT.U32.AND P4, PT, R251, R167, PT ;  /* 0x000000a7fb00720c */ /* 0x000fe20003f84070 */
[--C-:B------:R-:W-:Y:S01]  /*1b470*/  @!P5 IMAD.IADD R163, R163, 0x1, -R251.reuse ;  /* 0x00000001a3a3d824 */ /* 0x100fe200078e0afb */
[----:B------:R-:W-:Y:S02]  /*1b480*/  ISETP.GE.AND P5, PT, R29, RZ, PT ;  /* 0x000000ff1d00720c */ /* 0x000fe40003fa6270 */
[----:B------:R-:W3:Y:S01]  /*1b490*/  LDL R29, [R1+0x3c84] ;  /* 0x003c8400011d7983 */ /* 0x000ee20000100800 */
[----:B------:R-:W-:Y:S01]  /*1b4a0*/  @!P0 IMAD.IADD R161, R161, 0x1, -R251 ;  /* 0x00000001a1a18824 */ /* 0x000fe200078e0afb */
[----:B------:R-:W-:-:S03]  /*1b4b0*/  ISETP.GT.U32.AND P0, PT, R251, R168, PT ;  /* 0x000000a8fb00720c */ /* 0x000fc60003f04070 */
[--C-:B------:R-:W-:Y:S02]  /*1b4c0*/  @!P2 IMAD.IADD R165, R165, 0x1, -R251.reuse ;  /* 0x00000001a5a5a824 */ /* 0x100fe400078e0afb */
[----:B------:R-:W-:Y:S02]  /*1b4d0*/  @!P3 IMAD.IADD R166, R166, 0x1, -R251 ;  /* 0x00000001a6a6b824 */ /* 0x000fe400078e0afb */
[----:B------:R-:W-:-:S06]  /*1b4e0*/  @!P4 IADD3 R167, R167, -R251, RZ ;  /* 0x800000fba7a7c210 */ /* 0x000fcc0007ffe0ff */
[----:B------:R-:W-:Y:S01]  /*1b4f0*/  @!P0 IMAD.IADD R168, R168, 0x1, -R251 ;  /* 0x00000001a8a88824 */ /* 0x000fe200078e0afb */
[----:B------:R-:W-:Y:S02]  /*1b500*/  IADD3 R31, R246, 0x1fa, RZ ;  /* 0x000001faf61f7810 */ /* 0x000fe40007ffe0ff */
        /* <DEDUP_REMOVED lines=8> */
[----:B------:R-:W-:Y:S01]  /*1b590*/  @!P0 IMAD.MOV R163, RZ, RZ, -R163 ;  /* 0x000000ffffa38224 */ /* 0x000fe200078e0aa3 */
[----:B------:R-:W-:Y:S01]  /*1b5a0*/  ISETP.GT.U32.AND P0, PT, R251, R170, PT ;  /* 0x000000aafb00720c */ /* 0x000fe20003f04070 */
[----:B------:R1:W-:Y:S01]  /*1b5b0*/  STL [R1+0x35c4], R31 ;  /* 0x0035c41f01007387 */ /* 0x0003e20000100800 */
[----:B------:R-:W-:-:S11]  /*1b5c0*/  @!P1 IMAD.MOV R156, RZ, RZ, -R156 ;  /* 0x000000ffff9c9224 */ /* 0x000fd600078e0a9c */
[-C--:B------:R-:W-:Y:S01]  /*1b5d0*/  @!P0 IADD3 R170, R170, -R251.reuse, RZ ;  /* 0x800000fbaaaa8210 */ /* 0x080fe20007ffe0ff */
[----:B------:R-:W-:Y:S01]  /*1b5e0*/  @!P5 IMAD.MOV R158, RZ, RZ, -R158 ;  /* 0x000000ffff9ed224 */ /* 0x000fe200078e0a9e */
[----:B------:R-:W-:Y:S01]  /*1b5f0*/  ISETP.GE.AND P0, PT, R28, RZ, PT ;  /* 0x000000ff1c00720c */ /* 0x000fe20003f06270 */
[----:B------:R-:W-:Y:S01]  /*1b600*/  @!P6 IMAD.MOV R159, RZ, RZ, -R159 ;  /* 0x000000ffff9fe224 */ /* 0x000fe200078e0a9f */
[----:B------:R-:W2:Y:S01]  /*1b610*/  LDL R28, [R1+0x3c70] ;  /* 0x003c7000011c7983 */ /* 0x000ea20000100800 */
[----:B------:R-:W-:Y:S02]  /*1b620*/  ISETP.GT.U32.AND P1, PT, R251, R162, PT ;  /* 0x000000a2fb00720c */ /* 0x000fe40003f24070 */
[----:B------:R-:W-:Y:S01]  /*1b630*/  @!P2 IADD3 R160, -R160, RZ, RZ ;  /* 0x000000ffa0a0a210 */ /* 0x000fe20007ffe1ff */
[----:B------:R-:W-:Y:S01]  /*1b640*/  @!P3 IMAD.MOV R161, RZ, RZ, -R161 ;  /* 0x000000ffffa1b224 */ /* 0x000fe200078e0aa1 */
[----:B------:R-:W2:Y:S04]  /*1b650*/  LDL R30, [R1+0x3ca0] ;  /* 0x003ca000011e7983 */ /* 0x000ea80000100800 */
[----:B------:R-:W2:Y:S05]  /*1b660*/  LDL R32, [R1+0x3cc0] ;  /* 0x003cc00001207983 */ /* 0x000eaa0000100800 */
[----:B------:R-:W-:-:S02]  /*1b670*/  @!P1 IADD3 R162, R162, -R251, RZ ;  /* 0x800000fba2a29210 */ /* 0x000fc40007ffe0ff */
[C---:B------:R-:W-:Y:S02]  /*1b680*/  ISETP.GT.U32.AND P1, PT, R251.reuse, R169, PT ;  /* 0x000000a9fb00720c */ /* 0x040fe40003f24070 */
[C---:B------:R-:W-:Y:S02]  /*1b690*/  ISETP.GT.U32.AND P5, PT, R251.reuse, R165, PT ;  /* 0x000000a5fb00720c */ /* 0x040fe40003fa4070 */
[----:B------:R-:W-:-:S09]  /*1b6a0*/  ISETP.GT.U32.AND P2, PT, R251, R166, PT ;  /* 0x000000a6fb00720c */ /* 0x000fd20003f44070 */
[----:B------:R-:W-:Y:S01]  /*1b6b0*/  @!P1 IMAD.IADD R169, R169, 0x1, -R251 ;  /* 0x00000001a9a99824 */ /* 0x000fe200078e0afb */
[----:B------:R-:W-:-:S04]  /*1b6c0*/  ISETP.GT.U32.AND P1, PT, R251, R164, PT ;  /* 0x000000a4fb00720c */ /* 0x000fc80003f24070 */
[C---:B------:R-:W-:Y:S01]  /*1b6d0*/  ISETP.GT.U32.AND P6, PT, R251.reuse, R169, PT ;  /* 0x000000a9fb00720c */ /* 0x040fe20003fc4070 */
[----:B------:R-:W-:Y:S01]  /*1b6e0*/  @!P4 IMAD.MOV R162, RZ, RZ, -R162 ;  /* 0x000000ffffa2c224 */ /* 0x000fe200078e0aa2 */
[----:B------:R-:W-:Y:S01]  /*1b6f0*/  ISETP.GT.U32.AND P4, PT, R251, R168, PT ;  /* 0x000000a8fb00720c */ /* 0x000fe20003f84070 */
[--C-:B------:R-:W-:Y:S01]  /*1b700*/  @!P2 IMAD.IADD R166, R166, 0x1, -R251.reuse ;  /* 0x00000001a6a6a824 */ /* 0x100fe200078e0afb */
[----:B------:R-:W-:Y:S02]  /*1b710*/  @!P5 IADD3 R165, R165, -R251, RZ ;  /* 0x800000fba5a5d210 */ /* 0x000fe40007ffe0ff */
[C---:B------:R-:W-:Y:S02]  /*1b720*/  ISETP.GT.U32.AND P5, PT, R251.reuse, R172, PT ;  /* 0x000000acfb00720c */ /* 0x040fe40003fa4070 */
[C---:B------:R-:W-:Y:S01]  /*1b730*/  ISETP.GT.U32.AND P2, PT, R251.reuse, R173, PT ;  /* 0x000000adfb00720c */ /* 0x040fe20003f44070 */
[----:B------:R-:W-:Y:S01]  /*1b740*/  @!P1 IMAD.IADD R164, R164, 0x1, -R251 ;  /* 0x00000001a4a49824 */ /* 0x000fe200078e0afb */
[----:B------:R-:W-:-:S03]  /*1b750*/  ISETP.GT.U32.AND P1, PT, R251, R171, PT ;  /* 0x000000abfb00720c */ /* 0x000fc60003f24070 */
[--C-:B------:R-:W-:Y:S01]  /*1b760*/  @!P6 IMAD.IADD R169, R169, 0x1, -R251.reuse ;  /* 0x00000001a9a9e824 */ /* 0x100fe200078e0afb */
[----:B------:R-:W-:Y:S02]  /*1b770*/  ISETP.GE.AND P6, PT, R29, RZ, PT ;  /* 0x000000ff1d00720c */ /* 0x000fe40003fc6270 */
[----:B------:R-:W2:Y:S01]  /*1b780*/  LDL R29, [R1+0x3c54] ;  /* 0x003c5400011d7983 */ /* 0x000ea20000100800 */
[----:B------:R-:W-:Y:S01]  /*1b790*/  @!P4 IMAD.IADD R168, R168, 0x1, -R251 ;  /* 0x00000001a8a8c824 */ /* 0x000fe200078e0afb */
[----:B------:R-:W-:-:S05]  /*1b7a0*/  ISETP.GT.U32.AND P4, PT, R251, R175, PT ;  /* 0x000000affb00720c */ /* 0x000fca0003f84070 */
[--C-:B------:R-:W-:Y:S02]  /*1b7b0*/  @!P1 IMAD.IADD R171, R171, 0x1, -R251.reuse ;  /* 0x00000001abab9824 */ /* 0x100fe400078e0afb */
[--C-:B------:R-:W-:Y:S02]  /*1b7c0*/  @!P5 IMAD.IADD R172, R172, 0x1, -R251.reuse ;  /* 0x00000001acacd824 */ /* 0x100fe400078e0afb */
[----:B------:R-:W-:Y:S02]  /*1b7d0*/  @!P2 IMAD.IADD R173, R173, 0x1, -R251 ;  /* 0x00000001adada824 */ /* 0x000fe400078e0afb */
[----:B------:R-:W-:Y:S02]  /*1b7e0*/  @!P6 IMAD.MOV R164, RZ, RZ, -R164 ;  /* 0x000000ffffa4e224 */ /* 0x000fe400078e0aa4 */
[----:B------:R-:W-:-:S04]  /*1b7f0*/  @!P4 IADD3 R175, R175, -R251, RZ ;  /* 0x800000fbafafc210 */ /* 0x000fc80007ffe0ff */
[----:B------:R-:W-:-:S13]  /*1b800*/  ISETP.GT.U32.AND P6, PT, R251, R175, PT ;  /* 0x000000affb00720c */ /* 0x000fda0003fc4070 */
[----:B------:R-:W-:Y:S01]  /*1b810*/  @!P6 IMAD.IADD R175, R175, 0x1, -R251 ;  /* 0x00000001afafe824 */ /* 0x000fe200078e0afb */
[----:B----4-:R-:W-:Y:S02]  /*1b820*/  ISETP.GE.AND P1, PT, R27, RZ, PT ;  /* 0x000000ff1b00720c */ /* 0x010fe40003f26270 */
[----:B------:R-:W4:Y:S01]  /*1b830*/  LDL R27, [R1+0x3ca4] ;  /* 0x003ca400011b7983 */ /* 0x000f220000100800 */
[----:B------:R-:W-:-:S03]  /*1b840*/  ISETP.GE.AND P5, PT, R26, RZ, PT ;  /* 0x000000ff1a00720c */ /* 0x000fc60003fa6270 */
[----:B------:R-:W4:Y:S01]  /*1b850*/  LDL R26, [R1+0x3ccc] ;  /* 0x003ccc00011a7983 */ /* 0x000f220000100800 */
[----:B---3--:R-:W-:-:S03]  /*1b860*/  ISETP.GE.AND P2, PT, R25, RZ, PT ;  /* 0x000000ff1900720c */ /* 0x008fc60003f46270 */
[----:B------:R-:W3:Y:S01]  /*1b870*/  LDL R25, [R1+0x3c68] ;  /* 0x003c680001197983 */ /* 0x000ee20000100800 */
[----:B--2---:R-:W-:-:S03]  /*1b880*/  ISETP.GE.AND P6, PT, R28, RZ, PT ;  /* 0x000000ff1c00720c */ /* 0x004fc60003fc6270 */
[----:B------:R-:W2:Y:S01]  /*1b890*/  LDL R28, [R1+0x3cd0] ;  /* 0x003cd000011c7983 */ /* 0x000ea20000100800 */
[----:B------:R-:W-:-:S13]  /*1b8a0*/  ISETP.GT.U32.AND P3, PT, R251, R167, PT ;  /* 0x000000a7fb00720c */ /* 0x000fda0003f64070 */
[----:B------:R-:W-:Y:S01]  /*1b8b0*/  @!P3 IMAD.IADD R167, R167, 0x1, -R251 ;  /* 0x00000001a7a7b824 */ /* 0x000fe200078e0afb */
[----:B------:R-:W-:-:S13]  /*1b8c0*/  ISETP.GT.U32.AND P3, PT, R251, R174, PT ;  /* 0x000000aefb00720c */ /* 0x000fda0003f64070 */
[----:B------:R-:W-:Y:S01]  /*1b8d0*/  @!P3 IMAD.IADD R174, R174, 0x1, -R251 ;  /* 0x00000001aeaeb824 */ /* 0x000fe200078e0afb */
[----:B------:R-:W-:Y:S02]  /*1b8e0*/  ISETP.GE.AND P3, PT, R24, RZ, PT ;  /* 0x000000ff1800720c */ /* 0x000fe40003f66270 */
[----:B------:R-:W2:Y:S01]  /*1b8f0*/  LDL R24, [R1+0x3cc8] ;  /* 0x003cc80001187983 */ /* 0x000ea20000100800 */
[----:B------:R-:W-:Y:S01]  /*1b900*/  @!P0 IMAD.MOV R165, RZ, RZ, -R165 ;  /* 0x000000ffffa58224 */ /* 0x000fe200078e0aa5 */
[----:B------:R-:W-:Y:S01]  /*1b910*/  @!P2 IADD3 R168, -R168, RZ, RZ ;  /* 0x000000ffa8a8a210 */ /* 0x000fe20007ffe1ff */
[----:B------:R-:W-:Y:S01]  /*1b920*/  @!P5 IMAD.MOV R167, RZ, RZ, -R167 ;  /* 0x000000ffffa7d224 */ /* 0x000fe200078e0aa7 */
[C---:B------:R-:W-:Y:S02]  /*1b930*/  ISETP.GT.U32.AND P4, PT, R251.reuse, R170, PT ;  /* 0x000000aafb00720c */ /* 0x040fe40003f84070 */
[C---:B------:R-:W-:Y:S02]  /*1b940*/  ISETP.GT.U32.AND P0, PT, R251.reuse, R171, PT ;  /* 0x000000abfb00720c */ /* 0x040fe40003f04070 */
[----:B------:R-:W-:-:S02]  /*1b950*/  ISETP.GT.U32.AND P5, PT, R251, R173, PT ;  /* 0x000000adfb00720c */ /* 0x000fc40003fa4070 */
[C---:B------:R-:W-:Y:S01]  /*1b960*/  ISETP.GT.U32.AND P2, PT, R251.reuse, R174, PT ;  /* 0x000000aefb00720c */ /* 0x040fe20003f44070 */
[----:B------:R-:W-:Y:S01]  /*1b970*/  @!P3 IMAD.MOV R169, RZ, RZ, -R169 ;  /* 0x000000ffffa9b224 */ /* 0x000fe200078e0aa9 */
[----:B------:R-:W-:-:S05]  /*1b980*/  ISETP.GT.U32.AND P3, PT, R251, R176, PT ;  /* 0x000000b0fb00720c */ /* 0x000fca0003f64070 */
[--C-:B------:R-:W-:Y:S02]  /*1b990*/  @!P4 IMAD.IADD R170, R170, 0x1, -R251.reuse ;  /* 0x00000001aaaac824 */ /* 0x100fe400078e0afb */
[--C-:B------:R-:W-:Y:S01]  /*1b9a0*/  @!P0 IMAD.IADD R171, R171, 0x1, -R251.reuse ;  /* 0x00000001abab8824 */ /* 0x100fe200078e0afb */
[----:B------:R-:W-:Y:S02]  /*1b9b0*/  ISETP.GT.U32.AND P0, PT, R251, R177, PT ;  /* 0x000000b1fb00720c */ /* 0x000fe40003f04070 */
[----:B------:R-:W-:Y:S01]  /*1b9c0*/  @!P5 IADD3 R173, R173, -R251, RZ ;  /* 0x800000fbadadd210 */ /* 0x000fe20007ffe0ff */
[--C-:B------:R-:W-:Y:S01]  /*1b9d0*/  @!P2 IMAD.IADD R174, R174, 0x1, -R251.reuse ;  /* 0x00000001aeaea824 */ /* 0x100fe200078e0afb */
[----:B------:R-:W-:Y:S01]  /*1b9e0*/  ISETP.GE.AND P4, PT, R29, RZ, PT ;  /* 0x000000ff1d00720c */ /* 0x000fe20003f86270 */
[----:B------:R-:W-:Y:S01]  /*1b9f0*/  @!P3 IMAD.IADD R176, R176, 0x1, -R251 ;  /* 0x00000001b0b0b824 */ /* 0x000fe200078e0afb */
[C---:B------:R-:W-:Y:S01]  /*1ba00*/  ISETP.GT.U32.AND P5, PT, R251.reuse, R179, PT ;  /* 0x000000b3fb00720c */ /* 0x040fe20003fa4070 */
[----:B------:R-:W2:Y:S01]  /*1ba10*/  LDL R29, [R1+0x3cc4] ;  /* 0x003cc400011d7983 */ /* 0x000ea20000100800 */
[----:B------:R-:W-:-:S02]  /*1ba20*/  ISETP.GT.U32.AND P2, PT, R251, R180, PT ;  /* 0x000000b4fb00720c */ /* 0x000fc40003f44070 */
[----:B------:R-:W-:-:S03]  /*1ba30*/  ISETP.GT.U32.AND P3, PT, R251, R181, PT ;  /* 0x000000b5fb00720c */ /* 0x000fc60003f64070 */
[----:B------:R-:W-:-:S06]  /*1ba40*/  @!P0 IMAD.IADD R177, R177, 0x1, -R251 ;  /* 0x00000001b1b18824 */ /* 0x000fcc00078e0afb */
[--C-:B------:R-:W-:Y:S02]  /*1ba50*/  @!P5 IMAD.IADD R179, R179, 0x1, -R251.reuse ;  /* 0x00000001b3b3d824 */ /* 0x100fe400078e0afb */
[--C-:B------:R-:W-:Y:S02]  /*1ba60*/  @!P2 IMAD.IADD R180, R180, 0x1, -R251.reuse ;  /* 0x00000001b4b4a824 */ /* 0x100fe400078e0afb */
[----:B------:R-:W-:Y:S01]  /*1ba70*/  @!P3 IMAD.IADD R181, R181, 0x1, -R251 ;  /* 0x00000001b5b5b824 */ /* 0x000fe200078e0afb */
        /* <DEDUP_REMOVED lines=15> */
[----:B------:R-:W-:-:S13]  /*1bb70*/  ISETP.GT.U32.AND P1, PT, R251, R178, PT ;  /* 0x000000b2fb00720c */ /* 0x000fda0003f24070 */
[----:B------:R-:W-:Y:S02]  /*1bb80*/  @!P1 IADD3 R178, R178, -R251, RZ ;  /* 0x800000fbb2b29210 */ /* 0x000fe40007ffe0ff */
[----:B------:R-:W-:Y:S01]  /*1bb90*/  ISETP.GE.AND P1, PT, R24, RZ, PT ;  /* 0x000000ff1800720c */ /* 0x000fe20003f26270 */
[----:B------:R-:W-:Y:S01]  /*1bba0*/  @!P0 IMAD.MOV R172, RZ, RZ, -R172 ;  /* 0x000000ffffac8224 */ /* 0x000fe200078e0aac */
[----:B------:R-:W-:Y:S01]  /*1bbb0*/  @!P4 IADD3 R170, -R170, RZ, RZ ;  /* 0x000000ffaaaac210 */ /* 0x000fe20007ffe1ff */
[----:B------:R-:W-:Y:S01]  /*1bbc0*/  @!P5 IMAD.MOV R174, RZ, RZ, -R174 ;  /* 0x000000ffffaed224 */ /* 0x000fe200078e0aae */
[----:B------:R-:W-:Y:S02]  /*1bbd0*/  @!P2 IADD3 R175, -R175, RZ, RZ ;  /* 0x000000ffafafa210 */ /* 0x000fe40007ffe1ff */
[C---:B------:R-:W-:Y:S02]  /*1bbe0*/  ISETP.GT.U32.AND P4, PT, R251.reuse, R177, PT ;  /* 0x000000b1fb00720c */ /* 0x040fe40003f84070 */
[----:B------:R-:W-:-:S02]  /*1bbf0*/  ISETP.GT.U32.AND P0, PT, R251, R178, PT ;  /* 0x000000b2fb00720c */ /* 0x000fc40003f04070 */
[C---:B------:R-:W-:Y:S02]  /*1bc00*/  ISETP.GT.U32.AND P5, PT, R251.reuse, R181, PT ;  /* 0x000000b5fb00720c */ /* 0x040fe40003fa4070 */
[C---:B------:R-:W-:Y:S01]  /*1bc10*/  ISETP.GT.U32.AND P2, PT, R251.reuse, R182, PT ;  /* 0x000000b6fb00720c */ /* 0x040fe20003f44070 */
[----:B------:R-:W-:Y:S01]  /*1bc20*/  @!P1 IMAD.MOV R173, RZ, RZ, -R173 ;  /* 0x000000ffffad9224 */ /* 0x000fe200078e0aad */
[C---:B------:R-:W-:Y:S01]  /*1bc30*/  ISETP.GT.U32.AND P1, PT, R251.reuse, R179, PT ;  /* 0x000000b3fb00720c */ /* 0x040fe20003f24070 */
[----:B------:R-:W-:Y:S01]  /*1bc40*/  @!P6 IMAD.MOV R171, RZ, RZ, -R171 ;  /* 0x000000ffffabe224 */ /* 0x000fe200078e0aab */
[----:B------:R-:W-:-:S03]  /*1bc50*/  ISETP.GT.U32.AND P6, PT, R251, R180, PT ;  /* 0x000000b4fb00720c */ /* 0x000fc60003fc4070 */
[--C-:B------:R-:W-:Y:S01]  /*1bc60*/  @!P4 IMAD.IADD R177, R177, 0x1, -R251.reuse ;  /* 0x00000001b1b1c824 */ /* 0x100fe200078e0afb */
[C---:B------:R-:W-:Y:S01]  /*1bc70*/  ISETP.GT.U32.AND P4, PT, R251.reuse, R184, PT ;  /* 0x000000b8fb00720c */ /* 0x040fe20003f84070 */
[--C-:B------:R-:W-:Y:S01]  /*1bc80*/  @!P0 IMAD.IADD R178, R178, 0x1, -R251.reuse ;  /* 0x00000001b2b28824 */ /* 0x100fe200078e0afb */
[----:B------:R-:W-:Y:S01]  /*1bc90*/  ISETP.GT.U32.AND P0, PT, R251, R185, PT ;  /* 0x000000b9fb00720c */ /* 0x000fe20003f04070 */
[--C-:B------:R-:W-:Y:S01]  /*1bca0*/  @!P5 IMAD.IADD R181, R181, 0x1, -R251.reuse ;  /* 0x00000001b5b5d824 */ /* 0x100fe200078e0afb */
[----:B------:R-:W-:Y:S01]  /*1bcb0*/  ISETP.GE.AND P5, PT, R30, RZ, PT ;  /* 0x000000ff1e00720c */ /* 0x000fe20003fa6270 */
[--C-:B------:R-:W-:Y:S01]  /*1bcc0*/  @!P2 IMAD.IADD R182, R182, 0x1, -R251.reuse ;  /* 0x00000001b6b6a824 */ /* 0x100fe200078e0afb */
[----:B------:R-:W-:Y:S01]  /*1bcd0*/  ISETP.GE.AND P2, PT, R29, RZ, PT ;  /* 0x000000ff1d00720c */ /* 0x000fe20003f46270 */
[----:B------:R-:W-:Y:S01]  /*1bce0*/  @!P1 IMAD.IADD R179, R179, 0x1, -R251 ;  /* 0x00000001b3b39824 */ /* 0x000fe200078e0afb */
[----:B------:R-:W-:Y:S01]  /*1bcf0*/  ISETP.GT.U32.AND P1, PT, R251, R186, PT ;  /* 0x000000bafb00720c */ /* 0x000fe20003f24070 */
[----:B------:R-:W2:Y:S01]  /*1bd00*/  LDL R29, [R1+0x3ce4] ;  /* 0x003ce400011d7983 */ /* 0x000ea20000100800 */
[----:B------:R-:W-:-:S02]  /*1bd10*/  @!P6 IADD3 R180, R180, -R251, RZ ;  /* 0x800000fbb4b4e210 */ /* 0x000fc40007ffe0ff */
[----:B------:R-:W-:Y:S01]  /*1bd20*/  ISETP.GT.U32.AND P6, PT, R251, R187, PT ;  /* 0x000000bbfb00720c */ /* 0x000fe20003fc4070 */
[----:B------:R-:W-:Y:S02]  /*1bd30*/  @!P4 IMAD.IADD R184, R184, 0x1, -R251 ;  /* 0x00000001b8b8c824 */ /* 0x000fe400078e0afb */
[----:B------:R-:W-:Y:S02]  /*1bd40*/  @!P0 IADD3 R185, R185, -R251, RZ ;  /* 0x800000fbb9b98210 */ /* 0x000fe40007ffe0ff */
[----:B------:R-:W-:Y:S01]  /*1bd50*/  @!P5 IMAD.MOV R176, RZ, RZ, -R176 ;  /* 0x000000ffffb0d224 */ /* 0x000fe200078e0ab0 */
[----:B------:R-:W-:-:S03]  /*1bd60*/  ISETP.GT.U32.AND P5, PT, R251, R182, PT ;  /* 0x000000b6fb00720c */ /* 0x000fc60003fa4070 */
[----:B------:R-:W-:-:S04]  /*1bd70*/  @!P1 IMAD.IADD R186, R186, 0x1, -R251 ;  /* 0x00000001baba9824 */ /* 0x000fc800078e0afb */
[----:B------:R-:W-:-:S06]  /*1bd80*/  @!P6 IMAD.IADD R187, R187, 0x1, -R251 ;  /* 0x00000001bbbbe824 */ /* 0x000fcc00078e0afb */
[----:B------:R-:W-:Y:S01]  /*1bd90*/  @!P5 IMAD.IADD R182, R182, 0x1, -R251 ;  /* 0x00000001b6b6d824 */ /* 0x000fe200078e0afb */
[----:B------:R-:W-:Y:S02]  /*1bda0*/  ISETP.GT.U32.AND P5, PT, R251, R189, PT ;  /* 0x000000bdfb00720c */ /* 0x000fe40003fa4070 */
[----:B------:R-:W-:-:S11]  /*1bdb0*/  IADD3 R30, R246, 0x1fb, RZ ;  /* 0x000001fbf61e7810 */ /* 0x000fd60007ffe0ff */
[----:B------:R-:W-:Y:S01]  /*1bdc0*/  @!P5 IMAD.IADD R189, R189, 0x1, -R251 ;  /* 0x00000001bdbdd824 */ /* 0x000fe200078e0afb */
[----:B----4-:R-:W-:Y:S02]  /*1bdd0*/  ISETP.GE.AND P4, PT, R27, RZ, PT ;  /* 0x000000ff1b00720c */ /* 0x010fe40003f86270 */
[----:B------:R-:W4:Y:S01]  /*1bde0*/  LDL R27, [R1+0x3c50] ;  /* 0x003c5000011b7983 */ /* 0x000f220000100800 */
[----:B------:R-:W-:-:S03]  /*1bdf0*/  ISETP.GE.AND P0, PT, R26, RZ, PT ;  /* 0x000000ff1a00720c */ /* 0x000fc60003f06270 */
[----:B------:R-:W4:Y:S10]  /*1be00*/  LDL R26, [R1+0x3c98] ;  /* 0x003c9800011a7983 */ /* 0x000f340000100800 */
[----:B------:R-:W-:Y:S01]  /*1be10*/  @!P0 IMAD.MOV R180, RZ, RZ, -R180 ;  /* 0x000000ffffb48224 */ /* 0x000fe200078e0ab4 */
[----:B------:R-:W-:-:S13]  /*1be20*/  ISETP.GT.U32.AND P0, PT, R251, R187, PT ;  /* 0x000000bbfb00720c */ /* 0x000fda0003f04070 */
[----:B------:R-:W-:Y:S01]  /*1be30*/  @!P0 IMAD.IADD R187, R187, 0x1, -R251 ;  /* 0x00000001bbbb8824 */ /* 0x000fe200078e0afb */
[----:B------:R-:W-:Y:S02]  /*1be40*/  ISETP.GE.AND P0, PT, R32, RZ, PT ;  /* 0x000000ff2000720c */ /* 0x000fe40003f06270 */
[----:B---3--:R-:W-:Y:S02]  /*1be50*/  ISETP.GE.AND P1, PT, R25, RZ, PT ;  /* 0x000000ff1900720c */ /* 0x008fe40003f26270 */
[----:B------:R-:W3:Y:S04]  /*1be60*/  LDL R25, [R1+0x3cbc] ;  /* 0x003cbc0001197983 */ /* 0x000ee80000100800 */
[----:B------:R1:W-:Y:S04]  /*1be70*/  STL [R1+0x35b0], R30 ;  /* 0x0035b01e01007387 */ /* 0x0003e80000100800 */
[----:B------:R-:W3:Y:S01]  /*1be80*/  LDL R32, [R1+0x3ce0] ;  /* 0x003ce00001207983 */ /* 0x000ee20000100800 */
[----:B--2---:R-:W-:Y:S01]  /*1be90*/  ISETP.GE.AND P5, PT, R28, RZ, PT ;  /* 0x000000ff1c00720c */ /* 0x004fe20003fa6270 */
[----:B------:R-:W-:-:S02]  /*1bea0*/  @!P2 IMAD.MOV R177, RZ, RZ, -R177 ;  /* 0x000000ffffb1a224 */ /* 0x000fc400078e0ab1 */
[----:B------:R-:W2:Y:S01]  /*1beb0*/  LDL R28, [R1+0x3c4c] ;  /* 0x003c4c00011c7983 */ /* 0x000ea20000100800 */
[----:B------:R-:W-:Y:S01]  /*1bec0*/  @!P3 IADD3 R178, -R178, RZ, RZ ;  /* 0x000000ffb2b2b210 */ /* 0x000fe20007ffe1ff */
[----:B------:R-:W-:Y:S01]  /*1bed0*/  @!P4 IMAD.MOV R179, RZ, RZ, -R179 ;  /* 0x000000ffffb3c224 */ /* 0x000fe200078e0ab3 */
[C---:B------:R-:W-:Y:S01]  /*1bee0*/  ISETP.GT.U32.AND P2, PT, R251.reuse, R183, PT ;  /* 0x000000b7fb00720c */ /* 0x040fe20003f44070 */
[----:B------:R-:W-:Y:S01]  /*1bef0*/  @!P1 IMAD.MOV R181, RZ, RZ, -R181 ;  /* 0x000000ffffb59224 */ /* 0x000fe200078e0ab5 */
[C---:B------:R-:W-:Y:S01]  /*1bf00*/  ISETP.GT.U32.AND P3, PT, R251.reuse, R184, PT ;  /* 0x000000b8fb00720c */ /* 0x040fe20003f64070 */
[----:B------:R-:W-:Y:S01]  /*1bf10*/  @!P0 IMAD.MOV R182, RZ, RZ, -R182 ;  /* 0x000000ffffb68224 */ /* 0x000fe200078e0ab6 */
[C---:B------:R-:W-:Y:S01]  /*1bf20*/  ISETP.GT.U32.AND P4, PT, R251.reuse, R185, PT ;  /* 0x000000b9fb00720c */ /* 0x040fe20003f84070 */
[----:B-1----:R-:W2:Y:S01]  /*1bf30*/  LDL R40, [R1+0x3cf4] ;  /* 0x003cf40001287983 */ /* 0x002ea20000100800 */
[C---:B------:R-:W-:Y:S02]  /*1bf40*/  ISETP.GT.U32.AND P1, PT, R251.reuse, R188, PT ;  /* 0x000000bcfb00720c */ /* 0x040fe40003f24070 */
[----:B------:R-:W-:Y:S01]  /*1bf50*/  ISETP.GT.U32.AND P6, PT, R251, R186, PT ;  /* 0x000000bafb00720c */ /* 0x000fe20003fc4070 */
[----:B------:R-:W2:Y:S04]  /*1bf60*/  LDL R41, [R1+0x3c44] ;  /* 0x003c440001297983 */ /* 0x000ea80000100800 */
[----:B------:R-:W-:-:S02]  /*1bf70*/  @!P2 IADD3 R183, R183, -R251, RZ ;  /* 0x800000fbb7b7a210 */ /* 0x000fc40007ffe0ff */
[--C-:B------:R-:W-:Y:S01]  /*1bf80*/  @!P3 IMAD.IADD R184, R184, 0x1, -R251.reuse ;  /* 0x00000001b8b8b824 */ /* 0x100fe200078e0afb */
[----:B------:R-:W-:Y:S01]  /*1bf90*/  ISETP.GT.U32.AND P2, PT, R251, R190, PT ;  /* 0x000000befb00720c */ /* 0x000fe20003f44070 */
[----:B------:R-:W-:Y:S01]  /*1bfa0*/  @!P4 IMAD.IADD R185, R185, 0x1, -R251 ;  /* 0x00000001b9b9c824 */ /* 0x000fe200078e0afb */
[C---:B------:R-:W-:Y:S02]  /*1bfb0*/  ISETP.GT.U32.AND P3, PT, R251.reuse, R191, PT ;  /* 0x000000bffb00720c */ /* 0x040fe40003f64070 */
[----:B------:R-:W-:Y:S02]  /*1bfc0*/  @!P1 IADD3 R188, R188, -R251, RZ ;  /* 0x800000fbbcbc9210 */ /* 0x000fe40007ffe0ff */
[----:B------:R-:W-:-:S07]  /*1bfd0*/  ISETP.GT.U32.AND P4, PT, R251, R192, PT ;  /* 0x000000c0fb00720c */ /* 0x000fce0003f84070 */
[--C-:B------:R-:W-:Y:S02]  /*1bfe0*/  @!P2 IMAD.IADD R190, R190, 0x1, -R251.reuse ;  /* 0x00000001bebea824 */ /* 0x100fe400078e0afb */
[----:B------:R-:W-:-:S04]  /*1bff0*/  @!P3 IMAD.IADD R191, R191, 0x1, -R251 ;  /* 0x00000001bfbfb824 */ /* 0x000fc800078e0afb */
[----:B------:R-:W-:Y:S01]  /*1c000*/  @!P4 IMAD.IADD R192, R192, 0x1, -R251 ;  /* 0x00000001c0c0c824 */ /* 0x000fe200078e0afb */
[----:B------:R-:W-:Y:S02]  /*1c010*/  ISETP.GE.AND P1, PT, R29, RZ, PT ;  /* 0x000000ff1d00720c */ /* 0x000fe40003f26270 */
[----:B------:R-:W2:Y:S11]  /*1c020*/  LDL R29, [R1+0x3cf8] ;  /* 0x003cf800011d7983 */ /* 0x000eb60000100800 */
[----:B------:R-:W-:Y:S01]  /*1c030*/  @!P1 IMAD.MOV R183, RZ, RZ, -R183 ;  /* 0x000000ffffb79224 */ /* 0x000fe200078e0ab7 */
[----:B------:R-:W-:-:S02]  /*1c040*/  ISETP.GT.U32.AND P1, PT, R251, R189, PT ;  /* 0x000000bdfb00720c */ /* 0x000fc40003f24070 */
[----:B------:R-:W-:-:S11]  /*1c050*/  ISETP.GT.U32.AND P0, PT, R251, R188, PT ;  /* 0x000000bcfb00720c */ /* 0x000fd60003f04070 */
[--C-:B------:R-:W-:Y:S01]  /*1c060*/  @!P1 IMAD.IADD R189, R189, 0x1, -R251.reuse ;  /* 0x00000001bdbd9824 */ /* 0x100fe200078e0afb */
[----:B------:R-:W-:Y:S01]  /*1c070*/  ISETP.GT.U32.AND P1, PT, R251, R195, PT ;  /* 0x000000c3fb00720c */ /* 0x000fe20003f24070 */
[----:B------:R-:W-:-:S12]  /*1c080*/  @!P0 IMAD.IADD R188, R188, 0x1, -R251 ;  /* 0x00000001bcbc8824 */ /* 0x000fd800078e0afb */
[----:B------:R-:W-:Y:S01]  /*1c090*/  @!P1 IMAD.IADD R195, R195, 0x1, -R251 ;  /* 0x00000001c3c39824 */ /* 0x000fe200078e0afb */
[----:B----4-:R-:W-:Y:S02]  /*1c0a0*/  ISETP.GE.AND P2, PT, R27, RZ, PT ;  /* 0x000000ff1b00720c */ /* 0x010fe40003f46270 */
[----:B------:R-:W4:Y:S01]  /*1c0b0*/  LDL R27, [R1+0x3cb8] ;  /* 0x003cb800011b7983 */ /* 0x000f220000100800 */
[----:B------:R-:W-:-:S03]  /*1c0c0*/  ISETP.GE.AND P3, PT, R26, RZ, PT ;  /* 0x000000ff1a00720c */ /* 0x000fc60003f66270 */
[----:B------:R-:W4:Y:S01]  /*1c0d0*/  LDL R26, [R1+0x3cdc] ;  /* 0x003cdc00011a7983 */ /* 0x000f220000100800 */
[----:B---3--:R-:W-:-:S03]  /*1c0e0*/  ISETP.GE.AND P4, PT, R25, RZ, PT ;  /* 0x000000ff1900720c */ /* 0x008fc60003f86270 */
[----:B------:R-:W3:Y:S01]  /*1c0f0*/  LDL R25, [R1+0x3c94] ;  /* 0x003c940001197983 */ /* 0x000ee20000100800 */
[----:B------:R-:W-:-:S03]  /*1c100*/  ISETP.GE.AND P0, PT, R32, RZ, PT ;  /* 0x000000ff2000720c */ /* 0x000fc60003f06270 */
[----:B------:R-:W3:Y:S01]  /*1c110*/  LDL R32, [R1+0x3c48] ;  /* 0x003c480001207983 */ /* 0x000ee20000100800 */
[----:B--2---:R-:W-:-:S03]  /*1c120*/  ISETP.GE.AND P1, PT, R28, RZ, PT ;  /* 0x000000ff1c00720c */ /* 0x004fc60003f26270 */
[----:B------:R-:W2:Y:S01]  /*1c130*/  LDL R28, [R1+0x3cb4] ;  /* 0x003cb400011c7983 */ /* 0x000ea20000100800 */
[----:B------:R-:W-:Y:S01]  /*1c140*/  @!P6 IMAD.IADD R186, R186, 0x1, -R251 ;  /* 0x00000001babae824 */ /* 0x000fe200078e0afb */
[C---:B------:R-:W-:Y:S01]  /*1c150*/  ISETP.GT.U32.AND P6, PT, R251.reuse, R193, PT ;  /* 0x000000c1fb00720c */ /* 0x040fe20003fc4070 */
[----:B------:R-:W-:Y:S01]  /*1c160*/  @!P5 IMAD.MOV R184, RZ, RZ, -R184 ;  /* 0x000000ffffb8d224 */ /* 0x000fe200078e0ab8 */
[C---:B------:R-:W-:Y:S01]  /*1c170*/  ISETP.GT.U32.AND P5, PT, R251.reuse, R190, PT ;  /* 0x000000befb00720c */ /* 0x040fe20003fa4070 */
[----:B------:R-:W-:Y:S01]  /*1c180*/  @!P2 IMAD.MOV R185, RZ, RZ, -R185 ;  /* 0x000000ffffb9a224 */ /* 0x000fe200078e0ab9 */
[----:B------:R-:W-:Y:S02]  /*1c190*/  @!P3 IADD3 R186, -R186, RZ, RZ ;  /* 0x000000ffbabab210 */ /* 0x000fe40007ffe1ff */
[----:B------:R-:W-:-:S07]  /*1c1a0*/  ISETP.GT.U32.AND P2, PT, R251, R191, PT ;  /* 0x000000bffb00720c */ /* 0x000fce0003f44070 */
[----:B------:R-:W-:Y:S02]  /*1c1b0*/  @!P6 IADD3 R193, R193, -R251, RZ ;  /* 0x800000fbc1c1e210 */ /* 0x000fe40007ffe0ff */
[C---:B------:R-:W-:Y:S02]  /*1c1c0*/  ISETP.GT.U32.AND P6, PT, R251.reuse, R192, PT ;  /* 0x000000c0fb00720c */ /* 0x040fe40003fc4070 */
[C---:B------:R-:W-:Y:S01]  /*1c1d0*/  ISETP.GT.U32.AND P3, PT, R251.reuse, R193, PT ;  /* 0x000000c1fb00720c */ /* 0x040fe20003f64070 */
[----:B------:R-:W-:Y:S01]  /*1c1e0*/  @!P4 IMAD.MOV R187, RZ, RZ, -R187 ;  /* 0x000000ffffbbc224 */ /* 0x000fe200078e0abb */
[----:B------:R-:W-:Y:S01]  /*1c1f0*/  ISETP.GT.U32.AND P4, PT, R251, R194, PT ;  /* 0x000000c2fb00720c */ /* 0x000fe20003f84070 */
[----:B------:R-:W-:Y:S01]  /*1c200*/  @!P5 IMAD.IADD R190, R190, 0x1, -R251 ;  /* 0x00000001bebed824 */ /* 0x000fe200078e0afb */
[----:B------:R-:W-:Y:S02]  /*1c210*/  @!P2 IADD3 R191, R191, -R251, RZ ;  /* 0x800000fbbfbfa210 */ /* 0x000fe40007ffe0ff */
[----:B------:R-:W-:-:S02]  /*1c220*/  ISETP.GT.U32.AND P5, PT, R251, R196, PT ;  /* 0x000000c4fb00720c */ /* 0x000fc40003fa4070 */
[----:B------:R-:W-:-:S03]  /*1c230*/  ISETP.GT.U32.AND P2, PT, R251, R197, PT ;  /* 0x000000c5fb00720c */ /* 0x000fc60003f44070 */
[--C-:B------:R-:W-:Y:S01]  /*1c240*/  @!P6 IMAD.IADD R192, R192, 0x1, -R251.reuse ;  /* 0x00000001c0c0e824 */ /* 0x100fe200078e0afb */
[----:B------:R-:W-:Y:S01]  /*1c250*/  ISETP.GT.U32.AND P6, PT, R251, R198, PT ;  /* 0x000000c6fb00720c */ /* 0x000fe20003fc4070 */
[--C-:B------:R-:W-:Y:S02]  /*1c260*/  @!P3 IMAD.IADD R193, R193, 0x1, -R251.reuse ;  /* 0x00000001c1c1b824 */ /* 0x100fe400078e0afb */
[----:B------:R-:W-:Y:S01]  /*1c270*/  @!P4 IMAD.IADD R194, R194, 0x1, -R251 ;  /* 0x00000001c2c2c824 */ /* 0x000fe200078e0afb */
[----:B------:R-:W-:-:S03]  /*1c280*/  ISETP.GT.U32.AND P4, PT, R251, R199, PT ;  /* 0x000000c7fb00720c */ /* 0x000fc60003f84070 */
[----:B------:R-:W-:Y:S02]  /*1c290*/  @!P5 IADD3 R196, R196, -R251, RZ ;  /* 0x800000fbc4c4d210 */ /* 0x000fe40007ffe0ff */
[----:B------:R-:W-:-:S04]  /*1c2a0*/  @!P2 IMAD.IADD R197, R197, 0x1, -R251 ;  /* 0x00000001c5c5a824 */ /* 0x000fc800078e0afb */
[----:B------:R-:W-:Y:S01]  /*1c2b0*/  @!P6 IMAD.IADD R198, R198, 0x1, -R251 ;  /* 0x00000001c6c6e824 */ /* 0x000fe200078e0afb */
[----:B------:R-:W-:-:S03]  /*1c2c0*/  ISETP.GE.AND P3, PT, R29, RZ, PT ;  /* 0x000000ff1d00720c */ /* 0x000fc60003f66270 */
[----:B------:R-:W-:Y:S01]  /*1c2d0*/  @!P4 IMAD.IADD R199, R199, 0x1, -R251 ;  /* 0x00000001c7c7c824 */ /* 0x000fe200078e0afb */
[----:B------:R-:W2:Y:S09]  /*1c2e0*/  LDL R29, [R1+0x3c90] ;  /* 0x003c9000011d7983 */ /* 0x000eb20000100800 */
[----:B------:R-:W-:Y:S01]  /*1c2f0*/  @!P3 IMAD.MOV R189, RZ, RZ, -R189 ;  /* 0x000000ffffbdb224 */ /* 0x000fe200078e0abd */
[----:B------:R-:W-:-:S13]  /*1c300*/  ISETP.GT.U32.AND P3, PT, R251, R195, PT ;  /* 0x000000c3fb00720c */ /* 0x000fda0003f64070 */
        /* <DEDUP_REMOVED lines=10> */
[----:B---3--:R-:W-:-:S13]  /*1c3b0*/  ISETP.GE.AND P5, PT, R25, RZ, PT ;  /* 0x000000ff1900720c */ /* 0x008fda0003fa6270 */
[----:B------:R-:W-:Y:S01]  /*1c3c0*/  @!P5 IMAD.MOV R191, RZ, RZ, -R191 ;  /* 0x000000ffffbfd224 */ /* 0x000fe200078e0abf */
[----:B------:R-:W-:Y:S02]  /*1c3d0*/  ISETP.GT.U32.AND P5, PT, R251, R199, PT ;  /* 0x000000c7fb00720c */ /* 0x000fe40003fa4070 */
[----:B------:R-:W-:Y:S02]  /*1c3e0*/  ISETP.GE.AND P6, PT, R32, RZ, PT ;  /* 0x000000ff2000720c */ /* 0x000fe40003fc6270 */
[----:B------:R-:W3:Y:S01]  /*1c3f0*/  LDL R32, [R1+0x3cb0] ;  /* 0x003cb00001207983 */ /* 0x000ee20000100800 */
[----:B--2---:R-:W-:-:S03]  /*1c400*/  ISETP.GE.AND P3, PT, R28, RZ, PT ;  /* 0x000000ff1c00720c */ /* 0x004fc60003f66270 */
[----:B------:R-:W2:Y:S05]  /*1c410*/  LDL R28, [R1+0x3cd4] ;  /* 0x003cd400011c7983 */ /* 0x000eaa0000100800 */
[----:B------:R-:W-:Y:S01]  /*1c420*/  @!P5 IMAD.IADD R199, R199, 0x1, -R251 ;  /* 0x00000001c7c7d824 */ /* 0x000fe200078e0afb */
[----:B------:R-:W-:Y:S02]  /*1c430*/  ISETP.GE.AND P5, PT, R40, RZ, PT ;  /* 0x000000ff2800720c */ /* 0x000fe40003fa6270 */
[----:B------:R-:W2:Y:S01]  /*1c440*/  LDL R40, [R1+0x3c8c] ;  /* 0x003c8c0001287983 */ /* 0x000ea20000100800 */
[----:B------:R-:W-:Y:S02]  /*1c450*/  @!P0 IADD3 R188, -R188, RZ, RZ ;  /* 0x000000ffbcbc8210 */ /* 0x000fe40007ffe1ff */
[C---:B------:R-:W-:Y:S01]  /*1c460*/  ISETP.GT.U32.AND P0, PT, R251.reuse, R194, PT ;  /* 0x000000c2fb00720c */ /* 0x040fe20003f04070 */
[----:B------:R-:W-:Y:S01]  /*1c470*/  @!P1 IMAD.MOV R190, RZ, RZ, -R190 ;  /* 0x000000ffffbe9224 */ /* 0x000fe200078e0abe */
[C---:B------:R-:W-:Y:S01]  /*1c480*/  ISETP.GT.U32.AND P1, PT, R251.reuse, R196, PT ;  /* 0x000000c4fb00720c */ /* 0x040fe20003f24070 */
[----:B------:R-:W-:Y:S01]  /*1c490*/  @!P2 IMAD.MOV R192, RZ, RZ, -R192 ;  /* 0x000000ffffc0a224 */ /* 0x000fe200078e0ac0 */
[----:B------:R-:W-:-:S02]  /*1c4a0*/  ISETP.GT.U32.AND P4, PT, R251, R197, PT ;  /* 0x000000c5fb00720c */ /* 0x000fc40003f84070 */
[----:B------:R-:W-:-:S07]  /*1c4b0*/  ISETP.GT.U32.AND P2, PT, R251, R198, PT ;  /* 0x000000c6fb00720c */ /* 0x000fce0003f44070 */
[--C-:B------:R-:W-:Y:S01]  /*1c4c0*/  @!P0 IMAD.IADD R194, R194, 0x1, -R251.reuse ;  /* 0x00000001c2c28824 */ /* 0x100fe200078e0afb */
[C---:B------:R-:W-:Y:S01]  /*1c4d0*/  ISETP.GT.U32.AND P0, PT, R251.reuse, R201, PT ;  /* 0x000000c9fb00720c */ /* 0x040fe20003f04070 */
[--C-:B------:R-:W-:Y:S01]  /*1c4e0*/  @!P1 IMAD.IADD R196, R196, 0x1, -R251.reuse ;  /* 0x00000001c4c49824 */ /* 0x100fe200078e0afb */
[----:B------:R-:W-:Y:S01]  /*1c4f0*/  ISETP.GT.U32.AND P1, PT, R251, R203, PT ;  /* 0x000000cbfb00720c */ /* 0x000fe20003f24070 */
[----:B------:R-:W-:Y:S01]  /*1c500*/  @!P4 IMAD.IADD R197, R197, 0x1, -R251 ;  /* 0x00000001c5c5c824 */ /* 0x000fe200078e0afb */
[C---:B------:R-:W-:Y:S02]  /*1c510*/  ISETP.GT.U32.AND P4, PT, R251.reuse, R204, PT ;  /* 0x000000ccfb00720c */ /* 0x040fe40003f84070 */
[----:B------:R-:W-:Y:S02]  /*1c520*/  @!P2 IADD3 R198, R198, -R251, RZ ;  /* 0x800000fbc6c6a210 */ /* 0x000fe40007ffe0ff */
[----:B------:R-:W-:Y:S01]  /*1c530*/  ISETP.GT.U32.AND P2, PT, R251, R205, PT ;  /* 0x000000cdfb00720c */ /* 0x000fe20003f44070 */
[----:B------:R-:W-:-:S04]  /*1c540*/  @!P5 IMAD.MOV R194, RZ, RZ, -R194 ;  /* 0x000000ffffc2d224 */ /* 0x000fc800078e0ac2 */
[--C-:B------:R-:W-:Y:S02]  /*1c550*/  @!P0 IMAD.IADD R201, R201, 0x1, -R251.reuse ;  /* 0x00000001c9c98824 */ /* 0x100fe400078e0afb */
[----:B------:R-:W-:Y:S02]  /*1c560*/  @!P1 IADD3 R203, R203, -R251, RZ ;  /* 0x800000fbcbcb9210 */ /* 0x000fe40007ffe0ff */
[----:B------:R-:W-:Y:S01]  /*1c570*/  @!P4 IMAD.IADD R204, R204, 0x1, -R251 ;  /* 0x00000001ccccc824 */ /* 0x000fe200078e0afb */
[----:B------:R-:W-:-:S03]  /*1c580*/  ISETP.GT.U32.AND P5, PT, R251, R201, PT ;  /* 0x000000c9fb00720c */ /* 0x000fc60003fa4070 */
[----:B------:R-:W-:Y:S01]  /*1c590*/  @!P2 IMAD.IADD R205, R205, 0x1, -R251 ;  /* 0x00000001cdcda824 */ /* 0x000fe200078e0afb */
[----:B------:R-:W-:-:S09]  /*1c5a0*/  ISETP.GT.U32.AND P2, PT, R251, R200, PT ;  /* 0x000000c8fb00720c */ /* 0x000fd20003f44070 */
[----:B------:R-:W-:Y:S02]  /*1c5b0*/  @!P5 IADD3 R201, R201, -R251, RZ ;  /* 0x800000fbc9c9d210 */ /* 0x000fe40007ffe0ff */
[C---:B------:R-:W-:Y:S02]  /*1c5c0*/  ISETP.GT.U32.AND P5, PT, R251.reuse, R208, PT ;  /* 0x000000d0fb00720c */ /* 0x040fe40003fa4070 */
[----:B------:R-:W-:Y:S01]  /*1c5d0*/  @!P2 IMAD.IADD R200, R200, 0x1, -R251 ;  /* 0x00000001c8c8a824 */ /* 0x000fe200078e0afb */
[----:B------:R-:W-:Y:S02]  /*1c5e0*/  ISETP.GT.U32.AND P2, PT, R251, R207, PT ;  /* 0x000000cffb00720c */ /* 0x000fe40003f44070 */
[----:B------:R-:W-:Y:S02]  /*1c5f0*/  ISETP.GE.AND P0, PT, R29, RZ, PT ;  /* 0x000000ff1d00720c */ /* 0x000fe40003f06270 */
[----:B------:R-:W-:-:S06]  /*1c600*/  IADD3 R29, R246, 0x1fc, RZ ;  /* 0x000001fcf61d7810 */ /* 0x000fcc0007ffe0ff */
[----:B------:R-:W-:-:S03]  /*1c610*/  @!P5 IMAD.IADD R208, R208, 0x1, -R251 ;  /* 0x00000001d0d0d824 */ /* 0x000fc600078e0afb */
[----:B------:R-:W-:Y:S01]  /*1c620*/  @!P2 IMAD.IADD R207, R207, 0x1, -R251 ;  /* 0x00000001cfcfa824 */ /* 0x000fe200078e0afb */
[----:B----4-:R-:W-:Y:S02]  /*1c630*/  ISETP.GE.AND P1, PT, R27, RZ, PT ;  /* 0x000000ff1b00720c */ /* 0x010fe40003f26270 */
[----:B------:R-:W4:Y:S01]  /*1c640*/  LDL R27, [R1+0x3cec] ;  /* 0x003cec00011b7983 */ /* 0x000f220000100800 */
[----:B------:R-:W-:-:S10]  /*1c650*/  ISETP.GE.AND P4, PT, R26, RZ, PT ;  /* 0x000000ff1a00720c */ /* 0x000fd40003f86270 */
[----:B------:R-:W-:Y:S01]  /*1c660*/  @!P1 IMAD.MOV R198, RZ, RZ, -R198 ;  /* 0x000000ffffc69224 */ /* 0x000fe200078e0ac6 */
[C---:B------:R-:W-:Y:S01]  /*1c670*/  ISETP.GT.U32.AND P1, PT, R251.reuse, R205, PT ;  /* 0x000000cdfb00720c */ /* 0x040fe20003f24070 */
[----:B------:R-:W4:Y:S01]  /*1c680*/  LDL R26, [R1+0x3c40] ;  /* 0x003c4000011a7983 */ /* 0x000f220000100800 */
[----:B------:R-:W-:Y:S01]  /*1c690*/  @!P4 IMAD.MOV R199, RZ, RZ, -R199 ;  /* 0x000000ffffc7c224 */ /* 0x000fe200078e0ac7 */
[----:B------:R-:W-:-:S10]  /*1c6a0*/  ISETP.GT.U32.AND P4, PT, R251, R206, PT ;  /* 0x000000cefb00720c */ /* 0x000fd40003f84070 */
[----:B------:R-:W-:Y:S01]  /*1c6b0*/  @!P1 IMAD.IADD R205, R205, 0x1, -R251 ;  /* 0x00000001cdcd9824 */ /* 0x000fe200078e0afb */
[----:B------:R1:W-:Y:S01]  /*1c6c0*/  STL [R1+0x35a8], R29 ;  /* 0x0035a81d01007387 */ /* 0x0003e20000100800 */
[----:B------:R-:W-:-:S03]  /*1c6d0*/  ISETP.GE.AND P1, PT, R41, RZ, PT ;  /* 0x000000ff2900720c */ /* 0x000fc60003f26270 */
[----:B------:R-:W4:Y:S01]  /*1c6e0*/  LDL R41, [R1+0x3c88] ;  /* 0x003c880001297983 */ /* 0x000f220000100800 */
[----:B------:R-:W-:Y:S02]  /*1c6f0*/  @!P0 IADD3 R196, -R196, RZ, RZ ;  /* 0x000000ffc4c48210 */ /* 0x000fe40007ffe1ff */
[----:B------:R-:W-:Y:S01]  /*1c700*/  @!P4 IADD3 R206, R206, -R251, RZ ;  /* 0x800000fbcecec210 */ /* 0x000fe20007ffe0ff */
[----:B------:R-:W-:Y:S01]  /*1c710*/  @!P3 IMAD.MOV R197, RZ, RZ, -R197 ;  /* 0x000000ffffc5b224 */ /* 0x000fe200078e0ac5 */
[----:B------:R-:W4:Y:S01]  /*1c720*/  LDL R42, [R1+0x3ba4] ;  /* 0x003ba400012a7983 */ /* 0x000f220000100800 */
[----:B---3--:R-:W-:-:S03]  /*1c730*/  ISETP.GE.AND P2, PT, R32, RZ, PT ;  /* 0x000000ff2000720c */ /* 0x008fc60003f46270 */
[----:B------:R-:W3:Y:S01]  /*1c740*/  LDL R32, [R1+0x3c7c] ;  /* 0x003c7c0001207983 */ /* 0x000ee20000100800 */
[----:B--2---:R-:W-:-:S03]  /*1c750*/  ISETP.GE.AND P5, PT, R28, RZ, PT ;  /* 0x000000ff1c00720c */ /* 0x004fc60003fa6270 */
[----:B------:R-:W2:Y:S01]  /*1c760*/  LDL R28, [R1+0x3bd4] ;  /* 0x003bd400011c7983 */ /* 0x000ea20000100800 */
[----:B------:R-:W-:-:S03]  /*1c770*/  ISETP.GE.AND P4, PT, R40, RZ, PT ;  /* 0x000000ff2800720c */ /* 0x000fc60003f86270 */
[----:B------:R-:W2:Y:S01]  /*1c780*/  LDL R40, [R1+0x3c80] ;  /* 0x003c800001287983 */ /* 0x000ea20000100800 */
[C---:B------:R-:W-:Y:S01]  /*1c790*/  ISETP.GT.U32.AND P0, PT, R251.reuse, R202, PT ;  /* 0x000000cafb00720c */ /* 0x040fe20003f04070 */
[----:B------:R-:W-:Y:S01]  /*1c7a0*/  @!P6 IMAD.MOV R195, RZ, RZ, -R195 ;  /* 0x000000ffffc3e224 */ /* 0x000fe200078e0ac3 */
[C---:B------:R-:W-:Y:S02]  /*1c7b0*/  ISETP.GT.U32.AND P3, PT, R251.reuse, R203, PT ;  /* 0x000000cbfb00720c */ /* 0x040fe40003f64070 */
[----:B------:R-:W-:-:S09]  /*1c7c0*/  ISETP.GT.U32.AND P6, PT, R251, R204, PT ;  /* 0x000000ccfb00720c */ /* 0x000fd20003fc4070 */
[--C-:B------:R-:W-:Y:S01]  /*1c7d0*/  @!P0 IMAD.IADD R202, R202, 0x1, -R251.reuse ;  /* 0x00000001caca8824 */ /* 0x100fe200078e0afb */
[----:B------:R-:W-:Y:S01]  /*1c7e0*/  ISETP.GT.U32.AND P0, PT, R251, R209, PT ;  /* 0x000000d1fb00720c */ /* 0x000fe20003f04070 */
[--C-:B------:R-:W-:Y:S02]  /*1c7f0*/  @!P3 IMAD.IADD R203, R203, 0x1, -R251.reuse ;  /* 0x00000001cbcbb824 */ /* 0x100fe400078e0afb */
[----:B------:R-:W-:Y:S01]  /*1c800*/  @!P6 IMAD.IADD R204, R204, 0x1, -R251 ;  /* 0x00000001cccce824 */ /* 0x000fe200078e0afb */
[C---:B------:R-:W-:Y:S01]  /*1c810*/  ISETP.GT.U32.AND P6, PT, R251.reuse, R211, PT ;  /* 0x000000d3fb00720c */ /* 0x040fe20003fc4070 */
[----:B------:R-:W-:Y:S01]  /*1c820*/  @!P4 IMAD.MOV R201, RZ, RZ, -R201 ;  /* 0x000000ffffc9c224 */ /* 0x000fe200078e0ac9 */
[----:B------:R-:W-:Y:S01]  /*1c830*/  ISETP.GT.U32.AND P4, PT, R251, R207, PT ;  /* 0x000000cffb00720c */ /* 0x000fe20003f84070 */
[----:B------:R-:W-:-:S06]  /*1c840*/  @!P5 IMAD.MOV R203, RZ, RZ, -R203 ;  /* 0x000000ffffcbd224 */ /* 0x000fcc00078e0acb */
[----:B------:R-:W-:-:S05]  /*1c850*/  @!P0 IMAD.IADD R209, R209, 0x1, -R251 ;  /* 0x00000001d1d18824 */ /* 0x000fca00078e0afb */
[----:B------:R-:W-:Y:S02]  /*1c860*/  ISETP.GT.U32.AND P5, PT, R251, R209, PT ;  /* 0x000000d1fb00720c */ /* 0x000fe40003fa4070 */
[----:B------:R-:W-:Y:S01]  /*1c870*/  @!P6 IADD3 R211, R211, -R251, RZ ;  /* 0x800000fbd3d3e210 */ /* 0x000fe20007ffe0ff */
[----:B------:R-:W-:Y:S01]  /*1c880*/  @!P1 IMAD.MOV R200, RZ, RZ, -R200 ;  /* 0x000000ffffc89224 */ /* 0x000fe200078e0ac8 */
[----:B------:R-:W-:Y:S01]  /*1c890*/  ISETP.GT.U32.AND P1, PT, R251, R206, PT ;  /* 0x000000cefb00720c */ /* 0x000fe20003f24070 */
[----:B------:R-:W-:Y:S01]  /*1c8a0*/  @!P4 IMAD.IADD R207, R207, 0x1, -R251 ;  /* 0x00000001cfcfc824 */ /* 0x000fe200078e0afb */
[C---:B------:R-:W-:Y:S02]  /*1c8b0*/  ISETP.GT.U32.AND P6, PT, R251.reuse, R211, PT ;  /* 0x000000d3fb00720c */ /* 0x040fe40003fc4070 */
[----:B------:R-:W-:-:S05]  /*1c8c0*/  ISETP.GT.U32.AND P4, PT, R251, R213, PT ;  /* 0x000000d5fb00720c */ /* 0x000fca0003f84070 */
[----:B------:R-:W-:Y:S02]  /*1c8d0*/  @!P5 IADD3 R209, R209, -R251, RZ ;  /* 0x800000fbd1d1d210 */ /* 0x000fe40007ffe0ff */
[----:B------:R-:W-:Y:S02]  /*1c8e0*/  ISETP.GT.U32.AND P5, PT, R251, R215, PT ;  /* 0x000000d7fb00720c */ /* 0x000fe40003fa4070 */
[--C-:B------:R-:W-:Y:S02]  /*1c8f0*/  @!P1 IMAD.IADD R206, R206, 0x1, -R251.reuse ;  /* 0x00000001cece9824 */ /* 0x100fe400078e0afb */
[--C-:B------:R-:W-:Y:S02]  /*1c900*/  @!P6 IMAD.IADD R211, R211, 0x1, -R251.reuse ;  /* 0x00000001d3d3e824 */ /* 0x100fe400078e0afb */
[----:B------:R-:W-:-:S07]  /*1c910*/  @!P4 IMAD.IADD R213, R213, 0x1, -R251 ;  /* 0x00000001d5d5c824 */ /* 0x000fce00078e0afb */
        /* <DEDUP_REMOVED lines=9> */
[----:B------:R-:W-:-:S03]  /*1c9b0*/  ISETP.GE.AND P6, PT, R40, RZ, PT ;  /* 0x000000ff2800720c */ /* 0x000fc60003fc6270 */
[----:B------:R-:W2:Y:S01]  /*1c9c0*/  LDL R40, [R1+0x3b74] ;  /* 0x003b740001287983 */ /* 0x000ea20000100800 */
[----:B------:R-:W-:Y:S01]  /*1c9d0*/  ISETP.GT.U32.AND P3, PT, R251, R210, PT ;  /* 0x000000d2fb00720c */ /* 0x000fe20003f64070 */
[----:B------:R-:W-:-:S12]  /*1c9e0*/  @!P2 IMAD.MOV R202, RZ, RZ, -R202 ;  /* 0x000000ffffcaa224 */ /* 0x000fd800078e0aca */
[----:B------:R-:W-:Y:S01]  /*1c9f0*/  @!P3 IMAD.IADD R210, R210, 0x1, -R251 ;  /* 0x00000001d2d2b824 */ /* 0x000fe200078e0afb */
[----:B------:R-:W-:Y:S02]  /*1ca00*/  ISETP.GE.AND P3, PT, R26, RZ, PT ;  /* 0x000000ff1a00720c */ /* 0x000fe40003f66270 */
[----:B------:R-:W2:Y:S01]  /*1ca10*/  LDL R26, [R1+0x3c3c] ;  /* 0x003c3c00011a7983 */ /* 0x000ea20000100800 */
[C---:B------:R-:W-:Y:S02]  /*1ca20*/  ISETP.GT.U32.AND P2, PT, R251.reuse, R208, PT ;  /* 0x000000d0fb00720c */ /* 0x040fe40003f44070 */
[----:B------:R-:W-:Y:S02]  /*1ca30*/  @!P0 IADD3 R204, -R204, RZ, RZ ;  /* 0x000000ffcccc8210 */ /* 0x000fe40007ffe1ff */
[----:B------:R-:W-:-:S06]  /*1ca40*/  ISETP.GT.U32.AND P0, PT, R251, R210, PT ;  /* 0x000000d2fb00720c */ /* 0x000fcc0003f04070 */
[----:B------:R-:W-:Y:S01]  /*1ca50*/  @!P3 IMAD.MOV R205, RZ, RZ, -R205 ;  /* 0x000000ffffcdb224 */ /* 0x000fe200078e0acd */
[C---:B------:R-:W-:Y:S02]  /*1ca60*/  ISETP.GT.U32.AND P3, PT, R251.reuse, R212, PT ;  /* 0x000000d4fb00720c */ /* 0x040fe40003f64070 */
[----:B------:R-:W-:Y:S01]  /*1ca70*/  @!P2 IMAD.IADD R208, R208, 0x1, -R251 ;  /* 0x00000001d0d0a824 */ /* 0x000fe200078e0afb */
[----:B------:R-:W-:-:S03]  /*1ca80*/  ISETP.GT.U32.AND P2, PT, R251, R214, PT ;  /* 0x000000d6fb00720c */ /* 0x000fc60003f44070 */
[----:B------:R-:W-:Y:S01]  /*1ca90*/  @!P0 IMAD.IADD R210, R210, 0x1, -R251 ;  /* 0x00000001d2d28824 */ /* 0x000fe200078e0afb */
[----:B------:R-:W-:-:S06]  /*1caa0*/  ISETP.GT.U32.AND P0, PT, R251, R216, PT ;  /* 0x000000d8fb00720c */ /* 0x000fcc0003f04070 */
[--C-:B------:R-:W-:Y:S01]  /*1cab0*/  @!P3 IMAD.IADD R212, R212, 0x1, -R251.reuse ;  /* 0x00000001d4d4b824 */ /* 0x100fe200078e0afb */
[C---:B------:R-:W-:Y:S02]  /*1cac0*/  ISETP.GT.U32.AND P3, PT, R251.reuse, R217, PT ;  /* 0x000000d9fb00720c */ /* 0x040fe40003f64070 */
[----:B------:R-:W-:Y:S01]  /*1cad0*/  @!P2 IADD3 R214, R214, -R251, RZ ;  /* 0x800000fbd6d6a210 */ /* 0x000fe20007ffe0ff */
[----:B------:R-:W-:Y:S01]  /*1cae0*/  @!P4 IMAD.MOV R208, RZ, RZ, -R208 ;  /* 0x000000ffffd0c224 */ /* 0x000fe200078e0ad0 */
[----:B------:R-:W-:Y:S02]  /*1caf0*/  @!P1 IADD3 R206, -R206, RZ, RZ ;  /* 0x000000ffcece9210 */ /* 0x000fe40007ffe1ff */
[----:B------:R-:W-:Y:S01]  /*1cb00*/  @!P0 IMAD.IADD R216, R216, 0x1, -R251 ;  /* 0x00000001d8d88824 */ /* 0x000fe200078e0afb */
[C---:B------:R-:W-:Y:S02]  /*1cb10*/  ISETP.GT.U32.AND P1, PT, R251.reuse, R212, PT ;  /* 0x000000d4fb00720c */ /* 0x040fe40003f24070 */
[----:B------:R-:W-:-:S04]  /*1cb20*/  ISETP.GT.U32.AND P4, PT, R251, R214, PT ;  /* 0x000000d6fb00720c */ /* 0x000fc80003f84070 */
[----:B------:R-:W-:Y:S01]  /*1cb30*/  @!P3 IMAD.IADD R217, R217, 0x1, -R251 ;  /* 0x00000001d9d9b824 */ /* 0x000fe200078e0afb */
[----:B------:R-:W-:Y:S01]  /*1cb40*/  ISETP.GT.U32.AND P3, PT, R251, R213, PT ;  /* 0x000000d5fb00720c */ /* 0x000fe20003f64070 */
[----:B------:R-:W-:-:S03]  /*1cb50*/  @!P5 IMAD.MOV R210, RZ, RZ, -R210 ;  /* 0x000000ffffd2d224 */ /* 0x000fc600078e0ad2 */
[C---:B------:R-:W-:Y:S02]  /*1cb60*/  ISETP.GT.U32.AND P5, PT, R251.reuse, R217, PT ;  /* 0x000000d9fb00720c */ /* 0x040fe40003fa4070 */
[--C-:B------:R-:W-:Y:S01]  /*1cb70*/  @!P1 IMAD.IADD R212, R212, 0x1, -R251.reuse ;  /* 0x00000001d4d49824 */ /* 0x100fe200078e0afb */
[C---:B------:R-:W-:Y:S01]  /*1cb80*/  ISETP.GT.U32.AND P1, PT, R251.reuse, R219, PT ;  /* 0x000000dbfb00720c */ /* 0x040fe20003f24070 */
[----:B------:R-:W-:Y:S01]  /*1cb90*/  @!P4 IMAD.IADD R214, R214, 0x1, -R251 ;  /* 0x00000001d6d6c824 */ /* 0x000fe200078e0afb */
[----:B------:R-:W-:-:S04]  /*1cba0*/  ISETP.GT.U32.AND P4, PT, R251, R221, PT ;  /* 0x000000ddfb00720c */ /* 0x000fc80003f84070 */
[----:B------:R-:W-:Y:S01]  /*1cbb0*/  @!P3 IMAD.IADD R213, R213, 0x1, -R251 ;  /* 0x00000001d5d5b824 */ /* 0x000fe200078e0afb */
[----:B------:R-:W-:-:S03]  /*1cbc0*/  ISETP.GT.U32.AND P3, PT, R251, R220, PT ;  /* 0x000000dcfb00720c */ /* 0x000fc60003f64070 */
[--C-:B------:R-:W-:Y:S01]  /*1cbd0*/  @!P5 IMAD.IADD R217, R217, 0x1, -R251.reuse ;  /* 0x00000001d9d9d824 */ /* 0x100fe200078e0afb */
[----:B------:R-:W-:Y:S02]  /*1cbe0*/  ISETP.GE.AND P5, PT, R42, RZ, PT ;  /* 0x000000ff2a00720c */ /* 0x000fe40003fa6270 */
[----:B------:R-:W-:Y:S01]  /*1cbf0*/  @!P1 IMAD.IADD R219, R219, 0x1, -R251 ;  /* 0x00000001dbdb9824 */ /* 0x000fe200078e0afb */
[----:B------:R-:W2:Y:S01]  /*1cc00*/  LDL R42, [R1+0x3b1c] ;  /* 0x003b1c00012a7983 */ /* 0x000ea20000100800 */
[----:B------:R-:W-:-:S05]  /*1cc10*/  @!P4 IADD3 R221, R221, -R251, RZ ;  /* 0x800000fbddddc210 */ /* 0x000fca0007ffe0ff */
[----:B------:R-:W-:Y:S01]  /*1cc20*/  @!P3 IMAD.IADD R220, R220, 0x1, -R251 ;  /* 0x00000001dcdcb824 */ /* 0x000fe200078e0afb */
[----:B----4-:R-:W-:Y:S02]  /*1cc30*/  ISETP.GE.AND P0, PT, R27, RZ, PT ;  /* 0x000000ff1b00720c */ /* 0x010fe40003f06270 */
[----:B------:R-:W4:Y:S11]  /*1cc40*/  LDL R27, [R1+0x3ad4] ;  /* 0x003ad400011b7983 */ /* 0x000f360000100800 */
[----:B------:R-:W-:-:S02]  /*1cc50*/  @!P0 IADD3 R211, -R211, RZ, RZ ;  /* 0x000000ffd3d38210 */ /* 0x000fc40007ffe1ff */
[----:B------:R-:W-:-:S13]  /*1cc60*/  ISETP.GT.U32.AND P0, PT, R251, R218, PT ;  /* 0x000000dafb00720c */ /* 0x000fda0003f04070 */
[----:B------:R-:W-:Y:S01]  /*1cc70*/  @!P0 IMAD.IADD R218, R218, 0x1, -R251 ;  /* 0x00000001dada8824 */ /* 0x000fe200078e0afb */
[----:B------:R-:W-:Y:S02]  /*1cc80*/  ISETP.GE.AND P0, PT, R41, RZ, PT ;  /* 0x000000ff2900720c */ /* 0x000fe40003f06270 */
[----:B------:R-:W4:Y:S01]  /*1cc90*/  LDL R41, [R1+0x3b48] ;  /* 0x003b480001297983 */ /* 0x000f220000100800 */
[----:B---3--:R-:W-:-:S03]  /*1cca0*/  ISETP.GE.AND P3, PT, R32, RZ, PT ;  /* 0x000000ff2000720c */ /* 0x008fc60003f66270 */
[----:B------:R-:W3:Y:S01]  /*1ccb0*/  LDL R32, [R1+0x3a18] ;  /* 0x003a180001207983 */ /* 0x000ee20000100800 */
[----:B--2---:R-:W-:-:S03]  /*1ccc0*/  ISETP.GE.AND P4, PT, R28, RZ, PT ;  /* 0x000000ff1c00720c */ /* 0x004fc60003f86270 */
[----:B------:R-:W2:Y:S01]  /*1ccd0*/  LDL R28, [R1+0x3a74] ;  /* 0x003a7400011c7983 */ /* 0x000ea20000100800 */
[----:B------:R-:W-:-:S03]  /*1cce0*/  ISETP.GE.AND P1, PT, R40, RZ, PT ;  /* 0x000000ff2800720c */ /* 0x000fc60003f26270 */
[----:B------:R-:W2:Y:S01]  /*1ccf0*/  LDL R40, [R1+0x3a38] ;  /* 0x003a380001287983 */ /* 0x000ea20000100800 */
[----:B------:R-:W-:Y:S01]  /*1cd00*/  ISETP.GE.AND P2, PT, R26, RZ, PT ;  /* 0x000000ff1a00720c */ /* 0x000fe20003f46270 */
[----:B------:R-:W-:Y:S01]  /*1cd10*/  @!P6 IMAD.MOV R207, RZ, RZ, -R207 ;  /* 0x000000ffffcfe224 */ /* 0x000fe200078e0acf */
[----:B------:R-:W-:-:S11]  /*1cd20*/  ISETP.GT.U32.AND P6, PT, R251, R216, PT ;  /* 0x000000d8fb00720c */ /* 0x000fd60003fc4070 */
[----:B------:R-:W-:Y:S01]  /*1cd30*/  @!P2 IMAD.MOV R209, RZ, RZ, -R209 ;  /* 0x000000ffffd1a224 */ /* 0x000fe200078e0ad1 */
[----:B------:R-:W-:Y:S02]  /*1cd40*/  ISETP.GT.U32.AND P2, PT, R251, R215, PT ;  /* 0x000000d7fb00720c */ /* 0x000fe40003f44070 */
[----:B------:R-:W-:-:S11]  /*1cd50*/  @!P6 IADD3 R216, R216, -R251, RZ ;  /* 0x800000fbd8d8e210 */ /* 0x000fd60007ffe0ff */
[----:B------:R-:W-:Y:S01]  /*1cd60*/  @!P2 IMAD.IADD R215, R215, 0x1, -R251 ;  /* 0x00000001d7d7a824 */ /* 0x000fe200078e0afb */
[C---:B------:R-:W-:Y:S02]  /*1cd70*/  ISETP.GT.U32.AND P2, PT, R251.reuse, R222, PT ;  /* 0x000000defb00720c */ /* 0x040fe40003f44070 */
[C---:B------:R-:W-:Y:S01]  /*1cd80*/  ISETP.GT.U32.AND P6, PT, R251.reuse, R223, PT ;  /* 0x000000dffb00720c */ /* 0x040fe20003fc4070 */
[----:B------:R-:W-:Y:S01]  /*1cd90*/  @!P5 IMAD.MOV R212, RZ, RZ, -R212 ;  /* 0x000000ffffd4d224 */ /* 0x000fe200078e0ad4 */
[----:B------:R-:W-:Y:S01]  /*1cda0*/  @!P1 IADD3 R214, -R214, RZ, RZ ;  /* 0x000000ffd6d69210 */ /* 0x000fe20007ffe1ff */
[----:B------:R-:W-:Y:S01]  /*1cdb0*/  @!P0 IMAD.MOV R213, RZ, RZ, -R213 ;  /* 0x000000ffffd58224 */ /* 0x000fe200078e0ad5 */
[C---:B------:R-:W-:Y:S02]  /*1cdc0*/  ISETP.GT.U32.AND P5, PT, R251.reuse, R218, PT ;  /* 0x000000dafb00720c */ /* 0x040fe40003fa4070 */
[C---:B------:R-:W-:Y:S02]  /*1cdd0*/  ISETP.GT.U32.AND P0, PT, R251.reuse, R219, PT ;  /* 0x000000dbfb00720c */ /* 0x040fe40003f04070 */
[----:B------:R-:W-:-:S03]  /*1cde0*/  ISETP.GT.U32.AND P1, PT, R251, R220, PT ;  /* 0x000000dcfb00720c */ /* 0x000fc60003f24070 */
[--C-:B------:R-:W-:Y:S02]  /*1cdf0*/  @!P2 IMAD.IADD R222, R222, 0x1, -R251.reuse ;  /* 0x00000001dedea824 */ /* 0x100fe400078e0afb */
[--C-:B------:R-:W-:Y:S02]  /*1ce00*/  @!P6 IMAD.IADD R223, R223, 0x1, -R251.reuse ;  /* 0x00000001dfdfe824 */ /* 0x100fe400078e0afb */
[----:B------:R-:W-:Y:S02]  /*1ce10*/  @!P4 IMAD.MOV R216, RZ, RZ, -R216 ;  /* 0x000000ffffd8c224 */ /* 0x000fe400078e0ad8 */
[--C-:B------:R-:W-:Y:S01]  /*1ce20*/  @!P5 IMAD.IADD R218, R218, 0x1, -R251.reuse ;  /* 0x00000001dadad824 */ /* 0x100fe200078e0afb */
[----:B------:R-:W-:Y:S02]  /*1ce30*/  ISETP.GT.U32.AND P4, PT, R251, R223, PT ;  /* 0x000000dffb00720c */ /* 0x000fe40003f84070 */
[----:B------:R-:W-:Y:S01]  /*1ce40*/  @!P0 IADD3 R219, R219, -R251, RZ ;  /* 0x800000fbdbdb8210 */ /* 0x000fe20007ffe0ff */
[----:B------:R-:W-:Y:S01]  /*1ce50*/  @!P1 IMAD.IADD R220, R220, 0x1, -R251 ;  /* 0x00000001dcdc9824 */ /* 0x000fe200078e0afb */
[----:B------:R-:W-:-:S02]  /*1ce60*/  ISETP.GT.U32.AND P5, PT, R251, R225, PT ;  /* 0x000000e1fb00720c */ /* 0x000fc40003fa4070 */
[C---:B------:R-:W-:Y:S02]  /*1ce70*/  ISETP.GT.U32.AND P0, PT, R251.reuse, R226, PT ;  /* 0x000000e2fb00720c */ /* 0x040fe40003f04070 */
[----:B------:R-:W-:Y:S02]  /*1ce80*/  ISETP.GT.U32.AND P1, PT, R251, R227, PT ;  /* 0x000000e3fb00720c */ /* 0x000fe40003f24070 */
[----:B------:R-:W-:-:S03]  /*1ce90*/  IADD3 R47, R246, 0x1fd, RZ ;  /* 0x000001fdf62f7810 */ /* 0x000fc60007ffe0ff */
[----:B------:R-:W-:Y:S01]  /*1cea0*/  @!P4 IMAD.IADD R223, R223, 0x1, -R251 ;  /* 0x00000001dfdfc824 */ /* 0x000fe200078e0afb */
[----:B------:R-:W-:-:S03]  /*1ceb0*/  ISETP.GE.AND P4, PT, R42, RZ, PT ;  /* 0x000000ff2a00720c */ /* 0x000fc60003f86270 */
[--C-:B------:R-:W-:Y:S02]  /*1cec0*/  @!P5 IMAD.IADD R225, R225, 0x1, -R251.reuse ;  /* 0x00000001e1e1d824 */ /* 0x100fe400078e0afb */
[--C-:B------:R-:W-:Y:S02]  /*1ced0*/  @!P0 IMAD.IADD R226, R226, 0x1, -R251.reuse ;  /* 0x00000001e2e28824 */ /* 0x100fe400078e0afb */
[----:B------:R-:W-:Y:S01]  /*1cee0*/  @!P1 IMAD.IADD R227, R227, 0x1, -R251 ;  /* 0x00000001e3e39824 */ /* 0x000fe200078e0afb */
[----:B----4-:R-:W-:Y:S02]  /*1cef0*/  ISETP.GE.AND P2, PT, R27, RZ, PT ;  /* 0x000000ff1b00720c */ /* 0x010fe40003f46270 */
[----:B------:R-:W4:Y:S11]  /*1cf00*/  LDL R27, [R1+0x3aa8] ;  /* 0x003aa800011b7983 */ /* 0x000f360000100800 */
[----:B------:R-:W-:Y:S01]  /*1cf10*/  @!P2 IMAD.MOV R217, RZ, RZ, -R217 ;  /* 0x000000ffffd9a224 */ /* 0x000fe200078e0ad9 */
[----:B------:R-:W-:Y:S01]  /*1cf20*/  ISETP.GT.U32.AND P2, PT, R251, R224, PT ;  /* 0x000000e0fb00720c */ /* 0x000fe20003f44070 */
[----:B------:R1:W-:Y:S04]  /*1cf30*/  STL [R1+0x3590], R47 ;  /* 0x0035902f01007387 */ /* 0x0003e80000100800 */
[----:B------:R-:W4:Y:S01]  /*1cf40*/  LDL R42, [R1+0x3a8c] ;  /* 0x003a8c00012a7983 */ /* 0x000f220000100800 */
[----:B------:R-:W-:-:S07]  /*1cf50*/  @!P3 IMAD.MOV R215, RZ, RZ, -R215 ;  /* 0x000000ffffd7b224 */ /* 0x000fce00078e0ad7 */
[----:B------:R-:W-:Y:S02]  /*1cf60*/  @!P2 IADD3 R224, R224, -R251, RZ ;  /* 0x800000fbe0e0a210 */ /* 0x000fe40007ffe0ff */
[----:B------:R-:W-:Y:S01]  /*1cf70*/  ISETP.GT.U32.AND P6, PT, R251, R222, PT ;  /* 0x000000defb00720c */ /* 0x000fe20003fc4070 */
[----:B------:R-:W-:Y:S01]  /*1cf80*/  @!P4 IMAD.MOV R218, RZ, RZ, -R218 ;  /* 0x000000ffffdac224 */ /* 0x000fe200078e0ada */
[----:B------:R-:W-:Y:S01]  /*1cf90*/  ISETP.GE.AND P2, PT, R41, RZ, PT ;  /* 0x000000ff2900720c */ /* 0x000fe20003f46270 */
[----:B------:R-:W4:Y:S04]  /*1cfa0*/  LDL R43, [R1+0x38d4] ;  /* 0x0038d400012b7983 */ /* 0x000f280000100800 */
        /* <DEDUP_REMOVED lines=8> */
[----:B------:R-:W-:Y:S01]  /*1d030*/  @!P6 IMAD.IADD R222, R222, 0x1, -R251 ;  /* 0x00000001dedee824 */ /* 0x000fe200078e0afb */
[----:B------:R-:W-:-:S11]  /*1d040*/  ISETP.GT.U32.AND P6, PT, R251, R229, PT ;  /* 0x000000e5fb00720c */ /* 0x000fd60003fc4070 */
[----:B------:R-:W-:Y:S01]  /*1d050*/  @!P3 IMAD.IADD R221, R221, 0x1, -R251 ;  /* 0x00000001ddddb824 */ /* 0x000fe200078e0afb */
[----:B------:R-:W-:Y:S01]  /*1d060*/  ISETP.GT.U32.AND P3, PT, R251, R228, PT ;  /* 0x000000e4fb00720c */ /* 0x000fe20003f64070 */
[----:B------:R-:W-:Y:S01]  /*1d070*/  @!P2 IMAD.MOV R219, RZ, RZ, -R219 ;  /* 0x000000ffffdba224 */ /* 0x000fe200078e0adb */
[----:B------:R-:W-:Y:S01]  /*1d080*/  @!P6 IADD3 R229, R229, -R251, RZ ;  /* 0x800000fbe5e5e210 */ /* 0x000fe20007ffe0ff */
[----:B------:R-:W-:Y:S01]  /*1d090*/  @!P0 IMAD.MOV R221, RZ, RZ, -R221 ;  /* 0x000000ffffdd8224 */ /* 0x000fe200078e0add */
[C---:B------:R-:W-:Y:S02]  /*1d0a0*/  ISETP.GT.U32.AND P2, PT, R251.reuse, R225, PT ;  /* 0x000000e1fb00720c */ /* 0x040fe40003f44070 */
[----:B------:R-:W-:-:S07]  /*1d0b0*/  ISETP.GT.U32.AND P0, PT, R251, R227, PT ;  /* 0x000000e3fb00720c */ /* 0x000fce0003f04070 */
[----:B------:R-:W-:-:S05]  /*1d0c0*/  @!P3 IMAD.IADD R228, R228, 0x1, -R251 ;  /* 0x00000001e4e4b824 */ /* 0x000fca00078e0afb */
[----:B------:R-:W-:Y:S01]  /*1d0d0*/  ISETP.GT.U32.AND P6, PT, R251, R228, PT ;  /* 0x000000e4fb00720c */ /* 0x000fe20003fc4070 */
[----:B------:R-:W-:Y:S01]  /*1d0e0*/  @!P2 IMAD.IADD R225, R225, 0x1, -R251 ;  /* 0x00000001e1e1a824 */ /* 0x000fe200078e0afb */
[----:B------:R-:W-:Y:S02]  /*1d0f0*/  @!P1 IADD3 R222, -R222, RZ, RZ ;  /* 0x000000ffdede9210 */ /* 0x000fe40007ffe1ff */
[----:B------:R-:W-:Y:S02]  /*1d100*/  @!P0 IADD3 R227, R227, -R251, RZ ;  /* 0x800000fbe3e38210 */ /* 0x000fe40007ffe0ff */
[C---:B------:R-:W-:Y:S02]  /*1d110*/  ISETP.GT.U32.AND P4, PT, R251.reuse, R224, PT ;  /* 0x000000e0fb00720c */ /* 0x040fe40003f84070 */
[C---:B------:R-:W-:Y:S02]  /*1d120*/  ISETP.GT.U32.AND P1, PT, R251.reuse, R229, PT ;  /* 0x000000e5fb00720c */ /* 0x040fe40003f24070 */
[----:B------:R-:W-:-:S02]  /*1d130*/  ISETP.GT.U32.AND P2, PT, R251, R231, PT ;  /* 0x000000e7fb00720c */ /* 0x000fc40003f44070 */
[C---:B------:R-:W-:Y:S01]  /*1d140*/  ISETP.GT.U32.AND P0, PT, R251.reuse, R233, PT ;  /* 0x000000e9fb00720c */ /* 0x040fe20003f04070 */
[----:B------:R-:W-:Y:S01]  /*1d150*/  @!P6 IMAD.IADD R228, R228, 0x1, -R251 ;  /* 0x00000001e4e4e824 */ /* 0x000fe200078e0afb */
[----:B------:R-:W-:-:S05]  /*1d160*/  ISETP.GT.U32.AND P6, PT, R251, R234, PT ;  /* 0x000000eafb00720c */ /* 0x000fca0003fc4070 */
[--C-:B------:R-:W-:Y:S02]  /*1d170*/  @!P4 IMAD.IADD R224, R224, 0x1, -R251.reuse ;  /* 0x00000001e0e0c824 */ /* 0x100fe400078e0afb */
[--C-:B------:R-:W-:Y:S02]  /*1d180*/  @!P1 IMAD.IADD R229, R229, 0x1, -R251.reuse ;  /* 0x00000001e5e59824 */ /* 0x100fe400078e0afb */
[--C-:B------:R-:W-:Y:S02]  /*1d190*/  @!P2 IMAD.IADD R231, R231, 0x1, -R251.reuse ;  /* 0x00000001e7e7a824 */ /* 0x100fe400078e0afb */
        /* <DEDUP_REMOVED lines=23> */
[----:B------:R-:W-:Y:S01]  /*1d310*/  @!P4 IADD3 R224, -R224, RZ, RZ ;  /* 0x000000ffe0e0c210 */ /* 0x000fe20007ffe1ff */
[----:B------:R-:W-:Y:S01]  /*1d320*/  @!P2 IMAD.MOV R226, RZ, RZ, -R226 ;  /* 0x000000ffffe2a224 */ /* 0x000fe200078e0ae2 */
[C---:B------:R-:W-:Y:S02]  /*1d330*/  ISETP.GT.U32.AND P1, PT, R251.reuse, R231, PT ;  /* 0x000000e7fb00720c */ /* 0x040fe40003f24070 */
[----:B------:R-:W-:-:S05]  /*1d340*/  ISETP.GT.U32.AND P4, PT, R251, R233, PT ;  /* 0x000000e9fb00720c */ /* 0x000fca0003f84070 */
[----:B------:R-:W-:Y:S02]  /*1d350*/  @!P5 IADD3 R232, R232, -R251, RZ ;  /* 0x800000fbe8e8d210 */ /* 0x000fe40007ffe0ff */
[--C-:B------:R-:W-:Y:S01]  /*1d360*/  @!P3 IMAD.IADD R235, R235, 0x1, -R251.reuse ;  /* 0x00000001ebebb824 */ /* 0x100fe200078e0afb */
[C---:B------:R-:W-:Y:S02]  /*1d370*/  ISETP.GT.U32.AND P3, PT, R251.reuse, R230, PT ;  /* 0x000000e6fb00720c */ /* 0x040fe40003f64070 */
[----:B------:R-:W-:Y:S01]  /*1d380*/  ISETP.GT.U32.AND P2, PT, R251, R232, PT ;  /* 0x000000e8fb00720c */ /* 0x000fe20003f44070 */
[--C-:B------:R-:W-:Y:S01]  /*1d390*/  @!P1 IMAD.IADD R231, R231, 0x1, -R251.reuse ;  /* 0x00000001e7e79824 */ /* 0x100fe200078e0afb */
[----:B------:R-:W-:Y:S01]  /*1d3a0*/  @!P6 IADD3 R229, -R229, RZ, RZ ;  /* 0x000000ffe5e5e210 */ /* 0x000fe20007ffe1ff */
[----:B------:R-:W-:Y:S01]  /*1d3b0*/  @!P4 IMAD.IADD R233, R233, 0x1, -R251 ;  /* 0x00000001e9e9c824 */ /* 0x000fe200078e0afb */
[C---:B------:R-:W-:Y:S02]  /*1d3c0*/  ISETP.GT.U32.AND P6, PT, R251.reuse, R236, PT ;  /* 0x000000ecfb00720c */ /* 0x040fe40003fc4070 */
[----:B------:R-:W-:-:S02]  /*1d3d0*/  ISETP.GT.U32.AND P1, PT, R251, R238, PT ;  /* 0x000000eefb00720c */ /* 0x000fc40003f24070 */
[----:B------:R-:W-:-:S03]  /*1d3e0*/  ISETP.GT.U32.AND P4, PT, R251, R240, PT ;  /* 0x000000f0fb00720c */ /* 0x000fc60003f84070 */
[--C-:B------:R-:W-:Y:S01]  /*1d3f0*/  @!P3 IMAD.IADD R230, R230, 0x1, -R251.reuse ;  /* 0x00000001e6e6b824 */ /* 0x100fe200078e0afb */
[C---:B------:R-:W-:Y:S01]  /*1d400*/  ISETP.GT.U32.AND P3, PT, R251.reuse, R237, PT ;  /* 0x000000edfb00720c */ /* 0x040fe20003f64070 */
[----:B------:R-:W-:Y:S01]  /*1d410*/  @!P2 IMAD.IADD R232, R232, 0x1, -R251 ;  /* 0x00000001e8e8a824 */ /* 0x000fe200078e0afb */
[----:B------:R-:W-:-:S03]  /*1d420*/  ISETP.GT.U32.AND P2, PT, R251, R239, PT ;  /* 0x000000effb00720c */ /* 0x000fc60003f44070 */
[--C-:B------:R-:W-:Y:S02]  /*1d430*/  @!P6 IMAD.IADD R236, R236, 0x1, -R251.reuse ;  /* 0x00000001ecece824 */ /* 0x100fe400078e0afb */
[--C-:B------:R-:W-:Y:S02]  /*1d440*/  @!P1 IMAD.IADD R238, R238, 0x1, -R251.reuse ;  /* 0x00000001eeee9824 */ /* 0x100fe400078e0afb */
[----:B------:R-:W-:Y:S01]  /*1d450*/  @!P4 IMAD.IADD R240, R240, 0x1, -R251 ;  /* 0x00000001f0f0c824 */ /* 0x000fe200078e0afb */
[----:B------:R-:W-:-:S03]  /*1d460*/  IADD3 R46, R246, 0x1fe, RZ ;  /* 0x000001fef62e7810 */ /* 0x000fc60007ffe0ff */
[----:B------:R-:W-:Y:S02]  /*1d470*/  @!P3 IMAD.IADD R237, R237, 0x1, -R251 ;  /* 0x00000001ededb824 */ /* 0x000fe400078e0afb */
[----:B------:R-:W-:Y:S02]  /*1d480*/  @!P2 IADD3 R239, R239, -R251, RZ ;  /* 0x800000fbefefa210 */ /* 0x000fe40007ffe0ff */
[----:B----4-:R-:W-:-:S13]  /*1d490*/  ISETP.GE.AND P5, PT, R27, RZ, PT ;  /* 0x000000ff1b00720c */ /* 0x010fda0003fa6270 */
[----:B------:R-:W-:Y:S01]  /*1d4a0*/  @!P5 IMAD.MOV R227, RZ, RZ, -R227 ;  /* 0x000000ffffe3d224 */ /* 0x000fe200078e0ae3 */
[----:B------:R-:W-:Y:S02]  /*1d4b0*/  ISETP.GT.U32.AND P5, PT, R251, R235, PT ;  /* 0x000000ebfb00720c */ /* 0x000fe40003fa4070 */
[----:B------:R-:W-:Y:S02]  /*1d4c0*/  ISETP.GE.AND P6, PT, R42, RZ, PT ;  /* 0x000000ff2a00720c */ /* 0x000fe40003fc6270 */
[----:B------:R-:W4:Y:S09]  /*1d4d0*/  LDL R42, [R1+0x385c] ;  /* 0x00385c00012a7983 */ /* 0x000f320000100800 */
[----:B------:R-:W-:Y:S01]  /*1d4e0*/  @!P5 IMAD.IADD R235, R235, 0x1, -R251 ;  /* 0x00000001ebebd824 */ /* 0x000fe200078e0afb */
[----:B------:R-:W-:-:S02]  /*1d4f0*/  ISETP.GE.AND P5, PT, R43, RZ, PT ;  /* 0x000000ff2b00720c */ /* 0x000fc40003fa6270 */
        /* <DEDUP_REMOVED lines=8> */
[----:B------:R-:W2:Y:S04]  /*1d580*/  LDL R40, [R1+0x38d0] ;  /* 0x0038d00001287983 */ /* 0x000ea80000100800 */
[----:B------:R-:W2:Y:S01]  /*1d590*/  LDL.LU R246, [R1+0x3e6c] ;  /* 0x003e6c0001f67983 */ /* 0x000ea20000300800 */
[----:B------:R-:W-:Y:S01]  /*1d5a0*/  @!P0 IMAD.MOV R228, RZ, RZ, -R228 ;  /* 0x000000ffffe48224 */ /* 0x000fe200078e0ae4 */
[----:B------:R-:W-:-:S13]  /*1d5b0*/  ISETP.GT.U32.AND P0, PT, R251, R234, PT ;  /* 0x000000eafb00720c */ /* 0x000fda0003f04070 */
[----:B------:R-:W-:Y:S02]  /*1d5c0*/  @!P0 IADD3 R234, R234, -R251, RZ ;  /* 0x800000fbeaea8210 */ /* 0x000fe40007ffe0ff */
[C---:B------:R-:W-:Y:S01]  /*1d5d0*/  ISETP.GT.U32.AND P0, PT, R251.reuse, R241, PT ;  /* 0x000000f1fb00720c */ /* 0x040fe20003f04070 */
[----:B------:R-:W-:Y:S01]  /*1d5e0*/  @!P5 IMAD.MOV R230, RZ, RZ, -R230 ;  /* 0x000000ffffe6d224 */ /* 0x000fe200078e0ae6 */
[C---:B------:R-:W-:Y:S01]  /*1d5f0*/  ISETP.GT.U32.AND P5, PT, R251.reuse, R237, PT ;  /* 0x000000edfb00720c */ /* 0x040fe20003fa4070 */
[----:B------:R-:W-:Y:S01]  /*1d600*/  @!P1 IMAD.MOV R233, RZ, RZ, -R233 ;  /* 0x000000ffffe99224 */ /* 0x000fe200078e0ae9 */
[----:B------:R-:W-:-:S09]  /*1d610*/  ISETP.GT.U32.AND P1, PT, R251, R239, PT ;  /* 0x000000effb00720c */ /* 0x000fd20003f24070 */
[----:B------:R-:W-:Y:S01]  /*1d620*/  @!P0 IMAD.IADD R241, R241, 0x1, -R251 ;  /* 0x00000001f1f18824 */ /* 0x000fe200078e0afb */
[----:B------:R-:W-:Y:S01]  /*1d630*/  ISETP.GT.U32.AND P0, PT, R251, R236, PT ;  /* 0x000000ecfb00720c */ /* 0x000fe20003f04070 */
[----:B------:R-:W-:-:S03]  /*1d640*/  @!P6 IMAD.MOV R231, RZ, RZ, -R231 ;  /* 0x000000ffffe7e224 */ /* 0x000fc600078e0ae7 */
[----:B------:R-:W-:Y:S02]  /*1d650*/  ISETP.GT.U32.AND P6, PT, R251, R241, PT ;  /* 0x000000f1fb00720c */ /* 0x000fe40003fc4070 */
[----:B------:R-:W-:Y:S01]  /*1d660*/  @!P5 IADD3 R237, R237, -R251, RZ ;  /* 0x800000fbededd210 */ /* 0x000fe20007ffe0ff */
[----:B------:R-:W-:Y:S01]  /*1d670*/  @!P4 IMAD.MOV R235, RZ, RZ, -R235 ;  /* 0x000000ffffebc224 */ /* 0x000fe200078e0aeb */
[C---:B------:R-:W-:Y:S02]  /*1d680*/  ISETP.GT.U32.AND P5, PT, R251.reuse, R244, PT ;  /* 0x000000f4fb00720c */ /* 0x040fe40003fa4070 */
[----:B------:R-:W-:-:S03]  /*1d690*/  ISETP.GT.U32.AND P4, PT, R251, R242, PT ;  /* 0x000000f2fb00720c */ /* 0x000fc60003f84070 */
[--C-:B------:R-:W-:Y:S01]  /*1d6a0*/  @!P0 IMAD.IADD R236, R236, 0x1, -R251.reuse ;  /* 0x00000001ecec8824 */ /* 0x100fe200078e0afb */
[----:B------:R-:W-:Y:S01]  /*1d6b0*/  ISETP.GT.U32.AND P0, PT, R251, R243, PT ;  /* 0x000000f3fb00720c */ /* 0x000fe20003f04070 */
[--C-:B------:R-:W-:Y:S01]  /*1d6c0*/  @!P1 IMAD.IADD R239, R239, 0x1, -R251.reuse ;  /* 0x00000001efef9824 */ /* 0x100fe200078e0afb */
[----:B------:R1:W-:Y:S01]  /*1d6d0*/  STL [R1+0x3580], R46 ;  /* 0x0035802e01007387 */ /* 0x0003e20000100800 */
[--C-:B------:R-:W-:Y:S01]  /*1d6e0*/  @!P6 IMAD.IADD R241, R241, 0x1, -R251.reuse ;  /* 0x00000001f1f1e824 */ /* 0x100fe200078e0afb */
[----:B------:R-:W-:Y:S01]  /*1d6f0*/  @!P3 IADD3 R232, -R232, RZ, RZ ;  /* 0x000000ffe8e8b210 */ /* 0x000fe20007ffe1ff */
[----:B------:R-:W-:Y:S01]  /*1d700*/  @!P2 IMAD.MOV R234, RZ, RZ, -R234 ;  /* 0x000000ffffeaa224 */ /* 0x000fe200078e0aea */
[----:B------:R-:W3:Y:S01]  /*1d710*/  LDL R44, [R1+0x3694] ;  /* 0x00369400012c7983 */ /* 0x000ee20000100800 */
[----:B------:R-:W-:Y:S02]  /*1d720*/  @!P5 IMAD.IADD R244, R244, 0x1, -R251 ;  /* 0x00000001f4f4d824 */ /* 0x000fe400078e0afb */
[----:B------:R-:W-:-:S04]  /*1d730*/  @!P4 IADD3 R242, R242, -R251, RZ ;  /* 0x800000fbf2f2c210 */ /* 0x000fc80007ffe0ff */
[----:B------:R-:W-:Y:S01]  /*1d740*/  @!P0 IMAD.IADD R243, R243, 0x1, -R251 ;  /* 0x00000001f3f38824 */ /* 0x000fe200078e0afb */
[----:B----4-:R-:W-:Y:S02]  /*1d750*/  ISETP.GE.AND P4, PT, R42, RZ, PT ;  /* 0x000000ff2a00720c */ /* 0x010fe40003f86270 */
[----:B------:R-:W4:Y:S01]  /*1d760*/  LDL R42, [R1+0x376c] ;  /* 0x00376c00012a7983 */ /* 0x000f220000100800 */
[----:B------:R-:W-:-:S03]  /*1d770*/  ISETP.GE.AND P6, PT, R43, RZ, PT ;  /* 0x000000ff2b00720c */ /* 0x000fc60003fc6270 */
[----:B------:R-:W4:Y:S01]  /*1d780*/  LDL R43, [R1+0x3800] ;  /* 0x00380000012b7983 */ /* 0x000f220000100800 */
[----:B------:R-:W-:-:S03]  /*1d790*/  ISETP.GE.AND P0, PT, R41, RZ, PT ;  /* 0x000000ff2900720c */ /* 0x000fc60003f06270 */
[----:B------:R-:W4:Y:S01]  /*1d7a0*/  LDL R41, [R1+0x3760] ;  /* 0x0037600001297983 */ /* 0x000f220000100800 */
[----:B--2---:R-:W-:Y:S02]  /*1d7b0*/  ISETP.GT.U32.AND P1, PT, R251, R246, PT ;  /* 0x000000f6fb00720c */ /* 0x004fe40003f24070 */
[----:B------:R-:W-:Y:S02]  /*1d7c0*/  ISETP.GE.AND P5, PT, R40, RZ, PT ;  /* 0x000000ff2800720c */ /* 0x000fe40003fa6270 */
[----:B------:R-:W2:Y:S09]  /*1d7d0*/  LDL R40, [R1+0x3798] ;  /* 0x0037980001287983 */ /* 0x000eb20000100800 */
[----:B------:R-:W-:Y:S01]  /*1d7e0*/  @!P1 IMAD.IADD R246, R246, 0x1, -R251 ;  /* 0x00000001f6f69824 */ /* 0x000fe200078e0afb */
[----:B------:R-:W-:-:S02]  /*1d7f0*/  ISETP.GE.AND P1, PT, R28, RZ, PT ;  /* 0x000000ff1c00720c */ /* 0x000fc40003f26270 */
[----:B------:R-:W2:Y:S01]  /*1d800*/  LDL R28, [R1+0x3784] ;  /* 0x00378400011c7983 */ /* 0x000ea20000100800 */
[C---:B------:R-:W-:Y:S02]  /*1d810*/  ISETP.GT.U32.AND P3, PT, R251.reuse, R238, PT ;  /* 0x000000eefb00720c */ /* 0x040fe40003f64070 */
[----:B------:R-:W-:-:S11]  /*1d820*/  ISETP.GT.U32.AND P2, PT, R251, R240, PT ;  /* 0x000000f0fb00720c */ /* 0x000fd60003f44070 */
[--C-:B------:R-:W-:Y:S01]  /*1d830*/  @!P3 IMAD.IADD R238, R238, 0x1, -R251.reuse ;  /* 0x00000001eeeeb824 */ /* 0x100fe200078e0afb */
[C---:B------:R-:W-:Y:S01]  /*1d840*/  ISETP.GT.U32.AND P3, PT, R251.reuse, R245, PT ;  /* 0x000000f5fb00720c */ /* 0x040fe20003f64070 */
[----:B------:R-:W-:Y:S01]  /*1d850*/  @!P2 IMAD.IADD R240, R240, 0x1, -R251 ;  /* 0x00000001f0f0a824 */ /* 0x000fe200078e0afb */
[C---:B------:R-:W-:Y:S01]  /*1d860*/  ISETP.GT.U32.AND P2, PT, R251.reuse, R247, PT ;  /* 0x000000f7fb00720c */ /* 0x040fe20003f44070 */
[----:B------:R-:W-:Y:S01]  /*1d870*/  @!P0 IMAD.MOV R238, RZ, RZ, -R238 ;  /* 0x000000ffffee8224 */ /* 0x000fe200078e0aee */
[----:B------:R-:W-:Y:S01]  /*1d880*/  ISETP.GT.U32.AND P0, PT, R251, R244, PT ;  /* 0x000000f4fb00720c */ /* 0x000fe20003f04070 */
[----:B------:R-:W-:-:S08]  /*1d890*/  @!P4 IMAD.MOV R237, RZ, RZ, -R237 ;  /* 0x000000ffffedc224 */ /* 0x000fd000078e0aed */
[----:B------:R-:W-:Y:S01]  /*1d8a0*/  @!P3 IMAD.IADD R245, R245, 0x1, -R251 ;  /* 0x00000001f5f5b824 */ /* 0x000fe200078e0afb */
[----:B---3--:R-:W-:Y:S02]  /*1d8b0*/  ISETP.GE.AND P3, PT, R32, RZ, PT ;  /* 0x000000ff2000720c */ /* 0x008fe40003f66270 */
[----:B------:R-:W3:Y:S01]  /*1d8c0*/  LDL R32, [R1+0x3788] ;  /* 0x0037880001207983 */ /* 0x000ee20000100800 */
[----:B------:R-:W-:Y:S02]  /*1d8d0*/  ISETP.GT.U32.AND P4, PT, R251, R243, PT ;  /* 0x000000f3fb00720c */ /* 0x000fe40003f84070 */
[----:B------:R-:W-:Y:S02]  /*1d8e0*/  @!P2 IADD3 R247, R247, -R251, RZ ;  /* 0x800000fbf7f7a210 */ /* 0x000fe40007ffe0ff */
[----:B------:R-:W-:-:S06]  /*1d8f0*/  ISETP.GT.U32.AND P2, PT, R251, R242, PT ;  /* 0x000000f2fb00720c */ /* 0x000fcc0003f44070 */
[----:B------:R-:W-:Y:S02]  /*1d900*/  @!P3 IADD3 R240, -R240, RZ, RZ ;  /* 0x000000fff0f0b210 */ /* 0x000fe40007ffe1ff */
[C---:B------:R-:W-:Y:S01]  /*1d910*/  ISETP.GT.U32.AND P3, PT, R251.reuse, R246, PT ;  /* 0x000000f6fb00720c */ /* 0x040fe20003f64070 */
[--C-:B------:R-:W-:Y:S01]  /*1d920*/  @!P0 IMAD.IADD R244, R244, 0x1, -R251.reuse ;  /* 0x00000001f4f48824 */ /* 0x100fe200078e0afb */
[----:B------:R-:W-:Y:S01]  /*1d930*/  ISETP.GT.U32.AND P0, PT, R251, R250, PT ;  /* 0x000000fafb00720c */ /* 0x000fe20003f04070 */
[--C-:B------:R-:W-:Y:S01]  /*1d940*/  @!P4 IMAD.IADD R243, R243, 0x1, -R251.reuse ;  /* 0x00000001f3f3c824 */ /* 0x100fe200078e0afb */
[C---:B------:R-:W-:Y:S01]  /*1d950*/  ISETP.GT.U32.AND P4, PT, R251.reuse, R249, PT ;  /* 0x000000f9fb00720c */ /* 0x040fe20003f84070 */
[----:B------:R-:W-:Y:S01]  /*1d960*/  @!P6 IMAD.MOV R236, RZ, RZ, -R236 ;  /* 0x000000ffffece224 */ /* 0x000fe200078e0aec */
[----:B------:R-:W-:Y:S01]  /*1d970*/  ISETP.GT.U32.AND P6, PT, R251, R247, PT ;  /* 0x000000f7fb00720c */ /* 0x000fe20003fc4070 */
[----:B------:R-:W-:-:S06]  /*1d980*/  @!P2 IMAD.IADD R242, R242, 0x1, -R251 ;  /* 0x00000001f2f2a824 */ /* 0x000fcc00078e0afb */
[--C-:B------:R-:W-:Y:S01]  /*1d990*/  @!P3 IMAD.IADD R246, R246, 0x1, -R251.reuse ;  /* 0x00000001f6f6b824 */ /* 0x100fe200078e0afb */
[----:B------:R-:W-:Y:S02]  /*1d9a0*/  ISETP.GT.U32.AND P3, PT, R251, R2, PT ;  /* 0x00000002fb00720c */ /* 0x000fe40003f64070 */
[----:B------:R-:W-:Y:S01]  /*1d9b0*/  @!P0 IADD3 R250, R250, -R251, RZ ;  /* 0x800000fbfafa8210 */ /* 0x000fe20007ffe0ff */
[--C-:B------:R-:W-:Y:S02]  /*1d9c0*/  @!P4 IMAD.IADD R249, R249, 0x1, -R251.reuse ;  /* 0x00000001f9f9c824 */ /* 0x100fe400078e0afb */
[----:B------:R-:W-:-:S08]  /*1d9d0*/  @!P6 IMAD.IADD R247, R247, 0x1, -R251 ;  /* 0x00000001f7f7e824 */ /* 0x000fd000078e0afb */
        /* <DEDUP_REMOVED lines=15> */
[----:B------:R-:W-:Y:S02]  /*1dad0*/  @!P5 IADD3 R245, R245, -R251, RZ ;  /* 0x800000fbf5f5d210 */ /* 0x000fe40007ffe0ff */
[C---:B------:R-:W-:Y:S01]  /*1dae0*/  ISETP.GT.U32.AND P5, PT, R251.reuse, R0, PT ;  /* 0x00000000fb00720c */ /* 0x040fe20003fa4070 */
[----:B------:R-:W-:Y:S01]  /*1daf0*/  @!P1 IMAD.IADD R248, R248, 0x1, -R251 ;  /* 0x00000001f8f89824 */ /* 0x000fe200078e0afb */
[C---:B------:R-:W-:Y:S02]  /*1db00*/  ISETP.GT.U32.AND P1, PT, R251.reuse, R3, PT ;  /* 0x00000003fb00720c */ /* 0x040fe40003f24070 */
[----:B------:R-:W-:Y:S02]  /*1db10*/  @!P2 IADD3 R242, -R242, RZ, RZ ;  /* 0x000000fff2f2a210 */ /* 0x000fe40007ffe1ff */
[----:B------:R-:W-:-:S07]  /*1db20*/  ISETP.GT.U32.AND P2, PT, R251, R249, PT ;  /* 0x000000f9fb00720c */ /* 0x000fce0003f44070 */
[--C-:B------:R-:W-:Y:S01]  /*1db30*/  @!P5 IMAD.IADD R0, R0, 0x1, -R251.reuse ;  /* 0x000000010000d824 */ /* 0x100fe200078e0afb */
[----:B---3--:R-:W-:Y:S02]  /*1db40*/  ISETP.GE.AND P5, PT, R32, RZ, PT ;  /* 0x000000ff2000720c */ /* 0x008fe40003fa6270 */
[----:B------:R-:W3:Y:S01]  /*1db50*/  LDL R32, [R1+0x370c] ;  /* 0x00370c0001207983 */ /* 0x000ee20000100800 */
[----:B------:R-:W-:Y:S01]  /*1db60*/  @!P1 IMAD.IADD R3, R3, 0x1, -R251 ;  /* 0x0000000103039824 */ /* 0x000fe200078e0afb */
[C---:B------:R-:W-:Y:S01]  /*1db70*/  ISETP.GT.U32.AND P1, PT, R251.reuse, R248, PT ;  /* 0x000000f8fb00720c */ /* 0x040fe20003f24070 */
[----:B------:R-:W-:Y:S01]  /*1db80*/  @!P0 IMAD.MOV R245, RZ, RZ, -R245 ;  /* 0x000000fffff58224 */ /* 0x000fe200078e0af5 */
[----:B------:R-:W-:Y:S01]  /*1db90*/  ISETP.GT.U32.AND P0, PT, R251, R0, PT ;  /* 0x00000000fb00720c */ /* 0x000fe20003f04070 */
[----:B------:R-:W-:Y:S01]  /*1dba0*/  @!P2 IMAD.IADD R249, R249, 0x1, -R251 ;  /* 0x00000001f9f9a824 */ /* 0x000fe200078e0afb */
[----:B------:R-:W-:-:S05]  /*1dbb0*/  ISETP.GT.U32.AND P2, PT, R251, R6, PT ;  /* 0x00000006fb00720c */ /* 0x000fca0003f44070 */
[----:B------:R-:W-:Y:S01]  /*1dbc0*/  @!P5 IMAD.MOV R246, RZ, RZ, -R246 ;  /* 0x000000fffff6d224 */ /* 0x000fe200078e0af6 */
[----:B------:R-:W-:Y:S02]  /*1dbd0*/  ISETP.GT.U32.AND P5, PT, R251, R3, PT ;  /* 0x00000003fb00720c */ /* 0x000fe40003fa4070 */
[----:B------:R-:W-:Y:S01]  /*1dbe0*/  @!P3 IADD3 R247, -R247, RZ, RZ ;  /* 0x000000fff7f7b210 */ /* 0x000fe20007ffe1ff */
[--C-:B------:R-:W-:Y:S01]  /*1dbf0*/  @!P1 IMAD.IADD R248, R248, 0x1, -R251.reuse ;  /* 0x00000001f8f89824 */ /* 0x100fe200078e0afb */
[C---:B------:R-:W-:Y:S02]  /*1dc00*/  ISETP.GT.U32.AND P1, PT, R251.reuse, R5, PT ;  /* 0x00000005fb00720c */ /* 0x040fe40003f24070 */
[C---:B------:R-:W-:Y:S01]  /*1dc10*/  ISETP.GT.U32.AND P3, PT, R251.reuse, R4, PT ;  /* 0x00000004fb00720c */ /* 0x040fe20003f64070 */
[--C-:B------:R-:W-:Y:S01]  /*1dc20*/  @!P0 IMAD.IADD R0, R0, 0x1, -R251.reuse ;  /* 0x0000000100008824 */ /* 0x100fe200078e0afb */
[----:B------:R-:W-:Y:S01]  /*1dc30*/  ISETP.GT.U32.AND P0, PT, R251, R8, PT ;  /* 0x00000008fb00720c */ /* 0x000fe20003f04070 */
[----:B------:R-:W-:-:S04]  /*1dc40*/  @!P2 IMAD.IADD R6, R6, 0x1, -R251 ;  /* 0x000000010606a824 */ /* 0x000fc800078e0afb */
[----:B------:R-:W-:-:S04]  /*1dc50*/  @!P5 IMAD.IADD R3, R3, 0x1, -R251 ;  /* 0x000000010303d824 */ /* 0x000fc800078e0afb */
        /* <DEDUP_REMOVED lines=17> */
[----:B------:R-:W-:Y:S01]  /*1dd70*/  @!P4 IMAD.IADD R250, R250, 0x1, -R251 ;  /* 0x00000001fafac824 */ /* 0x000fe200078e0afb */
[C---:B------:R-:W-:Y:S02]  /*1dd80*/  ISETP.GT.U32.AND P4, PT, R251.reuse, R7, PT ;  /* 0x00000007fb00720c */ /* 0x040fe40003f84070 */
[----:B------:R-:W-:Y:S02]  /*1dd90*/  @!P6 IADD3 R2, R2, -R251, RZ ;  /* 0x800000fb0202e210 */ /* 0x000fe40007ffe0ff */
[C---:B------:R-:W-:Y:S01]  /*1dda0*/  ISETP.GT.U32.AND P6, PT, R251.reuse, R9, PT ;  /* 0x00000009fb00720c */ /* 0x040fe20003fc4070 */
[----:B------:R-:W-:Y:S01]  /*1ddb0*/  @!P3 IMAD.MOV R249, RZ, RZ, -R249 ;  /* 0x000000fffff9b224 */ /* 0x000fe200078e0af9 */
[----:B------:R-:W-:Y:S01]  /*1ddc0*/  ISETP.GT.U32.AND P3, PT, R251, R5, PT ;  /* 0x00000005fb00720c */ /* 0x000fe20003f64070 */
[----:B------:R-:W-:-:S06]  /*1ddd0*/  @!P5 IMAD.MOV R248, RZ, RZ, -R248 ;  /* 0x000000fffff8d224 */ /* 0x000fcc00078e0af8 */
[----:B------:R-:W-:Y:S02]  /*1dde0*/  @!P4 IADD3 R7, R7, -R251, RZ ;  /* 0x800000fb0707c210 */ /* 0x000fe40007ffe0ff */
[----:B---3--:R-:W-:Y:S02]  /*1ddf0*/  ISETP.GE.AND P4, PT, R32, RZ, PT ;  /* 0x000000ff2000720c */ /* 0x008fe40003f86270 */
[----:B------:R-:W3:Y:S01]  /*1de00*/  LDL R32, [R1+0x36b4] ;  /* 0x0036b40001207983 */ /* 0x000ee20000100800 */
[----:B------:R-:W-:Y:S01]  /*1de10*/  ISETP.GT.U32.AND P5, PT, R251, R4, PT ;  /* 0x00000004fb00720c */ /* 0x000fe20003fa4070 */
[--C-:B------:R-:W-:Y:S02]  /*1de20*/  @!P6 IMAD.IADD R9, R9, 0x1, -R251.reuse ;  /* 0x000000010909e824 */ /* 0x100fe400078e0afb */
[----:B------:R-:W-:Y:S01]  /*1de30*/  @!P2 IMAD.MOV R0, RZ, RZ, -R0 ;  /* 0x000000ffff00a224 */ /* 0x000fe200078e0a00 */
[----:B------:R-:W-:Y:S01]  /*1de40*/  ISETP.GT.U32.AND P2, PT, R251, R7, PT ;  /* 0x00000007fb00720c */ /* 0x000fe20003f44070 */
[----:B------:R-:W-:-:S05]  /*1de50*/  @!P3 IMAD.IADD R5, R5, 0x1, -R251 ;  /* 0x000000010505b824 */ /* 0x000fca00078e0afb */
[----:B------:R-:W-:Y:S01]  /*1de60*/  @!P4 IMAD.MOV R2, RZ, RZ, -R2 ;  /* 0x000000ffff02c224 */ /* 0x000fe200078e0a02 */
[C---:B------:R-:W-:Y:S01]  /*1de70*/  ISETP.GT.U32.AND P4, PT, R251.reuse, R9, PT ;  /* 0x00000009fb00720c */ /* 0x040fe20003f84070 */
[----:B------:R-:W-:Y:S01]  /*1de80*/  @!P0 IMAD.MOV R3, RZ, RZ, -R3 ;  /* 0x000000ffff038224 */ /* 0x000fe200078e0a03 */
[----:B------:R-:W-:Y:S02]  /*1de90*/  @!P5 IADD3 R4, R4, -R251, RZ ;  /* 0x800000fb0404d210 */ /* 0x000fe40007ffe0ff */
[C---:B------:R-:W-:Y:S02]  /*1dea0*/  ISETP.GT.U32.AND P3, PT, R251.reuse, R12, PT ;  /* 0x0000000cfb00720c */ /* 0x040fe40003f64070 */
[C---:B------:R-:W-:Y:S02]  /*1deb0*/  ISETP.GT.U32.AND P5, PT, R251.reuse, R11, PT ;  /* 0x0000000bfb00720c */ /* 0x040fe40003fa4070 */
[----:B------:R-:W-:Y:S01]  /*1dec0*/  ISETP.GT.U32.AND P0, PT, R251, R10, PT ;  /* 0x0000000afb00720c */ /* 0x000fe20003f04070 */
[----:B------:R-:W-:Y:S01]  /*1ded0*/  @!P2 IMAD.IADD R7, R7, 0x1, -R251 ;  /* 0x000000010707a824 */ /* 0x000fe200078e0afb */
[----:B------:R-:W-:-:S03]  /*1dee0*/  ISETP.GT.U32.AND P2, PT, R251, R14, PT ;  /* 0x0000000efb00720c */ /* 0x000fc60003f44070 */
[----:B------:R-:W-:-:S04]  /*1def0*/  @!P4 IADD3 R9, R9, -R251, RZ ;  /* 0x800000fb0909c210 */ /* 0x000fc80007ffe0ff */
[--C-:B------:R-:W-:Y:S02]  /*1df00*/  @!P3 IMAD.IADD R12, R12, 0x1, -R251.reuse ;  /* 0x000000010c0cb824 */ /* 0x100fe400078e0afb */
[--C-:B------:R-:W-:Y:S02]  /*1df10*/  @!P5 IMAD.IADD R11, R11, 0x1, -R251.reuse ;  /* 0x000000010b0bd824 */ /* 0x100fe400078e0afb */
[----:B------:R-:W-:Y:S02]  /*1df20*/  @!P0 IMAD.IADD R10, R10, 0x1, -R251 ;  /* 0x000000010a0a8824 */ /* 0x000fe400078e0afb */
[----:B------:R-:W-:Y:S02]  /*1df30*/  @!P2 IADD3 R14, R14, -R251, RZ ;  /* 0x800000fb0e0ea210 */ /* 0x000fe40007ffe0ff */
        /* <DEDUP_REMOVED lines=10> */
[----:B------:R-:W-:-:S05]  /*1dfe0*/  IABS R16, R39 ;  /* 0x0000002700107213 */ /* 0x000fca0000000000 */
[----:B------:R-:W-:-:S04]  /*1dff0*/  IMAD.HI.U32 R17, R252, R16, RZ ;  /* 0x00000010fc117227 */ /* 0x000fc800078e00ff */
[----:B------:R-:W-:-:S04]  /*1e000*/  IMAD.MOV R17, RZ, RZ, -R17 ;  /* 0x000000ffff117224 */ /* 0x000fc800078e0a11 */
[----:B------:R-:W-:Y:S01]  /*1e010*/  IMAD R16, R251, R17, R16 ;  /* 0x00000011fb107224 */ /* 0x000fe200078e0210 */
        /* <DEDUP_REMOVED lines=11> */
[C---:B------:R-:W-:Y:S01]  /*1e0d0*/  IMAD R19, R251.reuse, R20, R19 ;  /* 0x00000014fb137224 */ /* 0x040fe200078e0213 */
[----:B------:R-:W-:Y:S02]  /*1e0e0*/  IABS R20, R35 ;  /* 0x0000002300147213 */ /* 0x000fe40000000000 */
[----:B------:R-:W-:Y:S02]  /*1e0f0*/  @!P1 IADD3 R250, -R250, RZ, RZ ;  /* 0x000000fffafa9210 */ /* 0x000fe40007ffe1ff */
[----:B------:R-:W-:Y:S01]  /*1e100*/  ISETP.GT.U32.AND P1, PT, R251, R6, PT ;  /* 0x00000006fb00720c */ /* 0x000fe20003f24070 */
[----:B------:R-:W-:-:S04]  /*1e110*/  IMAD.HI.U32 R21, R252, R20, RZ ;  /* 0x00000014fc157227 */ /* 0x000fc800078e00ff */
[----:B------:R-:W-:-:S04]  /*1e120*/  IMAD.MOV R21, RZ, RZ, -R21 ;  /* 0x000000ffff157224 */ /* 0x000fc800078e0a15 */
[----:B------:R-:W-:Y:S01]  /*1e130*/  IMAD R20, R251, R21, R20 ;  /* 0x00000015fb147224 */ /* 0x000fe200078e0214 */
[----:B------:R-:W-:-:S03]  /*1e140*/  IABS R21, R34 ;  /* 0x0000002200157213 */ /* 0x000fc60000000000 */
[----:B------:R-:W-:Y:S01]  /*1e150*/  @!P1 IMAD.IADD R6, R6, 0x1, -R251 ;  /* 0x0000000106069824 */ /* 0x000fe200078e0afb */
[C---:B------:R-:W-:Y:S01]  /*1e160*/  ISETP.GT.U32.AND P1, PT, R251.reuse, R13, PT ;  /* 0x0000000dfb00720c */ /* 0x040fe20003f24070 */
[----:B------:R-:W-:Y:S01]  /*1e170*/  IMAD.HI.U32 R22, R252, R21, RZ ;  /* 0x00000015fc167227 */ /* 0x000fe200078e00ff */
[----:B------:R-:W-:-:S03]  /*1e180*/  ISETP.GT.U32.AND P6, PT, R251, R8, PT ;  /* 0x00000008fb00720c */ /* 0x000fc60003fc4070 */
[----:B------:R-:W-:-:S04]  /*1e190*/  IMAD.MOV R22, RZ, RZ, -R22 ;  /* 0x000000ffff167224 */ /* 0x000fc800078e0a16 */
[----:B------:R-:W-:Y:S01]  /*1e1a0*/  IMAD R21, R251, R22, R21 ;  /* 0x00000016fb157224 */ /* 0x000fe200078e0215 */
[----:B------:R-:W-:-:S03]  /*1e1b0*/  IABS R22, R33 ;  /* 0x0000002100167213 */ /* 0x000fc60000000000 */
[----:B------:R-:W-:Y:S01]  /*1e1c0*/  @!P1 IMAD.IADD R13, R13, 0x1, -R251 ;  /* 0x000000010d0d9824 */ /* 0x000fe200078e0afb */
[----:B---3--:R-:W-:Y:S01]  /*1e1d0*/  ISETP.GE.AND P1, PT, R32, RZ, PT ;  /* 0x000000ff2000720c */ /* 0x008fe20003f26270 */
[----:B------:R-:W-:-:S04]  /*1e1e0*/  IMAD.HI.U32 R23, R252, R22, RZ ;  /* 0x00000016fc177227 */ /* 0x000fc800078e00ff */
[----:B------:R-:W-:Y:S01]  /*1e1f0*/  @!P5 IMAD.MOV R6, RZ, RZ, -R6 ;  /* 0x000000ffff06d224 */ /* 0x000fe200078e0a06 */
[C---:B------:R-:W-:Y:S01]  /*1e200*/  ISETP.GT.U32.AND P5, PT, R251.reuse, R12, PT ;  /* 0x0000000cfb00720c */ /* 0x040fe20003fa4070 */
[----:B------:R-:W-:Y:S02]  /*1e210*/  IMAD.MOV R23, RZ, RZ, -R23 ;  /* 0x000000ffff177224 */ /* 0x000fe400078e0a17 */
[----:B------:R-:W-:Y:S01]  /*1e220*/  @!P6 IMAD.IADD R8, R8, 0x1, -R251 ;  /* 0x000000010808e824 */ /* 0x000fe200078e0afb */
[C---:B------:R-:W-:Y:S01]  /*1e230*/  ISETP.GT.U32.AND P6, PT, R251.reuse, R15, PT ;  /* 0x0000000ffb00720c */ /* 0x040fe20003fc4070 */
[----:B------:R-:W-:Y:S01]  /*1e240*/  @!P0 IMAD.MOV R5, RZ, RZ, -R5 ;  /* 0x000000ffff058224 */ /* 0x000fe200078e0a05 */
[C---:B------:R-:W-:Y:S01]  /*1e250*/  ISETP.GT.U32.AND P0, PT, R251.reuse, R11, PT ;  /* 0x0000000bfb00720c */ /* 0x040fe20003f04070 */
[----:B------:R-:W-:Y:S01]  /*1e260*/  @!P4 IMAD.MOV R4, RZ, RZ, -R4 ;  /* 0x000000ffff04c224 */ /* 0x000fe200078e0a04 */
[C---:B------:R-:W-:Y:S01]  /*1e270*/  ISETP.GT.U32.AND P4, PT, R251.reuse, R10, PT ;  /* 0x0000000afb00720c */ /* 0x040fe20003f84070 */
[----:B------:R-:W-:Y:S01]  /*1e280*/  IMAD R22, R251, R23, R22 ;  /* 0x00000017fb167224 */ /* 0x000fe200078e0216 */
[----:B------:R-:W-:-:S02]  /*1e290*/  IABS R23, R31 ;  /* 0x0000001f00177213 */ /* 0x000fc40000000000 */
[----:B------:R-:W-:Y:S02]  /*1e2a0*/  @!P3 IADD3 R7, -R7, RZ, RZ ;  /* 0x000000ff0707b210 */ /* 0x000fe40007ffe1ff */
[C---:B------:R-:W-:Y:S01]  /*1e2b0*/  ISETP.GT.U32.AND P3, PT, R251.reuse, R13, PT ;  /* 0x0000000dfb00720c */ /* 0x040fe20003f64070 */
[----:B------:R-:W-:Y:S01]  /*1e2c0*/  @!P1 IMAD.MOV R8, RZ, RZ, -R8 ;  /* 0x000000ffff089224 */ /* 0x000fe200078e0a08 */
[C---:B------:R-:W-:Y:S01]  /*1e2d0*/  ISETP.GT.U32.AND P1, PT, R251.reuse, R14, PT ;  /* 0x0000000efb00720c */ /* 0x040fe20003f24070 */
[----:B------:R-:W-:Y:S01]  /*1e2e0*/  @!P2 IMAD.MOV R9, RZ, RZ, -R9 ;  /* 0x000000ffff09a224 */ /* 0x000fe200078e0a09 */
[C---:B------:R-:W-:Y:S01]  /*1e2f0*/  ISETP.GT.U32.AND P2, PT, R251.reuse, R16, PT ;  /* 0x00000010fb00720c */ /* 0x040fe20003f44070 */
[----:B------:R-:W-:Y:S01]  /*1e300*/  IMAD.HI.U32 R24, R252, R23, RZ ;  /* 0x00000017fc187227 */ /* 0x000fe200078e00ff */
[----:B------:R-:W-:Y:S02]  /*1e310*/  @!P5 IADD3 R12, R12, -R251, RZ ;  /* 0x800000fb0c0cd210 */ /* 0x000fe40007ffe0ff */
[----:B------:R-:W-:Y:S01]  /*1e320*/  ISETP.GT.U32.AND P5, PT, R251, R19, PT ;  /* 0x00000013fb00720c */ /* 0x000fe20003fa4070 */
[----:B------:R-:W-:-:S02]  /*1e330*/  IMAD.MOV R24, RZ, RZ, -R24 ;  /* 0x000000ffff187224 */ /* 0x000fc400078e0a18 */
[--C-:B------:R-:W-:Y:S02]  /*1e340*/  @!P6 IMAD.IADD R15, R15, 0x1, -R251.reuse ;  /* 0x000000010f0fe824 */ /* 0x100fe400078e0afb */
[--C-:B------:R-:W-:Y:S01]  /*1e350*/  @!P0 IMAD.IADD R11, R11, 0x1, -R251.reuse ;  /* 0x000000010b0b8824 */ /* 0x100fe200078e0afb */
[C---:B------:R-:W-:Y:S01]  /*1e360*/  ISETP.GT.U32.AND P0, PT, R251.reuse, R18, PT ;  /* 0x00000012fb00720c */ /* 0x040fe20003f04070 */
[----:B------:R-:W-:Y:S01]  /*1e370*/  @!P4 IMAD.IADD R10, R10, 0x1, -R251 ;  /* 0x000000010a0ac824 */ /* 0x000fe200078e0afb */
[C---:B------:R-:W-:Y:S01]  /*1e380*/  ISETP.GT.U32.AND P4, PT, R251.reuse, R17, PT ;  /* 0x00000011fb00720c */ /* 0x040fe20003f84070 */
[----:B------:R-:W-:Y:S01]  /*1e390*/  IMAD R23, R251, R24, R23 ;  /* 0x00000018fb177224 */ /* 0x000fe200078e0217 */
[----:B------:R-:W-:Y:S01]  /*1e3a0*/  IABS R24, R30 ;  /* 0x0000001e00187213 */ /* 0x000fe20000000000 */
[--C-:B------:R-:W-:Y:S01]  /*1e3b0*/  @!P3 IMAD.IADD R13, R13, 0x1, -R251.reuse ;  /* 0x000000010d0db824 */ /* 0x100fe200078e0afb */
[C---:B------:R-:W-:Y:S02]  /*1e3c0*/  ISETP.GT.U32.AND P6, PT, R251.reuse, R15, PT ;  /* 0x0000000ffb00720c */ /* 0x040fe40003fc4070 */
[C---:B------:R-:W-:Y:S01]  /*1e3d0*/  ISETP.GT.U32.AND P3, PT, R251.reuse, R20, PT ;  /* 0x00000014fb00720c */ /* 0x040fe20003f64070 */
[--C-:B------:R-:W-:Y:S01]  /*1e3e0*/  @!P1 IMAD.IADD R14, R14, 0x1, -R251.reuse ;  /* 0x000000010e0e9824 */ /* 0x100fe200078e0afb */
[----:B------:R-:W-:Y:S01]  /*1e3f0*/  ISETP.GT.U32.AND P1, PT, R251, R21, PT ;  /* 0x00000015fb00720c */ /* 0x000fe20003f24070 */
[----:B------:R-:W-:-:S02]  /*1e400*/  @!P2 IMAD.IADD R16, R16, 0x1, -R251 ;  /* 0x000000011010a824 */ /* 0x000fc400078e0afb */
[----:B------:R-:W-:Y:S02]  /*1e410*/  IMAD.HI.U32 R25, R252, R24, RZ ;  /* 0x00000018fc197227 */ /* 0x000fe400078e00ff */
[----:B------:R-:W-:Y:S02]  /*1e420*/  @!P4 IADD3 R17, R17, -R251, RZ ;  /* 0x800000fb1111c210 */ /* 0x000fe40007ffe0ff */
[----:B------:R-:W-:Y:S02]  /*1e430*/  @!P5 IMAD.IADD R19, R19, 0x1, -R251 ;  /* 0x000000011313d824 */ /* 0x000fe400078e0afb */
[----:B------:R-:W-:Y:S02]  /*1e440*/  IMAD.MOV R25, RZ, RZ, -R25 ;  /* 0x000000ffff197224 */ /* 0x000fe400078e0a19 */
[--C-:B------:R-:W-:Y:S02]  /*1e450*/  @!P0 IMAD.IADD R18, R18, 0x1, -R251.reuse ;  /* 0x0000000112128824 */ /* 0x100fe400078e0afb */
[----:B------:R-:W-:Y:S01]  /*1e460*/  IMAD R24, R251, R25, R24 ;  /* 0x00000019fb187224 */ /* 0x000fe200078e0218 */
[----:B------:R-:W-:Y:S01]  /*1e470*/  IABS R25, R29 ;  /* 0x0000001d00197213 */ /* 0x000fe20000000000 */
[--C-:B------:R-:W-:Y:S01]  /*1e480*/  @!P6 IMAD.IADD R15, R15, 0x1, -R251.reuse ;  /* 0x000000010f0fe824 */ /* 0x100fe200078e0afb */
[----:B------:R-:W-:Y:S01]  /*1e490*/  ISETP.GE.AND P6, PT, R44, RZ, PT ;  /* 0x000000ff2c00720c */ /* 0x000fe20003fc6270 */
[----:B------:R-:W-:-:S02]  /*1e4a0*/  @!P3 IMAD.IADD R20, R20, 0x1, -R251 ;  /* 0x000000011414b824 */ /* 0x000fc400078e0afb */
[----:B------:R-:W-:Y:S02]  /*1e4b0*/  @!P1 IMAD.IADD R21, R21, 0x1, -R251 ;  /* 0x0000000115159824 */ /* 0x000fe400078e0afb */
[----:B------:R-:W-:-:S04]  /*1e4c0*/  IMAD.HI.U32 R26, R252, R25, RZ ;  /* 0x00000019fc1a7227 */ /* 0x000fc800078e00ff */
[----:B------:R-:W-:-:S04]  /*1e4d0*/  IMAD.MOV R26, RZ, RZ, -R26 ;  /* 0x000000ffff1a7224 */ /* 0x000fc800078e0a1a */
[C---:B------:R-:W-:Y:S01]  /*1e4e0*/  IMAD R25, R251.reuse, R26, R25 ;  /* 0x0000001afb197224 */ /* 0x040fe200078e0219 */
[----:B------:R-:W-:Y:S02]  /*1e4f0*/  @!P6 IADD3 R10, -R10, RZ, RZ ;  /* 0x000000ff0a0ae210 */ /* 0x000fe40007ffe1ff */
[----:B------:R-:W-:Y:S02]  /*1e500*/  IABS R26, R47 ;  /* 0x0000002f001a7213 */ /* 0x000fe40000000000 */
[C---:B------:R-:W-:Y:S02]  /*1e510*/  ISETP.GT.U32.AND P6, PT, R251.reuse, R20, PT ;  /* 0x00000014fb00720c */ /* 0x040fe40003fc4070 */
[----:B------:R-:W-:Y:S01]  /*1e520*/  ISETP.GT.U32.AND P1, PT, R251, R16, PT ;  /* 0x00000010fb00720c */ /* 0x000fe20003f24070 */
[----:B------:R-:W-:Y:S01]  /*1e530*/  IMAD.HI.U32 R27, R252, R26, RZ ;  /* 0x0000001afc1b7227 */ /* 0x000fe200078e00ff */
[----:B----4-:R-:W-:Y:S02]  /*1e540*/  ISETP.GE.AND P4, PT, R42, RZ, PT ;  /* 0x000000ff2a00720c */ /* 0x010fe40003f86270 */
[----:B------:R-:W-:-:S02]  /*1e550*/  ISETP.GE.AND P2, PT, R43, RZ, PT ;  /* 0x000000ff2b00720c */ /* 0x000fc40003f46270 */
[----:B------:R-:W-:-:S09]  /*1e560*/  ISETP.GE.AND P0, PT, R41, RZ, PT ;  /* 0x000000ff2900720c */ /* 0x000fd20003f06270 */
[----:B------:R-:W-:Y:S01]  /*1e570*/  @!P4 IMAD.MOV R12, RZ, RZ, -R12 ;  /* 0x000000ffff0cc224 */ /* 0x000fe200078e0a0c */
[----:B------:R-:W-:Y:S01]  /*1e580*/  @!P6 IADD3 R20, R20, -R251, RZ ;  /* 0x800000fb1414e210 */ /* 0x000fe20007ffe0ff */
[----:B------:R-:W-:Y:S01]  /*1e590*/  IMAD.MOV R27, RZ, RZ, -R27 ;  /* 0x000000ffff1b7224 */ /* 0x000fe200078e0a1b */
[----:B------:R-:W3:Y:S01]  /*1e5a0*/  LDL.LU R43, [R1+0x5c0] ;  /* 0x0005c000012b7983 */ /* 0x000ee20000300800 */
[----:B------:R-:W-:Y:S01]  /*1e5b0*/  @!P2 IMAD.MOV R11, RZ, RZ, -R11 ;  /* 0x000000ffff0ba224 */ /* 0x000fe200078e0a0b */
[C---:B------:R-:W-:Y:S02]  /*1e5c0*/  ISETP.GT.U32.AND P2, PT, R251.reuse, R17, PT ;  /* 0x00000011fb00720c */ /* 0x040fe40003f44070 */
[C---:B------:R-:W-:Y:S01]  /*1e5d0*/  ISETP.GT.U32.AND P4, PT, R251.reuse, R18, PT ;  /* 0x00000012fb00720c */ /* 0x040fe20003f84070 */
[----:B------:R-:W-:Y:S01]  /*1e5e0*/  @!P0 IMAD.MOV R13, RZ, RZ, -R13 ;  /* 0x000000ffff0d8224 */ /* 0x000fe200078e0a0d */
[C---:B------:R-:W-:Y:S01]  /*1e5f0*/  ISETP.GT.U32.AND P0, PT, R251.reuse, R19, PT ;  /* 0x00000013fb00720c */ /* 0x040fe20003f04070 */
[----:B------:R-:W-:Y:S01]  /*1e600*/  IMAD R26, R251, R27, R26 ;  /* 0x0000001bfb1a7224 */ /* 0x000fe200078e021a */
[----:B------:R-:W-:Y:S01]  /*1e610*/  ISETP.GE.AND P6, PT, R38, RZ, PT ;  /* 0x000000ff2600720c */ /* 0x000fe20003fc6270 */
[--C-:B------:R-:W-:Y:S01]  /*1e620*/  @!P1 IMAD.IADD R16, R16, 0x1, -R251.reuse ;  /* 0x0000000110109824 */ /* 0x100fe200078e0afb */
[----:B------:R-:W4:Y:S05]  /*1e630*/  LDL.LU R42, [R1+0x5bc] ;  /* 0x0005bc00012a7983 */ /* 0x000f2a0000300800 */
[--C-:B------:R-:W-:Y:S01]  /*1e640*/  @!P2 IMAD.IADD R17, R17, 0x1, -R251.reuse ;  /* 0x000000011111a824 */ /* 0x100fe200078e0afb */
[C---:B------:R-:W-:Y:S01]  /*1e650*/  ISETP.GT.U32.AND P2, PT, R251.reuse, R24, PT ;  /* 0x00000018fb00720c */ /* 0x040fe20003f44070 */
[--C-:B------:R-:W-:Y:S01]  /*1e660*/  @!P4 IMAD.IADD R18, R18, 0x1, -R251.reuse ;  /* 0x000000011212c824 */ /* 0x100fe200078e0afb */
[----:B------:R-:W-:Y:S01]  /*1e670*/  ISETP.GT.U32.AND P4, PT, R251, R25, PT ;  /* 0x00000019fb00720c */ /* 0x000fe20003f84070 */
[----:B------:R-:W4:Y:S01]  /*1e680*/  LDL.LU R41, [R1+0x5b8] ;  /* 0x0005b80001297983 */ /* 0x000f220000300800 */
[----:B------:R-:W-:Y:S01]  /*1e690*/  @!P0 IMAD.IADD R19, R19, 0x1, -R251 ;  /* 0x0000000113138824 */ /* 0x000fe200078e0afb */
[----:B------:R-:W-:-:S02]  /*1e6a0*/  ISETP.GE.AND P0, PT, R39, RZ, PT ;  /* 0x000000ff2700720c */ /* 0x000fc40003f06270 */
[----:B------:R-:W-:Y:S02]  /*1e6b0*/  IABS R27, R46 ;  /* 0x0000002e001b7213 */ /* 0x000fe40000000000 */
[----:B------:R-:W-:-:S04]  /*1e6c0*/  ISETP.GT.U32.AND P1, PT, R251, R23, PT ;  /* 0x00000017fb00720c */ /* 0x000fc80003f24070 */
[----:B------:R-:W-:Y:S02]  /*1e6d0*/  @!P2 IMAD.IADD R24, R24, 0x1, -R251 ;  /* 0x000000011818a824 */ /* 0x000fe400078e0afb */
[----:B------:R-:W-:Y:S01]  /*1e6e0*/  IMAD.HI.U32 R252, R252, R27, RZ ;  /* 0x0000001bfcfc7227 */ /* 0x000fe200078e00ff */
[----:B--2---:R-:W-:Y:S02]  /*1e6f0*/  ISETP.GE.AND P5, PT, R40, RZ, PT ;  /* 0x000000ff2800720c */ /* 0x004fe40003fa6270 */
[----:B------:R-:W-:-:S11]  /*1e700*/  ISETP.GE.AND P3, PT, R28, RZ, PT ;  /* 0x000000ff1c00720c */ /* 0x000fd60003f66270 */
[----:B------:R-:W-:Y:S01]  /*1e710*/  @!P5 IMAD.MOV R14, RZ, RZ, -R14 ;  /* 0x000000ffff0ed224 */ /* 0x000fe200078e0a0e */
[----:B------:R-:W-:Y:S01]  /*1e720*/  ISETP.GT.U32.AND P5, PT, R251, R21, PT ;  /* 0x00000015fb00720c */ /* 0x000fe20003fa4070 */
[----:B------:R-:W-:Y:S01]  /*1e730*/  IMAD.MOV R252, RZ, RZ, -R252 ;  /* 0x000000fffffc7224 */ /* 0x000fe200078e0afc */
[----:B------:R-:W-:Y:S01]  /*1e740*/  ISETP.GE.AND P2, PT, R34, RZ, PT ;  /* 0x000000ff2200720c */ /* 0x000fe20003f46270 */
[----:B------:R-:W-:Y:S01]  /*1e750*/  @!P0 IMAD.MOV R16, RZ, RZ, -R16 ;  /* 0x000000ffff108224 */ /* 0x000fe200078e0a10 */
[----:B------:R-:W-:Y:S01]  /*1e760*/  @!P4 IADD3 R25, R25, -R251, RZ ;  /* 0x800000fb1919c210 */ /* 0x000fe20007ffe0ff */
[----:B------:R-:W-:Y:S01]  /*1e770*/  @!P6 IMAD.MOV R17, RZ, RZ, -R17 ;  /* 0x000000ffff11e224 */ /* 0x000fe200078e0a11 */
[----:B------:R-:W2:Y:S01]  /*1e780*/  LDL.LU R40, [R1+0x5b4] ;  /* 0x0005b40001287983 */ /* 0x000ea20000300800 */
[----:B------:R-:W-:-:S06]  /*1e790*/  @!P3 IADD3 R15, -R15, RZ, RZ ;  /* 0x000000ff0f0fb210 */ /* 0x000fcc0007ffe1ff */
[----:B------:R-:W-:Y:S01]  /*1e7a0*/  @!P5 IMAD.IADD R21, R21, 0x1, -R251 ;  /* 0x000000011515d824 */ /* 0x000fe200078e0afb */
[C---:B------:R-:W-:Y:S01]  /*1e7b0*/  ISETP.GT.U32.AND P3, PT, R251.reuse, R22, PT ;  /* 0x00000016fb00720c */ /* 0x040fe20003f64070 */
[----:B------:R-:W-:Y:S01]  /*1e7c0*/  IMAD R27, R251, R252, R27 ;  /* 0x000000fcfb1b7224 */ /* 0x000fe200078e021b */
[----:B------:R-:W-:Y:S01]  /*1e7d0*/  ISETP.GE.AND P5, PT, R37, RZ, PT ;  /* 0x000000ff2500720c */ /* 0x000fe20003fa6270 */
[----:B------:R-:W2:Y:S10]  /*1e7e0*/  LDL.LU R39, [R1+0x5b0] ;  /* 0x0005b00001277983 */ /* 0x000eb40000300800 */
[--C-:B------:R-:W-:Y:S01]  /*1e7f0*/  @!P3 IMAD.IADD R22, R22, 0x1, -R251.reuse ;  /* 0x000000011616b824 */ /* 0x100fe200078e0afb */
[----:B------:R-:W-:Y:S01]  /*1e800*/  ISETP.GE.AND P3, PT, R36, RZ, PT ;  /* 0x000000ff2400720c */ /* 0x000fe20003f66270 */
[----:B------:R-:W-:Y:S01]  /*1e810*/  @!P5 IMAD.MOV R18, RZ, RZ, -R18 ;  /* 0x000000ffff12d224 */ /* 0x000fe200078e0a12 */
[C---:B------:R-:W-:Y:S01]  /*1e820*/  ISETP.GT.U32.AND P5, PT, R251.reuse, R24, PT ;  /* 0x00000018fb00720c */ /* 0x040fe20003fa4070 */
[----:B------:R-:W-:Y:S01]  /*1e830*/  IMAD.MOV.U32 R252, RZ, RZ, c[0x0][0x180] ;  /* 0x00006000fffc7624 */ /* 0x000fe200078e00ff */
[C---:B------:R-:W-:Y:S01]  /*1e840*/  ISETP.GT.U32.AND P0, PT, R251.reuse, R22, PT ;  /* 0x00000016fb00720c */ /* 0x040fe20003f04070 */
[----:B------:R-:W2:Y:S01]  /*1e850*/  LDL.LU R38, [R1+0x5ac] ;  /* 0x0005ac0001267983 */ /* 0x000ea20000300800 */
[----:B------:R-:W-:Y:S01]  /*1e860*/  ISETP.GT.U32.AND P6, PT, R251, R25, PT ;  /* 0x00000019fb00720c */ /* 0x000fe20003fc4070 */
[----:B------:R-:W-:Y:S01]  /*1e870*/  @!P1 IMAD.IADD R23, R23, 0x1, -R251 ;  /* 0x0000000117179824 */ /* 0x000fe200078e0afb */
[----:B------:R-:W-:Y:S01]  /*1e880*/  IADD3 R32, R252, -0x7c, RZ ;  /* 0xffffff84fc207810 */ /* 0x000fe20007ffe0ff */
[----:B------:R-:W2:Y:S04]  /*1e890*/  LDL.LU R37, [R1+0x5a8] ;  /* 0x0005a80001257983 */ /* 0x000ea80000300800 */
[----:B------:R-:W-:Y:S01]  /*1e8a0*/  @!P3 IMAD.MOV R19, RZ, RZ, -R19 ;  /* 0x000000ffff13b224 */ /* 0x000fe200078e0a13 */
[----:B------:R-:W-:Y:S01]  /*1e8b0*/  ISETP.GT.U32.AND P3, PT, R251, R26, PT ;  /* 0x0000001afb00720c */ /* 0x000fe20003f64070 */
[----:B------:R-:W2:Y:S01]  /*1e8c0*/  LDL.LU R36, [R1+0x5a4] ;  /* 0x0005a40001247983 */ /* 0x000ea20000300800 */
[----:B------:R-:W-:Y:S01]  /*1e8d0*/  ISETP.GE.AND P1, PT, R35, RZ, PT ;  /* 0x000000ff2300720c */ /* 0x000fe20003f26270 */
[----:B------:R-:W-:Y:S01]  /*1e8e0*/  @!P2 IMAD.MOV R21, RZ, RZ, -R21 ;  /* 0x000000ffff15a224 */ /* 0x000fe200078e0a15 */
[----:B------:R-:W-:Y:S01]  /*1e8f0*/  ISETP.GE.AND P2, PT, R33, RZ, PT ;  /* 0x000000ff2100720c */ /* 0x000fe20003f46270 */
[----:B------:R-:W2:Y:S01]  /*1e900*/  LDL.LU R35, [R1+0x5a0] ;  /* 0x0005a00001237983 */ /* 0x000ea20000300800 */
[--C-:B------:R-:W-:Y:S01]  /*1e910*/  @!P5 IMAD.IADD R24, R24, 0x1, -R251.reuse ;  /* 0x000000011818d824 */ /* 0x100fe200078e0afb */
[----:B------:R-:W-:Y:S01]  /*1e920*/  ISETP.GE.AND P5, PT, R31, RZ, PT ;  /* 0x000000ff1f00720c */ /* 0x000fe20003fa6270 */
[----:B------:R-:W-:Y:S01]  /*1e930*/  @!P0 IMAD.IADD R22, R22, 0x1, -R251 ;  /* 0x0000000116168824 */ /* 0x000fe200078e0afb */
[----:B------:R-:W2:Y:S01]  /*1e940*/  LDL.LU R34, [R1+0x59c] ;  /* 0x00059c0001227983 */ /* 0x000ea20000300800 */
[----:B------:R-:W-:-:S03]  /*1e950*/  ISETP.GE.U32.AND P0, PT, R32, 0x7fffff05, PT ;  /* 0x7fffff052000780c */ /* 0x000fc60003f06070 */
[----:B------:R-:W2:Y:S01]  /*1e960*/  LDL.LU R33, [R1+0x598] ;  /* 0x0005980001217983 */ /* 0x000ea20000300800 */
[----:B------:R-:W-:-:S03]  /*1e970*/  @!P6 IADD3 R25, R25, -R251, RZ ;  /* 0x800000fb1919e210 */ /* 0x000fc60007ffe0ff */
[----:B------:R-:W2:Y:S01]  /*1e980*/  LDL.LU R31, [R1+0x594] ;  /* 0x00059400011f7983 */ /* 0x000ea20000300800 */
[----:B------:R-:W-:-:S03]  /*1e990*/  ISETP.GE.AND P6, PT, R30, RZ, PT ;  /* 0x000000ff1e00720c */ /* 0x000fc60003fc6270 */
[----:B------:R-:W2:Y:S01]  /*1e9a0*/  LDL.LU R32, [R1+0x590] ;  /* 0x0005900001207983 */ /* 0x000ea20000300800 */
[----:B------:R-:W-:Y:S01]  /*1e9b0*/  @!P3 IMAD.IADD R26, R26, 0x1, -R251 ;  /* 0x000000011a1ab824 */ /* 0x000fe200078e0afb */
[----:B------:R-:W-:Y:S02]  /*1e9c0*/  ISETP.GE.AND P3, PT, R29, RZ, PT ;  /* 0x000000ff1d00720c */ /* 0x000fe40003f66270 */
[----:B------:R-:W2:Y:S04]  /*1e9d0*/  LDL.LU R30, [R1+0x58c] ;  /* 0x00058c00011e7983 */ /* 0x000ea80000300800 */
[----:B-1----:R-:W2:Y:S01]  /*1e9e0*/  LDL.LU R29, [R1+0x588] ;  /* 0x00058800011d7983 */ /* 0x002ea20000300800 */
[----:B------:R-:W-:Y:S02]  /*1e9f0*/  @!P1 IADD3 R20, -R20, RZ, RZ ;  /* 0x000000ff14149210 */ /* 0x000fe40007ffe1ff */
[----:B------:R-:W-:-:S02]  /*1ea00*/  ISETP.GT.U32.AND P1, PT, R251, R27, PT ;  /* 0x0000001bfb00720c */ /* 0x000fc40003f24070 */
[C---:B------:R-:W-:Y:S01]  /*1ea10*/  ISETP.GT.U32.AND P4, PT, R251.reuse, R23, PT ;  /* 0x00000017fb00720c */ /* 0x040fe20003f84070 */
[----:B------:R-:W-:Y:S01]  /*1ea20*/  @!P2 IMAD.MOV R22, RZ, RZ, -R22 ;  /* 0x000000ffff16a224 */ /* 0x000fe200078e0a16 */
[----:B------:R-:W-:-:S09]  /*1ea30*/  ISETP.GT.U32.AND P2, PT, R251, R26, PT ;  /* 0x0000001afb00720c */ /* 0x000fd20003f44070 */
[----:B------:R-:W-:-:S05]  /*1ea40*/  @!P1 IMAD.IADD R27, R27, 0x1, -R251 ;  /* 0x000000011b1b9824 */ /* 0x000fca00078e0afb */
[----:B------:R-:W-:Y:S02]  /*1ea50*/  ISETP.GT.U32.AND P1, PT, R251, R27, PT ;  /* 0x0000001bfb00720c */ /* 0x000fe40003f24070 */
[C---:B------:R-:W-:Y:S01]  /*1ea60*/  IADD3 R28, R252.reuse, -0x78, RZ ;  /* 0xffffff88fc1c7810 */ /* 0x040fe20007ffe0ff */
[----:B------:R-:W-:Y:S01]  /*1ea70*/  @!P4 IMAD.IADD R23, R23, 0x1, -R251 ;  /* 0x000000011717c824 */ /* 0x000fe200078e0afb */
[----:B------:R-:W-:Y:S02]  /*1ea80*/  IADD3 R44, R252, -0x70, RZ ;  /* 0xffffff90fc2c7810 */ /* 0x000fe40007ffe0ff */
[----:B------:R-:W-:Y:S01]  /*1ea90*/  ISETP.GE.U32.AND P4, PT, R28, 0x7fffff09, PT ;  /* 0x7fffff091c00780c */ /* 0x000fe20003f86070 */
[----:B------:R-:W-:Y:S01]  /*1eaa0*/  IMAD.MOV.U32 R28, RZ, RZ, R25 ;  /* 0x000000ffff1c7224 */ /* 0x000fe200078e0019 */
[----:B------:R-:W-:Y:S01]  /*1eab0*/  LOP3.LUT R25, RZ, c[0x0][0x17c], RZ, 0x33, !PT ;  /* 0x00005f00ff197a12 */ /* 0x000fe200078e33ff */
[----:B------:R-:W-:-:S04]  /*1eac0*/  @!P2 IMAD.IADD R26, R26, 0x1, -R251 ;  /* 0x000000011a1aa824 */ /* 0x000fc800078e0afb */
[----:B------:R-:W-:Y:S01]  /*1ead0*/  @!P1 IMAD.IADD R27, R27, 0x1, -R251 ;  /* 0x000000011b1b9824 */ /* 0x000fe200078e0afb */
[----:B------:R-:W-:Y:S02]  /*1eae0*/  ISETP.NE.AND P1, PT, RZ, c[0x0][0x17c], PT ;  /* 0x00005f00ff007a0c */ /* 0x000fe40003f25270 */
[----:B------:R-:W-:Y:S02]  /*1eaf0*/  ISETP.GE.U32.AND P2, PT, R44, 0x7fffff11, PT ;  /* 0x7fffff112c00780c */ /* 0x000fe40003f46070 */
[----:B------:R-:W-:Y:S02]  /*1eb00*/  @!P5 IADD3 R23, -R23, RZ, RZ ;  /* 0x000000ff1717d210 */ /* 0x000fe40007ffe1ff */
[----:B------:R-:W-:Y:S02]  /*1eb10*/  ISETP.GE.AND P5, PT, R47, RZ, PT ;  /* 0x000000ff2f00720c */ /* 0x000fe40003fa6270 */
[C---:B------:R-:W-:Y:S02]  /*1eb20*/  IADD3 R251, R252.reuse, -0x1, RZ ;  /* 0xfffffffffcfb7810 */ /* 0x040fe40007ffe0ff */
[----:B------:R-:W-:-:S09]  /*1eb30*/  IADD3 R45, R252, -0x74, RZ ;  /* 0xffffff8cfc2d7810 */ /* 0x000fd20007ffe0ff */
[----:B------:R-:W-:Y:S02]  /*1eb40*/  @!P5 IADD3 R26, -R26, RZ, RZ ;  /* 0x000000ff1a1ad210 */ /* 0x000fe40007ffe1ff */
[----:B------:R-:W-:Y:S01]  /*1eb50*/  ISETP.GE.U32.AND P5, PT, R251, 0x7fffff80, PT ;  /* 0x7fffff80fb00780c */ /* 0x000fe20003fa6070 */
[----:B------:R-:W-:Y:S01]  /*1eb60*/  @!P6 IMAD.MOV R24, RZ, RZ, -R24 ;  /* 0x000000ffff18e224 */ /* 0x000fe200078e0a18 */
[----:B------:R-:W-:Y:S01]  /*1eb70*/  ISETP.GE.AND P6, PT, R46, RZ, PT ;  /* 0x000000ff2e00720c */ /* 0x000fe20003fc6270 */
[----:B------:R-:W-:Y:S01]  /*1eb80*/  @!P3 IMAD.MOV R28, RZ, RZ, -R28 ;  /* 0x000000ffff1cb224 */ /* 0x000fe200078e0a1c */
[----:B------:R-:W-:Y:S02]  /*1eb90*/  ISETP.GE.U32.AND P3, PT, R45, 0x7fffff0d, PT ;  /* 0x7fffff0d2d00780c */ /* 0x000fe40003f66070 */
[----:B---3--:R-:W-:-:S05]  /*1eba0*/  SEL R44, R25, R43, !P1 ;  /* 0x0000002b192c7207 */ /* 0x008fca0004800000 */
[----:B------:R1:W-:Y:S01]  /*1ebb0*/  STL [R1+0x2cc], R44 ;  /* 0x0002cc2c01007387 */ /* 0x0003e20000100800 */
[C---:B----4-:R-:W-:Y:S02]  /*1ebc0*/  SEL R43, R25.reuse, R42, !P1 ;  /* 0x0000002a192b7207 */ /* 0x050fe40004800000 */
[----:B------:R-:W-:-:S03]  /*1ebd0*/  SEL R42, R25, R41, !P1 ;  /* 0x00000029192a7207 */ /* 0x000fc60004800000 */
[----:B------:R3:W-:Y:S04]  /*1ebe0*/  STL [R1+0x5bc], R43 ;  /* 0x0005bc2b01007387 */ /* 0x0007e80000100800 */
[----:B------:R4:W-:Y:S01]  /*1ebf0*/  STL [R1+0x5b8], R42 ;  /* 0x0005b82a01007387 */ /* 0x0009e20000100800 */
[----:B--2---:R-:W-:-:S05]  /*1ec00*/  SEL R41, R25, R40, !P1 ;  /* 0x0000002819297207 */ /* 0x004fca0004800000 */
[----:B------:R3:W-:Y:S01]  /*1ec10*/  STL [R1+0x5b4], R41 ;  /* 0x0005b42901007387 */ /* 0x0007e20000100800 */
[----:B------:R-:W-:-:S05]  /*1ec20*/  SEL R40, R25, R39, !P1 ;  /* 0x0000002719287207 */ /* 0x000fca0004800000 */
[----:B------:R1:W-:Y:S01]  /*1ec30*/  STL [R1+0x5b0], R40 ;  /* 0x0005b02801007387 */ /* 0x0003e20000100800 */
[C---:B------:R-:W-:Y:S02]  /*1ec40*/  SEL R39, R25.reuse, R38, !P1 ;  /* 0x0000002619277207 */ /* 0x040fe40004800000 */
[----:B------:R-:W-:-:S03]  /*1ec50*/  SEL R38, R25, R37, !P1 ;  /* 0x0000002519267207 */ /* 0x000fc60004800000 */
[----:B------:R1:W-:Y:S01]  /*1ec60*/  STL [R1+0x5ac], R39 ;  /* 0x0005ac2701007387 */ /* 0x0003e20000100800 */
        /* <DEDUP_REMOVED lines=15> */
[----:B------:R-:W2:Y:S04]  /*1ed60*/  LDL.LU R251, [R1+0x584] ;  /* 0x0005840001fb7983 */ /* 0x000ea80000300800 */
[----:B------:R1:W-:Y:S04]  /*1ed70*/  STL [R1+0x58c], R30 ;  /* 0x00058c1e01007387 */ /* 0x0003e80000100800 */
[----:B------:R-:W2:Y:S04]  /*1ed80*/  LDL.LU R252, [R1+0x580] ;  /* 0x0005800001fc7983 */ /* 0x000ea80000300800 */
[----:B------:R1:W-:Y:S04]  /*1ed90*/  STL [R1+0x588], R29 ;  /* 0x0005881d01007387 */ /* 0x0003e80000100800 */
[----:B------:R-:W2:Y:S04]  /*1eda0*/  LDL.LU R57, [R1+0x57c] ;  /* 0x00057c0001397983 */ /* 0x000ea80000300800 */
        /* <DEDUP_REMOVED lines=12> */
[----:B-1----:R-:W2:Y:S04]  /*1ee70*/  LDL.LU R44, [R1+0x548] ;  /* 0x00054800012c7983 */ /* 0x002ea80000300800 */
[----:B---3--:R-:W3:Y:S04]  /*1ee80*/  LDL.LU R43, [R1+0x544] ;  /* 0x00054400012b7983 */ /* 0x008ee80000300800 */
[----:B----4-:R-:W4:Y:S04]  /*1ee90*/  LDL.LU R42, [R1+0x540] ;  /* 0x00054000012a7983 */ /* 0x010f280000300800 */
[----:B------:R-:W4:Y:S04]  /*1eea0*/  LDL.LU R41, [R1+0x53c] ;  /* 0x00053c0001297983 */ /* 0x000f280000300800 */
        /* <DEDUP_REMOVED lines=11> */
[----:B------:R-:W4:Y:S01]  /*1ef60*/  LDL.LU R29, [R1+0x50c] ;  /* 0x00050c00011d7983 */ /* 0x000f220000300800 */
[----:B--2---:R-:W-:-:S05]  /*1ef70*/  SEL R251, R25, R251, !P1 ;  /* 0x000000fb19fb7207 */ /* 0x004fca0004800000 */
[----:B------:R1:W-:Y:S01]  /*1ef80*/  STL [R1+0x584], R251 ;  /* 0x000584fb01007387 */ /* 0x0003e20000100800 */
[C---:B------:R-:W-:Y:S02]  /*1ef90*/  SEL R252, R25.reuse, R252, !P1 ;  /* 0x000000fc19fc7207 */ /* 0x040fe40004800000 */
[----:B-1----:R-:W-:-:S03]  /*1efa0*/  SEL R251, R25, R57, !P1 ;  /* 0x0000003919fb7207 */ /* 0x002fc60004800000 */
[----:B------:R-:W-:Y:S01]  /*1efb0*/  STL [R1+0x2ec], R252 ;  /* 0x0002ecfc01007387 */ /* 0x000fe20000100800 */
        /* <DEDUP_REMOVED lines=26> */
[----:B---3--:R-:W-:-:S03]  /*1f160*/  SEL R44, R25, R43, !P1 ;  /* 0x0000002b192c7207 */ /* 0x008fc60004800000 */
[----:B------:R3:W-:Y:S01]  /*1f170*/  STL [R1+0x548], R45 ;  /* 0x0005482d01007387 */ /* 0x0007e20000100800 */
[----:B----4-:R-:W-:-:S03]  /*1f180*/  SEL R43, R25, R42, !P1 ;  /* 0x0000002a192b7207 */ /* 0x010fc60004800000 */
        /* <DEDUP_REMOVED lines=26> */
[----:B-1----:R-:W4:Y:S04]  /*1f330*/  LDL.LU R251, [R1+0x508] ;  /* 0x0005080001fb7983 */ /* 0x002f280000300800 */
[----:B------:R1:W-:Y:S04]  /*1f340*/  STL [R1+0x510], R30 ;  /* 0x0005101e01007387 */ /* 0x0003e80000100800 */
[----:B------:R-:W4:Y:S04]  /*1f350*/  LDL.LU R252, [R1+0x504] ;  /* 0x0005040001fc7983 */ /* 0x000f280000300800 */
[----:B------:R1:W-:Y:S04]  /*1f360*/  STL [R1+0x50c], R29 ;  /* 0x00050c1d01007387 */ /* 0x0003e80000100800 */
[----:B--2---:R-:W2:Y:S04]  /*1f370*/  LDL.LU R57, [R1+0x500] ;  /* 0x0005000001397983 */ /* 0x004ea80000300800 */
        /* <DEDUP_REMOVED lines=11> */
[----:B---3--:R-:W3:Y:S04]  /*1f430*/  LDL.LU R45, [R1+0x4d0] ;  /* 0x0004d000012d7983 */ /* 0x008ee80000300800 */
[----:B------:R-:W3:Y:S04]  /*1f440*/  LDL.LU R44, [R1+0x4cc] ;  /* 0x0004cc00012c7983 */ /* 0x000ee80000300800 */
        /* <DEDUP_REMOVED lines=13> */
[----:B-1----:R-:W3:Y:S04]  /*1f520*/  LDL.LU R30, [R1+0x494] ;  /* 0x00049400011e7983 */ /* 0x002ee80000300800 */
[----:B------:R-:W3:Y:S01]  /*1f530*/  LDL.LU R29, [R1+0x490] ;  /* 0x00049000011d7983 */ /* 0x000ee20000300800 */
[----:B----4-:R-:W-:-:S05]  /*1f540*/  SEL R251, R25, R251, !P1 ;  /* 0x000000fb19fb7207 */ /* 0x010fca0004800000 */
[----:B------:R2:W-:Y:S01]  /*1f550*/  STL [R1+0x508], R251 ;  /* 0x000508fb01007387 */ /* 0x0005e20000100800 */
[C---:B------:R-:W-:Y:S02]  /*1f560*/  SEL R252, R25.reuse, R252, !P1 ;  /* 0x000000fc19fc7207 */ /* 0x040fe40004800000 */
[----:B--2---:R-:W-:-:S03]  /*1f570*/  SEL R251, R25, R57, !P1 ;  /* 0x0000003919fb7207 */ /* 0x004fc60004800000 */
        /* <DEDUP_REMOVED lines=56> */
[----:B-1----:R-:W3:Y:S04]  /*1f900*/  LDL.LU R251, [R1+0x48c] ;  /* 0x00048c0001fb7983 */ /* 0x002ee80000300800 */
[----:B------:R1:W-:Y:S04]  /*1f910*/  STL [R1+0x494], R30 ;  /* 0x0004941e01007387 */ /* 0x0003e80000100800 */
[----:B------:R-:W3:Y:S04]  /*1f920*/  LDL.LU R252, [R1+0x488] ;  /* 0x0004880001fc7983 */ /* 0x000ee80000300800 */
[----:B------:R1:W-:Y:S04]  /*1f930*/  STL [R1+0x490], R29 ;  /* 0x0004901d01007387 */ /* 0x0003e80000100800 */
[----:B--2---:R-:W2:Y:S04]  /*1f940*/  LDL.LU R57, [R1+0x484] ;  /* 0x0004840001397983 */ /* 0x004ea80000300800 */
        /* <DEDUP_REMOVED lines=26> */
[----:B-1----:R-:W4:Y:S04]  /*1faf0*/  LDL.LU R30, [R1+0x418] ;  /* 0x00041800011e7983 */ /* 0x002f280000300800 */
[----:B------:R-:W4:Y:S01]  /*1fb00*/  LDL.LU R29, [R1+0x414] ;  /* 0x00041400011d7983 */ /* 0x000f220000300800 */
[----:B---3--:R-:W-:-:S05]  /*1fb10*/  SEL R251, R25, R251, !P1 ;  /* 0x000000fb19fb7207 */ /* 0x008fca0004800000 */
[----:B------:R2:W-:Y:S01]  /*1fb20*/  STL [R1+0x48c], R251 ;  /* 0x00048cfb01007387 */ /* 0x0005e20000100800 */
[C---:B------:R-:W-:Y:S02]  /*1fb30*/  SEL R252, R25.reuse, R252, !P1 ;  /* 0x000000fc19fc7207 */ /* 0x040fe40004800000 */
[----:B--2---:R-:W-:-:S03]  /*1fb40*/  SEL R251, R25, R57, !P1 ;  /* 0x0000003919fb7207 */ /* 0x004fc60004800000 */
[----:B------:R-:W-:Y:S01]  /*1fb50*/  STL [R1+0x488], R252 ;  /* 0x000488fc01007387 */ /* 0x000fe20000100800 */
        /* <DEDUP_REMOVED lines=429> */
[----:B--2---:R-:W2:Y:S04]  /*21630*/  LDL.LU R56, [R1+0x74] ;  /* 0x0000740001387983 */ /* 0x004ea80000300800 */
[----:B------:R1:W-:Y:S04]  /*21640*/  STL [R1+0x1d4], R29 ;  /* 0x0001d41d01007387 */ /* 0x0003e80000100800 */
        /* <DEDUP_REMOVED lines=26> */
[----:B------:R-:W3:Y:S04]  /*217f0*/  LDL.LU R29, [R1+0x8] ;  /* 0x00000800011d7983 */ /* 0x000ee80000300800 */
[----:B------:R-:W3:Y:S04]  /*21800*/  LDL.LU R252, [R1+0x4] ;  /* 0x0000040001fc7983 */ /* 0x000ee80000300800 */
[----:B------:R-:W3:Y:S01]  /*21810*/  LDL.LU R251, [R1] ;  /* 0x0000000001fb7983 */ /* 0x000ee20000300800 */
[----:B----4-:R-:W-:-:S05]  /*21820*/  SEL R57, R25, R57, !P1 ;  /* 0x0000003919397207 */ /* 0x010fca0004800000 */
[----:B------:R1:W-:Y:S01]  /*21830*/  STL [R1+0x80], R57 ;  /* 0x0000803901007387 */ /* 0x0003e20000100800 */
[----:B--2---:R-:W-:-:S03]  /*21840*/  SEL R56, R25, R56, !P1 ;  /* 0x0000003819387207 */ /* 0x004fc60004800000 */
[----:B-1----:R-:W2:Y:S01]  /*21850*/  LDL.LU R57, [R1+0x3e68] ;  /* 0x003e680001397983 */ /* 0x002ea20000300800 */
[----:B---3--:R-:W-:-:S03]  /*21860*/  SEL R55, R25, R55, !P1 ;  /* 0x0000003719377207 */ /* 0x008fc60004800000 */
[----:B------:R1:W-:Y:S01]  /*21870*/  STL [R1+0x1d0], R56 ;  /* 0x0001d03801007387 */ /* 0x0003e20000100800 */
[C---:B------:R-:W-:Y:S02]  /*21880*/  SEL R54, R25.reuse, R54, !P1 ;  /* 0x0000003619367207 */ /* 0x040fe40004800000 */
[C---:B------:R-:W-:Y:S01]  /*21890*/  SEL R53, R25.reuse, R53, !P1 ;  /* 0x0000003519357207 */ /* 0x040fe20004800000 */
[----:B-1----:R-:W3:Y:S01]  /*218a0*/  LDL.LU R56, [R1+0x3e64] ;  /* 0x003e640001387983 */ /* 0x002ee20000300800 */
[----:B------:R-:W-:-:S03]  /*218b0*/  SEL R52, R25, R52, !P1 ;  /* 0x0000003419347207 */ /* 0x000fc60004800000 */
[----:B------:R1:W-:Y:S01]  /*218c0*/  STL [R1+0x1c8], R55 ;  /* 0x0001c83701007387 */ /* 0x0003e20000100800 */
[C---:B------:R-:W-:Y:S02]  /*218d0*/  SEL R51, R25.reuse, R51, !P1 ;  /* 0x0000003319337207 */ /* 0x040fe40004800000 */
[C---:B------:R-:W-:Y:S01]  /*218e0*/  SEL R50, R25.reuse, R50, !P1 ;  /* 0x0000003219327207 */ /* 0x040fe20004800000 */
[----:B-1----:R-:W4:Y:S04]  /*218f0*/  LDL.LU R55, [R1+0x3e60] ;  /* 0x003e600001377983 */ /* 0x002f280000300800 */
[----:B------:R1:W-:Y:S01]  /*21900*/  STL [R1+0x1c4], R54 ;  /* 0x0001c43601007387 */ /* 0x0003e20000100800 */
[C---:B------:R-:W-:Y:S02]  /*21910*/  SEL R49, R25.reuse, R49, !P1 ;  /* 0x0000003119317207 */ /* 0x040fe40004800000 */
[C---:B------:R-:W-:Y:S01]  /*21920*/  SEL R48, R25.reuse, R48, !P1 ;  /* 0x0000003019307207 */ /* 0x040fe20004800000 */
[----:B-1----:R-:W2:Y:S04]  /*21930*/  LDL.LU R54, [R1+0x3e5c] ;  /* 0x003e5c0001367983 */ /* 0x002ea80000300800 */
[----:B------:R1:W-:Y:S01]  /*21940*/  STL [R1+0x1c0], R53 ;  /* 0x0001c03501007387 */ /* 0x0003e20000100800 */
[----:B------:R-:W-:-:S03]  /*21950*/  SEL R47, R25, R47, !P1 ;  /* 0x0000002f192f7207 */ /* 0x000fc60004800000 */
        /* <DEDUP_REMOVED lines=55> */
[----:B------:R1:W-:Y:S04]  /*21cd0*/  STL [R1+0x160], R34 ;  /* 0x0001602201007387 */ /* 0x0003e80000100800 */
        /* <DEDUP_REMOVED lines=10> */
[----:B-1----:R-:W3:Y:S01]  /*21d80*/  LDL.LU R29, [R1+0x3df8] ;  /* 0x003df800011d7983 */ /* 0x002ee20000300800 */
[----:B------:R-:W-:-:S02]  /*21d90*/  SEL R252, R25, R252, !P1 ;  /* 0x000000fc19fc7207 */ /* 0x000fc40004800000 */
[----:B------:R-:W-:-:S03]  /*21da0*/  SEL R251, R25, R251, !P1 ;  /* 0x000000fb19fb7207 */ /* 0x000fc60004800000 */
[----:B------:R-:W-:Y:S04]  /*21db0*/  STL [R1+0x148], R252 ;  /* 0x000148fc01007387 */ /* 0x000fe80000100800 */
[----:B------:R2:W-:Y:S02]  /*21dc0*/  STL [R1+0x140], R251 ;  /* 0x000140fb01007387 */ /* 0x0005e40000100800 */
[C---:B--2---:R-:W-:Y:S02]  /*21dd0*/  SEL R251, R25.reuse, R30, !P1 ;  /* 0x0000001e19fb7207 */ /* 0x044fe40004800000 */
[C---:B------:R-:W-:Y:S02]  /*21de0*/  SEL R30, R25.reuse, R32, !P1 ;  /* 0x00000020191e7207 */ /* 0x040fe40004800000 */
[----:B---3--:R-:W-:-:S05]  /*21df0*/  SEL R29, R25, R29, !P1 ;  /* 0x0000001d191d7207 */ /* 0x008fca0004800000 */
[----:B------:R1:W-:Y:S04]  /*21e00*/  STL [R1+0x13c], R29 ;  /* 0x00013c1d01007387 */ /* 0x0003e80000100800 */
[----:B------:R-:W-:Y:S01]  /*21e10*/  STL [R1+0x4], R251 ;  /* 0x000004fb01007387 */ /* 0x000fe20000100800 */
[C---:B-1----:R-:W-:Y:S02]  /*21e20*/  SEL R29, R25.reuse, R31, !P1 ;  /* 0x0000001f191d7207 */ /* 0x042fe40004800000 */
[C---:B------:R-:W-:Y:S01]  /*21e30*/  SEL R31, R25.reuse, R33, !P1 ;  /* 0x00000021191f7207 */ /* 0x040fe20004800000 */
[----:B------:R1:W-:Y:S04]  /*21e40*/  STL [R1+0x260], R30 ;  /* 0x0002601e01007387 */ /* 0x0003e80000100800 */
[----:B------:R2:W-:Y:S04]  /*21e50*/  STL [R1+0x134], R29 ;  /* 0x0001341d01007387 */ /* 0x0005e80000100800 */
[----:B------:R3:W-:Y:S01]  /*21e60*/  STL [R1+0x130], R31 ;  /* 0x0001301f01007387 */ /* 0x0007e20000100800 */
[----:B-1----:R-:W-:-:S02]  /*21e70*/  SEL R30, R25, R34, !P1 ;  /* 0x00000022191e7207 */ /* 0x002fc40004800000 */
[----:B--2---:R-:W-:-:S03]  /*21e80*/  SEL R29, R25, R35, !P1 ;  /* 0x00000023191d7207 */ /* 0x004fc60004800000 */
[----:B------:R1:W-:Y:S01]  /*21e90*/  STL [R1+0x128], R30 ;  /* 0x0001281e01007387 */ /* 0x0003e20000100800 */
[----:B---3--:R-:W-:-:S03]  /*21ea0*/  SEL R31, R25, R36, !P1 ;  /* 0x00000024191f7207 */ /* 0x008fc60004800000 */
[----:B------:R2:W-:Y:S04]  /*21eb0*/  STL [R1+0x124], R29 ;  /* 0x0001241d01007387 */ /* 0x0005e80000100800 */
[----:B------:R3:W-:Y:S01]  /*21ec0*/  STL [R1+0x120], R31 ;  /* 0x0001201f01007387 */ /* 0x0007e20000100800 */
[C---:B-1----:R-:W-:Y:S02]  /*21ed0*/  SEL R30, R25.reuse, R37, !P1 ;  /* 0x00000025191e7207 */ /* 0x042fe40004800000 */
        /* <DEDUP_REMOVED lines=35> */
[C---:B----4-:R-:W-:Y:S02]  /*22110*/  SEL R30, R25.reuse, R55, !P1 ;  /* 0x00000037191e7207 */ /* 0x050fe40004800000 */
[----:B-1----:R-:W-:-:S03]  /*22120*/  SEL R29, R25, R56, !P1 ;  /* 0x00000038191d7207 */ /* 0x002fc60004800000 */
[----:B------:R1:W-:Y:S01]  /*22130*/  STL [R1+0xb4], R30 ;  /* 0x0000b41e01007387 */ /* 0x0003e20000100800 */
[----:B--2---:R-:W-:-:S03]  /*22140*/  SEL R31, R25, R57, !P1 ;  /* 0x00000039191f7207 */ /* 0x004fc60004800000 */
        /* <DEDUP_REMOVED lines=49> */
[----:B------:R-:W-:Y:S01]  /*22460*/  STL [R1+0xc], R31 ;  /* 0x00000c1f01007387 */ /* 0x000fe20000100800 */
[----:B-1----:R-:W-:-:S03]  /*22470*/  SEL R30, R25, R82, !P1 ;  /* 0x00000052191e7207 */ /* 0x002fc60004800000 */
[----:B------:R-:W3:Y:S04]  /*22480*/  LDL.LU R43, [R1+0x5c4] ;  /* 0x0005c400012b7983 */ /* 0x000ee80000300800 */
[----:B------:R-:W-:Y:S04]  /*22490*/  STL [R1+0x8], R30 ;  /* 0x0000081e01007387 */ /* 0x000fe80000100800 */
[----:B------:R-:W4:Y:S04]  /*224a0*/  LDL.LU R251, [R1+0x5c8] ;  /* 0x0005c80001fb7983 */ /* 0x000f280000300800 */
[----:B------:R-:W1:Y:S01]  /*224b0*/  S2R R44, SR_TID.X ;  /* 0x00000000002c7919 */ /* 0x000e620000002100 */
[C---:B------:R-:W-:Y:S01]  /*224c0*/  SEL R33, R25.reuse, R0, !P1 ;  /* 0x0000000019217207 */ /* 0x040fe20004800000 */
[----:B------:R-:W-:Y:S01]  /*224d0*/  @!P6 IMAD.MOV R27, RZ, RZ, -R27 ;  /* 0x000000ffff1be224 */ /* 0x000fe200078e0a1b */
[----:B------:R-:W-:-:S02]  /*224e0*/  SEL R34, R25, R250, !P1 ;  /* 0x000000fa19227207 */ /* 0x000fc40004800000 */
[C---:B------:R-:W-:Y:S01]  /*224f0*/  SEL R32, R25.reuse, R2, !P1 ;  /* 0x0000000219207207 */ /* 0x040fe20004800000 */
[----:B------:R-:W-:Y:S01]  /*22500*/  IMAD.MOV.U32 R252, RZ, RZ, c[0x0][0x180] ;  /* 0x00006000fffc7624 */ /* 0x000fe200078e00ff */
[C---:B------:R-:W-:Y:S02]  /*22510*/  SEL R37, R25.reuse, R248, !P1 ;  /* 0x000000f819257207 */ /* 0x040fe40004800000 */
[C---:B------:R-:W-:Y:S02]  /*22520*/  SEL R38, R25.reuse, R18, !P1 ;  /* 0x0000001219267207 */ /* 0x040fe40004800000 */
[C---:B--2---:R-:W-:Y:S02]  /*22530*/  SEL R29, R25.reuse, R83, !P1 ;  /* 0x00000053191d7207 */ /* 0x044fe40004800000 */
[C---:B------:R-:W-:Y:S02]  /*22540*/  SEL R36, R25.reuse, R249, !P1 ;  /* 0x000000f919247207 */ /* 0x040fe40004800000 */
[----:B------:R-:W-:-:S02]  /*22550*/  SEL R74, R25, R84, !P1 ;  /* 0x00000054194a7207 */ /* 0x000fc40004800000 */
[----:B-1----:R-:W-:-:S05]  /*22560*/  LOP3.LUT R52, R44, 0x7f, RZ, 0xc0, !PT ;  /* 0x0000007f2c347812 */ /* 0x002fca00078ec0ff */
[----:B------:R-:W-:Y:S01]  /*22570*/  IMAD.SHL.U32 R18, R52, 0x4, RZ ;  /* 0x0000000434127824 */ /* 0x000fe200078e00ff */
[C---:B------:R-:W-:Y:S02]  /*22580*/  SEL R68, R25.reuse, R85, !P1 ;  /* 0x0000005519447207 */ /* 0x040fe40004800000 */
[C---:B------:R-:W-:Y:S01]  /*22590*/  SEL R86, R25.reuse, R86, !P1 ;  /* 0x0000005619567207 */ /* 0x040fe20004800000 */
[----:B------:R1:W-:Y:S01]  /*225a0*/  STL [R1], R29 ;  /* 0x0000001d01007387 */ /* 0x0003e20000100800 */
[C---:B------:R-:W-:Y:S01]  /*225b0*/  SEL R87, R25.reuse, R87, !P1 ;  /* 0x0000005719577207 */ /* 0x040fe20004800000 */
[----:B------:R-:W-:Y:S01]  /*225c0*/  ULDC.64 UR4, c[0x0][0x118] ;  /* 0x0000460000047ab9 */ /* 0x000fe20000000a00 */
[C---:B------:R-:W-:Y:S01]  /*225d0*/  SEL R39, R25.reuse, R19, !P1 ;  /* 0x0000001319277207 */ /* 0x040fe20004800000 */
[----:B------:R-:W-:Y:S01]  /*225e0*/  IMAD.MOV.U32 R19, RZ, RZ, c[0x0][0x188] ;  /* 0x00006200ff137624 */ /* 0x000fe200078e00ff */
[C---:B------:R-:W-:Y:S01]  /*225f0*/  SEL R88, R25.reuse, R88, !P1 ;  /* 0x0000005819587207 */ /* 0x040fe20004800000 */
[----:B------:R-:W-:Y:S01]  /*22600*/  STL [R1+0x3da0], R74 ;  /* 0x003da04a01007387 */ /* 0x000fe20000100800 */
[----:B------:R-:W-:-:S02]  /*22610*/  SEL R89, R25, R89, !P1 ;  /* 0x0000005919597207 */ /* 0x000fc40004800000 */
[C---:B------:R-:W-:Y:S01]  /*22620*/  SEL R90, R25.reuse, R90, !P1 ;  /* 0x0000005a195a7207 */ /* 0x040fe20004800000 */
[----:B------:R-:W-:Y:S01]  /*22630*/  STL [R1+0x3da4], R68 ;  /* 0x003da44401007387 */ /* 0x000fe20000100800 */
[C---:B------:R-:W-:Y:S02]  /*22640*/  SEL R91, R25.reuse, R91, !P1 ;  /* 0x0000005b195b7207 */ /* 0x040fe40004800000 */
[C---:B------:R-:W-:Y:S01]  /*22650*/  SEL R92, R25.reuse, R92, !P1 ;  /* 0x0000005c195c7207 */ /* 0x040fe20004800000 */
[----:B------:R-:W-:Y:S01]  /*22660*/  STL [R1+0x3da8], R86 ;  /* 0x003da85601007387 */ /* 0x000fe20000100800 */
[C---:B-1----:R-:W-:Y:S02]  /*22670*/  SEL R29, R25.reuse, R4, !P1 ;  /* 0x00000004191d7207 */ /* 0x042fe40004800000 */
[----:B------:R-:W-:Y:S01]  /*22680*/  SEL R93, R25, R93, !P1 ;  /* 0x0000005d195d7207 */ /* 0x000fe20004800000 */
[----:B------:R-:W-:Y:S01]  /*22690*/  STL [R1+0x3dac], R87 ;  /* 0x003dac5701007387 */ /* 0x000fe20000100800 */
[----:B------:R-:W-:-:S02]  /*226a0*/  SHF.L.U32 R4, R19, 0x2, RZ ;  /* 0x0000000213047819 */ /* 0x000fc400000006ff */
[C---:B------:R-:W-:Y:S01]  /*226b0*/  SEL R94, R25.reuse, R94, !P1 ;  /* 0x0000005e195e7207 */ /* 0x040fe20004800000 */
[----:B------:R-:W-:Y:S01]  /*226c0*/  STL [R1+0x3db0], R88 ;  /* 0x003db05801007387 */ /* 0x000fe20000100800 */
[----:B------:R-:W-:-:S03]  /*226d0*/  SEL R95, R25, R95, !P1 ;  /* 0x0000005f195f7207 */ /* 0x000fc60004800000 */
[----:B------:R-:W-:Y:S01]  /*226e0*/  STL [R1+0x3db4], R89 ;  /* 0x003db45901007387 */ /* 0x000fe20000100800 */
[----:B------:R-:W-:-:S03]  /*226f0*/  SEL R96, R25, R96, !P1 ;  /* 0x0000006019607207 */ /* 0x000fc60004800000 */
[----:B------:R-:W-:Y:S01]  /*22700*/  STL [R1+0x3db8], R90 ;  /* 0x003db85a01007387 */ /* 0x000fe20000100800 */
[C---:B------:R-:W-:Y:S02]  /*22710*/  SEL R97, R25.reuse, R97, !P1 ;  /* 0x0000006119617207 */ /* 0x040fe40004800000 */
[C---:B------:R-:W-:Y:S01]  /*22720*/  SEL R30, R25.reuse, R3, !P1 ;  /* 0x00000003191e7207 */ /* 0x040fe20004800000 */
[----:B------:R-:W-:Y:S01]  /*22730*/  STL [R1+0x3dbc], R91 ;  /* 0x003dbc5b01007387 */ /* 0x000fe20000100800 */
[C---:B------:R-:W-:Y:S02]  /*22740*/  SEL R55, R25.reuse, R26, !P1 ;  /* 0x0000001a19377207 */ /* 0x040fe40004800000 */
[C---:B------:R-:W-:Y:S01]  /*22750*/  SEL R59, R25.reuse, R27, !P1 ;  /* 0x0000001b193b7207 */ /* 0x040fe20004800000 */
[----:B------:R-:W-:Y:S01]  /*22760*/  STL [R1+0x3dc0], R92 ;  /* 0x003dc05c01007387 */ /* 0x000fe20000100800 */
[C---:B------:R-:W-:Y:S02]  /*22770*/  SEL R98, R25.reuse, R98, !P1 ;  /* 0x0000006219627207 */ /* 0x040fe40004800000 */
[C---:B------:R-:W-:Y:S01]  /*22780*/  SEL R99, R25.reuse, R99, !P1 ;  /* 0x0000006319637207 */ /* 0x040fe20004800000 */
[----:B------:R-:W-:Y:S01]  /*22790*/  STL [R1+0x3dc4], R93 ;  /* 0x003dc45d01007387 */ /* 0x000fe20000100800 */
[----:B------:R-:W-:-:S02]  /*227a0*/  SEL R100, R25, R100, !P1 ;  /* 0x0000006419647207 */ /* 0x000fc40004800000 */
[C---:B------:R-:W-:Y:S01]  /*227b0*/  SEL R101, R25.reuse, R101, !P1 ;  /* 0x0000006519657207 */ /* 0x040fe20004800000 */
[----:B------:R-:W-:Y:S01]  /*227c0*/  STL [R1+0x3dc8], R94 ;  /* 0x003dc85e01007387 */ /* 0x000fe20000100800 */
[C---:B------:R-:W-:Y:S02]  /*227d0*/  SEL R102, R25.reuse, R102, !P1 ;  /* 0x0000006619667207 */ /* 0x040fe40004800000 */
[C---:B------:R-:W-:Y:S02]  /*227e0*/  SEL R103, R25.reuse, R103, !P1 ;  /* 0x0000006719677207 */ /* 0x040fe40004800000 */
[C---:B------:R-:W-:Y:S02]  /*227f0*/  SEL R104, R25.reuse, R104, !P1 ;  /* 0x0000006819687207 */ /* 0x040fe40004800000 */
[C---:B------:R-:W-:Y:S02]  /*22800*/  SEL R105, R25.reuse, R105, !P1 ;  /* 0x0000006919697207 */ /* 0x040fe40004800000 */
[----:B------:R-:W-:-:S02]  /*22810*/  SEL R106, R25, R106, !P1 ;  /* 0x0000006a196a7207 */ /* 0x000fc40004800000 */
[C---:B------:R-:W-:Y:S02]  /*22820*/  SEL R107, R25.reuse, R107, !P1 ;  /* 0x0000006b196b7207 */ /* 0x040fe40004800000 */
        /* <DEDUP_REMOVED lines=84> */
[----:B------:R-:W-:Y:S01]  /*22d70*/  SEL R192, R25, R192, !P1 ;  /* 0x000000c019c07207 */ /* 0x000fe20004800000 */
[----:B---3--:R-:W-:-:S05]  /*22d80*/  IMAD R0, R43, c[0x0][0x184], RZ ;  /* 0x000061002b007a24 */ /* 0x008fca00078e02ff */
[----:B------:R-:W-:Y:S01]  /*22d90*/  LEA R250, P6, R0, c[0x0][0x160], 0x2 ;  /* 0x0000580000fa7a11 */ /* 0x000fe200078c10ff */
[----:B----4-:R-:W-:-:S03]  /*22da0*/  IMAD R2, R251, c[0x0][0x184], RZ ;  /* 0x00006100fb027a24 */ /* 0x010fc600078e02ff */
[----:B------:R-:W-:Y:S02]  /*22db0*/  LEA.HI.X.SX32 R251, R0, c[0x0][0x164], 0x2, P6 ;  /* 0x0000590000fb7a11 */ /* 0x000fe400030f16ff */
[----:B------:R-:W-:Y:S02]  /*22dc0*/  LEA R248, P6, R2, c[0x0][0x160], 0x2 ;  /* 0x0000580002f87a11 */ /* 0x000fe400078c10ff */
[----:B------:R-:W-:Y:S02]  /*22dd0*/  IADD3 R0, R252, -0x5, RZ ;  /* 0xfffffffbfc007810 */ /* 0x000fe40007ffe0ff */
[----:B------:R-:W-:Y:S02]  /*22de0*/  LEA.HI.X.SX32 R249, R2, c[0x0][0x164], 0x2, P6 ;  /* 0x0000590002f97a11 */ /* 0x000fe400030f16ff */
[----:B------:R-:W-:Y:S02]  /*22df0*/  IADD3 R2, R18, 0x100000, RZ ;  /* 0x0010000012027810 */ /* 0x000fe40007ffe0ff */
[----:B------:R-:W-:-:S02]  /*22e00*/  ISETP.GE.U32.AND P6, PT, R0, 0x7fffff7c, PT ;  /* 0x7fffff7c0000780c */ /* 0x000fc40003fc6070 */
[----:B------:R-:W-:Y:S01]  /*22e10*/  IADD3 R0, R18, 0x100000, RZ ;  /* 0x0010000012007810 */ /* 0x000fe20007ffe0ff */
[----:B------:R1:W-:Y:S04]  /*22e20*/  LDGSTS.E [R2+0x40000], [R248.64], !P5 ;  /* 0x40000000f8027fae */ /* 0x0003e8000e921844 */
[----:B------:R2:W-:Y:S01]  /*22e30*/  LDGSTS.E [R0+0x40200], [R250.64], !P5 ;  /* 0x40200000fa007fae */ /* 0x0005e2000e921844 */
[----:B------:R-:W-:Y:S02]  /*22e40*/  SEL R193, R25, R193, !P1 ;  /* 0x000000c119c17207 */ /* 0x000fe40004800000 */
[----:B-1----:R-:W-:Y:S01]  /*22e50*/  IADD3 R2, R252, -0x9, RZ ;  /* 0xfffffff7fc027810 */ /* 0x002fe20007ffe0ff */
[----:B------:R-:W-:-:S03]  /*22e60*/  IMAD.WIDE R26, R4, 0x4, R248 ;  /* 0x00000004041a7825 */ /* 0x000fc600078e02f8 */
[----:B------:R-:W-:Y:S02]  /*22e70*/  ISETP.GE.U32.AND P5, PT, R2, 0x7fffff78, PT ;  /* 0x7fffff780200780c */ /* 0x000fe40003fa6070 */
        /* <DEDUP_REMOVED lines=65> */
[----:B------:R-:W-:Y:S01]  /*23290*/  SEL R31, R25, R16, !P1 ;  /* 0x00000010191f7207 */ /* 0x000fe20004800000 */
[----:B------:R-:W-:Y:S01]  /*232a0*/  IMAD.SHL.U32 R16, R19, 0x8, RZ ;  /* 0x0000000813107824 */ /* 0x000fe200078e00ff */
[C---:B------:R-:W-:Y:S02]  /*232b0*/  SEL R35, R25.reuse, R17, !P1 ;  /* 0x0000001119237207 */ /* 0x040fe40004800000 */
[C---:B------:R-:W-:Y:S02]  /*232c0*/  SEL R40, R25.reuse, R20, !P1 ;  /* 0x0000001419287207 */ /* 0x040fe40004800000 */
[C---:B------:R-:W-:Y:S02]  /*232d0*/  SEL R41, R25.reuse, R21, !P1 ;  /* 0x0000001519297207 */ /* 0x040fe40004800000 */
[C---:B------:R-:W-:Y:S02]  /*232e0*/  SEL R42, R25.reuse, R22, !P1 ;  /* 0x00000016192a7207 */ /* 0x040fe40004800000 */
[----:B------:R-:W-:-:S02]  /*232f0*/  SEL R47, R25, R24, !P1 ;  /* 0x00000018192f7207 */ /* 0x000fc40004800000 */
[C---:B------:R-:W-:Y:S02]  /*23300*/  SEL R51, R25.reuse, R28, !P1 ;  /* 0x0000001c19337207 */ /* 0x040fe40004800000 */
[----:B------:R-:W-:Y:S01]  /*23310*/  IADD3 R3, R252, -0x11, RZ ;  /* 0xffffffeffc037810 */ /* 0x000fe20007ffe0ff */
[----:B------:R-:W-:Y:S01]  /*23320*/  STL [R1+0x3dcc], R95 ;  /* 0x003dcc5f01007387 */ /* 0x000fe20000100800 */
[----:B------:R-:W-:Y:S01]  /*23330*/  SEL R43, R25, R23, !P1 ;  /* 0x00000017192b7207 */ /* 0x000fe20004800000 */
[----:B------:R-:W-:Y:S01]  /*23340*/  IMAD.WIDE R24, R4, 0x4, R250 ;  /* 0x0000000404187825 */ /* 0x000fe200078e02fa */
[----:B------:R-:W-:Y:S01]  /*23350*/  IADD3 R2, R18, 0x100000, RZ ;  /* 0x0010000012027810 */ /* 0x000fe20007ffe0ff */
[----:B------:R-:W-:Y:S01]  /*23360*/  STL [R1+0x3dd0], R96 ;  /* 0x003dd06001007387 */ /* 0x000fe20000100800 */
[----:B------:R-:W-:Y:S01]  /*23370*/  IADD3 R17, R252, -0xd, RZ ;  /* 0xfffffff3fc117810 */ /* 0x000fe20007ffe0ff */
[----:B------:R-:W-:Y:S01]  /*23380*/  IMAD.WIDE R22, R16, 0x4, R248 ;  /* 0x0000000410167825 */ /* 0x000fe200078e02f8 */
[----:B------:R-:W-:Y:S01]  /*23390*/  ISETP.GE.U32.AND P1, PT, R3, 0x7fffff70, PT ;  /* 0x7fffff700300780c */ /* 0x000fe20003f26070 */
[----:B------:R-:W-:Y:S01]  /*233a0*/  STL [R1+0x3dd4], R97 ;  /* 0x003dd46101007387 */ /* 0x000fe20000100800 */
[----:B------:R-:W-:-:S03]  /*233b0*/  IADD3 R3, R18, 0x100000, RZ ;  /* 0x0010000012037810 */ /* 0x000fc60007ffe0ff */
[----:B------:R-:W-:Y:S04]  /*233c0*/  STL [R1+0x3dd8], R98 ;  /* 0x003dd86201007387 */ /* 0x000fe80000100800 */
[----:B------:R2:W-:Y:S04]  /*233d0*/  LDGSTS.E [R0+0x41000], [R26.64], !P6 ;  /* 0x410000001a007fae */ /* 0x0005e8000f121844 */
[----:B------:R-:W-:Y:S04]  /*233e0*/  STL [R1+0x3ddc], R99 ;  /* 0x003ddc6301007387 */ /* 0x000fe80000100800 */
[----:B------:R1:W-:Y:S01]  /*233f0*/  LDGSTS.E [R2+0x41200], [R24.64], !P6 ;  /* 0x4120000018027fae */ /* 0x0003e2000f121844 */
[----:B------:R-:W-:-:S03]  /*23400*/  ISETP.GE.U32.AND P6, PT, R17, 0x7fffff74, PT ;  /* 0x7fffff741100780c */ /* 0x000fc60003fc6070 */
[----:B------:R-:W-:Y:S04]  /*23410*/  STL [R1+0x3de0], R100 ;  /* 0x003de06401007387 */ /* 0x000fe80000100800 */
[----:B------:R-:W-:Y:S04]  /*23420*/  STL [R1+0x3de4], R101 ;  /* 0x003de46501007387 */ /* 0x000fe80000100800 */
[----:B------:R-:W-:Y:S04]  /*23430*/  STL [R1+0x3de8], R102 ;  /* 0x003de86601007387 */ /* 0x000fe80000100800 */
[----:B------:R-:W-:Y:S04]  /*23440*/  STL [R1+0x3dec], R103 ;  /* 0x003dec6701007387 */ /* 0x000fe80000100800 */
[----:B------:R3:W-:Y:S01]  /*23450*/  LDGSTS.E [R3+0x42000], [R22.64], !P5 ;  /* 0x4200000016037fae */ /* 0x0007e2000e921844 */
[----:B------:R-:W-:-:S03]  /*23460*/  IADD3 R4, R18, 0x100000, RZ ;  /* 0x0010000012047810 */ /* 0x000fc60007ffe0ff */
[----:B------:R-:W-:Y:S01]  /*23470*/  STL [R1+0x3df0], R104 ;  /* 0x003df06801007387 */ /* 0x000fe20000100800 */
[----:B------:R-:W-:-:S03]  /*23480*/  IMAD.WIDE R20, R16, 0x4, R250 ;  /* 0x0000000410147825 */ /* 0x000fc600078e02fa */
[----:B------:R-:W-:Y:S01]  /*23490*/  STL [R1+0x3df4], R105 ;  /* 0x003df46901007387 */ /* 0x000fe20000100800 */
[----:B---3--:R-:W-:-:S03]  /*234a0*/  IMAD R3, R19, 0xc, RZ ;  /* 0x0000000c13037824 */ /* 0x008fc600078e02ff */
[----:B------:R-:W-:Y:S04]  /*234b0*/  STL.64 [R1+0x1418], R26 ;  /* 0x0014181a01007387 */ /* 0x000fe80000100a00 */
[----:B------:R1:W-:Y:S01]  /*234c0*/  STL.64 [R1+0xc30], R24 ;  /* 0x000c301801007387 */ /* 0x0003e20000100a00 */
[----:B------:R-:W-:-:S03]  /*234d0*/  IADD3 R16, R252, -0x15, RZ ;  /* 0xffffffebfc107810 */ /* 0x000fc60007ffe0ff */
[----:B------:R3:W-:Y:S04]  /*234e0*/  STL.64 [R1+0xc38], R22 ;  /* 0x000c381601007387 */ /* 0x0007e80000100a00 */
[----:B------:R4:W-:Y:S01]  /*234f0*/  LDGSTS.E [R4+0x42200], [R20.64], !P5 ;  /* 0x4220000014047fae */ /* 0x0009e2000e921844 */
[----:B-1----:R-:W-:-:S04]  /*23500*/  IMAD.WIDE R24, R3, 0x4, R248 ;  /* 0x0000000403187825 */ /* 0x002fc800078e02f8 */
[----:B---3--:R-:W-:Y:S01]  /*23510*/  IMAD.WIDE R22, R3, 0x4, R250 ;  /* 0x0000000403167825 */ /* 0x008fe200078e02fa */
[----:B------:R1:W-:Y:S01]  /*23520*/  LDGSTS.E [R0+0x43000], [R24.64], !P6 ;  /* 0x4300000018007fae */ /* 0x0003e2000f121844 */
[----:B------:R-:W-:Y:S02]  /*23530*/  IADD3 R17, R252, -0x25, RZ ;  /* 0xffffffdbfc117810 */ /* 0x000fe40007ffe0ff */
[C---:B----4-:R-:W-:Y:S01]  /*23540*/  IMAD.SHL.U32 R4, R19.reuse, 0x10, RZ ;  /* 0x0000001013047824 */ /* 0x050fe200078e00ff */
[----:B------:R3:W-:Y:S01]  /*23550*/  LDGSTS.E [R2+0x43200], [R22.64], !P6 ;  /* 0x4320000016027fae */ /* 0x0007e2000f121844 */
[----:B------:R-:W-:Y:S01]  /*23560*/  ISETP.GE.U32.AND P6, PT, R16, 0x7fffff6c, PT ;  /* 0x7fffff6c1000780c */ /* 0x000fe20003fc6070 */
[----:B------:R-:W-:Y:S01]  /*23570*/  IMAD R16, R19, 0x14, RZ ;  /* 0x0000001413107824 */ /* 0x000fe200078e02ff */
[----:B------:R-:W-:Y:S01]  /*23580*/  IADD3 R3, R18, 0x100000, RZ ;  /* 0x0010000012037810 */ /* 0x000fe20007ffe0ff */
[----:B------:R4:W-:Y:S01]  /*23590*/  STL.64 [R1+0xc40], R20 ;  /* 0x000c401401007387 */ /* 0x0009e20000100a00 */
[----:B------:R-:W-:-:S03]  /*235a0*/  ISETP.GE.U32.AND P5, PT, R17, 0x7fffff5c, PT ;  /* 0x7fffff5c1100780c */ /* 0x000fc60003fa6070 */
[----:B------:R1:W-:Y:S01]  /*235b0*/  STL.64 [R1+0xc48], R24 ;  /* 0x000c481801007387 */ /* 0x0003e20000100a00 */
[----:B------:R-:W-:-:S03]  /*235c0*/  IADD3 R17, R252, -0x19, RZ ;  /* 0xffffffe7fc117810 */ /* 0x000fc60007ffe0ff */
[----:B------:R3:W-:Y:S01]  /*235d0*/  STL.64 [R1+0xc50], R22 ;  /* 0x000c501601007387 */ /* 0x0007e20000100a00 */
[----:B----4-:R-:W-:-:S04]  /*235e0*/  IMAD.WIDE R20, R4, 0x4, R248 ;  /* 0x0000000404147825 */ /* 0x010fc800078e02f8 */
[----:B-1----:R-:W-:Y:S01]  /*235f0*/  IMAD.WIDE R24, R4, 0x4, R250 ;  /* 0x0000000404187825 */ /* 0x002fe200078e02fa */
[----:B------:R1:W-:Y:S03]  /*23600*/  STL.64 [R1+0xc58], R20 ;  /* 0x000c581401007387 */ /* 0x0003e60000100a00 */
[----:B---3--:R-:W-:Y:S01]  /*23610*/  IMAD.WIDE R22, R16, 0x4, R248 ;  /* 0x0000000410167825 */ /* 0x008fe200078e02f8 */
[----:B------:R1:W-:Y:S04]  /*23620*/  LDGSTS.E [R3+0x44000], [R20.64], !P1 ;  /* 0x4400000014037fae */ /* 0x0003e8000c921844 */
[----:B------:R2:W-:Y:S01]  /*23630*/  LDGSTS.E [R0+0x44200], [R24.64], !P1 ;  /* 0x4420000018007fae */ /* 0x0005e2000c921844 */
[----:B------:R-:W-:Y:S01]  /*23640*/  ISETP.GE.U32.AND P1, PT, R17, 0x7fffff68, PT ;  /* 0x7fffff681100780c */ /* 0x000fe20003f26070 */
[----:B------:R-:W-:-:S02]  /*23650*/  IMAD R4, R19, 0x18, RZ ;  /* 0x0000001813047824 */ /* 0x000fc400078e02ff */
[----:B------:R3:W-:Y:S01]  /*23660*/  LDGSTS.E [R2+0x45000], [R22.64], !P6 ;  /* 0x4500000016027fae */ /* 0x0007e2000f121844 */
[----:B-1----:R-:W-:Y:S01]  /*23670*/  IMAD.WIDE R20, R16, 0x4, R250 ;  /* 0x0000000410147825 */ /* 0x002fe200078e02fa */
[----:B--2---:R-:W-:-:S04]  /*23680*/  IADD3 R0, R252, -0x1d, RZ ;  /* 0xffffffe3fc007810 */ /* 0x004fc80007ffe0ff */
[----:B------:R1:W-:Y:S01]  /*23690*/  LDGSTS.E [R3+0x45200], [R20.64], !P6 ;  /* 0x4520000014037fae */ /* 0x0003e2000f121844 */
[----:B------:R-:W-:-:S03]  /*236a0*/  ISETP.GE.U32.AND P6, PT, R0, 0x7fffff64, PT ;  /* 0x7fffff640000780c */ /* 0x000fc60003fc6070 */
[----:B------:R2:W-:Y:S01]  /*236b0*/  STL.64 [R1+0xc60], R24 ;  /* 0x000c601801007387 */ /* 0x0005e20000100a00 */
[----:B------:R-:W-:Y:S01]  /*236c0*/  IADD3 R0, R18, 0x100000, RZ ;  /* 0x0010000012007810 */ /* 0x000fe20007ffe0ff */
[----:B------:R-:W-:Y:S01]  /*236d0*/  IMAD.WIDE R26, R4, 0x4, R248 ;  /* 0x00000004041a7825 */ /* 0x000fe200078e02f8 */
[----:B------:R-:W-:-:S03]  /*236e0*/  IADD3 R17, R252, -0x21, RZ ;  /* 0xffffffdffc117810 */ /* 0x000fc60007ffe0ff */
[----:B------:R-:W-:Y:S01]  /*236f0*/  IMAD R16, R19, 0x1c, RZ ;  /* 0x0000001c13107824 */ /* 0x000fe200078e02ff */
[----:B------:R3:W-:Y:S04]  /*23700*/  STL.64 [R1+0xc68], R22 ;  /* 0x000c681601007387 */ /* 0x0007e80000100a00 */
[----:B------:R4:W-:Y:S01]  /*23710*/  LDGSTS.E [R0+0x46000], [R26.64], !P1 ;  /* 0x460000001a007fae */ /* 0x0009e2000c921844 */
[----:B--2---:R-:W-:-:S05]  /*23720*/  IMAD.WIDE R24, R4, 0x4, R250 ;  /* 0x0000000404187825 */ /* 0x004fca00078e02fa */
[----:B------:R2:W-:Y:S01]  /*23730*/  LDGSTS.E [R2+0x46200], [R24.64], !P1 ;  /* 0x4620000018027fae */ /* 0x0005e2000c921844 */
[----:B---3--:R-:W-:Y:S01]  /*23740*/  IMAD.WIDE R22, R16, 0x4, R248 ;  /* 0x0000000410167825 */ /* 0x008fe200078e02f8 */
[----:B------:R-:W-:Y:S02]  /*23750*/  ISETP.GE.U32.AND P1, PT, R17, 0x7fffff60, PT ;  /* 0x7fffff601100780c */ /* 0x000fe40003f26070 */
[----:B------:R1:W-:Y:S04]  /*23760*/  STL.64 [R1+0xc70], R20 ;  /* 0x000c701401007387 */ /* 0x0003e80000100a00 */
[----:B------:R3:W-:Y:S01]  /*23770*/  LDGSTS.E [R3+0x47000], [R22.64], !P6 ;  /* 0x4700000016037fae */ /* 0x0007e2000f121844 */
[----:B------:R-:W-:-:S03]  /*23780*/  IADD3 R4, R18, 0x100000, RZ ;  /* 0x0010000012047810 */ /* 0x000fc60007ffe0ff */
[----:B------:R-:W-:Y:S01]  /*23790*/  STL.64 [R1+0xc78], R26 ;  /* 0x000c781a01007387 */ /* 0x000fe20000100a00 */
[----:B-1----:R-:W-:-:S03]  /*237a0*/  IMAD.WIDE R20, R16, 0x4, R250 ;  /* 0x0000000410147825 */ /* 0x002fc600078e02fa */
[----:B------:R2:W-:Y:S01]  /*237b0*/  STL.64 [R1+0xc80], R24 ;  /* 0x000c801801007387 */ /* 0x0005e20000100a00 */
[----:B---3--:R-:W-:-:S03]  /*237c0*/  IMAD.SHL.U32 R3, R19, 0x20, RZ ;  /* 0x0000002013037824 */ /* 0x008fc600078e00ff */
[----:B------:R1:W-:Y:S01]  /*237d0*/  STL.64 [R1+0xc88], R22 ;  /* 0x000c881601007387 */ /* 0x0003e20000100a00 */
[----:B------:R-:W-:-:S03]  /*237e0*/  IADD3 R16, R252, -0x29, RZ ;  /* 0xffffffd7fc107810 */ /* 0x000fc60007ffe0ff */
[----:B------:R3:W-:Y:S01]  /*237f0*/  LDGSTS.E [R4+0x47200], [R20.64], !P6 ;  /* 0x4720000014047fae */ /* 0x0007e2000f121844 */
[----:B--2---:R-:W-:-:S04]  /*23800*/  IMAD.WIDE R24, R3, 0x4, R248 ;  /* 0x0000000403187825 */ /* 0x004fc800078e02f8 */
[----:B-1----:R-:W-:Y:S01]  /*23810*/  IMAD.WIDE R22, R3, 0x4, R250 ;  /* 0x0000000403167825 */ /* 0x002fe200078e02fa */
[----:B------:R1:W-:Y:S01]  /*23820*/  LDGSTS.E [R0+0x48000], [R24.64], !P1 ;  /* 0x4800000018007fae */ /* 0x0003e2000c921844 */
[----:B------:R-:W-:Y:S02]  /*23830*/  IADD3 R17, R252, -0x39, RZ ;  /* 0xffffffc7fc117810 */ /* 0x000fe40007ffe0ff */
[C---:B---3--:R-:W-:Y:S01]  /*23840*/  IMAD R4, R19.reuse, 0x24, RZ ;  /* 0x0000002413047824 */ /* 0x048fe200078e02ff */
        /* <DEDUP_REMOVED lines=9> */
[----:B---3--:R-:W-:-:S04]  /*238e0*/  IMAD.WIDE R20, R4, 0x4, R248 ;  /* 0x0000000404147825 */ /* 0x008fc800078e02f8 */
[----:B-1----:R-:W-:Y:S01]  /*238f0*/  IMAD.WIDE R24, R4, 0x4, R250 ;  /* 0x0000000404187825 */ /* 0x002fe200078e02fa */
[----:B------:R1:W-:Y:S03]  /*23900*/  STL.64 [R1+0xca8], R20 ;  /* 0x000ca81401007387 */ /* 0x0003e60000100a00 */
[----:B--2---:R-:W-:Y:S01]  /*23910*/  IMAD.WIDE R22, R16, 0x4, R248 ;  /* 0x0000000410167825 */ /* 0x004fe200078e02f8 */
[----:B------:R1:W-:Y:S04]  /*23920*/  LDGSTS.E [R3+0x49000], [R20.64], !P5 ;  /* 0x4900000014037fae */ /* 0x0003e8000e921844 */
[----:B------:R4:W-:Y:S01]  /*23930*/  LDGSTS.E [R0+0x49200], [R24.64], !P5 ;  /* 0x4920000018007fae */ /* 0x0009e2000e921844 */
[----:B------:R-:W-:Y:S01]  /*23940*/  ISETP.GE.U32.AND P5, PT, R17, 0x7fffff54, PT ;  /* 0x7fffff541100780c */ /* 0x000fe20003fa6070 */
[----:B------:R-:W-:-:S02]  /*23950*/  IMAD R4, R19, 0x2c, RZ ;  /* 0x0000002c13047824 */ /* 0x000fc400078e02ff */
[----:B------:R2:W-:Y:S01]  /*23960*/  LDGSTS.E [R2+0x4a000], [R22.64], !P1 ;  /* 0x4a00000016027fae */ /* 0x0005e2000c921844 */
[----:B-1----:R-:W-:Y:S01]  /*23970*/  IMAD.WIDE R20, R16, 0x4, R250 ;  /* 0x0000000410147825 */ /* 0x002fe200078e02fa */
[----:B----4-:R-:W-:-:S04]  /*23980*/  IADD3 R0, R252, -0x31, RZ ;  /* 0xffffffcffc007810 */ /* 0x010fc80007ffe0ff */
        /* <DEDUP_REMOVED lines=9> */
[----:B---3--:R-:W-:-:S05]  /*23a20*/  IMAD.WIDE R24, R4, 0x4, R250 ;  /* 0x0000000404187825 */ /* 0x008fca00078e02fa */
[----:B------:R3:W-:Y:S01]  /*23a30*/  LDGSTS.E [R2+0x4b200], [R24.64], !P5 ;  /* 0x4b20000018027fae */ /* 0x0007e2000e921844 */
[----:B--2---:R-:W-:Y:S01]  /*23a40*/  IMAD.WIDE R22, R16, 0x4, R248 ;  /* 0x0000000410167825 */ /* 0x004fe200078e02f8 */
[----:B------:R-:W-:Y:S02]  /*23a50*/  ISETP.GE.U32.AND P5, PT, R17, 0x7fffff4c, PT ;  /* 0x7fffff4c1100780c */ /* 0x000fe40003fa6070 */
[----:B------:R1:W-:Y:S04]  /*23a60*/  STL.64 [R1+0xcc0], R20 ;  /* 0x000cc01401007387 */ /* 0x0003e80000100a00 */
[----:B------:R2:W-:Y:S01]  /*23a70*/  LDGSTS.E [R3+0x4c000], [R22.64], !P1 ;  /* 0x4c00000016037fae */ /* 0x0005e2000c921844 */
[----:B------:R-:W-:-:S03]  /*23a80*/  IADD3 R4, R18, 0x100000, RZ ;  /* 0x0010000012047810 */ /* 0x000fc60007ffe0ff */
[----:B------:R-:W-:Y:S01]  /*23a90*/  STL.64 [R1+0xcc8], R26 ;  /* 0x000cc81a01007387 */ /* 0x000fe20000100a00 */
[----:B-1----:R-:W-:-:S03]  /*23aa0*/  IMAD.WIDE R20, R16, 0x4, R250 ;  /* 0x0000000410147825 */ /* 0x002fc600078e02fa */
[----:B------:R3:W-:Y:S01]  /*23ab0*/  STL.64 [R1+0xcd0], R24 ;  /* 0x000cd01801007387 */ /* 0x0007e20000100a00 */
[----:B--2---:R-:W-:-:S03]  /*23ac0*/  IMAD R3, R19, 0x34, RZ ;  /* 0x0000003413037824 */ /* 0x004fc600078e02ff */
[----:B------:R1:W-:Y:S01]  /*23ad0*/  STL.64 [R1+0xcd8], R22 ;  /* 0x000cd81601007387 */ /* 0x0003e20000100a00 */
[----:B------:R-:W-:-:S03]  /*23ae0*/  IADD3 R16, R252, -0x3d, RZ ;  /* 0xffffffc3fc107810 */ /* 0x000fc60007ffe0ff */
[----:B------:R2:W-:Y:S01]  /*23af0*/  LDGSTS.E [R4+0x4c200], [R20.64], !P1 ;  /* 0x4c20000014047fae */ /* 0x0005e2000c921844 */
[----:B---3--:R-:W-:-:S04]  /*23b00*/  IMAD.WIDE R24, R3, 0x4, R248 ;  /* 0x0000000403187825 */ /* 0x008fc800078e02f8 */
[----:B-1----:R-:W-:Y:S01]  /*23b10*/  IMAD.WIDE R22, R3, 0x4, R250 ;  /* 0x0000000403167825 */ /* 0x002fe200078e02fa */
[----:B------:R1:W-:Y:S01]  /*23b20*/  LDGSTS.E [R0+0x4d000], [R24.64], !P5 ;  /* 0x4d00000018007fae */ /* 0x0003e2000e921844 */
[----:B------:R-:W-:Y:S02]  /*23b30*/  IADD3 R17, R252, -0x4d, RZ ;  /* 0xffffffb3fc117810 */ /* 0x000fe40007ffe0ff */
[C---:B--2---:R-:W-:Y:S01]  /*23b40*/  IMAD R4, R19.reuse, 0x38, RZ ;  /* 0x0000003813047824 */ /* 0x044fe200078e02ff */
        /* <DEDUP_REMOVED lines=16> */
[----:B------:R-:W-:-:S02]  /*23c50*/  IMAD.SHL.U32 R4, R19, 0x40, RZ ;  /* 0x0000004013047824 */ /* 0x000fc400078e00ff */
        /* <DEDUP_REMOVED lines=151> */
[C---:B------:R-:W-:Y:S02]  /*245d0*/  IMAD.WIDE R44, R4.reuse, 0x4, R248 ;  /* 0x00000004042c7825 */ /* 0x040fe400078e02f8 */
[----:B------:R-:W-:Y:S02]  /*245e0*/  STL.64 [R1+0xdf8], R22 ;  /* 0x000df81601007387 */ /* 0x000fe40000100a00 */
[----:B------:R-:W-:Y:S02]  /*245f0*/  IMAD.WIDE R26, R4, 0x4, R250 ;  /* 0x00000004041a7825 */ /* 0x000fe400078e02fa */
[----:B------:R1:W-:Y:S01]  /*24600*/  STL.64 [R1+0xe00], R20 ;  /* 0x000e001401007387 */ /* 0x0003e20000100a00 */
[----:B------:R-:W-:Y:S01]  /*24610*/  IADD3 R16, R252, -0x6, RZ ;  /* 0xfffffffafc107810 */ /* 0x000fe20007ffe0ff */
[----:B---3--:R-:W-:-:S02]  /*24620*/  IMAD.WIDE R24, R19, 0x4, R248 ;  /* 0x0000000413187825 */ /* 0x008fc400078e02f8 */
[----:B------:R3:W-:Y:S04]  /*24630*/  LDGSTS.E [R0+0x5f000], [R44.64], !P6 ;  /* 0x5f0000002c007fae */ /* 0x0007e8000f121844 */
[----:B------:R4:W-:Y:S01]  /*24640*/  LDGSTS.E [R2+0x5f200], [R26.64], !P6 ;  /* 0x5f2000001a027fae */ /* 0x0009e2000f121844 */
[----:B-1----:R-:W-:Y:S02]  /*24650*/  LOP3.LUT R21, R18, 0x20, RZ, 0x3c, !PT ;  /* 0x0000002012157812 */ /* 0x002fe400078e3cff */
[----:B------:R-:W-:Y:S02]  /*24660*/  ISETP.GE.U32.AND P6, PT, R16, 0x7fffff7b, PT ;  /* 0x7fffff7b1000780c */ /* 0x000fe40003fc6070 */
[C---:B------:R-:W-:Y:S01]  /*24670*/  IADD3 R3, R21.reuse, 0x100000, RZ ;  /* 0x0010000015037810 */ /* 0x040fe20007ffe0ff */
[----:B------:R-:W-:Y:S04]  /*24680*/  STL.64 [R1+0xe08], R44 ;  /* 0x000e082c01007387 */ /* 0x000fe80000100a00 */
[----:B------:R1:W-:Y:S01]  /*24690*/  LDGSTS.E [R3+0x40400], [R24.64], !P5 ;  /* 0x4040000018037fae */ /* 0x0003e2000e921844 */
[----:B------:R-:W-:Y:S01]  /*246a0*/  IADD3 R4, R21, 0x100000, RZ ;  /* 0x0010000015047810 */ /* 0x000fe20007ffe0ff */
[----:B--2---:R-:W-:Y:S01]  /*246b0*/  IMAD.WIDE R22, R19, 0x4, R250 ;  /* 0x0000000413167825 */ /* 0x004fe200078e02fa */
[C---:B---3--:R-:W-:Y:S01]  /*246c0*/  IADD3 R0, R21.reuse, 0x100000, RZ ;  /* 0x0010000015007810 */ /* 0x048fe20007ffe0ff */
[----:B------:R2:W-:Y:S01]  /*246d0*/  STL.64 [R1+0xe10], R26 ;  /* 0x000e101a01007387 */ /* 0x0005e20000100a00 */
[----:B----4-:R-:W-:-:S03]  /*246e0*/  IADD3 R2, R21, 0x100000, RZ ;  /* 0x0010000015027810 */ /* 0x010fc60007ffe0ff */
[----:B------:R3:W-:Y:S01]  /*246f0*/  STL.64 [R1+0xe18], R24 ;  /* 0x000e181801007387 */ /* 0x0007e20000100a00 */
[----:B-1----:R-:W-:Y:S01]  /*24700*/  IMAD R3, R19, 0x5, RZ ;  /* 0x0000000513037824 */ /* 0x002fe200078e02ff */
[----:B------:R-:W-:Y:S02]  /*24710*/  IADD3 R16, R252, -0xe, RZ ;  /* 0xfffffff2fc107810 */ /* 0x000fe40007ffe0ff */
[----:B------:R1:W-:Y:S01]  /*24720*/  LDGSTS.E [R4+0x40600], [R22.64], !P5 ;  /* 0x4060000016047fae */ /* 0x0003e2000e921844 */
[----:B--2---:R-:W-:-:S04]  /*24730*/  IMAD.WIDE R26, R3, 0x4, R248 ;  /* 0x00000004031a7825 */ /* 0x004fc800078e02f8 */
[----:B---3--:R-:W-:Y:S01]  /*24740*/  IMAD.WIDE R24, R3, 0x4, R250 ;  /* 0x0000000403187825 */ /* 0x008fe200078e02fa */
[----:B------:R2:W-:Y:S01]  /*24750*/  LDGSTS.E [R0+0x41400], [R26.64], !P6 ;  /* 0x414000001a007fae */ /* 0x0005e2000f121844 */
[----:B------:R-:W-:-:S03]  /*24760*/  IADD3 R17, R252, -0x1e, RZ ;  /* 0xffffffe2fc117810 */ /* 0x000fc60007ffe0ff */
[----:B------:R3:W-:Y:S01]  /*24770*/  LDGSTS.E [R2+0x41600], [R24.64], !P6 ;  /* 0x4160000018027fae */ /* 0x0007e2000f121844 */
[----:B-1----:R-:W-:Y:S01]  /*24780*/  IMAD R4, R19, 0x9, RZ ;  /* 0x0000000913047824 */ /* 0x002fe200078e02ff */
[----:B------:R-:W-:Y:S02]  /*24790*/  ISETP.GE.U32.AND P6, PT, R16, 0x7fffff73, PT ;  /* 0x7fffff731000780c */ /* 0x000fe40003fc6070 */
[----:B------:R1:W-:Y:S01]  /*247a0*/  STL.64 [R1+0xe20], R22 ;  /* 0x000e201601007387 */ /* 0x0003e20000100a00 */
[----:B------:R-:W-:Y:S01]  /*247b0*/  IADD3 R3, R21, 0x100000, RZ ;  /* 0x0010000015037810 */ /* 0x000fe20007ffe0ff */
[----:B------:R-:W-:Y:S02]  /*247c0*/  IMAD R16, R19, 0xd, RZ ;  /* 0x0000000d13107824 */ /* 0x000fe400078e02ff */
[----:B------:R2:W-:Y:S01]  /*247d0*/  STL.64 [R1+0xe28], R26 ;  /* 0x000e281a01007387 */ /* 0x0005e20000100a00 */
[----:B------:R-:W-:Y:S02]  /*247e0*/  ISETP.GE.U32.AND P5, PT, R17, 0x7fffff63, PT ;  /* 0x7fffff631100780c */ /* 0x000fe40003fa6070 */
[----:B------:R-:W-:Y:S01]  /*247f0*/  IADD3 R17, R252, -0x12, RZ ;  /* 0xffffffeefc117810 */ /* 0x000fe20007ffe0ff */
[----:B------:R3:W-:Y:S01]  /*24800*/  STL.64 [R1+0xe30], R24 ;  /* 0x000e301801007387 */ /* 0x0007e20000100a00 */
[----:B-1----:R-:W-:-:S04]  /*24810*/  IMAD.WIDE R22, R4, 0x4, R248 ;  /* 0x0000000404167825 */ /* 0x002fc800078e02f8 */
[----:B--2---:R-:W-:Y:S01]  /*24820*/  IMAD.WIDE R26, R4, 0x4, R250 ;  /* 0x00000004041a7825 */ /* 0x004fe200078e02fa */
        /* <DEDUP_REMOVED lines=28> */
[----:B---3--:R-:W-:-:S03]  /*249f0*/  IMAD R3, R19, 0x19, RZ ;  /* 0x0000001913037824 */ /* 0x008fc600078e02ff */
        /* <DEDUP_REMOVED lines=246> */
[----:B------:R-:W-:Y:S02]  /*25960*/  LOP3.LUT R20, R18, 0x40, RZ, 0x3c, !PT ;  /* 0x0000004012147812 */ /* 0x000fe400078e3cff */
[C---:B--2---:R-:W-:Y:S01]  /*25970*/  SHF.L.U32 R4, R19.reuse, 0x1, RZ ;  /* 0x0000000113047819 */ /* 0x044fe200000006ff */
[----:B------:R1:W-:Y:S01]  /*25980*/  LDGSTS.E [R2+0x5f600], [R24.64], !P6 ;  /* 0x5f60000018027fae */ /* 0x0003e2000f121844 */
[----:B------:R-:W-:Y:S01]  /*25990*/  ISETP.GE.U32.AND P6, PT, R16, 0x7fffff7a, PT ;  /* 0x7fffff7a1000780c */ /* 0x000fe20003fc6070 */
[----:B------:R-:W-:Y:S01]  /*259a0*/  IMAD R16, R19, 0x6, RZ ;  /* 0x0000000613107824 */ /* 0x000fe200078e02ff */
[----:B------:R-:W-:Y:S01]  /*259b0*/  IADD3 R17, R252, -0x17, RZ ;  /* 0xffffffe9fc117810 */ /* 0x000fe20007ffe0ff */
[----:B------:R2:W-:Y:S01]  /*259c0*/  STL.64 [R1+0x1410], R22 ;  /* 0x0014101601007387 */ /* 0x0005e20000100a00 */
[----:B------:R-:W-:-:S03]  /*259d0*/  IADD3 R3, R20, 0x100000, RZ ;  /* 0x0010000014037810 */ /* 0x000fc60007ffe0ff */
[----:B------:R3:W-:Y:S01]  /*259e0*/  STL.64 [R1+0x13e0], R26 ;  /* 0x0013e01a01007387 */ /* 0x0007e20000100a00 */
[----:B----4-:R-:W-:Y:S02]  /*259f0*/  IADD3 R0, R20, 0x100000, RZ ;  /* 0x0010000014007810 */ /* 0x010fe40007ffe0ff */
[----:B------:R-:W-:Y:S01]  /*25a00*/  ISETP.GE.U32.AND P5, PT, R17, 0x7fffff6a, PT ;  /* 0x7fffff6a1100780c */ /* 0x000fe20003fa6070 */
[----:B------:R4:W-:Y:S01]  /*25a10*/  STL.64 [R1+0x13e8], R24 ;  /* 0x0013e81801007387 */ /* 0x0009e20000100a00 */
[----:B--2---:R-:W-:Y:S01]  /*25a20*/  IMAD.WIDE R22, R4, 0x4, R248 ;  /* 0x0000000404167825 */ /* 0x004fe200078e02f8 */
[----:B------:R-:W-:-:S03]  /*25a30*/  IADD3 R17, R252, -0xb, RZ ;  /* 0xfffffff5fc117810 */ /* 0x000fc60007ffe0ff */
[----:B---3--:R-:W-:Y:S01]  /*25a40*/  IMAD.WIDE R26, R4, 0x4, R250 ;  /* 0x00000004041a7825 */ /* 0x008fe200078e02fa */
[----:B------:R2:W-:Y:S01]  /*25a50*/  STL.64 [R1+0x13f0], R22 ;  /* 0x0013f01601007387 */ /* 0x0005e20000100a00 */
[----:B-1----:R-:W-:Y:S02]  /*25a60*/  IADD3 R2, R20, 0x100000, RZ ;  /* 0x0010000014027810 */ /* 0x002fe40007ffe0ff */
[----:B----4-:R-:W-:Y:S01]  /*25a70*/  IMAD.WIDE R24, R16, 0x4, R248 ;  /* 0x0000000410187825 */ /* 0x010fe200078e02f8 */
[----:B------:R2:W-:Y:S04]  /*25a80*/  LDGSTS.E [R3+0x40800], [R22.64], !P1 ;  /* 0x4080000016037fae */ /* 0x0005e8000c921844 */
[----:B------:R1:W-:Y:S01]  /*25a90*/  LDGSTS.E [R0+0x40a00], [R26.64], !P1 ;  /* 0x40a000001a007fae */ /* 0x0003e2000c921844 */
[----:B------:R-:W-:-:S03]  /*25aa0*/  ISETP.GE.U32.AND P1, PT, R17, 0x7fffff76, PT ;  /* 0x7fffff761100780c */ /* 0x000fc60003f26070 */
[----:B------:R3:W-:Y:S01]  /*25ab0*/  LDGSTS.E [R2+0x41800], [R24.64], !P6 ;  /* 0x4180000018027fae */ /* 0x0007e2000f121844 */
[----:B--2---:R-:W-:Y:S01]  /*25ac0*/  IMAD.WIDE R22, R16, 0x4, R250 ;  /* 0x0000000410167825 */ /* 0x004fe200078e02fa */
[----:B-1----:R-:W-:-:S04]  /*25ad0*/  IADD3 R0, R252, -0xf, RZ ;  /* 0xfffffff1fc007810 */ /* 0x002fc80007ffe0ff */
[----:B------:R1:W-:Y:S01]  /*25ae0*/  LDGSTS.E [R3+0x41a00], [R22.64], !P6 ;  /* 0x41a0000016037fae */ /* 0x0003e2000f121844 */
[----:B------:R-:W-:Y:S01]  /*25af0*/  ISETP.GE.U32.AND P6, PT, R0, 0x7fffff72, PT ;  /* 0x7fffff720000780c */ /* 0x000fe20003fc6070 */
[C---:B------:R-:W-:Y:S02]  /*25b00*/  IMAD R0, R19.reuse, 0xa, RZ ;  /* 0x0000000a13007824 */ /* 0x040fe400078e02ff */
[----:B------:R2:W-:Y:S01]  /*25b10*/  STL.64 [R1+0x13c8], R26 ;  /* 0x0013c81a01007387 */ /* 0x0005e20000100a00 */
[----:B------:R-:W-:Y:S01]  /*25b20*/  IMAD R16, R19, 0xe, RZ ;  /* 0x0000000e13107824 */ /* 0x000fe200078e02ff */
[----:B------:R-:W-:Y:S01]  /*25b30*/  IADD3 R4, R20, 0x100000, RZ ;  /* 0x0010000014047810 */ /* 0x000fe20007ffe0ff */
[----:B------:R-:W-:Y:S01]  /*25b40*/  IMAD.WIDE R44, R0, 0x4, R248 ;  /* 0x00000004002c7825 */ /* 0x000fe200078e02f8 */
[----:B------:R3:W-:Y:S01]  /*25b50*/  STL.64 [R1+0x13d0], R24 ;  /* 0x0013d01801007387 */ /* 0x0007e20000100a00 */
[----:B------:R-:W-:-:S03]  /*25b60*/  IADD3 R17, R252, -0x13, RZ ;  /* 0xffffffedfc117810 */ /* 0x000fc60007ffe0ff */
[----:B------:R1:W-:Y:S01]  /*25b70*/  STL.64 [R1+0x13d8], R22 ;  /* 0x0013d81601007387 */ /* 0x0003e20000100a00 */
[----:B--2---:R-:W-:Y:S01]  /*25b80*/  IMAD.WIDE R26, R0, 0x4, R250 ;  /* 0x00000004001a7825 */ /* 0x004fe200078e02fa */
[----:B------:R-:W-:Y:S02]  /*25b90*/  IADD3 R0, R20, 0x100000, RZ ;  /* 0x0010000014007810 */ /* 0x000fe40007ffe0ff */
[----:B------:R2:W-:Y:S01]  /*25ba0*/  LDGSTS.E [R4+0x42800], [R44.64], !P1 ;  /* 0x428000002c047fae */ /* 0x0005e2000c921844 */
[----:B---3--:R-:W-:-:S03]  /*25bb0*/  IMAD.WIDE R24, R16, 0x4, R248 ;  /* 0x0000000410187825 */ /* 0x008fc600078e02f8 */
[----:B------:R3:W-:Y:S01]  /*25bc0*/  LDGSTS.E [R3+0x42a00], [R26.64], !P1 ;  /* 0x42a000001a037fae */ /* 0x0007e2000c921844 */
[----:B-1----:R-:W-:Y:S01]  /*25bd0*/  IMAD.WIDE R22, R16, 0x4, R250 ;  /* 0x0000000410167825 */ /* 0x002fe200078e02fa */
[----:B------:R-:W-:Y:S02]  /*25be0*/  ISETP.GE.U32.AND P1, PT, R17, 0x7fffff6e, PT ;  /* 0x7fffff6e1100780c */ /* 0x000fe40003f26070 */
[----:B------:R1:W-:Y:S04]  /*25bf0*/  LDGSTS.E [R2+0x43800], [R24.64], !P6 ;  /* 0x4380000018027fae */ /* 0x0003e8000f121844 */
[----:B------:R4:W-:Y:S04]  /*25c00*/  LDGSTS.E [R0+0x43a00], [R22.64], !P6 ;  /* 0x43a0000016007fae */ /* 0x0009e8000f121844 */
[----:B------:R-:W-:Y:S04]  /*25c10*/  STL.64 [R1+0x11e8], R44 ;  /* 0x0011e82c01007387 */ /* 0x000fe80000100a00 */
[----:B------:R3:W-:Y:S01]  /*25c20*/  STL.64 [R1+0x11f0], R26 ;  /* 0x0011f01a01007387 */ /* 0x0007e20000100a00 */
[----:B----4-:R-:W-:-:S03]  /*25c30*/  IMAD R0, R19, 0x12, RZ ;  /* 0x0000001213007824 */ /* 0x010fc600078e02ff */
[----:B------:R1:W-:Y:S01]  /*25c40*/  STL.64 [R1+0x11f8], R24 ;  /* 0x0011f81801007387 */ /* 0x0003e20000100a00 */
[----:B------:R-:W-:Y:S01]  /*25c50*/  IADD3 R16, R252, -0x1b, RZ ;  /* 0xffffffe5fc107810 */ /* 0x000fe20007ffe0ff */
[----:B---3--:R-:W-:-:S04]  /*25c60*/  IMAD.WIDE R26, R0, 0x4, R248 ;  /* 0x00000004001a7825 */ /* 0x008fc800078e02f8 */
[----:B-1----:R-:W-:Y:S01]  /*25c70*/  IMAD.WIDE R24, R0, 0x4, R250 ;  /* 0x0000000400187825 */ /* 0x002fe200078e02fa */
[----:B------:R1:W-:Y:S03]  /*25c80*/  LDGSTS.E [R3+0x44800], [R26.64], !P1 ;  /* 0x448000001a037fae */ /* 0x0003e6000c921844 */
[C---:B--2---:R-:W-:Y:S01]  /*25c90*/  IMAD R4, R19.reuse, 0x16, RZ ;  /* 0x0000001613047824 */ /* 0x044fe200078e02ff */
[----:B------:R2:W-:Y:S01]  /*25ca0*/  LDGSTS.E [R2+0x44a00], [R24.64], !P1 ;  /* 0x44a0000018027fae */ /* 0x0005e2000c921844 */
[----:B------:R-:W-:Y:S02]  /*25cb0*/  ISETP.GE.U32.AND P1, PT, R16, 0x7fffff66, PT ;  /* 0x7fffff661000780c */ /* 0x000fe40003f26070 */
[----:B------:R-:W-:Y:S01]  /*25cc0*/  IADD3 R17, R252, -0x2b, RZ ;  /* 0xffffffd5fc117810 */ /* 0x000fe20007ffe0ff */
[----:B------:R3:W-:Y:S01]  /*25cd0*/  STL.64 [R1+0x1200], R22 ;  /* 0x0012001601007387 */ /* 0x0007e20000100a00 */
[----:B------:R-:W-:Y:S01]  /*25ce0*/  IADD3 R0, R20, 0x100000, RZ ;  /* 0x0010000014007810 */ /* 0x000fe20007ffe0ff */
[----:B------:R-:W-:-:S02]  /*25cf0*/  IMAD R16, R19, 0x1a, RZ ;  /* 0x0000001a13107824 */ /* 0x000fc400078e02ff */
[----:B------:R1:W-:Y:S01]  /*25d00*/  STL.64 [R1+0x1208], R26 ;  /* 0x0012081a01007387 */ /* 0x0003e20000100a00 */
[----:B------:R-:W-:Y:S02]  /*25d10*/  ISETP.GE.U32.AND P6, PT, R17, 0x7fffff56, PT ;  /* 0x7fffff561100780c */ /* 0x000fe40003fc6070 */
[----:B------:R-:W-:Y:S01]  /*25d20*/  IADD3 R17, R252, -0x1f, RZ ;  /* 0xffffffe1fc117810 */ /* 0x000fe20007ffe0ff */
[----:B------:R2:W-:Y:S01]  /*25d30*/  STL.64 [R1+0x1210], R24 ;  /* 0x0012101801007387 */ /* 0x0005e20000100a00 */
[----:B---3--:R-:W-:-:S04]  /*25d40*/  IMAD.WIDE R22, R4, 0x4, R248 ;  /* 0x0000000404167825 */ /* 0x008fc800078e02f8 */
[----:B-1----:R-:W-:Y:S01]  /*25d50*/  IMAD.WIDE R26, R4, 0x4, R250 ;  /* 0x00000004041a7825 */ /* 0x002fe200078e02fa */
[----:B------:R1:W-:Y:S03]  /*25d60*/  STL.64 [R1+0x1218], R22 ;  /* 0x0012181601007387 */ /* 0x0003e60000100a00 */
[----:B--2---:R-:W-:Y:S01]  /*25d70*/  IMAD.WIDE R24, R16, 0x4, R248 ;  /* 0x0000000410187825 */ /* 0x004fe200078e02f8 */
[----:B------:R1:W-:Y:S04]  /*25d80*/  LDGSTS.E [R0+0x45800], [R22.64], !P5 ;  /* 0x4580000016007fae */ /* 0x0003e8000e921844 */
[----:B------:R2:W-:Y:S01]  /*25d90*/  LDGSTS.E [R3+0x45a00], [R26.64], !P5 ;  /* 0x45a000001a037fae */ /* 0x0005e2000e921844 */
[----:B------:R-:W-:-:S03]  /*25da0*/  ISETP.GE.U32.AND P5, PT, R17, 0x7fffff62, PT ;  /* 0x7fffff621100780c */ /* 0x000fc60003fa6070 */
[----:B------:R3:W-:Y:S01]  /*25db0*/  LDGSTS.E [R2+0x46800], [R24.64], !P1 ;  /* 0x4680000018027fae */ /* 0x0007e2000c921844 */
[----:B-1----:R-:W-:Y:S01]  /*25dc0*/  IMAD.WIDE R22, R16, 0x4, R250 ;  /* 0x0000000410167825 */ /* 0x002fe200078e02fa */
[----:B--2---:R-:W-:-:S04]  /*25dd0*/  IADD3 R3, R252, -0x23, RZ ;  /* 0xffffffddfc037810 */ /* 0x004fc80007ffe0ff */
[----:B------:R1:W-:Y:S01]  /*25de0*/  LDGSTS.E [R0+0x46a00], [R22.64], !P1 ;  /* 0x46a0000016007fae */ /* 0x0003e2000c921844 */
[----:B------:R-:W-:-:S03]  /*25df0*/  ISETP.GE.U32.AND P1, PT, R3, 0x7fffff5e, PT ;  /* 0x7fffff5e0300780c */ /* 0x000fc60003f26070 */
[----:B------:R2:W-:Y:S01]  /*25e00*/  STL.64 [R1+0x1220], R26 ;  /* 0x0012201a01007387 */ /* 0x0005e20000100a00 */
[C---:B------:R-:W-:Y:S01]  /*25e10*/  IMAD R16, R19.reuse, 0x22, RZ ;  /* 0x0000002213107824 */ /* 0x040fe200078e02ff */
[C---:B------:R-:W-:Y:S01]  /*25e20*/  IADD3 R4, R20.reuse, 0x100000, RZ ;  /* 0x0010000014047810 */ /* 0x040fe20007ffe0ff */
[----:B-1----:R-:W-:Y:S01]  /*25e30*/  IMAD R0, R19, 0x1e, RZ ;  /* 0x0000001e13007824 */ /* 0x002fe200078e02ff */
[----:B------:R-:W-:-:S03]  /*25e40*/  IADD3 R3, R20, 0x100000, RZ ;  /* 0x0010000014037810 */ /* 0x000fc60007ffe0ff */
[----:B------:R-:W-:Y:S01]  /*25e50*/  IMAD.WIDE R44, R0, 0x4, R248 ;  /* 0x00000004002c7825 */ /* 0x000fe200078e02f8 */
[----:B------:R3:W-:Y:S01]  /*25e60*/  STL.64 [R1+0x1228], R24 ;  /* 0x0012281801007387 */ /* 0x0007e20000100a00 */
[----:B------:R-:W-:Y:S02]  /*25e70*/  IADD3 R17, R252, -0x27, RZ ;  /* 0xffffffd9fc117810 */ /* 0x000fe40007ffe0ff */
[----:B--2---:R-:W-:Y:S01]  /*25e80*/  IMAD.WIDE R26, R0, 0x4, R250 ;  /* 0x00000004001a7825 */ /* 0x004fe200078e02fa */
[----:B------:R1:W-:Y:S01]  /*25e90*/  STL.64 [R1+0x1230], R22 ;  /* 0x0012301601007387 */ /* 0x0003e20000100a00 */
[----:B------:R-:W-:-:S03]  /*25ea0*/  IADD3 R0, R20, 0x100000, RZ ;  /* 0x0010000014007810 */ /* 0x000fc60007ffe0ff */
[----:B------:R2:W-:Y:S01]  /*25eb0*/  LDGSTS.E [R4+0x47800], [R44.64], !P5 ;  /* 0x478000002c047fae */ /* 0x0005e2000e921844 */
[----:B---3--:R-:W-:-:S03]  /*25ec0*/  IMAD.WIDE R24, R16, 0x4, R248 ;  /* 0x0000000410187825 */ /* 0x008fc600078e02f8 */
[----:B------:R3:W-:Y:S01]  /*25ed0*/  LDGSTS.E [R3+0x47a00], [R26.64], !P5 ;  /* 0x47a000001a037fae */ /* 0x0007e2000e921844 */
[----:B------:R-:W-:Y:S01]  /*25ee0*/  ISETP.GE.U32.AND P5, PT, R17, 0x7fffff5a, PT ;  /* 0x7fffff5a1100780c */ /* 0x000fe20003fa6070 */
[----:B-1----:R-:W-:Y:S02]  /*25ef0*/  IMAD.WIDE R22, R16, 0x4, R250 ;  /* 0x0000000410167825 */ /* 0x002fe400078e02fa */
        /* <DEDUP_REMOVED lines=203> */
[----:B--2---:R-:W-:Y:S02]  /*26bb0*/  IMAD R4, R19, 0x7a, RZ ;  /* 0x0000007a13047824 */ /* 0x004fe400078e02ff */
[----:B---3--:R-:W-:-:S04]  /*26bc0*/  IMAD.WIDE R26, R0, 0x4, R248 ;  /* 0x00000004001a7825 */ /* 0x008fc800078e02f8 */
[----:B-1----:R-:W-:Y:S01]  /*26bd0*/  IMAD.WIDE R24, R0, 0x4, R250 ;  /* 0x0000000400187825 */ /* 0x002fe200078e02fa */
[----:B------:R1:W-:Y:S01]  /*26be0*/  LDGSTS.E [R3+0x5d800], [R26.64], !P6 ;  /* 0x5d8000001a037fae */ /* 0x0003e2000f121844 */
[----:B------:R-:W-:-:S03]  /*26bf0*/  IADD3 R0, R20, 0x100000, RZ ;  /* 0x0010000014007810 */ /* 0x000fc60007ffe0ff */
[----:B------:R2:W-:Y:S01]  /*26c00*/  LDGSTS.E [R2+0x5da00], [R24.64], !P6 ;  /* 0x5da0000018027fae */ /* 0x0005e2000f121844 */
[----:B------:R-:W-:-:S03]  /*26c10*/  ISETP.GE.U32.AND P6, PT, R16, 0x7fffff02, PT ;  /* 0x7fffff021000780c */ /* 0x000fc60003fc6070 */
[----:B------:R3:W-:Y:S01]  /*26c20*/  STL.64 [R1+0x1390], R22 ;  /* 0x0013901601007387 */ /* 0x0007e20000100a00 */
[----:B------:R-:W-:-:S03]  /*26c30*/  IMAD R16, R19, 0x7e, RZ ;  /* 0x0000007e13107824 */ /* 0x000fc600078e02ff */
[----:B------:R-:W-:Y:S04]  /*26c40*/  STL.64 [R1+0x1398], R26 ;  /* 0x0013981a01007387 */ /* 0x000fe80000100a00 */
[----:B------:R2:W-:Y:S01]  /*26c50*/  STL.64 [R1+0x13a0], R24 ;  /* 0x0013a01801007387 */ /* 0x0005e20000100a00 */
[----:B---3--:R-:W-:Y:S01]  /*26c60*/  IMAD.WIDE R22, R4, 0x4, R248 ;  /* 0x0000000404167825 */ /* 0x008fe200078e02f8 */
[----:B------:R-:W-:-:S04]  /*26c70*/  IADD3 R17, R252, -0x10, RZ ;  /* 0xfffffff0fc117810 */ /* 0x000fc80007ffe0ff */
[----:B------:R3:W-:Y:S01]  /*26c80*/  STL.64 [R1+0x13a8], R22 ;  /* 0x0013a81601007387 */ /* 0x0007e20000100a00 */
[----:B--2---:R-:W-:-:S03]  /*26c90*/  IMAD.WIDE R24, R4, 0x4, R250 ;  /* 0x0000000404187825 */ /* 0x004fc600078e02fa */
[----:B------:R3:W-:Y:S01]  /*26ca0*/  LDGSTS.E [R0+0x5e800], [R22.64], !P1 ;  /* 0x5e80000016007fae */ /* 0x0007e2000c921844 */
[----:B------:R-:W-:-:S03]  /*26cb0*/  IMAD.WIDE R20, R16, 0x4, R250 ;  /* 0x0000000410147825 */ /* 0x000fc600078e02fa */
[----:B------:R2:W-:Y:S01]  /*26cc0*/  LDGSTS.E [R0+0x5ea00], [R24.64], !P1 ;  /* 0x5ea0000018007fae */ /* 0x0005e2000c921844 */
[----:B------:R-:W-:Y:S01]  /*26cd0*/  ISETP.GE.U32.AND P5, PT, R17, 0x7fffff71, PT ;  /* 0x7fffff711100780c */ /* 0x000fe20003fa6070 */
[----:B---3--:R-:W-:Y:S01]  /*26ce0*/  IMAD.WIDE R22, R16, 0x4, R248 ;  /* 0x0000000410167825 */ /* 0x008fe200078e02f8 */
[----:B--2---:R-:W-:-:S04]  /*26cf0*/  IADD3 R0, R252, -0x4, RZ ;  /* 0xfffffffcfc007810 */ /* 0x004fc80007ffe0ff */
[----:B------:R2:W-:Y:S01]  /*26d00*/  LDGSTS.E [R2+0x5f800], [R22.64], !P6 ;  /* 0x5f80000016027fae */ /* 0x0005e2000f121844 */
[----:B------:R-:W-:-:S03]  /*26d10*/  IADD3 R17, R252, -0x8, RZ ;  /* 0xfffffff8fc117810 */ /* 0x000fc60007ffe0ff */
[----:B------:R3:W-:Y:S01]  /*26d20*/  LDGSTS.E [R3+0x5fa00], [R20.64], !P6 ;  /* 0x5fa0000014037fae */ /* 0x0007e2000f121844 */
[----:B------:R-:W-:Y:S01]  /*26d30*/  ISETP.GE.U32.AND P6, PT, R0, 0x7fffff7d, PT ;  /* 0x7fffff7d0000780c */ /* 0x000fe20003fc6070 */
[----:B------:R-:W-:Y:S01]  /*26d40*/  IMAD R0, R19, 0x3, RZ ;  /* 0x0000000313007824 */ /* 0x000fe200078e02ff */
[----:B------:R-:W-:Y:S02]  /*26d50*/  ISETP.GE.U32.AND P1, PT, R17, 0x7fffff79, PT ;  /* 0x7fffff791100780c */ /* 0x000fe40003f26070 */
[----:B------:R-:W-:Y:S01]  /*26d60*/  LOP3.LUT R18, R18, 0x60, RZ, 0x3c, !PT ;  /* 0x0000006012127812 */ /* 0x000fe200078e3cff */
[----:B------:R4:W-:Y:S01]  /*26d70*/  STL.64 [R1+0x13b0], R24 ;  /* 0x0013b01801007387 */ /* 0x0009e20000100a00 */
[----:B------:R-:W-:Y:S02]  /*26d80*/  IMAD R16, R19, 0x7, RZ ;  /* 0x0000000713107824 */ /* 0x000fe400078e02ff */
[----:B------:R-:W-:Y:S01]  /*26d90*/  IADD3 R4, R18, 0x100000, RZ ;  /* 0x0010000012047810 */ /* 0x000fe20007ffe0ff */
[----:B-1----:R-:W-:Y:S01]  /*26da0*/  IMAD.WIDE R26, R0, 0x4, R248 ;  /* 0x00000004001a7825 */ /* 0x002fe200078e02f8 */
[----:B---3--:R-:W-:Y:S01]  /*26db0*/  IADD3 R3, R18, 0x100000, RZ ;  /* 0x0010000012037810 */ /* 0x008fe20007ffe0ff */
[----:B------:R1:W-:Y:S01]  /*26dc0*/  STL.64 [R1+0x13b8], R22 ;  /* 0x0013b81601007387 */ /* 0x0003e20000100a00 */
[----:B------:R-:W-:Y:S01]  /*26dd0*/  IADD3 R17, R252, -0xc, RZ ;  /* 0xfffffff4fc117810 */ /* 0x000fe20007ffe0ff */
[----:B----4-:R-:W-:-:S02]  /*26de0*/  IMAD.WIDE R24, R0, 0x4, R250 ;  /* 0x0000000400187825 */ /* 0x010fc400078e02fa */
[----:B------:R3:W-:Y:S01]  /*26df0*/  STL.64 [R1+0x13c0], R20 ;  /* 0x0013c01401007387 */ /* 0x0007e20000100a00 */
[C---:B--2---:R-:W-:Y:S02]  /*26e00*/  IADD3 R2, R18.reuse, 0x100000, RZ ;  /* 0x0010000012027810 */ /* 0x044fe40007ffe0ff */
[----:B------:R-:W-:Y:S01]  /*26e10*/  IADD3 R0, R18, 0x100000, RZ ;  /* 0x0010000012007810 */ /* 0x000fe20007ffe0ff */
[----:B------:R2:W-:Y:S01]  /*26e20*/  LDGSTS.E [R4+0x40c00], [R26.64], !P6 ;  /* 0x40c000001a047fae */ /* 0x0005e2000f121844 */
[----:B-1----:R-:W-:-:S03]  /*26e30*/  IMAD.WIDE R22, R16, 0x4, R248 ;  /* 0x0000000410167825 */ /* 0x002fc600078e02f8 */
[----:B------:R1:W-:Y:S01]  /*26e40*/  LDGSTS.E [R3+0x40e00], [R24.64], !P6 ;  /* 0x40e0000018037fae */ /* 0x0003e2000f121844 */
[----:B------:R-:W-:Y:S01]  /*26e50*/  ISETP.GE.U32.AND P6, PT, R17, 0x7fffff75, PT ;  /* 0x7fffff751100780c */ /* 0x000fe20003fc6070 */
[----:B---3--:R-:W-:Y:S02]  /*26e60*/  IMAD.WIDE R20, R16, 0x4, R250 ;  /* 0x0000000410147825 */ /* 0x008fe400078e02fa */
[----:B------:R3:W-:Y:S04]  /*26e70*/  LDGSTS.E [R2+0x41c00], [R22.64], !P1 ;  /* 0x41c0000016027fae */ /* 0x0007e8000c921844 */
[----:B------:R4:W-:Y:S04]  /*26e80*/  LDGSTS.E [R0+0x41e00], [R20.64], !P1 ;  /* 0x41e0000014007fae */ /* 0x0009e8000c921844 */
[----:B------:R-:W-:Y:S04]  /*26e90*/  STL.64 [R1+0xfe8], R26 ;  /* 0x000fe81a01007387 */ /* 0x000fe80000100a00 */
[----:B------:R1:W-:Y:S01]  /*26ea0*/  STL.64 [R1+0xff0], R24 ;  /* 0x000ff01801007387 */ /* 0x0003e20000100a00 */
[----:B----4-:R-:W-:-:S03]  /*26eb0*/  IMAD R0, R19, 0xb, RZ ;  /* 0x0000000b13007824 */ /* 0x010fc600078e02ff */
[----:B------:R3:W-:Y:S01]  /*26ec0*/  STL.64 [R1+0xff8], R22 ;  /* 0x000ff81601007387 */ /* 0x0007e20000100a00 */
[----:B------:R-:W-:Y:S01]  /*26ed0*/  IADD3 R16, R252, -0x14, RZ ;  /* 0xffffffecfc107810 */ /* 0x000fe20007ffe0ff */
[----:B-1----:R-:W-:-:S04]  /*26ee0*/  IMAD.WIDE R24, R0, 0x4, R248 ;  /* 0x0000000400187825 */ /* 0x002fc800078e02f8 */
[----:B---3--:R-:W-:Y:S01]  /*26ef0*/  IMAD.WIDE R22, R0, 0x4, R250 ;  /* 0x0000000400167825 */ /* 0x008fe200078e02fa */
        /* <DEDUP_REMOVED lines=219> */
[----:B------:R-:W-:Y:S01]  /*27cb0*/  IMAD R16, R19, 0x6b, RZ ;  /* 0x0000006b13107824 */ /* 0x000fe200078e02ff */
[C---:B------:R-:W-:Y:S02]  /*27cc0*/  IADD3 R4, R18.reuse, 0x100000, RZ ;  /* 0x0010000012047810 */ /* 0x040fe40007ffe0ff */
[----:B------:R2:W-:Y:S01]  /*27cd0*/  STL.64 [R1+0x1160], R24 ;  /* 0x0011601801007387 */ /* 0x0005e20000100a00 */
[----:B------:R-:W-:Y:S02]  /*27ce0*/  ISETP.GE.U32.AND P5, PT, R3, 0x7fffff00, PT ;  /* 0x7fffff000300780c */ /* 0x000fe40003fa6070 */
[----:B------:R-:W-:Y:S01]  /*27cf0*/  IADD3 R3, R18, 0x100000, RZ ;  /* 0x0010000012037810 */ /* 0x000fe20007ffe0ff */
[----:B-1----:R-:W-:Y:S01]  /*27d00*/  IMAD R0, R19, 0x67, RZ ;  /* 0x0000006713007824 */ /* 0x002fe200078e02ff */
[----:B------:R3:W-:Y:S03]  /*27d10*/  STL.64 [R1+0x1168], R22 ;  /* 0x0011681601007387 */ /* 0x0007e60000100a00 */
[C---:B------:R-:W-:Y:S01]  /*27d20*/  IMAD.WIDE R26, R0.reuse, 0x4, R248 ;  /* 0x00000004001a7825 */ /* 0x040fe200078e02f8 */
[----:B------:R1:W-:Y:S03]  /*27d30*/  STL.64 [R1+0x1170], R20 ;  /* 0x0011701401007387 */ /* 0x0003e60000100a00 */
[----:B--2---:R-:W-:Y:S01]  /*27d40*/  IMAD.WIDE R24, R0, 0x4, R250 ;  /* 0x0000000400187825 */ /* 0x004fe200078e02fa */
[----:B------:R-:W-:Y:S01]  /*27d50*/  IADD3 R0, R18, 0x100000, RZ ;  /* 0x0010000012007810 */ /* 0x000fe20007ffe0ff */
[----:B------:R2:W-:Y:S02]  /*27d60*/  LDGSTS.E [R4+0x59c00], [R26.64], !P1 ;  /* 0x59c000001a047fae */ /* 0x0005e4000c921844 */
[----:B---3--:R-:W-:-:S02]  /*27d70*/  IMAD.WIDE R22, R16, 0x4, R248 ;  /* 0x0000000410167825 */ /* 0x008fc400078e02f8 */
[----:B------:R3:W-:Y:S02]  /*27d80*/  LDGSTS.E [R3+0x59e00], [R24.64], !P1 ;  /* 0x59e0000018037fae */ /* 0x0007e4000c921844 */
[----:B-1----:R-:W-:Y:S02]  /*27d90*/  IMAD.WIDE R20, R16, 0x4, R250 ;  /* 0x0000000410147825 */ /* 0x002fe400078e02fa */
[----:B------:R1:W-:Y:S04]  /*27da0*/  LDGSTS.E [R2+0x5ac00], [R22.64], !P6 ;  /* 0x5ac0000016027fae */ /* 0x0003e8000f121844 */
[----:B------:R4:W-:Y:S01]  /*27db0*/  LDGSTS.E [R0+0x5ae00], [R20.64], !P6 ;  /* 0x5ae0000014007fae */ /* 0x0009e2000f121844 */
[----:B------:R-:W-:Y:S01]  /*27dc0*/  IMAD R16, R19, 0x73, RZ ;  /* 0x0000007313107824 */ /* 0x000fe200078e02ff */
[----:B------:R-:W-:-:S02]  /*27dd0*/  IADD3 R17, R252, -0x85, RZ ;  /* 0xffffff7bfc117810 */ /* 0x000fc40007ffe0ff */
[----:B------:R-:W-:Y:S04]  /*27de0*/  STL.64 [R1+0x1178], R26 ;  /* 0x0011781a01007387 */ /* 0x000fe80000100a00 */
[----:B------:R3:W-:Y:S01]  /*27df0*/  STL.64 [R1+0x1180], R24 ;  /* 0x0011801801007387 */ /* 0x0007e20000100a00 */
[----:B----4-:R-:W-:-:S03]  /*27e00*/  IMAD R0, R19, 0x6f, RZ ;  /* 0x0000006f13007824 */ /* 0x010fc600078e02ff */
[----:B------:R1:W-:Y:S01]  /*27e10*/  STL.64 [R1+0x1188], R22 ;  /* 0x0011881601007387 */ /* 0x0003e20000100a00 */
[----:B------:R-:W-:-:S03]  /*27e20*/  ISETP.GE.U32.AND P1, PT, R17, 0x7ffffefc, PT ;  /* 0x7ffffefc1100780c */ /* 0x000fc60003f26070 */
[----:B------:R4:W-:Y:S01]  /*27e30*/  STL.64 [R1+0x1190], R20 ;  /* 0x0011901401007387 */ /* 0x0009e20000100a00 */
[----:B---3--:R-:W-:Y:S01]  /*27e40*/  IMAD.WIDE R24, R0, 0x4, R248 ;  /* 0x0000000400187825 */ /* 0x008fe200078e02f8 */
[----:B------:R-:W-:-:S03]  /*27e50*/  IADD3 R17, R252, -0x8d, RZ ;  /* 0xffffff73fc117810 */ /* 0x000fc60007ffe0ff */
[----:B-1----:R-:W-:Y:S01]  /*27e60*/  IMAD.WIDE R22, R0, 0x4, R250 ;  /* 0x0000000400167825 */ /* 0x002fe200078e02fa */
[----:B------:R-:W-:Y:S01]  /*27e70*/  IADD3 R0, R18, 0x100000, RZ ;  /* 0x0010000012007810 */ /* 0x000fe20007ffe0ff */
[----:B------:R1:W-:Y:S02]  /*27e80*/  LDGSTS.E [R3+0x5bc00], [R24.64], !P2 ;  /* 0x5bc0000018037fae */ /* 0x0003e4000d121844 */
[----:B----4-:R-:W-:Y:S02]  /*27e90*/  IMAD.WIDE R20, R16, 0x4, R248 ;  /* 0x0000000410147825 */ /* 0x010fe400078e02f8 */
[----:B------:R3:W-:Y:S01]  /*27ea0*/  LDGSTS.E [R2+0x5be00], [R22.64], !P2 ;  /* 0x5be0000016027fae */ /* 0x0007e2000d121844 */
[----:B------:R-:W-:-:S03]  /*27eb0*/  ISETP.GE.U32.AND P2, PT, R17, 0x7ffffef4, PT ;  /* 0x7ffffef41100780c */ /* 0x000fc60003f46070 */
[----:B------:R4:W-:Y:S01]  /*27ec0*/  LDGSTS.E [R0+0x5cc00], [R20.64], !P3 ;  /* 0x5cc0000014007fae */ /* 0x0009e2000d921844 */
[----:B--2---:R-:W-:Y:S01]  /*27ed0*/  IADD3 R4, R252, -0x89, RZ ;  /* 0xffffff77fc047810 */ /* 0x004fe20007ffe0ff */
[C---:B------:R-:W-:Y:S02]  /*27ee0*/  IMAD R17, R19.reuse, 0x7b, RZ ;  /* 0x0000007b13117824 */ /* 0x040fe400078e02ff */
[----:B------:R1:W-:Y:S01]  /*27ef0*/  STL.64 [R1+0x1198], R24 ;  /* 0x0011981801007387 */ /* 0x0003e20000100a00 */
[----:B------:R-:W-:Y:S01]  /*27f00*/  IMAD.WIDE R44, R16, 0x4, R250 ;  /* 0x00000004102c7825 */ /* 0x000fe200078e02fa */
[----:B------:R-:W-:Y:S02]  /*27f10*/  ISETP.GE.U32.AND P6, PT, R4, 0x7ffffef8, PT ;  /* 0x7ffffef80400780c */ /* 0x000fe40003fc6070 */
[----:B------:R3:W-:Y:S01]  /*27f20*/  STL.64 [R1+0x11a0], R22 ;  /* 0x0011a01601007387 */ /* 0x0007e20000100a00 */
[----:B----4-:R-:W-:-:S03]  /*27f30*/  IMAD R0, R19, 0x77, RZ ;  /* 0x0000007713007824 */ /* 0x010fc600078e02ff */
[----:B------:R2:W-:Y:S01]  /*27f40*/  STL.64 [R1+0x11a8], R20 ;  /* 0x0011a81401007387 */ /* 0x0005e20000100a00 */
[----:B------:R-:W-:Y:S01]  /*27f50*/  IMAD.WIDE R26, R0, 0x4, R248 ;  /* 0x00000004001a7825 */ /* 0x000fe200078e02f8 */
[----:B------:R-:W-:-:S03]  /*27f60*/  IADD3 R4, R18, 0x100000, RZ ;  /* 0x0010000012047810 */ /* 0x000fc60007ffe0ff */
[----:B-1----:R-:W-:Y:S01]  /*27f70*/  IMAD.WIDE R24, R0, 0x4, R250 ;  /* 0x0000000400187825 */ /* 0x002fe200078e02fa */
[----:B------:R1:W-:Y:S01]  /*27f80*/  STL.64 [R1+0x11b0], R44 ;  /* 0x0011b02c01007387 */ /* 0x0003e20000100a00 */
[----:B---3--:R-:W-:Y:S02]  /*27f90*/  IADD3 R22, R252, -0x80, RZ ;  /* 0xffffff80fc167810 */ /* 0x008fe40007ffe0ff */
[----:B--2---:R-:W-:Y:S01]  /*27fa0*/  IMAD.WIDE R20, R17, 0x4, R248 ;  /* 0x0000000411147825 */ /* 0x004fe200078e02f8 */
[----:B------:R-:W-:Y:S04]  /*27fb0*/  STL.64 [R1+0x11b8], R26 ;  /* 0x0011b81a01007387 */ /* 0x000fe80000100a00 */
[----:B------:R-:W-:Y:S01]  /*27fc0*/  STL.64 [R1+0x11c0], R24 ;  /* 0x0011c01801007387 */ /* 0x000fe20000100a00 */
[----:B------:R-:W-:-:S03]  /*27fd0*/  IADD3 R0, R18, 0x100000, RZ ;  /* 0x0010000012007810 */ /* 0x000fc60007ffe0ff */
[----:B------:R2:W-:Y:S04]  /*27fe0*/  STL.64 [R1+0x11c8], R20 ;  /* 0x0011c81401007387 */ /* 0x0005e80000100a00 */
[----:B------:R3:W-:Y:S01]  /*27ff0*/  LDGSTS.E [R4+0x5ce00], [R44.64], !P3 ;  /* 0x5ce000002c047fae */ /* 0x0007e2000d921844 */
[----:B------:R-:W-:-:S03]  /*28000*/  ISETP.GE.U32.AND P3, PT, R22, 0x7fffff01, PT ;  /* 0x7fffff011600780c */ /* 0x000fc60003f66070 */
[----:B------:R-:W4:Y:S04]  /*28010*/  LDL.LU R50, [R1+0x2cc] ;  /* 0x0002cc0001327983 */ /* 0x000f280000300800 */
[----:B------:R-:W4:Y:S04]  /*28020*/  LDL.LU R49, [R1+0x4] ;  /* 0x0000040001317983 */ /* 0x000f280000300800 */
[----:B------:R-:W4:Y:S01]  /*28030*/  LDL.LU R48, [R1+0x1c] ;  /* 0x00001c0001307983 */ /* 0x000f220000300800 */
[----:B---3--:R-:W-:-:S03]  /*28040*/  IMAD R4, R19, 0x7f, RZ ;  /* 0x0000007f13047824 */ /* 0x008fc600078e02ff */
[----:B------:R-:W3:Y:S01]  /*28050*/  LDL.LU R46, [R1+0x64] ;  /* 0x00006400012e7983 */ /* 0x000ee20000300800 */
[----:B------:R-:W-:-:S03]  /*28060*/  IMAD.WIDE R22, R17, 0x4, R250 ;  /* 0x0000000411167825 */ /* 0x000fc600078e02fa */
[----:B-1----:R-:W3:Y:S04]  /*28070*/  LDL.LU R45, [R1+0x80] ;  /* 0x00008000012d7983 */ /* 0x002ee80000300800 */
[----:B------:R1:W-:Y:S04]  /*28080*/  LDGSTS.E [R3+0x5dc00], [R26.64], !P4 ;  /* 0x5dc000001a037fae */ /* 0x0003e8000e121844 */
[----:B------:R-:W3:Y:S01]  /*28090*/  LDL.LU R44, [R1+0x9c] ;  /* 0x00009c00012c7983 */ /* 0x000ee20000300800 */
[----:B------:R-:W-:-:S03]  /*280a0*/  IMAD.WIDE R18, R4, 0x4, R248 ;  /* 0x0000000404127825 */ /* 0x000fc600078e02f8 */
[----:B------:R1:W-:Y:S01]  /*280b0*/  LDGSTS.E [R2+0x5de00], [R24.64], !P4 ;  /* 0x5de0000018027fae */ /* 0x0003e2000e121844 */
[----:B------:R-:W-:-:S03]  /*280c0*/  IMAD.WIDE R16, R4, 0x4, R250 ;  /* 0x0000000404107825 */ /* 0x000fc600078e02fa */
[----:B------:R2:W-:Y:S04]  /*280d0*/  LDGSTS.E [R0+0x5ec00], [R20.64], !P0 ;  /* 0x5ec0000014007fae */ /* 0x0005e8000c121844 */
[----:B------:R1:W-:Y:S04]  /*280e0*/  LDGSTS.E [R0+0x5ee00], [R22.64], !P0 ;  /* 0x5ee0000016007fae */ /* 0x0003e8000c121844 */
[----:B------:R3:W-:Y:S01]  /*280f0*/  LDGSTS.E [R2+0x5fc00], [R18.64], !P3 ;  /* 0x5fc0000012027fae */ /* 0x0007e2000d921844 */
[----:B--2---:R-:W-:-:S03]  /*28100*/  IADD3 R20, R252, 0x7f, RZ ;  /* 0x0000007ffc147810 */ /* 0x004fc60007ffe0ff */
[----:B------:R1:W-:Y:S01]  /*28110*/  LDGSTS.E [R3+0x5fe00], [R16.64], !P3 ;  /* 0x5fe0000010037fae */ /* 0x0003e2000d921844 */
[----:B------:R-:W-:-:S03]  /*28120*/  ISETP.GT.AND P0, PT, R20, 0x7f, PT ;  /* 0x0000007f1400780c */ /* 0x000fc60003f04270 */
[----:B------:R-:W-:Y:S01]  /*28130*/  STL.64 [R1+0x3d08], R248 ;  /* 0x003d08f801007387 */ /* 0x000fe20000100a00 */
[----:B-1----:R-:W-:Y:S02]  /*28140*/  SEL R3, RZ, 0x4, !P0 ;  /* 0x00000004ff037807 */ /* 0x002fe40004000000 */
[C---:B------:R-:W-:Y:S01]  /*28150*/  ISETP.GE.AND P0, PT, R52.reuse, c[0x0][0x180], PT ;  /* 0x0000600034007a0c */ /* 0x040fe20003f06270 */
[----:B------:R-:W-:Y:S03]  /*28160*/  STL.64 [R1+0x11d0], R22 ;  /* 0x0011d01601007387 */ /* 0x000fe60000100a00 */
[----:B------:R-:W-:Y:S01]  /*28170*/  SEL R252, R3, RZ, !P0 ;  /* 0x000000ff03fc7207 */ /* 0x000fe20004000000 */
[----:B------:R-:W-:Y:S04]  /*28180*/  STL [R1+0x3d20], R250 ;  /* 0x003d20fa01007387 */ /* 0x000fe80000100800 */
[----:B------:R-:W-:Y:S04]  /*28190*/  STL.64 [R1+0x11d8], R18 ;  /* 0x0011d81201007387 */ /* 0x000fe80000100a00 */
[----:B------:R-:W-:Y:S04]  /*281a0*/  STL [R1+0x3d10], R251 ;  /* 0x003d10fb01007387 */ /* 0x000fe80000100800 */
[----:B------:R1:W-:Y:S04]  /*281b0*/  STL.64 [R1+0x11e0], R16 ;  /* 0x0011e01001007387 */ /* 0x0003e80000100a00 */
[----:B------:R-:W-:Y:S04]  /*281c0*/  STL [R1+0x3d30], R252 ;  /* 0x003d30fc01007387 */ /* 0x000fe80000100800 */
[----:B------:R-:W2:Y:S04]  /*281d0*/  LDL.LU R80, [R1+0xc4] ;  /* 0x0000c40001507983 */ /* 0x000ea80000300800 */
[----:B------:R-:W2:Y:S04]  /*281e0*/  LDL.LU R79, [R1+0xe8] ;  /* 0x0000e800014f7983 */ /* 0x000ea80000300800 */
[----:B------:R-:W2:Y:S04]  /*281f0*/  LDL.LU R78, [R1+0xfc] ;  /* 0x0000fc00014e7983 */ /* 0x000ea80000300800 */
[----:B------:R-:W2:Y:S04]  /*28200*/  LDL.LU R77, [R1+0x11c] ;  /* 0x00011c00014d7983 */ /* 0x000ea80000300800 */
[----:B------:R-:W2:Y:S01]  /*28210*/  LDL.LU R76, [R1+0x138] ;  /* 0x00013800014c7983 */ /* 0x000ea20000300800 */
[----:B------:R-:W-:-:S02]  /*28220*/  IMAD R4, R52, c[0x0][0x18c], RZ ;  /* 0x0000630034047a24 */ /* 0x000fc400078e02ff */
[----:B----4-:R-:W-:Y:S02]  /*28230*/  IMAD R3, R50, c[0x0][0x190], RZ ;  /* 0x0000640032037a24 */ /* 0x010fe400078e02ff */
[----:B-1----:R-:W-:Y:S02]  /*28240*/  IMAD R16, R49, c[0x0][0x190], RZ ;  /* 0x0000640031107a24 */ /* 0x002fe400078e02ff */
[----:B------:R-:W-:Y:S02]  /*28250*/  IMAD R17, R48, c[0x0][0x190], RZ ;  /* 0x0000640030117a24 */ /* 0x000fe400078e02ff */
[----:B---3--:R-:W-:Y:S02]  /*28260*/  IMAD R18, R46, c[0x0][0x190], RZ ;  /* 0x000064002e127a24 */ /* 0x008fe400078e02ff */
[----:B------:R-:W-:Y:S02]  /*28270*/  IMAD R19, R45, c[0x0][0x190], RZ ;  /* 0x000064002d137a24 */ /* 0x000fe400078e02ff */
[----:B------:R-:W-:-:S02]  /*28280*/  IMAD R20, R44, c[0x0][0x190], RZ ;  /* 0x000064002c147a24 */ /* 0x000fc400078e02ff */
[----:B------:R-:W3:Y:S04]  /*28290*/  LDL.LU R44, [R1+0x164] ;  /* 0x00016400012c7983 */ /* 0x000ee80000300800 */
[----:B------:R-:W4:Y:S04]  /*282a0*/  LDL.LU R45, [R1+0x184] ;  /* 0x00018400012d7983 */ /* 0x000f280000300800 */
        /* <DEDUP_REMOVED lines=19> */
[----:B------:R-:W3:Y:S01]  /*283e0*/  LDL.LU R70, [R1+0x5a0] ;  /* 0x0005a00001467983 */ /* 0x000ee20000300800 */
[----:B--2---:R-:W-:-:S03]  /*283f0*/  IMAD R27, R76, c[0x0][0x190], RZ ;  /* 0x000064004c1b7a24 */ /* 0x004fc600078e02ff */
[----:B------:R-:W2:Y:S01]  /*28400*/  LDL.LU R71, [R1+0x5bc] ;  /* 0x0005bc0001477983 */ /* 0x000ea20000300800 */
[----:B------:R-:W-:-:S03]  /*28410*/  IMAD R25, R77, c[0x0][0x190], RZ ;  /* 0x000064004d197a24 */ /* 0x000fc600078e02ff */
[----:B------:R-:W2:Y:S01]  /*28420*/  LDL.LU R72, [R1+0x5b8] ;  /* 0x0005b80001487983 */ /* 0x000ea20000300800 */
[----:B------:R-:W-:-:S03]  /*28430*/  IMAD R23, R78, c[0x0][0x190], RZ ;  /* 0x000064004e177a24 */ /* 0x000fc600078e02ff */
[----:B------:R-:W2:Y:S01]  /*28440*/  LDL.LU R73, [R1+0x5b4] ;  /* 0x0005b40001497983 */ /* 0x000ea20000300800 */
[----:B------:R-:W-:-:S03]  /*28450*/  IMAD R22, R79, c[0x0][0x190], RZ ;  /* 0x000064004f167a24 */ /* 0x000fc600078e02ff */
[----:B------:R-:W2:Y:S01]  /*28460*/  LDL.LU R75, [R1+0x5b0] ;  /* 0x0005b000014b7983 */ /* 0x000ea20000300800 */
[----:B------:R-:W-:-:S03]  /*28470*/  IMAD R21, R80, c[0x0][0x190], RZ ;  /* 0x0000640050157a24 */ /* 0x000fc600078e02ff */
        /* <DEDUP_REMOVED lines=11> */
[----:B------:R-:W3:Y:S04]  /*28530*/  LDL.LU R103, [R1+0x578] ;  /* 0x0005780001677983 */ /* 0x000ee80000300800 */
        /* <DEDUP_REMOVED lines=19> */
[----:B------:R-:W-:-:S04]  /*28670*/  LEA R0, P3, R4, c[0x0][0x168], 0x2 ;  /* 0x00005a0004007a11 */ /* 0x000fc800078610ff */
[----:B------:R-:W-:Y:S01]  /*28680*/  LEA.HI.X.SX32 R2, R4, c[0x0][0x16c], 0x2, P3 ;  /* 0x00005b0004027a11 */ /* 0x000fe200018f16ff */
[----:B--2---:R-:W-:Y:S02]  /*28690*/  IMAD R26, R104, c[0x0][0x190], RZ ;  /* 0x00006400681a7a24 */ /* 0x004fe400078e02ff */
[----:B---3--:R-:W-:-:S03]  /*286a0*/  IMAD R4, R103, c[0x0][0x190], RZ ;  /* 0x0000640067047a24 */ /* 0x008fc600078e02ff */
[----:B------:R1:W-:Y:S01]  /*286b0*/  STL [R1+0x4], R26 ;  /* 0x0000041a01007387 */ /* 0x0003e20000100800 */
[----:B----4-:R-:W-:-:S03]  /*286c0*/  IMAD R24, R102, c[0x0][0x190], RZ ;  /* 0x0000640066187a24 */ /* 0x010fc600078e02ff */
[----:B------:R2:W-:Y:S01]  /*286d0*/  STL [R1+0x14], R4 ;  /* 0x0000140401007387 */ /* 0x0005e20000100800 */
[----:B-1----:R-:W-:-:S03]  /*286e0*/  IMAD R26, R101, c[0x0][0x190], RZ ;  /* 0x00006400651a7a24 */ /* 0x002fc600078e02ff */
[----:B------:R1:W-:Y:S01]  /*286f0*/  STL [R1+0x1c], R24 ;  /* 0x00001c1801007387 */ /* 0x0003e20000100800 */
[----:B--2---:R-:W-:-:S03]  /*28700*/  IMAD R4, R100, c[0x0][0x190], RZ ;  /* 0x0000640064047a24 */ /* 0x004fc600078e02ff */
[----:B------:R2:W-:Y:S01]  /*28710*/  STL [R1+0x24], R26 ;  /* 0x0000241a01007387 */ /* 0x0005e20000100800 */
[----:B-1----:R-:W-:-:S03]  /*28720*/  IMAD R24, R99, c[0x0][0x190], RZ ;  /* 0x0000640063187a24 */ /* 0x002fc600078e02ff */
[----:B------:R1:W-:Y:S01]  /*28730*/  STL [R1+0x38], R4 ;  /* 0x0000380401007387 */ /* 0x0003e20000100800 */
[----:B--2---:R-:W-:-:S03]  /*28740*/  IMAD R26, R98, c[0x0][0x190], RZ ;  /* 0x00006400621a7a24 */ /* 0x004fc600078e02ff */
[----:B------:R2:W-:Y:S04]  /*28750*/  STL [R1+0x40], R24 ;  /* 0x0000401801007387 */ /* 0x0005e80000100800 */
[----:B------:R3:W-:Y:S01]  /*28760*/  STL [R1+0x50], R26 ;  /* 0x0000501a01007387 */ /* 0x0007e20000100800 */
[----:B-1----:R-:W-:Y:S02]  /*28770*/  IMAD R4, R97, c[0x0][0x190], RZ ;  /* 0x0000640061047a24 */ /* 0x002fe400078e02ff */
[----:B--2---:R-:W-:-:S03]  /*28780*/  IMAD R24, R96, c[0x0][0x190], RZ ;  /* 0x0000640060187a24 */ /* 0x004fc600078e02ff */
[----:B------:R1:W-:Y:S01]  /*28790*/  STL [R1+0x54], R4 ;  /* 0x0000540401007387 */ /* 0x0003e20000100800 */
[----:B---3--:R-:W-:-:S03]  /*287a0*/  IMAD R26, R95, c[0x0][0x190], RZ ;  /* 0x000064005f1a7a24 */ /* 0x008fc600078e02ff */
        /* <DEDUP_REMOVED lines=19> */
[----:B------:R-:W-:Y:S01]  /*288e0*/  STL [R1+0xc8], R26 ;  /* 0x0000c81a01007387 */ /* 0x000fe20000100800 */
[----:B-1----:R-:W-:-:S03]  /*288f0*/  IMAD R4, R68, c[0x0][0x190], RZ ;  /* 0x0000640044047a24 */ /* 0x002fc600078e02ff */
[----:B------:R-:W3:Y:S01]  /*28900*/  LDL.LU R252, [R1+0x51c] ;  /* 0x00051c0001fc7983 */ /* 0x000ee20000300800 */
[----:B--2---:R-:W-:-:S03]  /*28910*/  IMAD R24, R74, c[0x0][0x190], RZ ;  /* 0x000064004a187a24 */ /* 0x004fc600078e02ff */
[----:B------:R1:W-:Y:S04]  /*28920*/  STL [R1+0xd4], R4 ;  /* 0x0000d40401007387 */ /* 0x0003e80000100800 */
[----:B-1----:R-:W2:Y:S04]  /*28930*/  LDL.LU R4, [R1+0x518] ;  /* 0x0005180001047983 */ /* 0x002ea80000300800 */
[----:B------:R1:W-:Y:S04]  /*28940*/  STL [R1+0xe8], R24 ;  /* 0x0000e81801007387 */ /* 0x0003e80000100800 */
[----:B------:R-:W4:Y:S04]  /*28950*/  LDL.LU R251, [R1+0x514] ;  /* 0x0005140001fb7983 */ /* 0x000f280000300800 */
[----:B------:R-:W4:Y:S04]  /*28960*/  LDL.LU R250, [R1+0x510] ;  /* 0x0005100001fa7983 */ /* 0x000f280000300800 */
[----:B------:R-:W4:Y:S04]  /*28970*/  LDL.LU R248, [R1+0x50c] ;  /* 0x00050c0001f87983 */ /* 0x000f280000300800 */
[----:B------:R-:W4:Y:S04]  /*28980*/  LDL.LU R249, [R1+0x508] ;  /* 0x0005080001f97983 */ /* 0x000f280000300800 */
[----:B------:R-:W4:Y:S04]  /*28990*/  LDL.LU R26, [R1+0x504] ;  /* 0x00050400011a7983 */ /* 0x000f280000300800 */
[----:B------:R-:W4:Y:S04]  /*289a0*/  LDL.LU R28, [R1+0x4fc] ;  /* 0x0004fc00011c7983 */ /* 0x000f280000300800 */
[----:B-1----:R-:W4:Y:S04]  /*289b0*/  LDL.LU R24, [R1+0x4f8] ;  /* 0x0004f80001187983 */ /* 0x002f280000300800 */
        /* <DEDUP_REMOVED lines=22> */
[----:B---3--:R-:W-:-:S05]  /*28b20*/  IMAD R252, R252, c[0x0][0x190], RZ ;  /* 0x00006400fcfc7a24 */ /* 0x008fca00078e02ff */
[----:B------:R2:W-:Y:S02]  /*28b30*/  STL [R1+0xf0], R252 ;  /* 0x0000f0fc01007387 */ /* 0x0005e40000100800 */
[----:B--2---:R-:W-:Y:S02]  /*28b40*/  IMAD R252, R4, c[0x0][0x190], RZ ;  /* 0x0000640004fc7a24 */ /* 0x004fe400078e02ff */
[----:B----4-:R-:W-:-:S03]  /*28b50*/  IMAD R4, R251, c[0x0][0x190], RZ ;  /* 0x00006400fb047a24 */ /* 0x010fc600078e02ff */
[----:B------:R-:W-:Y:S01]  /*28b60*/  STL [R1+0xfc], R252 ;  /* 0x0000fcfc01007387 */ /* 0x000fe20000100800 */
[----:B------:R-:W-:-:S03]  /*28b70*/  IMAD R251, R250, c[0x0][0x190], RZ ;  /* 0x00006400fafb7a24 */ /* 0x000fc600078e02ff */
[----:B------:R1:W-:Y:S01]  /*28b80*/  STL [R1+0x10c], R4 ;  /* 0x00010c0401007387 */ /* 0x0003e20000100800 */
[----:B------:R-:W-:-:S03]  /*28b90*/  IMAD R250, R248, c[0x0][0x190], RZ ;  /* 0x00006400f8fa7a24 */ /* 0x000fc600078e02ff */
[----:B------:R-:W-:Y:S01]  /*28ba0*/  STL [R1+0x11c], R251 ;  /* 0x00011cfb01007387 */ /* 0x000fe20000100800 */
[----:B-1----:R-:W-:Y:S02]  /*28bb0*/  IMAD R4, R249, c[0x0][0x190], RZ ;  /* 0x00006400f9047a24 */ /* 0x002fe400078e02ff */
[----:B------:R-:W-:Y:S01]  /*28bc0*/  IMAD R248, R26, c[0x0][0x190], RZ ;  /* 0x000064001af87a24 */ /* 0x000fe200078e02ff */
[----:B------:R-:W-:Y:S01]  /*28bd0*/  STL [R1+0x12c], R250 ;  /* 0x00012cfa01007387 */ /* 0x000fe20000100800 */
[----:B------:R-:W-:-:S03]  /*28be0*/  IMAD R26, R28, c[0x0][0x190], RZ ;  /* 0x000064001c1a7a24 */ /* 0x000fc600078e02ff */
[----:B------:R1:W-:Y:S04]  /*28bf0*/  STL [R1+0x138], R4 ;  /* 0x0001380401007387 */ /* 0x0003e80000100800 */
[----:B------:R-:W-:Y:S04]  /*28c00*/  STL [R1+0x144], R248 ;  /* 0x000144f801007387 */ /* 0x000fe80000100800 */
[----:B------:R2:W-:Y:S01]  /*28c10*/  STL [R1+0x154], R26 ;  /* 0x0001541a01007387 */ /* 0x0005e20000100800 */
[----:B-1----:R-:W-:Y:S02]  /*28c20*/  IMAD R4, R24, c[0x0][0x190], RZ ;  /* 0x0000640018047a24 */ /* 0x002fe400078e02ff */
[----:B------:R-:W-:-:S03]  /*28c30*/  IMAD R24, R105, c[0x0][0x190], RZ ;  /* 0x0000640069187a24 */ /* 0x000fc600078e02ff */
        /* <DEDUP_REMOVED lines=598> */
[----:B------:R-:W-:Y:S01]  /*2b1a0*/  STL [R1+0xd0], R26 ;  /* 0x0000d01a01007387 */ /* 0x000fe20000100800 */
[----:B--2---:R-:W-:-:S03]  /*2b1b0*/  IMAD R4, R74, c[0x0][0x190], RZ ;  /* 0x000064004a047a24 */ /* 0x004fc600078e02ff */
[----:B------:R-:W2:Y:S04]  /*2b1c0*/  LDL.LU R105, [R1+0xbc] ;  /* 0x0000bc0001697983 */ /* 0x000ea80000300800 */
[----:B------:R-:W-:Y:S04]  /*2b1d0*/  STL [R1+0xcc], R24 ;  /* 0x0000cc1801007387 */ /* 0x000fe80000100800 */
[----:B------:R-:W3:Y:S04]  /*2b1e0*/  LDL.LU R104, [R1+0xb8] ;  /* 0x0000b80001687983 */ /* 0x000ee80000300800 */
[----:B------:R1:W-:Y:S04]  /*2b1f0*/  STL [R1+0xc0], R4 ;  /* 0x0000c00401007387 */ /* 0x0003e80000100800 */
        /* <DEDUP_REMOVED lines=28> */
[----:B------:R-:W4:Y:S01]  /*2b3c0*/  LDL.LU R24, [R1] ;  /* 0x0000000001187983 */ /* 0x000f220000300800 */
[----:B--2---:R-:W-:-:S05]  /*2b3d0*/  IMAD R105, R105, c[0x0][0x190], RZ ;  /* 0x0000640069697a24 */ /* 0x004fca00078e02ff */
[----:B------:R1:W-:Y:S01]  /*2b3e0*/  STL [R1+0xbc], R105 ;  /* 0x0000bc6901007387 */ /* 0x0003e20000100800 */
[----:B---3--:R-:W-:-:S03]  /*2b3f0*/  IMAD R104, R104, c[0x0][0x190], RZ ;  /* 0x0000640068687a24 */ /* 0x008fc600078e02ff */
[----:B-1----:R-:W2:Y:S01]  /*2b400*/  LDL.LU R105, [R1+0x3df4] ;  /* 0x003df40001697983 */ /* 0x002ea20000300800 */
[----:B----4-:R-:W-:-:S03]  /*2b410*/  IMAD R103, R103, c[0x0][0x190], RZ ;  /* 0x0000640067677a24 */ /* 0x010fc600078e02ff */
[----:B------:R1:W-:Y:S01]  /*2b420*/  STL [R1+0xb8], R104 ;  /* 0x0000b86801007387 */ /* 0x0003e20000100800 */
[----:B------:R-:W-:Y:S02]  /*2b430*/  IMAD R102, R102, c[0x0][0x190], RZ ;  /* 0x0000640066667a24 */ /* 0x000fe400078e02ff */
[----:B------:R-:W-:Y:S01]  /*2b440*/  IMAD R101, R101, c[0x0][0x190], RZ ;  /* 0x0000640065657a24 */ /* 0x000fe200078e02ff */
[----:B-1----:R-:W3:Y:S01]  /*2b450*/  LDL.LU R104, [R1+0x3df0] ;  /* 0x003df00001687983 */ /* 0x002ee20000300800 */
[----:B------:R-:W-:-:S03]  /*2b460*/  IMAD R100, R100, c[0x0][0x190], RZ ;  /* 0x0000640064647a24 */ /* 0x000fc600078e02ff */
[----:B------:R1:W-:Y:S01]  /*2b470*/  STL [R1+0xb4], R103 ;  /* 0x0000b46701007387 */ /* 0x0003e20000100800 */
[----:B------:R-:W-:Y:S02]  /*2b480*/  IMAD R99, R99, c[0x0][0x190], RZ ;  /* 0x0000640063637a24 */ /* 0x000fe400078e02ff */
[----:B------:R-:W-:Y:S01]  /*2b490*/  IMAD R98, R98, c[0x0][0x190], RZ ;  /* 0x0000640062627a24 */ /* 0x000fe200078e02ff */
[----:B-1----:R-:W4:Y:S04]  /*2b4a0*/  LDL.LU R103, [R1+0x3dec] ;  /* 0x003dec0001677983 */ /* 0x002f280000300800 */
[----:B------:R1:W-:Y:S01]  /*2b4b0*/  STL [R1+0xac], R102 ;  /* 0x0000ac6601007387 */ /* 0x0003e20000100800 */
[----:B------:R-:W-:Y:S02]  /*2b4c0*/  IMAD R97, R97, c[0x0][0x190], RZ ;  /* 0x0000640061617a24 */ /* 0x000fe400078e02ff */
[----:B------:R-:W-:Y:S01]  /*2b4d0*/  IMAD R96, R96, c[0x0][0x190], RZ ;  /* 0x0000640060607a24 */ /* 0x000fe200078e02ff */
[----:B-1----:R-:W2:Y:S04]  /*2b4e0*/  LDL.LU R102, [R1+0x3de8] ;  /* 0x003de80001667983 */ /* 0x002ea80000300800 */
[----:B------:R1:W-:Y:S01]  /*2b4f0*/  STL [R1+0xa0], R101 ;  /* 0x0000a06501007387 */ /* 0x0003e20000100800 */
[----:B------:R-:W-:-:S03]  /*2b500*/  IMAD R95, R95, c[0x0][0x190], RZ ;  /* 0x000064005f5f7a24 */ /* 0x000fc600078e02ff */
        /* <DEDUP_REMOVED lines=46> */
[----:B------:R-:W-:-:S02]  /*2b7f0*/  IMAD R252, R252, c[0x0][0x190], RZ ;  /* 0x00006400fcfc7a24 */ /* 0x000fc400078e02ff */
[----:B------:R-:W-:Y:S02]  /*2b800*/  IMAD R4, R4, c[0x0][0x190], RZ ;  /* 0x0000640004047a24 */ /* 0x000fe400078e02ff */
[----:B------:R-:W-:Y:S01]  /*2b810*/  IMAD R251, R251, c[0x0][0x190], RZ ;  /* 0x00006400fbfb7a24 */ /* 0x000fe200078e02ff */
[----:B------:R-:W-:Y:S01]  /*2b820*/  STL [R1+0x30], R252 ;  /* 0x000030fc01007387 */ /* 0x000fe20000100800 */
[----:B------:R-:W-:-:S03]  /*2b830*/  IMAD R250, R250, c[0x0][0x190], RZ ;  /* 0x00006400fafa7a24 */ /* 0x000fc600078e02ff */
[----:B------:R1:W-:Y:S01]  /*2b840*/  STL [R1+0x2c], R4 ;  /* 0x00002c0401007387 */ /* 0x0003e20000100800 */
[----:B------:R-:W-:-:S03]  /*2b850*/  IMAD R249, R249, c[0x0][0x190], RZ ;  /* 0x00006400f9f97a24 */ /* 0x000fc600078e02ff */
[----:B------:R-:W-:Y:S01]  /*2b860*/  STL [R1+0x28], R251 ;  /* 0x000028fb01007387 */ /* 0x000fe20000100800 */
[----:B-1----:R-:W-:-:S03]  /*2b870*/  IMAD R4, R248, c[0x0][0x190], RZ ;  /* 0x00006400f8047a24 */ /* 0x002fc600078e02ff */
[----:B------:R-:W-:Y:S01]  /*2b880*/  STL [R1+0x20], R250 ;  /* 0x000020fa01007387 */ /* 0x000fe20000100800 */
[----:B------:R-:W-:-:S03]  /*2b890*/  IMAD R248, R26, c[0x0][0x190], RZ ;  /* 0x000064001af87a24 */ /* 0x000fc600078e02ff */
[----:B------:R1:W-:Y:S01]  /*2b8a0*/  STL [R1+0x18], R4 ;  /* 0x0000180401007387 */ /* 0x0003e20000100800 */
[----:B------:R-:W-:-:S03]  /*2b8b0*/  IMAD R26, R24, c[0x0][0x190], RZ ;  /* 0x00006400181a7a24 */ /* 0x000fc600078e02ff */
[----:B------:R-:W-:Y:S01]  /*2b8c0*/  STL [R1+0x10], R249 ;  /* 0x000010f901007387 */ /* 0x000fe20000100800 */
[----:B-1----:R-:W-:-:S03]  /*2b8d0*/  IMAD R4, R28, c[0x0][0x190], RZ ;  /* 0x000064001c047a24 */ /* 0x002fc600078e02ff */
[----:B------:R-:W-:Y:S04]  /*2b8e0*/  STL [R1+0xc], R248 ;  /* 0x00000cf801007387 */ /* 0x000fe80000100800 */
[----:B------:R-:W-:Y:S04]  /*2b8f0*/  STL [R1+0x8], R4 ;  /* 0x0000080401007387 */ /* 0x000fe80000100800 */
[----:B------:R1:W-:Y:S02]  /*2b900*/  STL [R1], R26 ;  /* 0x0000001a01007387 */ /* 0x0003e40000100800 */
[----:B-1----:R-:W-:-:S02]  /*2b910*/  IMAD R26, R169, c[0x0][0x190], RZ ;  /* 0x00006400a91a7a24 */ /* 0x002fc400078e02ff */
[----:B------:R-:W-:Y:S02]  /*2b920*/  IMAD R249, R243, c[0x0][0x190], RZ ;  /* 0x00006400f3f97a24 */ /* 0x000fe400078e02ff */
[----:B------:R-:W-:Y:S02]  /*2b930*/  IMAD R248, R244, c[0x0][0x190], RZ ;  /* 0x00006400f4f87a24 */ /* 0x000fe400078e02ff */
[----:B------:R-:W-:Y:S02]  /*2b940*/  IMAD R5, R5, c[0x0][0x190], RZ ;  /* 0x0000640005057a24 */ /* 0x000fe400078e02ff */
[----:B--2---:R-:W-:Y:S02]  /*2b950*/  IMAD R4, R68, c[0x0][0x190], RZ ;  /* 0x0000640044047a24 */ /* 0x004fe400078e02ff */
[----:B---3--:R-:W-:-:S05]  /*2b960*/  IMAD R24, R74, c[0x0][0x190], RZ ;  /* 0x000064004a187a24 */ /* 0x008fca00078e02ff */
[----:B------:R1:W-:Y:S04]  /*2b970*/  STL [R1+0x9f8], R24 ;  /* 0x0009f81801007387 */ /* 0x0003e80000100800 */
[----:B------:R2:W-:Y:S01]  /*2b980*/  STL [R1+0x9fc], R4 ;  /* 0x0009fc0401007387 */ /* 0x0005e20000100800 */
[----:B-1----:R-:W-:Y:S02]  /*2b990*/  IMAD R24, R164, c[0x0][0x190], RZ ;  /* 0x00006400a4187a24 */ /* 0x002fe400078e02ff */
[----:B--2---:R-:W-:-:S03]  /*2b9a0*/  IMAD R4, R166, c[0x0][0x190], RZ ;  /* 0x00006400a6047a24 */ /* 0x004fc600078e02ff */
[----:B------:R1:W-:Y:S04]  /*2b9b0*/  STL [R1+0xa00], R24 ;  /* 0x000a001801007387 */ /* 0x0003e80000100800 */
[----:B------:R2:W-:Y:S01]  /*2b9c0*/  STL [R1+0xa04], R4 ;  /* 0x000a040401007387 */ /* 0x0005e20000100800 */
[----:B-1----:R-:W-:Y:S02]  /*2b9d0*/  IMAD R24, R168, c[0x0][0x190], RZ ;  /* 0x00006400a8187a24 */ /* 0x002fe400078e02ff */
[----:B--2---:R-:W-:-:S03]  /*2b9e0*/  IMAD R4, R170, c[0x0][0x190], RZ ;  /* 0x00006400aa047a24 */ /* 0x004fc600078e02ff */
[----:B------:R1:W-:Y:S04]  /*2b9f0*/  STL [R1+0xa08], R24 ;  /* 0x000a081801007387 */ /* 0x0003e80000100800 */
        /* <DEDUP_REMOVED lines=75> */
[----:B--2---:R-:W-:Y:S02]  /*2beb0*/  IMAD R26, R210, c[0x0][0x190], RZ ;  /* 0x00006400d21a7a24 */ /* 0x004fe400078e02ff */
[----:B---3--:R-:W-:Y:S01]  /*2bec0*/  IMAD R4, R209, c[0x0][0x190], RZ ;  /* 0x00006400d1047a24 */ /* 0x008fe200078e02ff */
[----:B------:R1:W-:Y:S04]  /*2bed0*/  STL [R1+0xaa4], R24 ;  /* 0x000aa41801007387 */ /* 0x0003e80000100800 */
[----:B------:R2:W-:Y:S01]  /*2bee0*/  STL [R1+0xaac], R4 ;  /* 0x000aac0401007387 */ /* 0x0005e20000100800 */
[----:B-1----:R-:W-:-:S03]  /*2bef0*/  IMAD R24, R211, c[0x0][0x190], RZ ;  /* 0x00006400d3187a24 */ /* 0x002fc600078e02ff */
[----:B------:R-:W-:Y:S01]  /*2bf00*/  STL [R1+0xab0], R26 ;  /* 0x000ab01a01007387 */ /* 0x000fe20000100800 */
[----:B--2---:R-:W-:-:S03]  /*2bf10*/  IMAD R4, R212, c[0x0][0x190], RZ ;  /* 0x00006400d4047a24 */ /* 0x004fc600078e02ff */
[----:B------:R1:W-:Y:S04]  /*2bf20*/  STL [R1+0xab4], R24 ;  /* 0x000ab41801007387 */ /* 0x0003e80000100800 */
[----:B------:R2:W-:Y:S01]  /*2bf30*/  STL [R1+0xab8], R4 ;  /* 0x000ab80401007387 */ /* 0x0005e20000100800 */
[----:B-1----:R-:W-:Y:S02]  /*2bf40*/  IMAD R24, R214, c[0x0][0x190], RZ ;  /* 0x00006400d6187a24 */ /* 0x002fe400078e02ff */
[----:B--2---:R-:W-:-:S03]  /*2bf50*/  IMAD R4, R215, c[0x0][0x190], RZ ;  /* 0x00006400d7047a24 */ /* 0x004fc600078e02ff */
[----:B------:R1:W-:Y:S04]  /*2bf60*/  STL [R1+0xac0], R24 ;  /* 0x000ac01801007387 */ /* 0x0003e80000100800 */
[----:B------:R2:W-:Y:S01]  /*2bf70*/  STL [R1+0xac4], R4 ;  /* 0x000ac40401007387 */ /* 0x0005e20000100800 */
[----:B------:R-:W-:Y:S02]  /*2bf80*/  IMAD R26, R219, c[0x0][0x190], RZ ;  /* 0x00006400db1a7a24 */ /* 0x000fe400078e02ff */
[----:B-1----:R-:W-:Y:S02]  /*2bf90*/  IMAD R24, R217, c[0x0][0x190], RZ ;  /* 0x00006400d9187a24 */ /* 0x002fe400078e02ff */
[----:B--2---:R-:W-:-:S03]  /*2bfa0*/  IMAD R4, R218, c[0x0][0x190], RZ ;  /* 0x00006400da047a24 */ /* 0x004fc600078e02ff */
[----:B------:R1:W-:Y:S04]  /*2bfb0*/  STL [R1+0xacc], R24 ;  /* 0x000acc1801007387 */ /* 0x0003e80000100800 */
        /* <DEDUP_REMOVED lines=20> */
[----:B---3--:R-:W-:-:S05]  /*2c100*/  IMAD R4, R230, c[0x0][0x190], RZ ;  /* 0x00006400e6047a24 */ /* 0x008fca00078e02ff */
        /* <DEDUP_REMOVED lines=22> */
[----:B------:R-:W-:Y:S04]  /*2c270*/  STL [R1+0x3d94], R249 ;  /* 0x003d94f901007387 */ /* 0x000fe80000100800 */
[----:B------:R3:W-:Y:S01]  /*2c280*/  STL [R1+0xb3c], R4 ;  /* 0x000b3c0401007387 */ /* 0x0007e20000100800 */
[----:B-1----:R-:W-:Y:S02]  /*2c290*/  IMAD R26, R246, c[0x0][0x190], RZ ;  /* 0x00006400f61a7a24 */ /* 0x002fe400078e02ff */
[----:B--2---:R-:W-:-:S02]  /*2c2a0*/  IMAD R24, R247, c[0x0][0x190], RZ ;  /* 0x00006400f7187a24 */ /* 0x004fc400078e02ff */
[----:B---3--:R-:W-:-:S05]  /*2c2b0*/  IMAD R4, R245, c[0x0][0x190], RZ ;  /* 0x00006400f5047a24 */ /* 0x008fca00078e02ff */
[----:B------:R1:W-:Y:S01]  /*2c2c0*/  STL [R1+0xb48], R4 ;  /* 0x000b480401007387 */ /* 0x0003e20000100800 */
[----:B------:R-:W-:-:S03]  /*2c2d0*/  IMAD R249, R34, c[0x0][0x190], RZ ;  /* 0x0000640022f97a24 */ /* 0x000fc600078e02ff */
[----:B------:R2:W-:Y:S01]  /*2c2e0*/  STL [R1+0xb4c], R26 ;  /* 0x000b4c1a01007387 */ /* 0x0005e20000100800 */
[----:B-1----:R-:W-:-:S03]  /*2c2f0*/  IMAD R4, R37, c[0x0][0x190], RZ ;  /* 0x0000640025047a24 */ /* 0x002fc600078e02ff */
[----:B------:R1:W-:Y:S01]  /*2c300*/  STL [R1+0xb50], R24 ;  /* 0x000b501801007387 */ /* 0x0003e20000100800 */
[----:B--2---:R-:W-:-:S03]  /*2c310*/  IMAD R26, R32, c[0x0][0x190], RZ ;  /* 0x00006400201a7a24 */ /* 0x004fc600078e02ff */
[----:B------:R2:W-:Y:S01]  /*2c320*/  STL [R1+0xb54], R4 ;  /* 0x000b540401007387 */ /* 0x0005e20000100800 */
[----:B-1----:R-:W-:-:S03]  /*2c330*/  IMAD R24, R33, c[0x0][0x190], RZ ;  /* 0x0000640021187a24 */ /* 0x002fc600078e02ff */
[----:B------:R-:W-:Y:S01]  /*2c340*/  STL.64 [R1+0x3d98], R248 ;  /* 0x003d98f801007387 */ /* 0x000fe20000100a00 */
[----:B--2---:R-:W-:-:S03]  /*2c350*/  IMAD R4, R30, c[0x0][0x190], RZ ;  /* 0x000064001e047a24 */ /* 0x004fc600078e02ff */
[----:B------:R1:W-:Y:S04]  /*2c360*/  STL [R1+0xb78], R24 ;  /* 0x000b781801007387 */ /* 0x0003e80000100800 */
[----:B------:R-:W-:Y:S04]  /*2c370*/  STL [R1+0xb7c], R26 ;  /* 0x000b7c1a01007387 */ /* 0x000fe80000100800 */
[----:B------:R2:W-:Y:S01]  /*2c380*/  STL [R1+0xb80], R4 ;  /* 0x000b800401007387 */ /* 0x0005e20000100800 */
[----:B-1----:R-:W-:-:S05]  /*2c390*/  IMAD R24, R29, c[0x0][0x190], RZ ;  /* 0x000064001d187a24 */ /* 0x002fca00078e02ff */
[----:B------:R-:W-:Y:S01]  /*2c3a0*/  STL [R1+0xb84], R24 ;  /* 0x000b841801007387 */ /* 0x000fe20000100800 */
[----:B--2---:R-:W-:Y:S02]  /*2c3b0*/  IMAD R4, R6, c[0x0][0x190], RZ ;  /* 0x0000640006047a24 */ /* 0x004fe400078e02ff */
[----:B------:R-:W-:Y:S01]  /*2c3c0*/  IMAD R6, R7, c[0x0][0x190], RZ ;  /* 0x0000640007067a24 */ /* 0x000fe200078e02ff */
[----:B------:R1:W-:Y:S01]  /*2c3d0*/  STL [R1+0xb88], R5 ;  /* 0x000b880501007387 */ /* 0x0003e20000100800 */
[----:B------:R-:W-:-:S03]  /*2c3e0*/  IMAD R7, R10, c[0x0][0x190], RZ ;  /* 0x000064000a077a24 */ /* 0x000fc600078e02ff */
[----:B------:R2:W-:Y:S04]  /*2c3f0*/  STL [R1+0xb8c], R4 ;  /* 0x000b8c0401007387 */ /* 0x0005e80000100800 */
[----:B------:R3:W-:Y:S01]  /*2c400*/  STL [R1+0xb90], R6 ;  /* 0x000b900601007387 */ /* 0x0007e20000100800 */
[----:B-1----:R-:W-:Y:S02]  /*2c410*/  IMAD R5, R8, c[0x0][0x190], RZ ;  /* 0x0000640008057a24 */ /* 0x002fe400078e02ff */
[----:B--2---:R-:W-:-:S03]  /*2c420*/  IMAD R4, R9, c[0x0][0x190], RZ ;  /* 0x0000640009047a24 */ /* 0x004fc600078e02ff */
[----:B------:R1:W-:Y:S01]  /*2c430*/  STL [R1+0xb94], R5 ;  /* 0x000b940501007387 */ /* 0x0003e20000100800 */
[----:B---3--:R-:W-:-:S03]  /*2c440*/  IMAD R6, R11, c[0x0][0x190], RZ ;  /* 0x000064000b067a24 */ /* 0x008fc600078e02ff */
[----:B------:R2:W-:Y:S01]  /*2c450*/  STL [R1+0xb9c], R4 ;  /* 0x000b9c0401007387 */ /* 0x0005e20000100800 */
[----:B------:R-:W-:-:S03]  /*2c460*/  IMAD R8, R13, c[0x0][0x190], RZ ;  /* 0x000064000d087a24 */ /* 0x000fc600078e02ff */
[----:B------:R-:W-:Y:S01]  /*2c470*/  STL [R1+0xbd0], R7 ;  /* 0x000bd00701007387 */ /* 0x000fe20000100800 */
[----:B-1----:R-:W-:-:S03]  /*2c480*/  IMAD R5, R12, c[0x0][0x190], RZ ;  /* 0x000064000c057a24 */ /* 0x002fc600078e02ff */
[----:B------:R1:W-:Y:S01]  /*2c490*/  STL [R1+0xbd8], R6 ;  /* 0x000bd80601007387 */ /* 0x0003e20000100800 */
[----:B--2---:R-:W-:-:S03]  /*2c4a0*/  LEA R4, P3, R3, R0, 0x2 ;  /* 0x0000000003047211 */ /* 0x004fc600078610ff */
[----:B------:R2:W-:Y:S01]  /*2c4b0*/  STL [R1+0xbe0], R5 ;  /* 0x000be00501007387 */ /* 0x0005e20000100800 */
[----:B-1----:R-:W-:-:S03]  /*2c4c0*/  LEA R6, P0, R16, R0, 0x2 ;  /* 0x0000000010067211 */ /* 0x002fc600078010ff */
[----:B------:R1:W-:Y:S01]  /*2c4d0*/  STL [R1+0xbe8], R8 ;  /* 0x000be80801007387 */ /* 0x0003e20000100800 */
[-C--:B--2---:R-:W-:Y:S01]  /*2c4e0*/  LEA.HI.X.SX32 R5, R3, R2.reuse, 0x2, P3 ;  /* 0x0000000203057211 */ /* 0x084fe200018f16ff */
[----:B------:R-:W-:Y:S01]  /*2c4f0*/  IMAD R3, R14, c[0x0][0x190], RZ ;  /* 0x000064000e037a24 */ /* 0x000fe200078e02ff */
[----:B------:R-:W-:Y:S02]  /*2c500*/  LEA.HI.X.SX32 R7, R16, R2, 0x2, P0 ;  /* 0x0000000210077211 */ /* 0x000fe400000f16ff */
[-C--:B------:R-:W-:Y:S02]  /*2c510*/  LEA R10, P0, R18, R0.reuse, 0x2 ;  /* 0x00000000120a7211 */ /* 0x080fe400078010ff */
[C---:B-1----:R-:W-:Y:S01]  /*2c520*/  LEA R8, P3, R17.reuse, R0, 0x2 ;  /* 0x0000000011087211 */ /* 0x042fe200078610ff */
[----:B------:R-:W-:Y:S03]  /*2c530*/  STL.64 [R1+0x3d18], R4 ;  /* 0x003d180401007387 */ /* 0x000fe60000100a00 */
[----:B------:R-:W-:Y:S01]  /*2c540*/  LEA.HI.X.SX32 R9, R17, R2, 0x2, P3 ;  /* 0x0000000211097211 */ /* 0x000fe200018f16ff */
[----:B------:R-:W-:Y:S01]  /*2c550*/  STL.64 [R1+0x3d28], R6 ;  /* 0x003d280601007387 */ /* 0x000fe20000100a00 */
[----:B------:R-:W-:-:S03]  /*2c560*/  LEA R12, P3, R19, R0, 0x2 ;  /* 0x00000000130c7211 */ /* 0x000fc600078610ff */
[----:B------:R1:W-:Y:S01]  /*2c570*/  STL [R1+0xbec], R3 ;  /* 0x000bec0301007387 */ /* 0x0003e20000100800 */
[-C--:B------:R-:W-:Y:S02]  /*2c580*/  LEA.HI.X.SX32 R11, R18, R2.reuse, 0x2, P0 ;  /* 0x00000002120b7211 */ /* 0x080fe400000f16ff */
[----:B------:R-:W-:Y:S01]  /*2c590*/  LEA.HI.X.SX32 R13, R19, R2, 0x2, P3 ;  /* 0x00000002130d7211 */ /* 0x000fe200018f16ff */
[----:B------:R-:W-:Y:S01]  /*2c5a0*/  STL [R1+0x3d38], R8 ;  /* 0x003d380801007387 */ /* 0x000fe20000100800 */
[----:B-1----:R-:W-:-:S03]  /*2c5b0*/  IMAD R3, R15, c[0x0][0x190], RZ ;  /* 0x000064000f037a24 */ /* 0x002fc600078e02ff */
[----:B------:R-:W-:Y:S04]  /*2c5c0*/  STL [R1+0x3d34], R9 ;  /* 0x003d340901007387 */ /* 0x000fe80000100800 */
[----:B------:R-:W-:Y:S04]  /*2c5d0*/  STL [R1+0x3d40], R10 ;  /* 0x003d400a01007387 */ /* 0x000fe80000100800 */
[----:B------:R1:W-:Y:S04]  /*2c5e0*/  STL [R1+0xbe4], R3 ;  /* 0x000be40301007387 */ /* 0x0003e80000100800 */
[----:B------:R-:W-:Y:S04]  /*2c5f0*/  STL [R1+0x3d3c], R11 ;  /* 0x003d3c0b01007387 */ /* 0x000fe80000100800 */
[----:B------:R2:W-:Y:S04]  /*2c600*/  STL [R1+0x3d48], R12 ;  /* 0x003d480c01007387 */ /* 0x0005e80000100800 */
[----:B------:R-:W-:Y:S04]  /*2c610*/  STL [R1+0x3d44], R13 ;  /* 0x003d440d01007387 */ /* 0x000fe80000100800 */
[----:B------:R-:W3:Y:S01]  /*2c620*/  LDL.LU R68, [R1+0x260] ;  /* 0x0002600001447983 */ /* 0x000ee20000300800 */
[----:B------:R-:W-:-:S02]  /*2c630*/  LEA R14, P0, R20, R0, 0x2 ;  /* 0x00000000140e7211 */ /* 0x000fc400078010ff */
[----:B------:R-:W-:Y:S01]  /*2c640*/  LEA R16, P3, R21, R0, 0x2 ;  /* 0x0000000015107211 */ /* 0x000fe200078610ff */
[----:B------:R-:W-:Y:S01]  /*2c650*/  IMAD R44, R44, c[0x0][0x190], RZ ;  /* 0x000064002c2c7a24 */ /* 0x000fe200078e02ff */
[----:B------:R-:W-:Y:S01]  /*2c660*/  LEA.HI.X.SX32 R15, R20, R2, 0x2, P0 ;  /* 0x00000002140f7211 */ /* 0x000fe200000f16ff */
[----:B------:R-:W-:Y:S01]  /*2c670*/  IMAD R45, R45, c[0x0][0x190], RZ ;  /* 0x000064002d2d7a24 */ /* 0x000fe200078e02ff */
[----:B------:R-:W-:Y:S01]  /*2c680*/  LEA R18, P0, R22, R0, 0x2 ;  /* 0x0000000016127211 */ /* 0x000fe200078010ff */
[----:B------:R-:W-:Y:S01]  /*2c690*/  IMAD R46, R46, c[0x0][0x190], RZ ;  /* 0x000064002e2e7a24 */ /* 0x000fe200078e02ff */
[----:B------:R-:W-:Y:S01]  /*2c6a0*/  LEA.HI.X.SX32 R17, R21, R2, 0x2, P3 ;  /* 0x0000000215117211 */ /* 0x000fe200018f16ff */
[----:B------:R-:W-:Y:S01]  /*2c6b0*/  IMAD R48, R48, c[0x0][0x190], RZ ;  /* 0x0000640030307a24 */ /* 0x000fe200078e02ff */
[----:B------:R-:W-:Y:S01]  /*2c6c0*/  LEA R20, P3, R23, R0, 0x2 ;  /* 0x0000000017147211 */ /* 0x000fe200078610ff */
[----:B------:R-:W-:Y:S01]  /*2c6d0*/  IMAD R49, R49, c[0x0][0x190], RZ ;  /* 0x0000640031317a24 */ /* 0x000fe200078e02ff */
[----:B------:R-:W-:Y:S01]  /*2c6e0*/  LEA.HI.X.SX32 R19, R22, R2, 0x2, P0 ;  /* 0x0000000216137211 */ /* 0x000fe200000f16ff */
[----:B-1----:R-:W-:Y:S01]  /*2c6f0*/  IMAD R3, R31, c[0x0][0x190], RZ ;  /* 0x000064001f037a24 */ /* 0x002fe200078e02ff */
[----:B------:R-:W-:Y:S01]  /*2c700*/  LEA R22, P0, R25, R0, 0x2 ;  /* 0x0000000019167211 */ /* 0x000fe200078010ff */
[----:B------:R-:W-:Y:S01]  /*2c710*/  IMAD R50, R50, c[0x0][0x190], RZ ;  /* 0x0000640032327a24 */ /* 0x000fe200078e02ff */
[----:B------:R-:W-:Y:S01]  /*2c720*/  LEA.HI.X.SX32 R21, R23, R2, 0x2, P3 ;  /* 0x0000000217157211 */ /* 0x000fe200018f16ff */
[----:B------:R-:W4:Y:S01]  /*2c730*/  LDL.LU R74, [R1+0x458] ;  /* 0x00045800014a7983 */ /* 0x000f220000300800 */
[----:B------:R-:W-:-:S02]  /*2c740*/  LEA R24, P3, R27, R0, 0x2 ;  /* 0x000000001b187211 */ /* 0x000fc400078610ff */
[----:B------:R-:W-:Y:S02]  /*2c750*/  LEA.HI.X.SX32 R23, R25, R2, 0x2, P0 ;  /* 0x0000000219177211 */ /* 0x000fe400000f16ff */
[C---:B------:R-:W-:Y:S02]  /*2c760*/  LEA R26, P0, R44.reuse, R0, 0x2 ;  /* 0x000000002c1a7211 */ /* 0x040fe400078010ff */
[----:B------:R-:W-:Y:S02]  /*2c770*/  LEA.HI.X.SX32 R25, R27, R2, 0x2, P3 ;  /* 0x000000021b197211 */ /* 0x000fe400018f16ff */
[----:B------:R-:W-:Y:S02]  /*2c780*/  LEA R28, P3, R45, R0, 0x2 ;  /* 0x000000002d1c7211 */ /* 0x000fe400078610ff */
[----:B------:R-:W-:Y:S02]  /*2c790*/  LEA.HI.X.SX32 R27, R44, R2, 0x2, P0 ;  /* 0x000000022c1b7211 */ /* 0x000fe400000f16ff */
[----:B------:R-:W-:-:S02]  /*2c7a0*/  LEA R30, P0, R46, R0, 0x2 ;  /* 0x000000002e1e7211 */ /* 0x000fc400078010ff */
[----:B------:R-:W-:Y:S01]  /*2c7b0*/  LEA.HI.X.SX32 R29, R45, R2, 0x2, P3 ;  /* 0x000000022d1d7211 */ /* 0x000fe200018f16ff */
[----:B------:R-:W-:Y:S01]  /*2c7c0*/  IMAD R52, R52, c[0x0][0x190], RZ ;  /* 0x0000640034347a24 */ /* 0x000fe200078e02ff */
[----:B------:R-:W-:Y:S01]  /*2c7d0*/  LEA R32, P3, R48, R0, 0x2 ;  /* 0x0000000030207211 */ /* 0x000fe200078610ff */
[----:B------:R-:W-:Y:S01]  /*2c7e0*/  STL [R1+0xbdc], R3 ;  /* 0x000bdc0301007387 */ /* 0x000fe20000100800 */
[----:B------:R-:W-:Y:S02]  /*2c7f0*/  LEA.HI.X.SX32 R31, R46, R2, 0x2, P0 ;  /* 0x000000022e1f7211 */ /* 0x000fe400000f16ff */
[----:B------:R-:W-:Y:S01]  /*2c800*/  LEA R34, P0, R49, R0, 0x2 ;  /* 0x0000000031227211 */ /* 0x000fe200078010ff */
[----:B------:R-:W-:Y:S01]  /*2c810*/  STL [R1+0x3d50], R14 ;  /* 0x003d500e01007387 */ /* 0x000fe20000100800 */
[----:B------:R-:W-:Y:S01]  /*2c820*/  IMAD R233, R36, c[0x0][0x190], RZ ;  /* 0x0000640024e97a24 */ /* 0x000fe200078e02ff */
[----:B------:R-:W-:Y:S02]  /*2c830*/  LEA.HI.X.SX32 R33, R48, R2, 0x2, P3 ;  /* 0x0000000230217211 */ /* 0x000fe400018f16ff */
[----:B------:R1:W-:Y:S01]  /*2c840*/  STL [R1+0x3d4c], R15 ;  /* 0x003d4c0f01007387 */ /* 0x0003e20000100800 */
[----:B------:R-:W-:Y:S01]  /*2c850*/  IMAD R53, R53, c[0x0][0x190], RZ ;  /* 0x0000640035357a24 */ /* 0x000fe200078e02ff */
[----:B------:R-:W-:Y:S01]  /*2c860*/  LEA R36, P3, R50, R0, 0x2 ;  /* 0x0000000032247211 */ /* 0x000fe200078610ff */
[----:B--2---:R-:W-:-:S02]  /*2c870*/  IMAD R12, R38, c[0x0][0x190], RZ ;  /* 0x00006400260c7a24 */ /* 0x004fc400078e02ff */
[----:B------:R-:W-:Y:S02]  /*2c880*/  IMAD R54, R54, c[0x0][0x190], RZ ;  /* 0x0000640036367a24 */ /* 0x000fe400078e02ff */
[----:B-1----:R-:W-:Y:S01]  /*2c890*/  IMAD R15, R35, c[0x0][0x190], RZ ;  /* 0x00006400230f7a24 */ /* 0x002fe200078e02ff */
[----:B------:R-:W-:Y:S02]  /*2c8a0*/  LEA.HI.X.SX32 R35, R49, R2, 0x2, P0 ;  /* 0x0000000231237211 */ /* 0x000fe400000f16ff */
        /* <DEDUP_REMOVED lines=9> */
[----:B------:R-:W-:-:S02]  /*2c940*/  IMAD R57, R57, c[0x0][0x190], RZ ;  /* 0x0000640039397a24 */ /* 0x000fc400078e02ff */
        /* <DEDUP_REMOVED lines=13> */
[----:B------:R-:W-:-:S02]  /*2ca20*/  LEA.HI.X.SX32 R47, R57, R2, 0x2, P0 ;  /* 0x00000002392f7211 */ /* 0x000fc400000f16ff */
[----:B------:R-:W-:Y:S01]  /*2ca30*/  LEA R50, P0, R60, R0, 0x2 ;  /* 0x000000003c327211 */ /* 0x000fe200078010ff */
[----:B------:R-:W-:Y:S01]  /*2ca40*/  IMAD R6, R51, c[0x0][0x190], RZ ;  /* 0x0000640033067a24 */ /* 0x000fe200078e02ff */
[----:B------:R-:W-:Y:S01]  /*2ca50*/  LEA.HI.X.SX32 R49, R58, R2, 0x2, P3 ;  /* 0x000000023a317211 */ /* 0x000fe200018f16ff */
[----:B------:R-:W-:Y:S01]  /*2ca60*/  IMAD R63, R63, c[0x0][0x190], RZ ;  /* 0x000064003f3f7a24 */ /* 0x000fe200078e02ff */
[----:B------:R-:W-:Y:S01]  /*2ca70*/  LEA R52, P3, R61, R0, 0x2 ;  /* 0x000000003d347211 */ /* 0x000fe200078610ff */
[----:B------:R-:W-:Y:S01]  /*2ca80*/  IMAD R64, R64, c[0x0][0x190], RZ ;  /* 0x0000640040407a24 */ /* 0x000fe200078e02ff */
[----:B------:R-:W-:Y:S02]  /*2ca90*/  LEA.HI.X.SX32 R51, R60, R2, 0x2, P0 ;  /* 0x000000023c337211 */ /* 0x000fe400000f16ff */
[----:B------:R-:W-:Y:S01]  /*2caa0*/  LEA R54, P0, R62, R0, 0x2 ;  /* 0x000000003e367211 */ /* 0x000fe200078010ff */
[----:B------:R-:W-:Y:S01]  /*2cab0*/  IMAD R250, R55, c[0x0][0x190], RZ ;  /* 0x0000640037fa7a24 */ /* 0x000fe200078e02ff */
[----:B------:R-:W-:Y:S01]  /*2cac0*/  LEA.HI.X.SX32 R53, R61, R2, 0x2, P3 ;  /* 0x000000023d357211 */ /* 0x000fe200018f16ff */
[----:B------:R-:W-:Y:S01]  /*2cad0*/  IMAD R65, R65, c[0x0][0x190], RZ ;  /* 0x0000640041417a24 */ /* 0x000fe200078e02ff */
[----:B------:R-:W-:Y:S01]  /*2cae0*/  LEA R56, P3, R63, R0, 0x2 ;  /* 0x000000003f387211 */ /* 0x000fe200078610ff */
[----:B------:R-:W-:Y:S01]  /*2caf0*/  IMAD R66, R66, c[0x0][0x190], RZ ;  /* 0x0000640042427a24 */ /* 0x000fe200078e02ff */
[----:B------:R-:W-:-:S02]  /*2cb00*/  LEA.HI.X.SX32 R55, R62, R2, 0x2, P0 ;  /* 0x000000023e377211 */ /* 0x000fc400000f16ff */
[C---:B------:R-:W-:Y:S01]  /*2cb10*/  LEA R58, P0, R64.reuse, R0, 0x2 ;  /* 0x00000000403a7211 */ /* 0x040fe200078010ff */
[----:B------:R-:W-:Y:S01]  /*2cb20*/  IMAD R251, R59, c[0x0][0x190], RZ ;  /* 0x000064003bfb7a24 */ /* 0x000fe200078e02ff */
[----:B------:R-:W-:Y:S01]  /*2cb30*/  LEA.HI.X.SX32 R57, R63, R2, 0x2, P3 ;  /* 0x000000023f397211 */ /* 0x000fe200018f16ff */
[----:B------:R-:W-:Y:S01]  /*2cb40*/  IMAD R67, R67, c[0x0][0x190], RZ ;  /* 0x0000640043437a24 */ /* 0x000fe200078e02ff */
[----:B------:R-:W-:Y:S01]  /*2cb50*/  LEA R60, P3, R65, R0, 0x2 ;  /* 0x00000000413c7211 */ /* 0x000fe200078610ff */
[----:B------:R-:W-:Y:S01]  /*2cb60*/  IMAD R69, R69, c[0x0][0x190], RZ ;  /* 0x0000640045457a24 */ /* 0x000fe200078e02ff */
[----:B------:R-:W-:Y:S01]  /*2cb70*/  LEA.HI.X.SX32 R59, R64, R2, 0x2, P0 ;  /* 0x00000002403b7211 */ /* 0x000fe200000f16ff */
[----:B------:R-:W-:Y:S01]  /*2cb80*/  STL [R1+0x3d58], R16 ;  /* 0x003d581001007387 */ /* 0x000fe20000100800 */
[----:B------:R-:W-:Y:S02]  /*2cb90*/  LEA R62, P0, R66, R0, 0x2 ;  /* 0x00000000423e7211 */ /* 0x000fe400078010ff */
[----:B------:R-:W-:Y:S01]  /*2cba0*/  LEA.HI.X.SX32 R61, R65, R2, 0x2, P3 ;  /* 0x00000002413d7211 */ /* 0x000fe200018f16ff */
[----:B------:R-:W-:Y:S01]  /*2cbb0*/  STL [R1+0x3d54], R17 ;  /* 0x003d541101007387 */ /* 0x000fe20000100800 */
[----:B------:R-:W-:Y:S01]  /*2cbc0*/  LEA R64, P3, R67, R0, 0x2 ;  /* 0x0000000043407211 */ /* 0x000fe200078610ff */
[----:B------:R-:W-:Y:S01]  /*2cbd0*/  IMAD R70, R70, c[0x0][0x190], RZ ;  /* 0x0000640046467a24 */ /* 0x000fe200078e02ff */
[----:B------:R-:W-:Y:S01]  /*2cbe0*/  LEA.HI.X.SX32 R63, R66, R2, 0x2, P0 ;  /* 0x00000002423f7211 */ /* 0x000fe200000f16ff */
[----:B------:R-:W-:Y:S01]  /*2cbf0*/  STL [R1+0x3d64], R15 ;  /* 0x003d640f01007387 */ /* 0x000fe20000100800 */
[----:B------:R-:W-:Y:S01]  /*2cc00*/  IMAD R71, R71, c[0x0][0x190], RZ ;  /* 0x0000640047477a24 */ /* 0x000fe200078e02ff */
[----:B------:R-:W-:-:S02]  /*2cc10*/  LEA R66, P0, R69, R0, 0x2 ;  /* 0x0000000045427211 */ /* 0x000fc400078010ff */
[----:B------:R-:W-:Y:S01]  /*2cc20*/  STL [R1+0x3d60], R18 ;  /* 0x003d601201007387 */ /* 0x000fe20000100800 */
[----:B------:R-:W-:-:S03]  /*2cc30*/  LEA.HI.X.SX32 R65, R67, R2, 0x2, P3 ;  /* 0x0000000243417211 */ /* 0x000fc600018f16ff */
[----:B------:R-:W-:Y:S01]  /*2cc40*/  STL [R1+0x3d5c], R19 ;  /* 0x003d5c1301007387 */ /* 0x000fe20000100800 */
[----:B------:R-:W-:-:S03]  /*2cc50*/  LEA.HI.X.SX32 R67, R69, R2, 0x2, P0 ;  /* 0x0000000245437211 */ /* 0x000fc600000f16ff */
[----:B------:R-:W-:Y:S01]  /*2cc60*/  STL [R1+0x3d6c], R20 ;  /* 0x003d6c1401007387 */ /* 0x000fe20000100800 */
[----:B------:R-:W-:-:S03]  /*2cc70*/  IMAD R72, R72, c[0x0][0x190], RZ ;  /* 0x0000640048487a24 */ /* 0x000fc600078e02ff */
[----:B------:R-:W-:Y:S01]  /*2cc80*/  STL [R1+0x3d68], R21 ;  /* 0x003d681501007387 */ /* 0x000fe20000100800 */
[----:B------:R-:W-:-:S03]  /*2cc90*/  LEA R4, P0, R71, R0, 0x2 ;  /* 0x0000000047047211 */ /* 0x000fc600078010ff */
[----:B------:R1:W-:Y:S04]  /*2cca0*/  STL [R1+0x3d70], R12 ;  /* 0x003d700c01007387 */ /* 0x0003e80000100800 */
[----:B------:R-:W-:Y:S04]  /*2ccb0*/  STL.64 [R1+0x3d78], R22 ;  /* 0x003d781601007387 */ /* 0x000fe80000100a00 */
[----:B------:R-:W-:Y:S01]  /*2ccc0*/  STL [R1+0x3d84], R24 ;  /* 0x003d841801007387 */ /* 0x000fe20000100800 */
[----:B------:R-:W-:-:S03]  /*2ccd0*/  LEA.HI.X.SX32 R5, R71, R2, 0x2, P0 ;  /* 0x0000000247057211 */ /* 0x000fc600000f16ff */
[----:B------:R-:W-:Y:S04]  /*2cce0*/  STL [R1+0x3d80], R25 ;  /* 0x003d801901007387 */ /* 0x000fe80000100800 */
[----:B------:R2:W-:Y:S04]  /*2ccf0*/  STL [R1+0x3d88], R13 ;  /* 0x003d880d01007387 */ /* 0x0005e80000100800 */
[----:B------:R-:W-:Y:S01]  /*2cd00*/  STL [R1+0x3d90], R26 ;  /* 0x003d901a01007387 */ /* 0x000fe20000100800 */
[----:B------:R-:W-:-:S03]  /*2cd10*/  IMAD R73, R73, c[0x0][0x190], RZ ;  /* 0x0000640049497a24 */ /* 0x000fc600078e02ff */
[----:B------:R-:W-:Y:S01]  /*2cd20*/  STL [R1+0x3d8c], R27 ;  /* 0x003d8c1b01007387 */ /* 0x000fe20000100800 */
[----:B------:R-:W-:Y:S02]  /*2cd30*/  IMAD R75, R75, c[0x0][0x190], RZ ;  /* 0x000064004b4b7a24 */ /* 0x000fe400078e02ff */
[----:B------:R-:W-:Y:S02]  /*2cd40*/  IMAD R76, R76, c[0x0][0x190], RZ ;  /* 0x000064004c4c7a24 */ /* 0x000fe400078e02ff */
[----:B------:R-:W-:Y:S02]  /*2cd50*/  IMAD R77, R77, c[0x0][0x190], RZ ;  /* 0x000064004d4d7a24 */ /* 0x000fe400078e02ff */
[----:B------:R-:W-:Y:S02]  /*2cd60*/  IMAD R78, R78, c[0x0][0x190], RZ ;  /* 0x000064004e4e7a24 */ /* 0x000fe400078e02ff */
[----:B---3--:R-:W-:Y:S01]  /*2cd70*/  IMAD R3, R68, c[0x0][0x190], RZ ;  /* 0x0000640044037a24 */ /* 0x008fe200078e02ff */
[----:B------:R-:W-:-:S04]  /*2cd80*/  LEA R68, P4, R70, R0, 0x2 ;  /* 0x0000000046447211 */ /* 0x000fc800078810ff */
[C---:B-1----:R-:W-:Y:S02]  /*2cd90*/  LEA R12, P3, R3.reuse, R0, 0x2 ;  /* 0x00000000030c7211 */ /* 0x042fe400078610ff */
[-C--:B------:R-:W-:Y:S02]  /*2cda0*/  LEA.HI.X.SX32 R69, R70, R2.reuse, 0x2, P4 ;  /* 0x0000000246457211 */ /* 0x080fe400020f16ff */
[----:B--2---:R-:W-:Y:S02]  /*2cdb0*/  LEA.HI.X.SX32 R13, R3, R2, 0x2, P3 ;  /* 0x00000002030d7211 */ /* 0x004fe400018f16ff */
[----:B------:R-:W-:-:S03]  /*2cdc0*/  LEA R14, P4, R72, R0, 0x2 ;  /* 0x00000000480e7211 */ /* 0x000fc600078810ff */
[----:B------:R1:W-:Y:S01]  /*2cdd0*/  STL.64 [R1+0xc00], R12 ;  /* 0x000c000c01007387 */ /* 0x0003e20000100a00 */
[----:B------:R-:W-:-:S03]  /*2cde0*/  LEA.HI.X.SX32 R15, R72, R2, 0x2, P4 ;  /* 0x00000002480f7211 */ /* 0x000fc600020f16ff */
[----:B------:R2:W-:Y:S04]  /*2cdf0*/  STL.64 [R1+0x9f0], R4 ;  /* 0x0009f00401007387 */ /* 0x0005e80000100a00 */
[----:B------:R-:W3:Y:S04]  /*2ce00*/  LDL.LU R171, [R1+0x4] ;  /* 0x0000040001ab7983 */ /* 0x000ee80000300800 */
[----:B------:R4:W-:Y:S01]  /*2ce10*/  STL.64 [R1+0x9e8], R14 ;  /* 0x0009e80e01007387 */ /* 0x0009e20000100a00 */
[----:B-1----:R-:W-:-:S03]  /*2ce20*/  LEA R12, P3, R73, R0, 0x2 ;  /* 0x00000000490c7211 */ /* 0x002fc600078610ff */
[----:B------:R-:W3:Y:S01]  /*2ce30*/  LDL.LU R170, [R1+0x14] ;  /* 0x0000140001aa7983 */ /* 0x000ee20000300800 */
[----:B------:R-:W-:Y:S02]  /*2ce40*/  LEA.HI.X.SX32 R13, R73, R2, 0x2, P3 ;  /* 0x00000002490d7211 */ /* 0x000fe400018f16ff */
[----:B--2---:R-:W-:-:S03]  /*2ce50*/  LEA R4, P0, R75, R0, 0x2 ;  /* 0x000000004b047211 */ /* 0x004fc600078010ff */
[----:B------:R1:W-:Y:S01]  /*2ce60*/  STL.64 [R1+0x9e0], R12 ;  /* 0x0009e00c01007387 */ /* 0x0003e20000100a00 */
[----:B------:R-:W-:Y:S02]  /*2ce70*/  LEA.HI.X.SX32 R5, R75, R2, 0x2, P0 ;  /* 0x000000024b057211 */ /* 0x000fe400000f16ff */
[C---:B----4-:R-:W-:Y:S01]  /*2ce80*/  LEA R14, P4, R76.reuse, R0, 0x2 ;  /* 0x000000004c0e7211 */ /* 0x050fe200078810ff */
[----:B------:R-:W2:Y:S03]  /*2ce90*/  LDL.LU R169, [R1+0x1c] ;  /* 0x00001c0001a97983 */ /* 0x000ea60000300800 */
[----:B------:R-:W-:Y:S01]  /*2cea0*/  LEA.HI.X.SX32 R15, R76, R2, 0x2, P4 ;  /* 0x000000024c0f7211 */ /* 0x000fe200020f16ff */
[----:B------:R4:W-:Y:S01]  /*2ceb0*/  STL.64 [R1+0x9d8], R4 ;  /* 0x0009d80401007387 */ /* 0x0009e20000100a00 */
[----:B-1----:R-:W-:-:S03]  /*2cec0*/  LEA R12, P3, R77, R0, 0x2 ;  /* 0x000000004d0c7211 */ /* 0x002fc600078610ff */
[----:B------:R-:W2:Y:S01]  /*2ced0*/  LDL.LU R168, [R1+0x24] ;  /* 0x0000240001a87983 */ /* 0x000ea20000300800 */
[----:B------:R-:W-:-:S03]  /*2cee0*/  LEA.HI.X.SX32 R13, R77, R2, 0x2, P3 ;  /* 0x000000024d0d7211 */ /* 0x000fc600018f16ff */
[----:B------:R1:W-:Y:S01]  /*2cef0*/  STL.64 [R1+0x9d0], R14 ;  /* 0x0009d00e01007387 */ /* 0x0003e20000100a00 */
[----:B----4-:R-:W-:-:S03]  /*2cf00*/  LEA R4, P0, R78, R0, 0x2 ;  /* 0x000000004e047211 */ /* 0x010fc600078010ff */
[----:B------:R-:W4:Y:S01]  /*2cf10*/  LDL.LU R176, [R1+0x38] ;  /* 0x0000380001b07983 */ /* 0x000f220000300800 */
[----:B------:R-:W-:-:S03]  /*2cf20*/  LEA.HI.X.SX32 R5, R78, R2, 0x2, P0 ;  /* 0x000000024e057211 */ /* 0x000fc600000f16ff */
[----:B------:R1:W-:Y:S04]  /*2cf30*/  STL.64 [R1+0x9c8], R12 ;  /* 0x0009c80c01007387 */ /* 0x0003e80000100a00 */
[----:B------:R-:W4:Y:S04]  /*2cf40*/  LDL.LU R166, [R1+0x40] ;  /* 0x0000400001a67983 */ /* 0x000f280000300800 */
[----:B------:R1:W-:Y:S04]  /*2cf50*/  STL.64 [R1+0x9c0], R4 ;  /* 0x0009c00401007387 */ /* 0x0003e80000100a00 */
[----:B------:R-:W4:Y:S01]  /*2cf60*/  LDL.LU R164, [R1+0x50] ;  /* 0x0000500001a47983 */ /* 0x000f220000300800 */
[----:B------:R-:W-:-:S02]  /*2cf70*/  IMAD R79, R79, c[0x0][0x190], RZ ;  /* 0x000064004f4f7a24 */ /* 0x000fc400078e02ff */
[----:B------:R-:W-:-:S03]  /*2cf80*/  IMAD R80, R80, c[0x0][0x190], RZ ;  /* 0x0000640050507a24 */ /* 0x000fc600078e02ff */
[-C--:B-1----:R-:W-:Y:S01]  /*2cf90*/  LEA R14, P4, R79, R0.reuse, 0x2 ;  /* 0x000000004f0e7211 */ /* 0x082fe200078810ff */
[----:B------:R-:W-:Y:S01]  /*2cfa0*/  IMAD R81, R81, c[0x0][0x190], RZ ;  /* 0x0000640051517a24 */ /* 0x000fe200078e02ff */
[----:B------:R-:W-:Y:S02]  /*2cfb0*/  LEA R12, P3, R80, R0, 0x2 ;  /* 0x00000000500c7211 */ /* 0x000fe400078610ff */
[-C--:B------:R-:W-:Y:S01]  /*2cfc0*/  LEA.HI.X.SX32 R15, R79, R2.reuse, 0x2, P4 ;  /* 0x000000024f0f7211 */ /* 0x080fe200020f16ff */
[----:B------:R-:W-:Y:S01]  /*2cfd0*/  IMAD R82, R82, c[0x0][0x190], RZ ;  /* 0x0000640052527a24 */ /* 0x000fe200078e02ff */
[----:B------:R-:W-:Y:S02]  /*2cfe0*/  LEA.HI.X.SX32 R13, R80, R2, 0x2, P3 ;  /* 0x00000002500d7211 */ /* 0x000fe400018f16ff */
[C---:B------:R-:W-:Y:S01]  /*2cff0*/  LEA R4, P0, R81.reuse, R0, 0x2 ;  /* 0x0000000051047211 */ /* 0x040fe200078010ff */
[----:B------:R1:W-:Y:S04]  /*2d000*/  STL.64 [R1+0x9b8], R14 ;  /* 0x0009b80e01007387 */ /* 0x0003e80000100a00 */
[----:B------:R-:W4:Y:S01]  /*2d010*/  LDL.LU R175, [R1+0x54] ;  /* 0x0000540001af7983 */ /* 0x000f220000300800 */
[----:B------:R-:W-:Y:S01]  /*2d020*/  LEA.HI.X.SX32 R5, R81, R2, 0x2, P0 ;  /* 0x0000000251057211 */ /* 0x000fe200000f16ff */
[----:B------:R-:W-:-:S02]  /*2d030*/  IMAD R83, R83, c[0x0][0x190], RZ ;  /* 0x0000640053537a24 */ /* 0x000fc400078e02ff */
[----:B------:R1:W-:Y:S02]  /*2d040*/  STL.64 [R1+0x9b0], R12 ;  /* 0x0009b00c01007387 */ /* 0x0003e40000100a00 */
[----:B-1----:R-:W-:Y:S02]  /*2d050*/  LEA R14, P4, R82, R0, 0x2 ;  /* 0x00000000520e7211 */ /* 0x002fe400078810ff */
[----:B------:R-:W4:Y:S01]  /*2d060*/  LDL.LU R174, [R1+0x64] ;  /* 0x0000640001ae7983 */ /* 0x000f220000300800 */
[----:B------:R-:W-:Y:S01]  /*2d070*/  IMAD R84, R84, c[0x0][0x190], RZ ;  /* 0x0000640054547a24 */ /* 0x000fe200078e02ff */
[----:B------:R-:W-:Y:S02]  /*2d080*/  LEA.HI.X.SX32 R15, R82, R2, 0x2, P4 ;  /* 0x00000002520f7211 */ /* 0x000fe400020f16ff */
[----:B------:R1:W-:Y:S01]  /*2d090*/  STL.64 [R1+0x9a8], R4 ;  /* 0x0009a80401007387 */ /* 0x0003e20000100a00 */
[----:B------:R-:W-:-:S03]  /*2d0a0*/  LEA R12, P3, R83, R0, 0x2 ;  /* 0x00000000530c7211 */ /* 0x000fc600078610ff */
[----:B------:R-:W4:Y:S01]  /*2d0b0*/  LDL.LU R173, [R1+0x74] ;  /* 0x0000740001ad7983 */ /* 0x000f220000300800 */
[----:B------:R-:W-:Y:S01]  /*2d0c0*/  IMAD R85, R85, c[0x0][0x190], RZ ;  /* 0x0000640055557a24 */ /* 0x000fe200078e02ff */
[----:B------:R-:W-:Y:S02]  /*2d0d0*/  LEA.HI.X.SX32 R13, R83, R2, 0x2, P3 ;  /* 0x00000002530d7211 */ /* 0x000fe400018f16ff */
[----:B------:R1:W-:Y:S02]  /*2d0e0*/  STL.64 [R1+0x9a0], R14 ;  /* 0x0009a00e01007387 */ /* 0x0003e40000100a00 */
[C---:B-1----:R-:W-:Y:S02]  /*2d0f0*/  LEA R4, P0, R84.reuse, R0, 0x2 ;  /* 0x0000000054047211 */ /* 0x042fe400078010ff */
[----:B------:R-:W4:Y:S02]  /*2d100*/  LDL.LU R172, [R1+0x80] ;  /* 0x0000800001ac7983 */ /* 0x000f240000300800 */
[----:B------:R-:W-:-:S02]  /*2d110*/  LEA.HI.X.SX32 R5, R84, R2, 0x2, P0 ;  /* 0x0000000254057211 */ /* 0x000fc400000f16ff */
[----:B------:R3:W-:Y:S01]  /*2d120*/  STL.64 [R1+0x998], R12 ;  /* 0x0009980c01007387 */ /* 0x0007e20000100a00 */
[----:B------:R-:W-:-:S03]  /*2d130*/  LEA R14, P4, R85, R0, 0x2 ;  /* 0x00000000550e7211 */ /* 0x000fc600078810ff */
[----:B------:R-:W4:Y:S01]  /*2d140*/  LDL.LU R178, [R1+0x84] ;  /* 0x0000840001b27983 */ /* 0x000f220000300800 */
[----:B------:R-:W-:-:S03]  /*2d150*/  LEA.HI.X.SX32 R15, R85, R2, 0x2, P4 ;  /* 0x00000002550f7211 */ /* 0x000fc600020f16ff */
[----:B------:R1:W-:Y:S04]  /*2d160*/  STL.64 [R1+0x990], R4 ;  /* 0x0009900401007387 */ /* 0x0003e80000100a00 */
[----:B------:R-:W4:Y:S04]  /*2d170*/  LDL.LU R177, [R1+0x88] ;  /* 0x0000880001b17983 */ /* 0x000f280000300800 */
[----:B------:R2:W-:Y:S01]  /*2d180*/  STL.64 [R1+0x988], R14 ;  /* 0x0009880e01007387 */ /* 0x0005e20000100a00 */
[----:B---3--:R-:W-:-:S04]  /*2d190*/  LEA R12, P3, R171, R0, 0x2 ;  /* 0x00000000ab0c7211 */ /* 0x008fc800078610ff */
[----:B------:R-:W-:Y:S02]  /*2d1a0*/  LEA.HI.X.SX32 R13, R171, R2, 0x2, P3 ;  /* 0x00000002ab0d7211 */ /* 0x000fe400018f16ff */
[----:B------:R-:W3:Y:S01]  /*2d1b0*/  LDL.LU R171, [R1+0x9c] ;  /* 0x00009c0001ab7983 */ /* 0x000ee20000300800 */
[----:B-1----:R-:W-:-:S03]  /*2d1c0*/  LEA R4, P0, R170, R0, 0x2 ;  /* 0x00000000aa047211 */ /* 0x002fc600078010ff */
[----:B------:R1:W-:Y:S01]  /*2d1d0*/  STL.64 [R1+0x980], R12 ;  /* 0x0009800c01007387 */ /* 0x0003e20000100a00 */
[----:B------:R-:W-:-:S03]  /*2d1e0*/  LEA.HI.X.SX32 R5, R170, R2, 0x2, P0 ;  /* 0x00000002aa057211 */ /* 0x000fc600000f16ff */
[----:B------:R-:W3:Y:S01]  /*2d1f0*/  LDL.LU R170, [R1+0xa4] ;  /* 0x0000a40001aa7983 */ /* 0x000ee20000300800 */
[----:B--2---:R-:W-:-:S03]  /*2d200*/  LEA R14, P4, R169, R0, 0x2 ;  /* 0x00000000a90e7211 */ /* 0x004fc600078810ff */
[----:B------:R4:W-:Y:S01]  /*2d210*/  STL.64 [R1+0x978], R4 ;  /* 0x0009780401007387 */ /* 0x0009e20000100a00 */
[----:B------:R-:W-:-:S03]  /*2d220*/  LEA.HI.X.SX32 R15, R169, R2, 0x2, P4 ;  /* 0x00000002a90f7211 */ /* 0x000fc600020f16ff */
[----:B------:R-:W2:Y:S01]  /*2d230*/  LDL.LU R169, [R1+0xa8] ;  /* 0x0000a80001a97983 */ /* 0x000ea20000300800 */
[----:B-1----:R-:W-:-:S03]  /*2d240*/  LEA R12, P3, R168, R0, 0x2 ;  /* 0x00000000a80c7211 */ /* 0x002fc600078610ff */
[----:B------:R1:W-:Y:S01]  /*2d250*/  STL.64 [R1+0x970], R14 ;  /* 0x0009700e01007387 */ /* 0x0003e20000100a00 */
[----:B------:R-:W-:-:S03]  /*2d260*/  LEA.HI.X.SX32 R13, R168, R2, 0x2, P3 ;  /* 0x00000002a80d7211 */ /* 0x000fc600018f16ff */
[----:B------:R-:W2:Y:S01]  /*2d270*/  LDL.LU R168, [R1+0xb0] ;  /* 0x0000b00001a87983 */ /* 0x000ea20000300800 */
[----:B----4-:R-:W-:-:S03]  /*2d280*/  LEA R4, P0, R176, R0, 0x2 ;  /* 0x00000000b0047211 */ /* 0x010fc600078010ff */
        /* <DEDUP_REMOVED lines=10> */
[----:B------:R-:W2:Y:S04]  /*2d330*/  LDL.LU R164, [R1+0xd4] ;  /* 0x0000d40001a47983 */ /* 0x000ea80000300800 */
[----:B------:R4:W-:Y:S01]  /*2d340*/  STL.64 [R1+0x950], R12 ;  /* 0x0009500c01007387 */ /* 0x0009e20000100a00 */
[----:B-1----:R-:W-:-:S04]  /*2d350*/  LEA R4, P0, R175, R0, 0x2 ;  /* 0x00000000af047211 */ /* 0x002fc800078010ff */
[----:B------:R-:W-:Y:S02]  /*2d360*/  LEA.HI.X.SX32 R5, R175, R2, 0x2, P0 ;  /* 0x00000002af057211 */ /* 0x000fe400000f16ff */
[----:B------:R-:W2:Y:S01]  /*2d370*/  LDL.LU R175, [R1+0xe8] ;  /* 0x0000e80001af7983 */ /* 0x000ea20000300800 */
[----:B----4-:R-:W-:-:S03]  /*2d380*/  LEA R14, P4, R174, R0, 0x2 ;  /* 0x00000000ae0e7211 */ /* 0x010fc600078810ff */
[----:B------:R1:W-:Y:S01]  /*2d390*/  STL.64 [R1+0x948], R4 ;  /* 0x0009480401007387 */ /* 0x0003e20000100a00 */
[----:B------:R-:W-:-:S03]  /*2d3a0*/  LEA.HI.X.SX32 R15, R174, R2, 0x2, P4 ;  /* 0x00000002ae0f7211 */ /* 0x000fc600020f16ff */
[----:B------:R-:W4:Y:S01]  /*2d3b0*/  LDL.LU R174, [R1+0xf0] ;  /* 0x0000f00001ae7983 */ /* 0x000f220000300800 */
[----:B------:R-:W-:-:S03]  /*2d3c0*/  LEA R12, P3, R173, R0, 0x2 ;  /* 0x00000000ad0c7211 */ /* 0x000fc600078610ff */
[----:B------:R1:W-:Y:S01]  /*2d3d0*/  STL.64 [R1+0x940], R14 ;  /* 0x0009400e01007387 */ /* 0x0003e20000100a00 */
[----:B------:R-:W-:-:S03]  /*2d3e0*/  LEA.HI.X.SX32 R13, R173, R2, 0x2, P3 ;  /* 0x00000002ad0d7211 */ /* 0x000fc600018f16ff */
[----:B------:R-:W4:Y:S01]  /*2d3f0*/  LDL.LU R173, [R1+0xfc] ;  /* 0x0000fc0001ad7983 */ /* 0x000f220000300800 */
[----:B-1----:R-:W-:-:S03]  /*2d400*/  LEA R4, P0, R172, R0, 0x2 ;  /* 0x00000000ac047211 */ /* 0x002fc600078010ff */
        /* <DEDUP_REMOVED lines=71> */
[----:B------:R-:W-:-:S03]  /*2d880*/  LEA R4, P0, R169, R0, 0x2 ;  /* 0x00000000a9047211 */ /* 0x000fc600078010ff */
[----:B------:R1:W-:Y:S01]  /*2d890*/  STL.64 [R1+0x8a8], R12 ;  /* 0x0008a80c01007387 */ /* 0x0003e20000100a00 */
[----:B------:R-:W-:-:S03]  /*2d8a0*/  LEA.HI.X.SX32 R5, R169, R2, 0x2, P0 ;  /* 0x00000002a9057211 */ /* 0x000fc600000f16ff */
        /* <DEDUP_REMOVED lines=25> */
[----:B------:R-:W-:-:S04]  /*2da40*/  LEA R14, P4, R173, R0, 0x2 ;  /* 0x00000000ad0e7211 */ /* 0x000fc800078810ff */
[----:B------:R-:W-:Y:S01]  /*2da50*/  LEA.HI.X.SX32 R15, R173, R2, 0x2, P4 ;  /* 0x00000002ad0f7211 */ /* 0x000fe200020f16ff */
[----:B------:R1:W-:Y:S02]  /*2da60*/  STL.64 [R1+0x870], R4 ;  /* 0x0008700401007387 */ /* 0x0003e40000100a00 */
[C---:B-1----:R-:W-:Y:S02]  /*2da70*/  LEA R12, P3, R172.reuse, R0, 0x2 ;  /* 0x00000000ac0c7211 */ /* 0x042fe400078610ff */
[----:B------:R-:W4:Y:S02]  /*2da80*/  LDL.LU R173, [R1+0x294] ;  /* 0x0002940001ad7983 */ /* 0x000f240000300800 */
[----:B------:R-:W-:Y:S02]  /*2da90*/  LEA.HI.X.SX32 R13, R172, R2, 0x2, P3 ;  /* 0x00000002ac0d7211 */ /* 0x000fe400018f16ff */
[----:B------:R1:W-:Y:S01]  /*2daa0*/  STL.64 [R1+0x868], R14 ;  /* 0x0008680e01007387 */ /* 0x0003e20000100a00 */
[----:B------:R-:W-:-:S03]  /*2dab0*/  LEA R4, P0, R178, R0, 0x2 ;  /* 0x00000000b2047211 */ /* 0x000fc600078010ff */
[----:B------:R-:W4:Y:S01]  /*2dac0*/  LDL.LU R172, [R1+0x2a0] ;  /* 0x0002a00001ac7983 */ /* 0x000f220000300800 */
[----:B------:R-:W-:-:S03]  /*2dad0*/  LEA.HI.X.SX32 R5, R178, R2, 0x2, P0 ;  /* 0x00000002b2057211 */ /* 0x000fc600000f16ff */
[----:B------:R3:W-:Y:S01]  /*2dae0*/  STL.64 [R1+0x860], R12 ;  /* 0x0008600c01007387 */ /* 0x0007e20000100a00 */
[----:B-1----:R-:W-:-:S03]  /*2daf0*/  LEA R14, P4, R177, R0, 0x2 ;  /* 0x00000000b10e7211 */ /* 0x002fc600078810ff */
        /* <DEDUP_REMOVED lines=44> */
[----:B-1----:R-:W-:-:S04]  /*2ddc0*/  LEA R4, P0, R172, R0, 0x2 ;  /* 0x00000000ac047211 */ /* 0x002fc800078010ff */
[----:B------:R-:W-:Y:S01]  /*2ddd0*/  LEA.HI.X.SX32 R5, R172, R2, 0x2, P0 ;  /* 0x00000002ac057211 */ /* 0x000fe200000f16ff */
        /* <DEDUP_REMOVED lines=54> */
[----:B------:R-:W-:-:S04]  /*2e140*/  LEA R12, P3, R178, R0, 0x2 ;  /* 0x00000000b20c7211 */ /* 0x000fc800078610ff */
[----:B------:R-:W-:Y:S01]  /*2e150*/  LEA.HI.X.SX32 R13, R178, R2, 0x2, P3 ;  /* 0x00000002b20d7211 */ /* 0x000fe200018f16ff */
        /* <DEDUP_REMOVED lines=15> */
[----:B------:R-:W3:Y:S01]  /*2e250*/  LDL.LU R177, [R1+0x420] ;  /* 0x0004200001b17983 */ /* 0x000ee20000300800 */
[----:B------:R-:W-:-:S03]  /*2e260*/  LEA.HI.X.SX32 R5, R169, R2, 0x2, P0 ;  /* 0x00000002a9057211 */ /* 0x000fc600000f16ff */
[----:B------:R1:W-:Y:S02]  /*2e270*/  STL.64 [R1+0x770], R12 ;  /* 0x0007700c01007387 */ /* 0x0003e40000100a00 */
[C---:B-1----:R-:W-:Y:S02]  /*2e280*/  LEA R14, P4, R168.reuse, R0, 0x2 ;  /* 0x00000000a80e7211 */ /* 0x042fe400078810ff */
[----:B------:R-:W3:Y:S02]  /*2e290*/  LDL.LU R169, [R1+0x418] ;  /* 0x0004180001a97983 */ /* 0x000ee40000300800 */
[----:B------:R-:W-:Y:S02]  /*2e2a0*/  LEA.HI.X.SX32 R15, R168, R2, 0x2, P4 ;  /* 0x00000002a80f7211 */ /* 0x000fe400020f16ff */
[----:B------:R1:W-:Y:S01]  /*2e2b0*/  STL.64 [R1+0x768], R4 ;  /* 0x0007680401007387 */ /* 0x0003e20000100a00 */
[----:B------:R-:W-:-:S03]  /*2e2c0*/  LEA R12, P3, R176, R0, 0x2 ;  /* 0x00000000b00c7211 */ /* 0x000fc600078610ff */
[----:B------:R-:W3:Y:S01]  /*2e2d0*/  LDL.LU R168, [R1+0x414] ;  /* 0x0004140001a87983 */ /* 0x000ee20000300800 */
[----:B------:R-:W-:-:S03]  /*2e2e0*/  LEA.HI.X.SX32 R13, R176, R2, 0x2, P3 ;  /* 0x00000002b00d7211 */ /* 0x000fc600018f16ff */
[----:B------:R2:W-:Y:S01]  /*2e2f0*/  STL.64 [R1+0x760], R14 ;  /* 0x0007600e01007387 */ /* 0x0005e20000100a00 */
[----:B-1----:R-:W-:-:S03]  /*2e300*/  LEA R4, P0, R166, R0, 0x2 ;  /* 0x00000000a6047211 */ /* 0x002fc600078010ff */
[----:B------:R-:W3:Y:S01]  /*2e310*/  LDL.LU R176, [R1+0x410] ;  /* 0x0004100001b07983 */ /* 0x000ee20000300800 */
[----:B------:R-:W-:-:S03]  /*2e320*/  LEA.HI.X.SX32 R5, R166, R2, 0x2, P0 ;  /* 0x00000002a6057211 */ /* 0x000fc600000f16ff */
[----:B------:R1:W-:Y:S01]  /*2e330*/  STL.64 [R1+0x758], R12 ;  /* 0x0007580c01007387 */ /* 0x0003e20000100a00 */
[----:B--2---:R-:W-:-:S03]  /*2e340*/  LEA R14, P4, R164, R0, 0x2 ;  /* 0x00000000a40e7211 */ /* 0x004fc600078810ff */
[----:B------:R-:W2:Y:S01]  /*2e350*/  LDL.LU R166, [R1+0x408] ;  /* 0x0004080001a67983 */ /* 0x000ea20000300800 */
[----:B------:R-:W-:-:S03]  /*2e360*/  LEA.HI.X.SX32 R15, R164, R2, 0x2, P4 ;  /* 0x00000002a40f7211 */ /* 0x000fc600020f16ff */
[----:B------:R4:W-:Y:S04]  /*2e370*/  STL.64 [R1+0x750], R4 ;  /* 0x0007500401007387 */ /* 0x0009e80000100a00 */
        /* <DEDUP_REMOVED lines=19> */
[----:B------:R-:W-:Y:S02]  /*2e4b0*/  LEA.HI.X.SX32 R5, R179, R2, 0x2, P0 ;  /* 0x00000002b3057211 */ /* 0x000fe400000f16ff */
[----:B-1----:R-:W-:-:S04]  /*2e4c0*/  LEA R14, P4, R178, R0, 0x2 ;  /* 0x00000000b20e7211 */ /* 0x002fc800078810ff */
[----:B------:R-:W-:Y:S01]  /*2e4d0*/  LEA.HI.X.SX32 R15, R178, R2, 0x2, P4 ;  /* 0x00000002b20f7211 */ /* 0x000fe200020f16ff */
[----:B------:R1:W-:Y:S04]  /*2e4e0*/  STL.64 [R1+0x720], R4 ;  /* 0x0007200401007387 */ /* 0x0003e80000100a00 */
[----:B------:R1:W-:Y:S01]  /*2e4f0*/  STL.64 [R1+0x718], R14 ;  /* 0x0007180e01007387 */ /* 0x0003e20000100a00 */
[----:B---3--:R-:W-:-:S04]  /*2e500*/  LEA R12, P3, R171, R0, 0x2 ;  /* 0x00000000ab0c7211 */ /* 0x008fc800078610ff */
[----:B------:R-:W-:Y:S02]  /*2e510*/  LEA.HI.X.SX32 R13, R171, R2, 0x2, P3 ;  /* 0x00000002ab0d7211 */ /* 0x000fe400018f16ff */
[----:B------:R-:W3:Y:S01]  /*2e520*/  LDL.LU R171, [R1+0x3e4] ;  /* 0x0003e40001ab7983 */ /* 0x000ee20000300800 */
[----:B-1----:R-:W-:-:S03]  /*2e530*/  LEA R4, P0, R170, R0, 0x2 ;  /* 0x00000000aa047211 */ /* 0x002fc600078010ff */
[----:B------:R1:W-:Y:S01]  /*2e540*/  STL.64 [R1+0x710], R12 ;  /* 0x0007100c01007387 */ /* 0x0003e20000100a00 */
[----:B------:R-:W-:Y:S02]  /*2e550*/  LEA.HI.X.SX32 R5, R170, R2, 0x2, P0 ;  /* 0x00000002aa057211 */ /* 0x000fe400000f16ff */
[C---:B------:R-:W-:Y:S01]  /*2e560*/  LEA R14, P4, R177.reuse, R0, 0x2 ;  /* 0x00000000b10e7211 */ /* 0x040fe200078810ff */
[----:B------:R-:W3:Y:S03]  /*2e570*/  LDL.LU R170, [R1+0x3e0] ;  /* 0x0003e00001aa7983 */ /* 0x000ee60000300800 */
[----:B------:R-:W-:Y:S01]  /*2e580*/  LEA.HI.X.SX32 R15, R177, R2, 0x2, P4 ;  /* 0x00000002b10f7211 */ /* 0x000fe200020f16ff */
[----:B------:R1:W-:Y:S02]  /*2e590*/  STL.64 [R1+0x708], R4 ;  /* 0x0007080401007387 */ /* 0x0003e40000100a00 */
[----:B-1----:R-:W-:-:S02]  /*2e5a0*/  LEA R12, P3, R169, R0, 0x2 ;  /* 0x00000000a90c7211 */ /* 0x002fc400078610ff */
        /* <DEDUP_REMOVED lines=14> */
[----:B------:R1:W-:Y:S02]  /*2e690*/  STL.64 [R1+0x6e8], R14 ;  /* 0x0006e80e01007387 */ /* 0x0003e40000100a00 */
[C---:B-1----:R-:W-:Y:S02]  /*2e6a0*/  LEA R4, P0, R164.reuse, R0, 0x2 ;  /* 0x00000000a4047211 */ /* 0x042fe400078010ff */
[----:B------:R-:W2:Y:S02]  /*2e6b0*/  LDL.LU R166, [R1+0x3c8] ;  /* 0x0003c80001a67983 */ /* 0x000ea40000300800 */
[----:B------:R-:W-:Y:S02]  /*2e6c0*/  LEA.HI.X.SX32 R5, R164, R2, 0x2, P0 ;  /* 0x00000002a4057211 */ /* 0x000fe400000f16ff */
[----:B------:R4:W-:Y:S04]  /*2e6d0*/  STL.64 [R1+0x6e0], R12 ;  /* 0x0006e00c01007387 */ /* 0x0009e80000100a00 */
[----:B------:R-:W2:Y:S01]  /*2e6e0*/  LDL.LU R164, [R1+0x3c0] ;  /* 0x0003c00001a47983 */ /* 0x000ea20000300800 */
[----:B------:R-:W-:-:S03]  /*2e6f0*/  LEA R14, P4, R175, R0, 0x2 ;  /* 0x00000000af0e7211 */ /* 0x000fc600078810ff */
[----:B------:R1:W-:Y:S01]  /*2e700*/  STL.64 [R1+0x6d8], R4 ;  /* 0x0006d80401007387 */ /* 0x0003e20000100a00 */
[----:B------:R-:W-:-:S03]  /*2e710*/  LEA.HI.X.SX32 R15, R175, R2, 0x2, P4 ;  /* 0x00000002af0f7211 */ /* 0x000fc600020f16ff */
[----:B------:R-:W2:Y:S01]  /*2e720*/  LDL.LU R176, [R1+0x3b8] ;  /* 0x0003b80001b07983 */ /* 0x000ea20000300800 */
[----:B----4-:R-:W-:-:S03]  /*2e730*/  LEA R12, P3, R174, R0, 0x2 ;  /* 0x00000000ae0c7211 */ /* 0x010fc600078610ff */
[----:B------:R4:W-:Y:S01]  /*2e740*/  STL.64 [R1+0x6d0], R14 ;  /* 0x0006d00e01007387 */ /* 0x0009e20000100a00 */
[----:B------:R-:W-:-:S03]  /*2e750*/  LEA.HI.X.SX32 R13, R174, R2, 0x2, P3 ;  /* 0x00000002ae0d7211 */ /* 0x000fc600018f16ff */
[----:B------:R-:W2:Y:S01]  /*2e760*/  LDL.LU R175, [R1+0x3b4] ;  /* 0x0003b40001af7983 */ /* 0x000ea20000300800 */
[----:B------:R-:W-:-:S03]  /*2e770*/  IMAD R74, R74, c[0x0][0x190], RZ ;  /* 0x000064004a4a7a24 */ /* 0x000fc600078e02ff */
[----:B------:R4:W-:Y:S01]  /*2e780*/  STL.64 [R1+0x6c8], R12 ;  /* 0x0006c80c01007387 */ /* 0x0009e20000100a00 */
[----:B-1----:R-:W-:-:S03]  /*2e790*/  LEA R4, P0, R173, R0, 0x2 ;  /* 0x00000000ad047211 */ /* 0x002fc600078010ff */
[----:B------:R-:W2:Y:S01]  /*2e7a0*/  LDL.LU R174, [R1+0x3b0] ;  /* 0x0003b00001ae7983 */ /* 0x000ea20000300800 */
[----:B------:R-:W-:Y:S02]  /*2e7b0*/  LEA.HI.X.SX32 R5, R173, R2, 0x2, P0 ;  /* 0x00000002ad057211 */ /* 0x000fe400000f16ff */
[----:B----4-:R-:W-:-:S03]  /*2e7c0*/  LEA R14, P4, R172, R0, 0x2 ;  /* 0x00000000ac0e7211 */ /* 0x010fc600078810ff */
[----:B------:R3:W-:Y:S01]  /*2e7d0*/  STL.64 [R1+0x6c0], R4 ;  /* 0x0006c00401007387 */ /* 0x0007e20000100a00 */
[----:B------:R-:W-:Y:S02]  /*2e7e0*/  LEA R12, P3, R74, R0, 0x2 ;  /* 0x000000004a0c7211 */ /* 0x000fe400078610ff */
[-C--:B------:R-:W-:Y:S01]  /*2e7f0*/  LEA.HI.X.SX32 R15, R172, R2.reuse, 0x2, P4 ;  /* 0x00000002ac0f7211 */ /* 0x080fe200020f16ff */
        /* <DEDUP_REMOVED lines=47> */
[----:B------:R-:W2:Y:S04]  /*2eaf0*/  LDL.LU R174, [R1+0x368] ;  /* 0x0003680001ae7983 */ /* 0x000ea80000300800 */
[----:B------:R3:W-:Y:S01]  /*2eb00*/  STL.64 [R1+0x658], R14 ;  /* 0x0006580e01007387 */ /* 0x0007e20000100a00 */
[----:B----4-:R-:W-:-:S04]  /*2eb10*/  LEA R12, P3, R173, R0, 0x2 ;  /* 0x00000000ad0c7211 */ /* 0x010fc800078610ff */
[----:B------:R-:W-:Y:S02]  /*2eb20*/  LEA.HI.X.SX32 R13, R173, R2, 0x2, P3 ;  /* 0x00000002ad0d7211 */ /* 0x000fe400018f16ff */
        /* <DEDUP_REMOVED lines=489> */
[----:B------:R-:W-:-:S04]  /*309c0*/  LEA R12, P3, R168, R0, 0x2 ;  /* 0x00000000a80c7211 */ /* 0x000fc800078610ff */
[----:B------:R-:W-:Y:S01]  /*309d0*/  LEA.HI.X.SX32 R13, R168, R2, 0x2, P3 ;  /* 0x00000002a80d7211 */ /* 0x000fe200018f16ff */
        /* <DEDUP_REMOVED lines=8> */
[----:B------:R1:W-:Y:S02]  /*30a60*/  STL.64 [R1+0x270], R4 ;  /* 0x0002700401007387 */ /* 0x0003e40000100a00 */
[C---:B-1----:R-:W-:Y:S02]  /*30a70*/  LEA R12, P3, R164.reuse, R0, 0x2 ;  /* 0x00000000a40c7211 */ /* 0x042fe400078610ff */
[----:B------:R-:W3:Y:S02]  /*30a80*/  LDL.LU R166, [R1+0xb8] ;  /* 0x0000b80001a67983 */ /* 0x000ee40000300800 */
[----:B------:R-:W-:Y:S02]  /*30a90*/  LEA.HI.X.SX32 R13, R164, R2, 0x2, P3 ;  /* 0x00000002a40d7211 */ /* 0x000fe400018f16ff */
[----:B------:R2:W-:Y:S04]  /*30aa0*/  STL.64 [R1+0x268], R14 ;  /* 0x0002680e01007387 */ /* 0x0005e80000100a00 */
[----:B------:R-:W3:Y:S01]  /*30ab0*/  LDL.LU R164, [R1+0xb4] ;  /* 0x0000b40001a47983 */ /* 0x000ee20000300800 */
[----:B------:R-:W-:-:S03]  /*30ac0*/  LEA R4, P0, R176, R0, 0x2 ;  /* 0x00000000b0047211 */ /* 0x000fc600078010ff */
[----:B------:R-:W3:Y:S01]  /*30ad0*/  LDL.LU R177, [R1+0xac] ;  /* 0x0000ac0001b17983 */ /* 0x000ee20000300800 */
[----:B------:R-:W-:-:S03]  /*30ae0*/  LEA.HI.X.SX32 R5, R176, R2, 0x2, P0 ;  /* 0x00000002b0057211 */ /* 0x000fc600000f16ff */
[----:B------:R1:W-:Y:S01]  /*30af0*/  STL.64 [R1+0x260], R12 ;  /* 0x0002600c01007387 */ /* 0x0003e20000100a00 */
[----:B--2---:R-:W-:-:S03]  /*30b00*/  LEA R14, P4, R175, R0, 0x2 ;  /* 0x00000000af0e7211 */ /* 0x004fc600078810ff */
[----:B------:R-:W2:Y:S01]  /*30b10*/  LDL.LU R176, [R1+0xa0] ;  /* 0x0000a00001b07983 */ /* 0x000ea20000300800 */
[----:B------:R-:W-:-:S03]  /*30b20*/  LEA.HI.X.SX32 R15, R175, R2, 0x2, P4 ;  /* 0x00000002af0f7211 */ /* 0x000fc600020f16ff */
[----:B------:R4:W-:Y:S01]  /*30b30*/  STL.64 [R1+0x258], R4 ;  /* 0x0002580401007387 */ /* 0x0009e20000100a00 */
[----:B-1----:R-:W-:-:S03]  /*30b40*/  LEA R12, P3, R174, R0, 0x2 ;  /* 0x00000000ae0c7211 */ /* 0x002fc600078610ff */
[----:B------:R-:W2:Y:S01]  /*30b50*/  LDL.LU R175, [R1+0x98] ;  /* 0x0000980001af7983 */ /* 0x000ea20000300800 */
[----:B------:R-:W-:-:S03]  /*30b60*/  LEA.HI.X.SX32 R13, R174, R2, 0x2, P3 ;  /* 0x00000002ae0d7211 */ /* 0x000fc600018f16ff */
[----:B------:R1:W-:Y:S04]  /*30b70*/  STL.64 [R1+0x250], R14 ;  /* 0x0002500e01007387 */ /* 0x0003e80000100a00 */
[----:B------:R-:W2:Y:S01]  /*30b80*/  LDL.LU R174, [R1+0x94] ;  /* 0x0000940001ae7983 */ /* 0x000ea20000300800 */
[----:B----4-:R-:W-:-:S03]  /*30b90*/  LEA R4, P0, R173, R0, 0x2 ;  /* 0x00000000ad047211 */ /* 0x010fc600078010ff */
        /* <DEDUP_REMOVED lines=19> */
[----:B------:R1:W-:Y:S02]  /*30cd0*/  STL.64 [R1+0x220], R14 ;  /* 0x0002200e01007387 */ /* 0x0003e40000100a00 */
[----:B------:R-:W-:Y:S02]  /*30ce0*/  LEA.HI.X.SX32 R13, R169, R2, 0x2, P3 ;  /* 0x00000002a90d7211 */ /* 0x000fe400018f16ff */
[----:B------:R-:W3:Y:S01]  /*30cf0*/  LDL.LU R169, [R1+0x70] ;  /* 0x0000700001a97983 */ /* 0x000ee20000300800 */
[----:B------:R-:W-:-:S03]  /*30d00*/  LEA R4, P0, R168, R0, 0x2 ;  /* 0x00000000a8047211 */ /* 0x000fc600078010ff */
[----:B------:R1:W-:Y:S01]  /*30d10*/  STL.64 [R1+0x218], R12 ;  /* 0x0002180c01007387 */ /* 0x0003e20000100a00 */
[----:B------:R-:W-:-:S03]  /*30d20*/  LEA.HI.X.SX32 R5, R168, R2, 0x2, P0 ;  /* 0x00000002a8057211 */ /* 0x000fc600000f16ff */
[----:B------:R-:W3:Y:S01]  /*30d30*/  LDL.LU R168, [R1+0x6c] ;  /* 0x00006c0001a87983 */ /* 0x000ee20000300800 */
[----:B-1----:R-:W-:-:S04]  /*30d40*/  LEA R14, P4, R178, R0, 0x2 ;  /* 0x00000000b20e7211 */ /* 0x002fc800078810ff */
[----:B------:R-:W-:Y:S01]  /*30d50*/  LEA.HI.X.SX32 R15, R178, R2, 0x2, P4 ;  /* 0x00000002b20f7211 */ /* 0x000fe200020f16ff */
[----:B------:R1:W-:Y:S01]  /*30d60*/  STL.64 [R1+0x210], R4 ;  /* 0x0002100401007387 */ /* 0x0003e20000100a00 */
        /* <DEDUP_REMOVED lines=9> */
[----:B------:R-:W-:Y:S02]  /*30e00*/  LEA.HI.X.SX32 R15, R177, R2, 0x2, P4 ;  /* 0x00000002b10f7211 */ /* 0x000fe400020f16ff */
[C---:B--2---:R-:W-:Y:S01]  /*30e10*/  LEA R12, P3, R176.reuse, R0, 0x2 ;  /* 0x00000000b00c7211 */ /* 0x044fe200078610ff */
[----:B------:R1:W-:Y:S03]  /*30e20*/  STL.64 [R1+0x1f8], R4 ;  /* 0x0001f80401007387 */ /* 0x0003e60000100a00 */
[----:B------:R-:W-:Y:S01]  /*30e30*/  LEA.HI.X.SX32 R13, R176, R2, 0x2, P3 ;  /* 0x00000002b00d7211 */ /* 0x000fe200018f16ff */
[----:B------:R2:W-:Y:S04]  /*30e40*/  STL.64 [R1+0x1f0], R14 ;  /* 0x0001f00e01007387 */ /* 0x0005e80000100a00 */
[----:B------:R-:W3:Y:S01]  /*30e50*/  LDL.LU R183, [R1+0x5c] ;  /* 0x00005c0001b77983 */ /* 0x000ee20000300800 */
[----:B-1----:R-:W-:-:S03]  /*30e60*/  LEA R4, P0, R175, R0, 0x2 ;  /* 0x00000000af047211 */ /* 0x002fc600078010ff */
[----:B------:R4:W-:Y:S01]  /*30e70*/  STL.64 [R1+0x1e8], R12 ;  /* 0x0001e80c01007387 */ /* 0x0009e20000100a00 */
[----:B--2---:R-:W-:-:S03]  /*30e80*/  LEA R14, P4, R174, R0, 0x2 ;  /* 0x00000000ae0e7211 */ /* 0x004fc600078810ff */
[----:B------:R-:W2:Y:S01]  /*30e90*/  LDL.LU R182, [R1+0x58] ;  /* 0x0000580001b67983 */ /* 0x000ea20000300800 */
[-C--:B------:R-:W-:Y:S02]  /*30ea0*/  LEA.HI.X.SX32 R5, R175, R2.reuse, 0x2, P0 ;  /* 0x00000002af057211 */ /* 0x080fe400000f16ff */
[----:B------:R-:W-:-:S03]  /*30eb0*/  LEA.HI.X.SX32 R15, R174, R2, 0x2, P4 ;  /* 0x00000002ae0f7211 */ /* 0x000fc600020f16ff */
[----:B------:R1:W-:Y:S01]  /*30ec0*/  STL.64 [R1+0x1e0], R4 ;  /* 0x0001e00401007387 */ /* 0x0003e20000100a00 */
[----:B----4-:R-:W-:-:S03]  /*30ed0*/  LEA R12, P3, R173, R0, 0x2 ;  /* 0x00000000ad0c7211 */ /* 0x010fc600078610ff */
[----:B------:R-:W4:Y:S01]  /*30ee0*/  LDL.LU R181, [R1+0x4c] ;  /* 0x00004c0001b57983 */ /* 0x000f220000300800 */
[----:B------:R-:W-:-:S03]  /*30ef0*/  LEA.HI.X.SX32 R13, R173, R2, 0x2, P3 ;  /* 0x00000002ad0d7211 */ /* 0x000fc600018f16ff */
[----:B------:R3:W-:Y:S04]  /*30f00*/  STL.64 [R1+0x1d8], R14 ;  /* 0x0001d80e01007387 */ /* 0x0007e80000100a00 */
[----:B------:R-:W4:Y:S01]  /*30f10*/  LDL.LU R180, [R1+0x48] ;  /* 0x0000480001b47983 */ /* 0x000f220000300800 */
[----:B-1----:R-:W-:-:S03]  /*30f20*/  LEA R4, P0, R172, R0, 0x2 ;  /* 0x00000000ac047211 */ /* 0x002fc600078010ff */
[----:B------:R-:W4:Y:S01]  /*30f30*/  LDL.LU R179, [R1+0x44] ;  /* 0x0000440001b37983 */ /* 0x000f220000300800 */
[----:B------:R-:W-:-:S03]  /*30f40*/  LEA.HI.X.SX32 R5, R172, R2, 0x2, P0 ;  /* 0x00000002ac057211 */ /* 0x000fc600000f16ff */
[----:B------:R1:W-:Y:S04]  /*30f50*/  STL.64 [R1+0x1d0], R12 ;  /* 0x0001d00c01007387 */ /* 0x0003e80000100a00 */
[----:B------:R-:W4:Y:S04]  /*30f60*/  LDL.LU R178, [R1+0x3c] ;  /* 0x00003c0001b27983 */ /* 0x000f280000300800 */
[----:B------:R-:W4:Y:S04]  /*30f70*/  LDL.LU R177, [R1+0x34] ;  /* 0x0000340001b17983 */ /* 0x000f280000300800 */
[----:B------:R1:W-:Y:S04]  /*30f80*/  STL.64 [R1+0x1c8], R4 ;  /* 0x0001c80401007387 */ /* 0x0003e80000100a00 */
[----:B------:R-:W4:Y:S04]  /*30f90*/  LDL.LU R176, [R1+0x30] ;  /* 0x0000300001b07983 */ /* 0x000f280000300800 */
[----:B------:R-:W4:Y:S01]  /*30fa0*/  LDL.LU R175, [R1+0x2c] ;  /* 0x00002c0001af7983 */ /* 0x000f220000300800 */
[----:B---3--:R-:W-:-:S04]  /*30fb0*/  LEA R14, P4, R171, R0, 0x2 ;  /* 0x00000000ab0e7211 */ /* 0x008fc800078810ff */
[----:B------:R-:W-:Y:S02]  /*30fc0*/  LEA.HI.X.SX32 R15, R171, R2, 0x2, P4 ;  /* 0x00000002ab0f7211 */ /* 0x000fe400020f16ff */
[----:B-1----:R-:W-:-:S03]  /*30fd0*/  LEA R12, P3, R170, R0, 0x2 ;  /* 0x00000000aa0c7211 */ /* 0x002fc600078610ff */
[----:B------:R1:W-:Y:S01]  /*30fe0*/  STL.64 [R1+0x1c0], R14 ;  /* 0x0001c00e01007387 */ /* 0x0003e20000100a00 */
[----:B------:R-:W-:-:S03]  /*30ff0*/  LEA.HI.X.SX32 R13, R170, R2, 0x2, P3 ;  /* 0x00000002aa0d7211 */ /* 0x000fc600018f16ff */
[----:B------:R-:W3:Y:S04]  /*31000*/  LDL.LU R174, [R1+0x28] ;  /* 0x0000280001ae7983 */ /* 0x000ee80000300800 */
[----:B------:R-:W3:Y:S04]  /*31010*/  LDL.LU R173, [R1+0x20] ;  /* 0x0000200001ad7983 */ /* 0x000ee80000300800 */
[----:B------:R1:W-:Y:S01]  /*31020*/  STL.64 [R1+0x1b8], R12 ;  /* 0x0001b80c01007387 */ /* 0x0003e20000100a00 */
[----:B------:R-:W-:-:S03]  /*31030*/  LEA R4, P0, R169, R0, 0x2 ;  /* 0x00000000a9047211 */ /* 0x000fc600078010ff */
[----:B------:R-:W3:Y:S01]  /*31040*/  LDL.LU R172, [R1+0x18] ;  /* 0x0000180001ac7983 */ /* 0x000ee20000300800 */
[----:B------:R-:W-:-:S03]  /*31050*/  LEA.HI.X.SX32 R5, R169, R2, 0x2, P0 ;  /* 0x00000002a9057211 */ /* 0x000fc600000f16ff */
[----:B------:R-:W3:Y:S04]  /*31060*/  LDL.LU R171, [R1+0x10] ;  /* 0x0000100001ab7983 */ /* 0x000ee80000300800 */
[----:B------:R1:W-:Y:S02]  /*31070*/  STL.64 [R1+0x1b0], R4 ;  /* 0x0001b00401007387 */ /* 0x0003e40000100a00 */
[C---:B-1----:R-:W-:Y:S02]  /*31080*/  LEA R14, P4, R168.reuse, R0, 0x2 ;  /* 0x00000000a80e7211 */ /* 0x042fe400078810ff */
[----:B------:R-:W3:Y:S02]  /*31090*/  LDL.LU R170, [R1+0xc] ;  /* 0x00000c0001aa7983 */ /* 0x000ee40000300800 */
[----:B------:R-:W-:-:S02]  /*310a0*/  LEA.HI.X.SX32 R15, R168, R2, 0x2, P4 ;  /* 0x00000002a80f7211 */ /* 0x000fc400020f16ff */
[----:B------:R-:W3:Y:S04]  /*310b0*/  LDL.LU R169, [R1+0x8] ;  /* 0x0000080001a97983 */ /* 0x000ee80000300800 */
[----:B------:R1:W-:Y:S04]  /*310c0*/  STL.64 [R1+0x1a8], R14 ;  /* 0x0001a80e01007387 */ /* 0x0003e80000100a00 */
[----:B------:R-:W3:Y:S01]  /*310d0*/  LDL.LU R168, [R1] ;  /* 0x0000000001a87983 */ /* 0x000ee20000300800 */
[----:B------:R-:W-:-:S04]  /*310e0*/  LEA R12, P3, R166, R0, 0x2 ;  /* 0x00000000a60c7211 */ /* 0x000fc800078610ff */
[----:B------:R-:W-:Y:S02]  /*310f0*/  LEA.HI.X.SX32 R13, R166, R2, 0x2, P3 ;  /* 0x00000002a60d7211 */ /* 0x000fe400018f16ff */
[----:B------:R-:W3:Y:S01]  /*31100*/  LDL.LU R166, [R1+0x9f8] ;  /* 0x0009f80001a67983 */ /* 0x000ee20000300800 */
[----:B------:R-:W-:-:S03]  /*31110*/  LEA R4, P0, R164, R0, 0x2 ;  /* 0x00000000a4047211 */ /* 0x000fc600078010ff */
[----:B------:R2:W-:Y:S01]  /*31120*/  STL.64 [R1+0x1a0], R12 ;  /* 0x0001a00c01007387 */ /* 0x0005e20000100a00 */
[----:B------:R-:W-:-:S03]  /*31130*/  LEA.HI.X.SX32 R5, R164, R2, 0x2, P0 ;  /* 0x00000002a4057211 */ /* 0x000fc600000f16ff */
[----:B------:R-:W3:Y:S04]  /*31140*/  LDL.LU R164, [R1+0x9fc] ;  /* 0x0009fc0001a47983 */ /* 0x000ee80000300800 */
[----:B------:R4:W-:Y:S01]  /*31150*/  STL.64 [R1+0x198], R4 ;  /* 0x0001980401007387 */ /* 0x0009e20000100a00 */
[----:B-1----:R-:W-:-:S04]  /*31160*/  LEA R14, P4, R183, R0, 0x2 ;  /* 0x00000000b70e7211 */ /* 0x002fc800078810ff */
[----:B------:R-:W-:Y:S02]  /*31170*/  LEA.HI.X.SX32 R15, R183, R2, 0x2, P4 ;  /* 0x00000002b70f7211 */ /* 0x000fe400020f16ff */
[----:B--2---:R-:W-:-:S03]  /*31180*/  LEA R12, P3, R182, R0, 0x2 ;  /* 0x00000000b60c7211 */ /* 0x004fc600078610ff */
[----:B------:R1:W-:Y:S01]  /*31190*/  STL.64 [R1+0x190], R14 ;  /* 0x0001900e01007387 */ /* 0x0003e20000100a00 */
[----:B------:R-:W-:Y:S02]  /*311a0*/  LEA.HI.X.SX32 R13, R182, R2, 0x2, P3 ;  /* 0x00000002b60d7211 */ /* 0x000fe400018f16ff */
[----:B----4-:R-:W-:-:S03]  /*311b0*/  LEA R4, P0, R181, R0, 0x2 ;  /* 0x00000000b5047211 */ /* 0x010fc600078010ff */
[----:B------:R2:W-:Y:S01]  /*311c0*/  STL.64 [R1+0x188], R12 ;  /* 0x0001880c01007387 */ /* 0x0005e20000100a00 */
[----:B------:R-:W-:Y:S02]  /*311d0*/  LEA.HI.X.SX32 R5, R181, R2, 0x2, P0 ;  /* 0x00000002b5057211 */ /* 0x000fe400000f16ff */
[----:B-1----:R-:W-:-:S03]  /*311e0*/  LEA R14, P4, R180, R0, 0x2 ;  /* 0x00000000b40e7211 */ /* 0x002fc600078810ff */
[----:B------:R1:W-:Y:S01]  /*311f0*/  STL.64 [R1+0x180], R4 ;  /* 0x0001800401007387 */ /* 0x0003e20000100a00 */
[C---:B--2---:R-:W-:Y:S02]  /*31200*/  LEA R12, P3, R179.reuse, R0, 0x2 ;  /* 0x00000000b30c7211 */ /* 0x044fe400078610ff */
[-C--:B------:R-:W-:Y:S02]  /*31210*/  LEA.HI.X.SX32 R15, R180, R2.reuse, 0x2, P4 ;  /* 0x00000002b40f7211 */ /* 0x080fe400020f16ff */
[----:B------:R-:W-:Y:S02]  /*31220*/  LEA.HI.X.SX32 R13, R179, R2, 0x2, P3 ;  /* 0x00000002b30d7211 */ /* 0x000fe400018f16ff */
[C---:B-1----:R-:W-:Y:S01]  /*31230*/  LEA R4, P0, R178.reuse, R0, 0x2 ;  /* 0x00000000b2047211 */ /* 0x042fe200078010ff */
[----:B------:R1:W-:Y:S03]  /*31240*/  STL.64 [R1+0x178], R14 ;  /* 0x0001780e01007387 */ /* 0x0003e60000100a00 */
[----:B------:R-:W-:Y:S01]  /*31250*/  LEA.HI.X.SX32 R5, R178, R2, 0x2, P0 ;  /* 0x00000002b2057211 */ /* 0x000fe200000f16ff */
[----:B------:R2:W-:Y:S01]  /*31260*/  STL.64 [R1+0x170], R12 ;  /* 0x0001700c01007387 */ /* 0x0005e20000100a00 */
[----:B-1----:R-:W-:-:S02]  /*31270*/  LEA R14, P4, R177, R0, 0x2 ;  /* 0x00000000b10e7211 */ /* 0x002fc400078810ff */
[C---:B--2---:R-:W-:Y:S02]  /*31280*/  LEA R12, P3, R176.reuse, R0, 0x2 ;  /* 0x00000000b00c7211 */ /* 0x044fe400078610ff */
[-C--:B------:R-:W-:Y:S01]  /*31290*/  LEA.HI.X.SX32 R15, R177, R2.reuse, 0x2, P4 ;  /* 0x00000002b10f7211 */ /* 0x080fe200020f16ff */
[----:B------:R1:W-:Y:S01]  /*312a0*/  STL.64 [R1+0x168], R4 ;  /* 0x0001680401007387 */ /* 0x0003e20000100a00 */
[----:B------:R-:W-:-:S03]  /*312b0*/  LEA.HI.X.SX32 R13, R176, R2, 0x2, P3 ;  /* 0x00000002b00d7211 */ /* 0x000fc600018f16ff */
[----:B------:R3:W-:Y:S04]  /*312c0*/  STL.64 [R1+0x160], R14 ;  /* 0x0001600e01007387 */ /* 0x0007e80000100a00 */
[----:B------:R2:W-:Y:S01]  /*312d0*/  STL.64 [R1+0x158], R12 ;  /* 0x0001580c01007387 */ /* 0x0005e20000100a00 */
[----:B-1----:R-:W-:-:S04]  /*312e0*/  LEA R4, P0, R175, R0, 0x2 ;  /* 0x00000000af047211 */ /* 0x002fc800078010ff */
[----:B------:R-:W-:-:S05]  /*312f0*/  LEA.HI.X.SX32 R5, R175, R2, 0x2, P0 ;  /* 0x00000002af057211 */ /* 0x000fca00000f16ff */
[----:B------:R1:W-:Y:S01]  /*31300*/  STL.64 [R1+0x150], R4 ;  /* 0x0001500401007387 */ /* 0x0003e20000100a00 */
[----:B------:R-:W-:Y:S02]  /*31310*/  IMAD R86, R86, c[0x0][0x190], RZ ;  /* 0x0000640056567a24 */ /* 0x000fe400078e02ff */
[----:B------:R-:W-:Y:S02]  /*31320*/  IMAD R87, R87, c[0x0][0x190], RZ ;  /* 0x0000640057577a24 */ /* 0x000fe400078e02ff */
[----:B------:R-:W-:Y:S02]  /*31330*/  IMAD R88, R88, c[0x0][0x190], RZ ;  /* 0x0000640058587a24 */ /* 0x000fe400078e02ff */
[----:B------:R-:W-:Y:S02]  /*31340*/  IMAD R89, R89, c[0x0][0x190], RZ ;  /* 0x0000640059597a24 */ /* 0x000fe400078e02ff */
[----:B------:R-:W-:Y:S02]  /*31350*/  IMAD R90, R90, c[0x0][0x190], RZ ;  /* 0x000064005a5a7a24 */ /* 0x000fe400078e02ff */
[----:B------:R-:W-:-:S02]  /*31360*/  IMAD R91, R91, c[0x0][0x190], RZ ;  /* 0x000064005b5b7a24 */ /* 0x000fc400078e02ff */
        /* <DEDUP_REMOVED lines=17> */
[----:B------:R-:W-:Y:S01]  /*31480*/  IMAD R109, R109, c[0x0][0x190], RZ ;  /* 0x000064006d6d7a24 */ /* 0x000fe200078e02ff */
[----:B---3--:R-:W-:-:S02]  /*31490*/  LEA R14, P4, R174, R0, 0x2 ;  /* 0x00000000ae0e7211 */ /* 0x008fc400078810ff */
[C---:B--2---:R-:W-:Y:S02]  /*314a0*/  LEA R12, P3, R173.reuse, R0, 0x2 ;  /* 0x00000000ad0c7211 */ /* 0x044fe400078610ff */
[-C--:B------:R-:W-:Y:S02]  /*314b0*/  LEA.HI.X.SX32 R15, R174, R2.reuse, 0x2, P4 ;  /* 0x00000002ae0f7211 */ /* 0x080fe400020f16ff */
[----:B------:R-:W-:-:S03]  /*314c0*/  LEA.HI.X.SX32 R13, R173, R2, 0x2, P3 ;  /* 0x00000002ad0d7211 */ /* 0x000fc600018f16ff */
[----:B------:R2:W-:Y:S01]  /*314d0*/  STL.64 [R1+0x148], R14 ;  /* 0x0001480e01007387 */ /* 0x0005e20000100a00 */
[----:B-1----:R-:W-:-:S03]  /*314e0*/  LEA R4, P0, R172, R0, 0x2 ;  /* 0x00000000ac047211 */ /* 0x002fc600078010ff */
[----:B------:R1:W-:Y:S01]  /*314f0*/  STL.64 [R1+0x140], R12 ;  /* 0x0001400c01007387 */ /* 0x0003e20000100a00 */
[----:B------:R-:W-:Y:S02]  /*31500*/  LEA.HI.X.SX32 R5, R172, R2, 0x2, P0 ;  /* 0x00000002ac057211 */ /* 0x000fe400000f16ff */
[CC--:B--2---:R-:W-:Y:S02]  /*31510*/  LEA R14, P4, R171.reuse, R0.reuse, 0x2 ;  /* 0x00000000ab0e7211 */ /* 0x0c4fe400078810ff */
[C---:B-1----:R-:W-:Y:S02]  /*31520*/  LEA R12, P3, R170.reuse, R0, 0x2 ;  /* 0x00000000aa0c7211 */ /* 0x042fe400078610ff */
[-C--:B------:R-:W-:Y:S01]  /*31530*/  LEA.HI.X.SX32 R15, R171, R2.reuse, 0x2, P4 ;  /* 0x00000002ab0f7211 */ /* 0x080fe200020f16ff */
[----:B------:R1:W-:Y:S01]  /*31540*/  STL.64 [R1+0x138], R4 ;  /* 0x0001380401007387 */ /* 0x0003e20000100a00 */
[----:B------:R-:W-:-:S03]  /*31550*/  LEA.HI.X.SX32 R13, R170, R2, 0x2, P3 ;  /* 0x00000002aa0d7211 */ /* 0x000fc600018f16ff */
[----:B------:R2:W-:Y:S04]  /*31560*/  STL.64 [R1+0x130], R14 ;  /* 0x0001300e01007387 */ /* 0x0005e80000100a00 */
[----:B------:R3:W-:Y:S01]  /*31570*/  STL.64 [R1+0x128], R12 ;  /* 0x0001280c01007387 */ /* 0x0007e20000100a00 */
[CC--:B-1----:R-:W-:Y:S02]  /*31580*/  LEA R4, P0, R169.reuse, R0.reuse, 0x2 ;  /* 0x00000000a9047211 */ /* 0x0c2fe400078010ff */
[----:B--2---:R-:W-:Y:S02]  /*31590*/  LEA R14, P4, R168, R0, 0x2 ;  /* 0x00000000a80e7211 */ /* 0x004fe400078810ff */
[----:B------:R-:W-:Y:S02]  /*315a0*/  LEA.HI.X.SX32 R5, R169, R2, 0x2, P0 ;  /* 0x00000002a9057211 */ /* 0x000fe400000f16ff */
[----:B---3--:R-:W-:-:S02]  /*315b0*/  LEA R12, P3, R166, R0, 0x2 ;  /* 0x00000000a60c7211 */ /* 0x008fc400078610ff */
[-C--:B------:R-:W-:Y:S01]  /*315c0*/  LEA.HI.X.SX32 R15, R168, R2.reuse, 0x2, P4 ;  /* 0x00000002a80f7211 */ /* 0x080fe200020f16ff */
[----:B------:R1:W-:Y:S01]  /*315d0*/  STL.64 [R1+0x120], R4 ;  /* 0x0001200401007387 */ /* 0x0003e20000100a00 */
[----:B------:R-:W-:-:S03]  /*315e0*/  LEA.HI.X.SX32 R13, R166, R2, 0x2, P3 ;  /* 0x00000002a60d7211 */ /* 0x000fc600018f16ff */
[----:B------:R2:W-:Y:S04]  /*315f0*/  STL.64 [R1+0x118], R14 ;  /* 0x0001180e01007387 */ /* 0x0005e80000100a00 */
[----:B------:R3:W-:Y:S01]  /*31600*/  STL.64 [R1+0x110], R12 ;  /* 0x0001100c01007387 */ /* 0x0007e20000100a00 */
[-C--:B-1----:R-:W-:Y:S02]  /*31610*/  LEA R4, P0, R164, R0.reuse, 0x2 ;  /* 0x00000000a4047211 */ /* 0x082fe400078010ff */
        /* <DEDUP_REMOVED lines=63> */
[C---:B--2---:R-:W-:Y:S02]  /*31a10*/  LEA R14, P4, R107.reuse, R0, 0x2 ;  /* 0x000000006b0e7211 */ /* 0x044fe400078810ff */
[----:B------:R-:W-:Y:S02]  /*31a20*/  LEA.HI.X.SX32 R5, R106, R2, 0x2, P0 ;  /* 0x000000026a057211 */ /* 0x000fe400000f16ff */
[----:B---3--:R-:W-:Y:S01]  /*31a30*/  LEA R12, P3, R108, R0, 0x2 ;  /* 0x000000006c0c7211 */ /* 0x008fe200078610ff */
[----:B------:R-:W-:Y:S01]  /*31a40*/  IMAD R110, R110, c[0x0][0x190], RZ ;  /* 0x000064006e6e7a24 */ /* 0x000fe200078e02ff */
[-C--:B------:R-:W-:Y:S01]  /*31a50*/  LEA.HI.X.SX32 R15, R107, R2.reuse, 0x2, P4 ;  /* 0x000000026b0f7211 */ /* 0x080fe200020f16ff */
[----:B------:R1:W-:Y:S01]  /*31a60*/  STL.64 [R1+0x60], R4 ;  /* 0x0000600401007387 */ /* 0x0003e20000100a00 */
[----:B------:R-:W-:Y:S01]  /*31a70*/  LEA.HI.X.SX32 R13, R108, R2, 0x2, P3 ;  /* 0x000000026c0d7211 */ /* 0x000fe200018f16ff */
[----:B------:R-:W-:-:S02]  /*31a80*/  IMAD R111, R111, c[0x0][0x190], RZ ;  /* 0x000064006f6f7a24 */ /* 0x000fc400078e02ff */
[----:B------:R2:W-:Y:S01]  /*31a90*/  STL.64 [R1+0x58], R14 ;  /* 0x0000580e01007387 */ /* 0x0005e20000100a00 */
[----:B------:R-:W-:-:S03]  /*31aa0*/  IMAD R112, R112, c[0x0][0x190], RZ ;  /* 0x0000640070707a24 */ /* 0x000fc600078e02ff */
        /* <DEDUP_REMOVED lines=28> */
[C---:B---3--:R-:W-:Y:S02]  /*31c70*/  LEA R12, P3, R117.reuse, R0, 0x2 ;  /* 0x00000000750c7211 */ /* 0x048fe400078610ff */
[-C--:B------:R-:W-:Y:S01]  /*31c80*/  LEA.HI.X.SX32 R15, R116, R2.reuse, 0x2, P4 ;  /* 0x00000002740f7211 */ /* 0x080fe200020f16ff */
[----:B------:R1:W-:Y:S01]  /*31c90*/  STL.64 [R1+0x18], R4 ;  /* 0x0000180401007387 */ /* 0x0003e20000100a00 */
[----:B------:R-:W-:-:S03]  /*31ca0*/  LEA.HI.X.SX32 R13, R117, R2, 0x2, P3 ;  /* 0x00000002750d7211 */ /* 0x000fc600018f16ff */
[----:B------:R2:W-:Y:S04]  /*31cb0*/  STL.64 [R1+0x10], R14 ;  /* 0x0000100e01007387 */ /* 0x0005e80000100a00 */
[----:B------:R-:W3:Y:S01]  /*31cc0*/  LDL.LU R166, [R1+0xa00] ;  /* 0x000a000001a67983 */ /* 0x000ee20000300800 */
[----:B-1----:R-:W-:-:S03]  /*31cd0*/  LEA R4, P0, R118, R0, 0x2 ;  /* 0x0000000076047211 */ /* 0x002fc600078010ff */
[----:B------:R-:W-:Y:S01]  /*31ce0*/  STL.64 [R1+0x8], R12 ;  /* 0x0000080c01007387 */ /* 0x000fe20000100a00 */
[----:B------:R-:W-:-:S03]  /*31cf0*/  LEA.HI.X.SX32 R5, R118, R2, 0x2, P0 ;  /* 0x0000000276057211 */ /* 0x000fc600000f16ff */
[----:B------:R-:W4:Y:S04]  /*31d00*/  LDL.LU R170, [R1+0xa04] ;  /* 0x000a040001aa7983 */ /* 0x000f280000300800 */
[----:B------:R-:W3:Y:S04]  /*31d10*/  LDL.LU R174, [R1+0xa08] ;  /* 0x000a080001ae7983 */ /* 0x000ee80000300800 */
[----:B------:R1:W-:Y:S04]  /*31d20*/  STL.64 [R1], R4 ;  /* 0x0000000401007387 */ /* 0x0003e80000100a00 */
        /* <DEDUP_REMOVED lines=15> */
[----:B------:R-:W4:Y:S04]  /*31e20*/  LDL.LU R206, [R1+0xa48] ;  /* 0x000a480001ce7983 */ /* 0x000f280000300800 */
[----:B------:R-:W4:Y:S01]  /*31e30*/  LDL.LU R209, [R1+0xa4c] ;  /* 0x000a4c0001d17983 */ /* 0x000f220000300800 */
[----:B------:R-:W-:-:S03]  /*31e40*/  IMAD R192, R208, c[0x0][0x190], RZ ;  /* 0x00006400d0c07a24 */ /* 0x000fc600078e02ff */
[----:B------:R-:W4:Y:S01]  /*31e50*/  LDL.LU R210, [R1+0xa50] ;  /* 0x000a500001d27983 */ /* 0x000f220000300800 */
[----:B------:R-:W-:-:S03]  /*31e60*/  IMAD R208, R216, c[0x0][0x190], RZ ;  /* 0x00006400d8d07a24 */ /* 0x000fc600078e02ff */
[----:B------:R-:W4:Y:S04]  /*31e70*/  LDL.LU R217, [R1+0xa54] ;  /* 0x000a540001d97983 */ /* 0x000f280000300800 */
[----:B------:R-:W4:Y:S04]  /*31e80*/  LDL.LU R215, [R1+0xa58] ;  /* 0x000a580001d77983 */ /* 0x000f280000300800 */
[----:B------:R-:W4:Y:S04]  /*31e90*/  LDL.LU R216, [R1+0xa5c] ;  /* 0x000a5c0001d87983 */ /* 0x000f280000300800 */
[----:B------:R-:W4:Y:S04]  /*31ea0*/  LDL.LU R218, [R1+0xa60] ;  /* 0x000a600001da7983 */ /* 0x000f280000300800 */
[----:B------:R-:W4:Y:S04]  /*31eb0*/  LDL.LU R220, [R1+0xa64] ;  /* 0x000a640001dc7983 */ /* 0x000f280000300800 */
[----:B------:R-:W4:Y:S01]  /*31ec0*/  LDL.LU R223, [R1+0xa68] ;  /* 0x000a680001df7983 */ /* 0x000f220000300800 */
[----:B------:R-:W-:-:S03]  /*31ed0*/  IMAD R212, R228, c[0x0][0x190], RZ ;  /* 0x00006400e4d47a24 */ /* 0x000fc600078e02ff */
        /* <DEDUP_REMOVED lines=13> */
[----:B--2---:R-:W2:Y:S04]  /*31fb0*/  LDL.LU R15, [R1+0xaa0] ;  /* 0x000aa000010f7983 */ /* 0x004ea80000300800 */
[----:B------:R-:W2:Y:S04]  /*31fc0*/  LDL.LU R16, [R1+0xaa4] ;  /* 0x000aa40001107983 */ /* 0x000ea80000300800 */
[----:B------:R-:W2:Y:S04]  /*31fd0*/  LDL.LU R14, [R1+0xaac] ;  /* 0x000aac00010e7983 */ /* 0x000ea80000300800 */
[----:B------:R-:W2:Y:S04]  /*31fe0*/  LDL.LU R19, [R1+0xab0] ;  /* 0x000ab00001137983 */ /* 0x000ea80000300800 */
[----:B------:R-:W2:Y:S04]  /*31ff0*/  LDL.LU R248, [R1+0xab4] ;  /* 0x000ab40001f87983 */ /* 0x000ea80000300800 */
[----:B------:R-:W2:Y:S04]  /*32000*/  LDL.LU R249, [R1+0xab8] ;  /* 0x000ab80001f97983 */ /* 0x000ea80000300800 */
[----:B------:R-:W2:Y:S04]  /*32010*/  LDL.LU R24, [R1+0xac0] ;  /* 0x000ac00001187983 */ /* 0x000ea80000300800 */
[----:B------:R-:W2:Y:S01]  /*32020*/  LDL.LU R22, [R1+0xac4] ;  /* 0x000ac40001167983 */ /* 0x000ea20000300800 */
[----:B------:R-:W-:-:S02]  /*32030*/  IMAD R119, R119, c[0x0][0x190], RZ ;  /* 0x0000640077777a24 */ /* 0x000fc400078e02ff */
[----:B------:R-:W-:Y:S02]  /*32040*/  IMAD R120, R120, c[0x0][0x190], RZ ;  /* 0x0000640078787a24 */ /* 0x000fe400078e02ff */
[----:B------:R-:W-:Y:S01]  /*32050*/  IMAD R121, R121, c[0x0][0x190], RZ ;  /* 0x0000640079797a24 */ /* 0x000fe200078e02ff */
[-C--:B------:R-:W-:Y:S01]  /*32060*/  LEA R70, P4, R119, R0.reuse, 0x2 ;  /* 0x0000000077467211 */ /* 0x080fe200078810ff */
[----:B------:R-:W-:Y:S01]  /*32070*/  IMAD R122, R122, c[0x0][0x190], RZ ;  /* 0x000064007a7a7a24 */ /* 0x000fe200078e02ff */
[-C--:B------:R-:W-:Y:S01]  /*32080*/  LEA R72, P3, R120, R0.reuse, 0x2 ;  /* 0x0000000078487211 */ /* 0x080fe200078610ff */
        /* <DEDUP_REMOVED lines=88> */
[----:B------:R-:W-:Y:S01]  /*32610*/  IMAD.MOV.U32 R226, RZ, RZ, R208 ;  /* 0x000000ffffe27224 */ /* 0x000fe200078e00d0 */
[----:B------:R-:W-:Y:S01]  /*32620*/  LEA R118, P4, R143, R0, 0x2 ;  /* 0x000000008f767211 */ /* 0x000fe200078810ff */
[----:B------:R-:W-:Y:S01]  /*32630*/  IMAD R214, R229, c[0x0][0x190], RZ ;  /* 0x00006400e5d67a24 */ /* 0x000fe200078e02ff */
[----:B------:R-:W-:Y:S01]  /*32640*/  LEA.HI.X.SX32 R115, R141, R2, 0x2, P3 ;  /* 0x000000028d737211 */ /* 0x000fe200018f16ff */
[----:B-1----:R-:W-:Y:S01]  /*32650*/  IMAD.MOV.U32 R5, RZ, RZ, R233 ;  /* 0x000000ffff057224 */ /* 0x002fe200078e00e9 */
[----:B------:R-:W-:Y:S01]  /*32660*/  LEA R120, P3, R144, R0, 0x2 ;  /* 0x0000000090787211 */ /* 0x000fe200078610ff */
[----:B------:R-:W2:Y:S01]  /*32670*/  LDL.LU R3, [R1+0xacc] ;  /* 0x000acc0001037983 */ /* 0x000ea20000300800 */
[----:B------:R-:W-:-:S02]  /*32680*/  LEA.HI.X.SX32 R117, R142, R2, 0x2, P0 ;  /* 0x000000028e757211 */ /* 0x000fc400000f16ff */
[----:B------:R-:W-:Y:S02]  /*32690*/  LEA R122, P0, R145, R0, 0x2 ;  /* 0x00000000917a7211 */ /* 0x000fe400078010ff */
[----:B------:R-:W-:Y:S02]  /*326a0*/  LEA.HI.X.SX32 R119, R143, R2, 0x2, P4 ;  /* 0x000000028f777211 */ /* 0x000fe400020f16ff */
[----:B------:R-:W-:Y:S02]  /*326b0*/  LEA R124, P4, R146, R0, 0x2 ;  /* 0x00000000927c7211 */ /* 0x000fe400078810ff */
[----:B------:R-:W-:Y:S02]  /*326c0*/  LEA.HI.X.SX32 R121, R144, R2, 0x2, P3 ;  /* 0x0000000290797211 */ /* 0x000fe400018f16ff */
[----:B------:R-:W-:Y:S02]  /*326d0*/  LEA R126, P3, R147, R0, 0x2 ;  /* 0x00000000937e7211 */ /* 0x000fe400078610ff */
        /* <DEDUP_REMOVED lines=33> */
[----:B---3--:R-:W-:Y:S02]  /*328f0*/  LEA R160, P4, R166, R0, 0x2 ;  /* 0x00000000a6a07211 */ /* 0x008fe400078810ff */
[----:B------:R-:W-:Y:S02]  /*32900*/  LEA.HI.X.SX32 R157, R162, R2, 0x2, P3 ;  /* 0x00000002a29d7211 */ /* 0x000fe400018f16ff */
[----:B------:R-:W-:Y:S02]  /*32910*/  LEA R162, P3, R165, R0, 0x2 ;  /* 0x00000000a5a27211 */ /* 0x000fe400078610ff */
[----:B------:R-:W-:-:S02]  /*32920*/  LEA.HI.X.SX32 R159, R163, R2, 0x2, P0 ;  /* 0x00000002a39f7211 */ /* 0x000fc400000f16ff */
[----:B----4-:R-:W-:Y:S02]  /*32930*/  LEA R164, P0, R170, R0, 0x2 ;  /* 0x00000000aaa47211 */ /* 0x010fe400078010ff */
[----:B------:R-:W-:Y:S02]  /*32940*/  LEA.HI.X.SX32 R161, R166, R2, 0x2, P4 ;  /* 0x00000002a6a17211 */ /* 0x000fe400020f16ff */
[----:B------:R-:W-:Y:S02]  /*32950*/  LEA R166, P4, R167, R0, 0x2 ;  /* 0x00000000a7a67211 */ /* 0x000fe400078810ff */
[-C--:B------:R-:W-:Y:S02]  /*32960*/  LEA.HI.X.SX32 R163, R165, R2.reuse, 0x2, P3 ;  /* 0x00000002a5a37211 */ /* 0x080fe400018f16ff */
[----:B------:R-:W-:Y:S02]  /*32970*/  LEA.HI.X.SX32 R165, R170, R2, 0x2, P0 ;  /* 0x00000002aaa57211 */ /* 0x000fe400000f16ff */
[----:B------:R-:W-:-:S02]  /*32980*/  LEA R168, P3, R174, R0, 0x2 ;  /* 0x00000000aea87211 */ /* 0x000fc400078610ff */
[----:B------:R-:W-:Y:S02]  /*32990*/  LEA R170, P0, R176, R0, 0x2 ;  /* 0x00000000b0aa7211 */ /* 0x000fe400078010ff */
        /* <DEDUP_REMOVED lines=18> */
[----:B------:R-:W-:Y:S01]  /*32ac0*/  LEA.HI.X.SX32 R185, R190, R2, 0x2, P4 ;  /* 0x00000002beb97211 */ /* 0x000fe200020f16ff */
[----:B------:R-:W-:Y:S01]  /*32ad0*/  IMAD.MOV.U32 R213, RZ, RZ, R192 ;  /* 0x000000ffffd57224 */ /* 0x000fe200078e00c0 */
        /* <DEDUP_REMOVED lines=22> */
[----:B------:R-:W-:-:S02]  /*32c40*/  MOV R231, R212 ;  /* 0x000000d400e77202 */ /* 0x000fc40000000f00 */
[-C--:B------:R-:W-:Y:S02]  /*32c50*/  LEA R210, P3, R216, R0.reuse, 0x2 ;  /* 0x00000000d8d27211 */ /* 0x080fe400078610ff */
[----:B------:R-:W-:Y:S01]  /*32c60*/  LEA R212, P0, R218, R0, 0x2 ;  /* 0x00000000dad47211 */ /* 0x000fe200078010ff */
[----:B------:R-:W-:Y:S01]  /*32c70*/  IMAD.MOV.U32 R232, RZ, RZ, R214 ;  /* 0x000000ffffe87224 */ /* 0x000fe200078e00d6 */
[----:B------:R-:W-:Y:S01]  /*32c80*/  LEA.HI.X.SX32 R209, R215, R2, 0x2, P4 ;  /* 0x00000002d7d17211 */ /* 0x000fe200020f16ff */
[----:B------:R-:W-:Y:S01]  /*32c90*/  IMAD.MOV.U32 R230, RZ, RZ, R213 ;  /* 0x000000ffffe67224 */ /* 0x000fe200078e00d5 */
[----:B------:R-:W-:Y:S02]  /*32ca0*/  LEA R214, P4, R220, R0, 0x2 ;  /* 0x00000000dcd67211 */ /* 0x000fe400078810ff */
[-C--:B------:R-:W-:Y:S02]  /*32cb0*/  LEA.HI.X.SX32 R211, R216, R2.reuse, 0x2, P3 ;  /* 0x00000002d8d37211 */ /* 0x080fe400018f16ff */
[----:B------:R-:W-:-:S02]  /*32cc0*/  LEA.HI.X.SX32 R213, R218, R2, 0x2, P0 ;  /* 0x00000002dad57211 */ /* 0x000fc400000f16ff */
[-C--:B------:R-:W-:Y:S02]  /*32cd0*/  LEA R216, P3, R223, R0.reuse, 0x2 ;  /* 0x00000000dfd87211 */ /* 0x080fe400078610ff */
[----:B------:R-:W-:Y:S02]  /*32ce0*/  LEA R218, P0, R224, R0, 0x2 ;  /* 0x00000000e0da7211 */ /* 0x000fe400078010ff */
[----:B------:R-:W-:Y:S01]  /*32cf0*/  LEA.HI.X.SX32 R215, R220, R2, 0x2, P4 ;  /* 0x00000002dcd77211 */ /* 0x000fe200020f16ff */
[----:B------:R-:W-:Y:S01]  /*32d00*/  IMAD.MOV.U32 R240, RZ, RZ, R222 ;  /* 0x000000fffff07224 */ /* 0x000fe200078e00de */
[----:B------:R-:W-:Y:S02]  /*32d10*/  LEA R220, P4, R227, R0, 0x2 ;  /* 0x00000000e3dc7211 */ /* 0x000fe400078810ff */
[-C--:B------:R-:W-:Y:S02]  /*32d20*/  LEA.HI.X.SX32 R217, R223, R2.reuse, 0x2, P3 ;  /* 0x00000002dfd97211 */ /* 0x080fe400018f16ff */
[----:B------:R-:W-:-:S02]  /*32d30*/  LEA.HI.X.SX32 R219, R224, R2, 0x2, P0 ;  /* 0x00000002e0db7211 */ /* 0x000fc400000f16ff */
[CC--:B------:R-:W-:Y:S02]  /*32d40*/  LEA R222, P3, R228.reuse, R0.reuse, 0x2 ;  /* 0x00000000e4de7211 */ /* 0x0c0fe400078610ff */
[----:B------:R-:W-:Y:S01]  /*32d50*/  LEA R224, P0, R237, R0, 0x2 ;  /* 0x00000000ede07211 */ /* 0x000fe200078010ff */
[----:B------:R-:W-:Y:S01]  /*32d60*/  IMAD.MOV.U32 R246, RZ, RZ, R226 ;  /* 0x000000fffff67224 */ /* 0x000fe200078e00e2 */
[----:B------:R-:W-:Y:S02]  /*32d70*/  LEA.HI.X.SX32 R221, R227, R2, 0x2, P4 ;  /* 0x00000002e3dd7211 */ /* 0x000fe400020f16ff */
[----:B------:R-:W-:Y:S02]  /*32d80*/  LEA R226, P4, R235, R0, 0x2 ;  /* 0x00000000ebe27211 */ /* 0x000fe400078810ff */
[-C--:B------:R-:W-:Y:S02]  /*32d90*/  LEA.HI.X.SX32 R223, R228, R2.reuse, 0x2, P3 ;  /* 0x00000002e4df7211 */ /* 0x080fe400018f16ff */
[----:B------:R-:W-:-:S02]  /*32da0*/  LEA.HI.X.SX32 R225, R237, R2, 0x2, P0 ;  /* 0x00000002ede17211 */ /* 0x000fc400000f16ff */
[----:B------:R-:W-:Y:S02]  /*32db0*/  MOV R20, R230 ;  /* 0x000000e600147202 */ /* 0x000fe40000000f00 */
[-C--:B------:R-:W-:Y:S02]  /*32dc0*/  LEA R228, P3, R234, R0.reuse, 0x2 ;  /* 0x00000000eae47211 */ /* 0x080fe400078610ff */
[----:B------:R-:W-:Y:S01]  /*32dd0*/  LEA R230, P0, R236, R0, 0x2 ;  /* 0x00000000ece67211 */ /* 0x000fe200078010ff */
[----:B------:R-:W-:Y:S01]  /*32de0*/  IMAD.MOV.U32 R7, RZ, RZ, R232 ;  /* 0x000000ffff077224 */ /* 0x000fe200078e00e8 */
[----:B------:R-:W-:Y:S01]  /*32df0*/  LEA.HI.X.SX32 R227, R235, R2, 0x2, P4 ;  /* 0x00000002ebe37211 */ /* 0x000fe200020f16ff */
[----:B------:R-:W-:Y:S01]  /*32e00*/  IMAD.MOV.U32 R17, RZ, RZ, R231 ;  /* 0x000000ffff117224 */ /* 0x000fe200078e00e7 */
[----:B------:R-:W-:Y:S02]  /*32e10*/  LEA R232, P4, R238, R0, 0x2 ;  /* 0x00000000eee87211 */ /* 0x000fe400078810ff */
[----:B------:R-:W-:-:S02]  /*32e20*/  LEA.HI.X.SX32 R229, R234, R2, 0x2, P3 ;  /* 0x00000002eae57211 */ /* 0x000fc400018f16ff */
[----:B------:R-:W-:Y:S02]  /*32e30*/  LEA.HI.X.SX32 R231, R236, R2, 0x2, P0 ;  /* 0x00000002ece77211 */ /* 0x000fe400000f16ff */
[CC--:B------:R-:W-:Y:S02]  /*32e40*/  LEA R234, P3, R241.reuse, R0.reuse, 0x2 ;  /* 0x00000000f1ea7211 */ /* 0x0c0fe400078610ff */
[----:B------:R-:W-:Y:S02]  /*32e50*/  LEA R236, P0, R242, R0, 0x2 ;  /* 0x00000000f2ec7211 */ /* 0x000fe400078010ff */
[----:B------:R-:W-:Y:S01]  /*32e60*/  LEA.HI.X.SX32 R233, R238, R2, 0x2, P4 ;  /* 0x00000002eee97211 */ /* 0x000fe200020f16ff */
[----:B------:R-:W-:Y:S01]  /*32e70*/  IMAD.MOV.U32 R4, RZ, RZ, R240 ;  /* 0x000000ffff047224 */ /* 0x000fe200078e00f0 */
[----:B------:R-:W-:Y:S02]  /*32e80*/  LEA R238, P4, R244, R0, 0x2 ;  /* 0x00000000f4ee7211 */ /* 0x000fe400078810ff */
[----:B------:R-:W-:-:S02]  /*32e90*/  LEA.HI.X.SX32 R235, R241, R2, 0x2, P3 ;  /* 0x00000002f1eb7211 */ /* 0x000fc400018f16ff */
[----:B------:R-:W-:Y:S02]  /*32ea0*/  LEA.HI.X.SX32 R237, R242, R2, 0x2, P0 ;  /* 0x00000002f2ed7211 */ /* 0x000fe400000f16ff */
[-C--:B------:R-:W-:Y:S02]  /*32eb0*/  LEA R240, P3, R247, R0.reuse, 0x2 ;  /* 0x00000000f7f07211 */ /* 0x080fe400078610ff */
[----:B------:R-:W-:Y:S02]  /*32ec0*/  LEA R242, P0, R18, R0, 0x2 ;  /* 0x0000000012f27211 */ /* 0x000fe400078010ff */
[----:B------:R-:W-:Y:S01]  /*32ed0*/  LEA.HI.X.SX32 R239, R244, R2, 0x2, P4 ;  /* 0x00000002f4ef7211 */ /* 0x000fe200020f16ff */
[----:B------:R-:W-:Y:S01]  /*32ee0*/  IMAD.MOV.U32 R25, RZ, RZ, R246 ;  /* 0x000000ffff197224 */ /* 0x000fe200078e00f6 */
[----:B--2---:R-:W-:Y:S02]  /*32ef0*/  LEA R244, P4, R15, R0, 0x2 ;  /* 0x000000000ff47211 */ /* 0x004fe400078810ff */
[----:B------:R-:W-:-:S02]  /*32f00*/  LEA.HI.X.SX32 R241, R247, R2, 0x2, P3 ;  /* 0x00000002f7f17211 */ /* 0x000fc400018f16ff */
[----:B------:R-:W-:Y:S02]  /*32f10*/  LEA.HI.X.SX32 R243, R18, R2, 0x2, P0 ;  /* 0x0000000212f37211 */ /* 0x000fe400000f16ff */
[-C--:B------:R-:W-:Y:S01]  /*32f20*/  LEA R246, P3, R16, R0.reuse, 0x2 ;  /* 0x0000000010f67211 */ /* 0x080fe200078610ff */
[----:B------:R-:W2:Y:S01]  /*32f30*/  LDL.LU R18, [R1+0xad0] ;  /* 0x000ad00001127983 */ /* 0x000ea20000300800 */
[----:B------:R-:W-:Y:S02]  /*32f40*/  LEA R12, P0, R20, R0, 0x2 ;  /* 0x00000000140c7211 */ /* 0x000fe400078010ff */
[----:B------:R-:W-:Y:S02]  /*32f50*/  MOV R13, R20 ;  /* 0x00000014000d7202 */ /* 0x000fe40000000f00 */
[----:B------:R-:W-:Y:S02]  /*32f60*/  LEA.HI.X.SX32 R245, R15, R2, 0x2, P4 ;  /* 0x000000020ff57211 */ /* 0x000fe400020f16ff */
[----:B------:R-:W-:Y:S01]  /*32f70*/  LEA R20, P4, R14, R0, 0x2 ;  /* 0x000000000e147211 */ /* 0x000fe200078810ff */
[----:B------:R-:W-:Y:S01]  /*32f80*/  IMAD.MOV.U32 R23, RZ, RZ, R7 ;  /* 0x000000ffff177224 */ /* 0x000fe200078e0007 */
[-C--:B------:R-:W-:Y:S01]  /*32f90*/  LEA.HI.X.SX32 R247, R16, R2.reuse, 0x2, P3 ;  /* 0x0000000210f77211 */ /* 0x080fe200018f16ff */
[----:B------:R-:W3:Y:S01]  /*32fa0*/  LDL.LU R7, [R1+0xad4] ;  /* 0x000ad40001077983 */ /* 0x000ee20000300800 */
[----:B------:R-:W-:-:S02]  /*32fb0*/  LEA.HI.X.SX32 R13, R13, R2, 0x2, P0 ;  /* 0x000000020d0d7211 */ /* 0x000fc400000f16ff */
[C---:B------:R-:W-:Y:S01]  /*32fc0*/  LEA R26, P3, R19.reuse, R0, 0x2 ;  /* 0x00000000131a7211 */ /* 0x040fe200078610ff */
[----:B------:R-:W4:Y:S01]  /*32fd0*/  LDL.LU R15, [R1+0xad8] ;  /* 0x000ad800010f7983 */ /* 0x000f220000300800 */
[-C--:B------:R-:W-:Y:S02]  /*32fe0*/  LEA.HI.X.SX32 R21, R14, R2.reuse, 0x2, P4 ;  /* 0x000000020e157211 */ /* 0x080fe400020f16ff */
[----:B------:R-:W-:Y:S01]  /*32ff0*/  LEA.HI.X.SX32 R27, R19, R2, 0x2, P3 ;  /* 0x00000002131b7211 */ /* 0x000fe200018f16ff */
[----:B------:R-:W4:Y:S04]  /*33000*/  LDL.LU R16, [R1+0xadc] ;  /* 0x000adc0001107983 */ /* 0x000f280000300800 */
[----:B------:R1:W-:Y:S04]  /*33010*/  STL.64 [R1+0xa30], R12 ;  /* 0x000a300c01007387 */ /* 0x0003e80000100a00 */
[----:B------:R-:W4:Y:S04]  /*33020*/  LDL.LU R14, [R1+0xae0] ;  /* 0x000ae000010e7983 */ /* 0x000f280000300800 */
[----:B------:R1:W-:Y:S02]  /*33030*/  STL.64 [R1+0xa28], R20 ;  /* 0x000a281401007387 */ /* 0x0003e40000100a00 */
[----:B-1----:R-:W-:-:S02]  /*33040*/  LEA R12, P0, R248, R0, 0x2 ;  /* 0x00000000f80c7211 */ /* 0x002fc400078010ff */
[----:B------:R1:W-:Y:S02]  /*33050*/  STL.64 [R1+0xa20], R26 ;  /* 0x000a201a01007387 */ /* 0x0003e40000100a00 */
[----:B------:R-:W-:Y:S02]  /*33060*/  LEA.HI.X.SX32 R13, R248, R2, 0x2, P0 ;  /* 0x00000002f80d7211 */ /* 0x000fe400000f16ff */
[----:B------:R-:W4:Y:S01]  /*33070*/  LDL.LU R19, [R1+0xae4] ;  /* 0x000ae40001137983 */ /* 0x000f220000300800 */
[CC--:B------:R-:W-:Y:S01]  /*33080*/  LEA R20, P4, R249.reuse, R0.reuse, 0x2 ;  /* 0x00000000f9147211 */ /* 0x0c0fe200078810ff */
[----:B-1----:R-:W-:Y:S01]  /*33090*/  IMAD.MOV.U32 R27, RZ, RZ, R4 ;  /* 0x000000ffff1b7224 */ /* 0x002fe200078e0004 */
[----:B------:R-:W-:Y:S02]  /*330a0*/  LEA R26, P3, R4, R0, 0x2 ;  /* 0x00000000041a7211 */ /* 0x000fe400078610ff */
[-C--:B------:R-:W-:Y:S01]  /*330b0*/  LEA.HI.X.SX32 R21, R249, R2.reuse, 0x2, P4 ;  /* 0x00000002f9157211 */ /* 0x080fe200020f16ff */
[----:B------:R-:W4:Y:S01]  /*330c0*/  LDL.LU R4, [R1+0xae8] ;  /* 0x000ae80001047983 */ /* 0x000f220000300800 */
[----:B------:R-:W-:-:S03]  /*330d0*/  LEA.HI.X.SX32 R27, R27, R2, 0x2, P3 ;  /* 0x000000021b1b7211 */ /* 0x000fc600018f16ff */
[----:B------:R1:W-:Y:S01]  /*330e0*/  STL.64 [R1+0xa18], R12 ;  /* 0x000a180c01007387 */ /* 0x0003e20000100a00 */
[----:B------:R-:W-:-:S03]  /*330f0*/  LEA R248, P4, R22, R0, 0x2 ;  /* 0x0000000016f87211 */ /* 0x000fc600078810ff */
[----:B------:R1:W-:Y:S01]  /*33100*/  STL.64 [R1+0xa10], R20 ;  /* 0x000a101401007387 */ /* 0x0003e20000100a00 */
[----:B------:R-:W-:Y:S02]  /*33110*/  LEA.HI.X.SX32 R249, R22, R2, 0x2, P4 ;  /* 0x0000000216f97211 */ /* 0x000fe400020f16ff */
[C---:B-1----:R-:W-:Y:S01]  /*33120*/  LEA R12, P0, R24.reuse, R0, 0x2 ;  /* 0x00000000180c7211 */ /* 0x042fe200078010ff */
[----:B------:R-:W4:Y:S03]  /*33130*/  LDL.LU R21, [R1+0xaec] ;  /* 0x000aec0001157983 */ /* 0x000f260000300800 */
[----:B------:R-:W-:Y:S01]  /*33140*/  LEA.HI.X.SX32 R13, R24, R2, 0x2, P0 ;  /* 0x00000002180d7211 */ /* 0x000fe200000f16ff */
[----:B------:R-:W4:Y:S04]  /*33150*/  LDL.LU R20, [R1+0xaf0] ;  /* 0x000af00001147983 */ /* 0x000f280000300800 */
[----:B------:R1:W-:Y:S02]  /*33160*/  STL.64 [R1+0xa08], R26 ;  /* 0x000a081a01007387 */ /* 0x0003e40000100a00 */
[----:B-1----:R-:W-:Y:S01]  /*33170*/  LEA R26, P3, R25, R0, 0x2 ;  /* 0x00000000191a7211 */ /* 0x002fe200078610ff */
[----:B------:R-:W-:-:S02]  /*33180*/  IMAD.MOV.U32 R27, RZ, RZ, R25 ;  /* 0x000000ffff1b7224 */ /* 0x000fc400078e0019 */
[----:B------:R-:W-:Y:S02]  /*33190*/  IMAD.MOV.U32 R25, RZ, RZ, R17 ;  /* 0x000000ffff197224 */ /* 0x000fe400078e0011 */
[----:B------:R-:W4:Y:S04]  /*331a0*/  LDL.LU R17, [R1+0xaf4] ;  /* 0x000af40001117983 */ /* 0x000f280000300800 */
[----:B------:R-:W-:Y:S04]  /*331b0*/  STL.64 [R1+0xa00], R12 ;  /* 0x000a000c01007387 */ /* 0x000fe80000100a00 */
[----:B------:R1:W-:Y:S04]  /*331c0*/  STL.64 [R1+0x9f8], R248 ;  /* 0x0009f8f801007387 */ /* 0x0003e80000100a00 */
[----:B-1----:R-:W4:Y:S01]  /*331d0*/  LDL.LU.64 R248, [R1+0x3d98] ;  /* 0x003d980001f87983 */ /* 0x002f220000300a00 */
[----:B------:R-:W-:-:S02]  /*331e0*/  LEA.HI.X.SX32 R27, R27, R2, 0x2, P3 ;  /* 0x000000021b1b7211 */ /* 0x000fc400018f16ff */
[C---:B------:R-:W-:Y:S02]  /*331f0*/  LEA R12, P0, R3.reuse, R0, 0x2 ;  /* 0x00000000030c7211 */ /* 0x040fe400078010ff */
[----:B------:R-:W-:Y:S01]  /*33200*/  MOV R24, R23 ;  /* 0x0000001700187202 */ /* 0x000fe20000000f00 */
[----:B------:R3:W-:Y:S01]  /*33210*/  STL.64 [R1+0xa70], R26 ;  /* 0x000a701a01007387 */ /* 0x0007e20000100a00 */
[----:B------:R-:W-:-:S05]  /*33220*/  LEA.HI.X.SX32 R13, R3, R2, 0x2, P0 ;  /* 0x00000002030d7211 */ /* 0x000fca00000f16ff */
[----:B------:R4:W-:Y:S01]  /*33230*/  STL.64 [R1+0xa68], R12 ;  /* 0x000a680c01007387 */ /* 0x0009e20000100a00 */
[----:B--2---:R-:W-:-:S04]  /*33240*/  LEA R22, P4, R18, R0, 0x2 ;  /* 0x0000000012167211 */ /* 0x004fc800078810ff */
[----:B------:R-:W-:Y:S02]  /*33250*/  LEA.HI.X.SX32 R23, R18, R2, 0x2, P4 ;  /* 0x0000000212177211 */ /* 0x000fe400020f16ff */
[----:B---3--:R-:W-:-:S03]  /*33260*/  LEA R26, P3, R7, R0, 0x2 ;  /* 0x00000000071a7211 */ /* 0x008fc600078610ff */
[----:B------:R1:W-:Y:S01]  /*33270*/  STL.64 [R1+0xa60], R22 ;  /* 0x000a601601007387 */ /* 0x0003e20000100a00 */
[----:B------:R-:W-:Y:S02]  /*33280*/  LEA.HI.X.SX32 R27, R7, R2, 0x2, P3 ;  /* 0x00000002071b7211 */ /* 0x000fe400018f16ff */
[----:B----4-:R-:W-:-:S04]  /*33290*/  LEA R12, P0, R15, R0, 0x2 ;  /* 0x000000000f0c7211 */ /* 0x010fc800078010ff */
[----:B------:R-:W-:Y:S01]  /*332a0*/  LEA.HI.X.SX32 R13, R15, R2, 0x2, P0 ;  /* 0x000000020f0d7211 */ /* 0x000fe200000f16ff */
[----:B------:R-:W-:Y:S02]  /*332b0*/  IMAD.MOV.U32 R7, RZ, RZ, R249 ;  /* 0x000000ffff077224 */ /* 0x000fe400078e00f9 */
[----:B------:R-:W2:Y:S04]  /*332c0*/  LDL.LU R249, [R1+0xb00] ;  /* 0x000b000001f97983 */ /* 0x000ea80000300800 */
[----:B------:R-:W3:Y:S04]  /*332d0*/  LDL.LU R3, [R1+0xb04] ;  /* 0x000b040001037983 */ /* 0x000ee80000300800 */
[----:B------:R4:W-:Y:S04]  /*332e0*/  STL.64 [R1+0xa58], R26 ;  /* 0x000a581a01007387 */ /* 0x0009e80000100a00 */
[----:B------:R-:W3:Y:S04]  /*332f0*/  LDL.LU R18, [R1+0xb08] ;  /* 0x000b080001127983 */ /* 0x000ee80000300800 */
[----:B------:R-:W3:Y:S01]  /*33300*/  LDL.LU R15, [R1+0xb0c] ;  /* 0x000b0c00010f7983 */ /* 0x000ee20000300800 */
[----:B-1----:R-:W-:-:S02]  /*33310*/  LEA R22, P4, R16, R0, 0x2 ;  /* 0x0000000010167211 */ /* 0x002fc400078810ff */
[----:B----4-:R-:W-:Y:S02]  /*33320*/  LEA R26, P3, R14, R0, 0x2 ;  /* 0x000000000e1a7211 */ /* 0x010fe400078610ff */
[-C--:B------:R-:W-:Y:S01]  /*33330*/  LEA.HI.X.SX32 R23, R16, R2.reuse, 0x2, P4 ;  /* 0x0000000210177211 */ /* 0x080fe200020f16ff */
[----:B------:R1:W-:Y:S01]  /*33340*/  STL.64 [R1+0xa50], R12 ;  /* 0x000a500c01007387 */ /* 0x0003e20000100a00 */
[----:B------:R-:W-:-:S03]  /*33350*/  LEA.HI.X.SX32 R27, R14, R2, 0x2, P3 ;  /* 0x000000020e1b7211 */ /* 0x000fc600018f16ff */
[----:B------:R-:W4:Y:S04]  /*33360*/  LDL.LU R16, [R1+0xb10] ;  /* 0x000b100001107983 */ /* 0x000f280000300800 */
        /* <DEDUP_REMOVED lines=8> */
[----:B------:R1:W-:Y:S02]  /*333f0*/  STL.64 [R1+0xa38], R12 ;  /* 0x000a380c01007387 */ /* 0x0003e40000100a00 */
[C---:B-1----:R-:W-:Y:S02]  /*33400*/  LEA R26, P3, R21.reuse, R0, 0x2 ;  /* 0x00000000151a7211 */ /* 0x042fe400078610ff */
[----:B------:R-:W4:Y:S02]  /*33410*/  LDL.LU R4, [R1+0xb1c] ;  /* 0x000b1c0001047983 */ /* 0x000f240000300800 */
[----:B------:R-:W-:Y:S01]  /*33420*/  LEA.HI.X.SX32 R27, R21, R2, 0x2, P3 ;  /* 0x00000002151b7211 */ /* 0x000fe200018f16ff */
[----:B------:R-:W-:Y:S02]  /*33430*/  IMAD.MOV.U32 R13, RZ, RZ, R25 ;  /* 0x000000ffff0d7224 */ /* 0x000fe400078e0019 */
[----:B------:R-:W4:Y:S01]  /*33440*/  LDL.LU R25, [R1+0xb20] ;  /* 0x000b200001197983 */ /* 0x000f220000300800 */
[----:B------:R-:W-:-:S03]  /*33450*/  LEA R12, P0, R20, R0, 0x2 ;  /* 0x00000000140c7211 */ /* 0x000fc600078010ff */
[----:B------:R1:W-:Y:S02]  /*33460*/  STL.64 [R1+0xab0], R22 ;  /* 0x000ab01601007387 */ /* 0x0003e40000100a00 */
[----:B-1----:R-:W-:Y:S02]  /*33470*/  IMAD.MOV.U32 R23, RZ, RZ, R24 ;  /* 0x000000ffff177224 */ /* 0x002fe400078e0018 */
[----:B------:R-:W4:Y:S04]  /*33480*/  LDL.LU R24, [R1+0xb24] ;  /* 0x000b240001187983 */ /* 0x000f280000300800 */
[----:B------:R-:W4:Y:S04]  /*33490*/  LDL.LU R21, [R1+0xb2c] ;  /* 0x000b2c0001157983 */ /* 0x000f280000300800 */
[----:B------:R1:W-:Y:S01]  /*334a0*/  STL.64 [R1+0xaa8], R26 ;  /* 0x000aa81a01007387 */ /* 0x0003e20000100a00 */
[----:B------:R-:W-:-:S02]  /*334b0*/  LEA R22, P4, R17, R0, 0x2 ;  /* 0x0000000011167211 */ /* 0x000fc400078810ff */
[----:B-1----:R-:W-:Y:S01]  /*334c0*/  LEA R26, P3, R13, R0, 0x2 ;  /* 0x000000000d1a7211 */ /* 0x002fe200078610ff */
[----:B------:R-:W-:Y:S01]  /*334d0*/  IMAD.MOV.U32 R27, RZ, RZ, R13 ;  /* 0x000000ffff1b7224 */ /* 0x000fe200078e000d */
[-C--:B------:R-:W-:Y:S02]  /*334e0*/  LEA.HI.X.SX32 R13, R20, R2.reuse, 0x2, P0 ;  /* 0x00000002140d7211 */ /* 0x080fe400000f16ff */
[----:B------:R-:W4:Y:S04]  /*334f0*/  LDL.LU R20, [R1+0xb38] ;  /* 0x000b380001147983 */ /* 0x000f280000300800 */
[----:B------:R1:W-:Y:S01]  /*33500*/  STL.64 [R1+0xaa0], R12 ;  /* 0x000aa00c01007387 */ /* 0x0003e20000100a00 */
[----:B------:R-:W-:Y:S02]  /*33510*/  LEA.HI.X.SX32 R27, R27, R2, 0x2, P3 ;  /* 0x000000021b1b7211 */ /* 0x000fe400018f16ff */
[----:B-1----:R-:W-:-:S02]  /*33520*/  LEA R12, P0, R23, R0, 0x2 ;  /* 0x00000000170c7211 */ /* 0x002fc400078010ff */
[----:B------:R-:W-:Y:S02]  /*33530*/  MOV R13, R23 ;  /* 0x00000017000d7202 */ /* 0x000fe40000000f00 */
[-C--:B------:R-:W-:Y:S01]  /*33540*/  LEA.HI.X.SX32 R23, R17, R2.reuse, 0x2, P4 ;  /* 0x0000000211177211 */ /* 0x080fe200020f16ff */
[----:B------:R-:W-:Y:S01]  /*33550*/  IMAD.MOV.U32 R17, RZ, RZ, R7 ;  /* 0x000000ffff117224 */ /* 0x000fe200078e0007 */
[----:B------:R-:W-:Y:S01]  /*33560*/  LEA.HI.X.SX32 R13, R13, R2, 0x2, P0 ;  /* 0x000000020d0d7211 */ /* 0x000fe200000f16ff */
[----:B------:R-:W4:Y:S04]  /*33570*/  LDL.LU R7, [R1+0xb3c] ;  /* 0x000b3c0001077983 */ /* 0x000f280000300800 */
[----:B------:R2:W-:Y:S04]  /*33580*/  STL.64 [R1+0xa98], R22 ;  /* 0x000a981601007387 */ /* 0x0005e80000100a00 */
[----:B------:R3:W-:Y:S04]  /*33590*/  STL.64 [R1+0xa90], R26 ;  /* 0x000a901a01007387 */ /* 0x0007e80000100a00 */
[----:B------:R1:W-:Y:S01]  /*335a0*/  STL.64 [R1+0xa88], R12 ;  /* 0x000a880c01007387 */ /* 0x0003e20000100a00 */
[----:B--2---:R-:W-:-:S04]  /*335b0*/  LEA R22, P4, R249, R0, 0x2 ;  /* 0x00000000f9167211 */ /* 0x004fc800078810ff */
[----:B------:R-:W-:Y:S02]  /*335c0*/  LEA.HI.X.SX32 R23, R249, R2, 0x2, P4 ;  /* 0x00000002f9177211 */ /* 0x000fe400020f16ff */
[C---:B---3--:R-:W-:Y:S01]  /*335d0*/  LEA R26, P3, R3.reuse, R0, 0x2 ;  /* 0x00000000031a7211 */ /* 0x048fe200078610ff */
[----:B------:R-:W2:Y:S03]  /*335e0*/  LDL.LU R249, [R1+0x3d94] ;  /* 0x003d940001f97983 */ /* 0x000ea60000300800 */
[----:B------:R-:W-:Y:S02]  /*335f0*/  LEA.HI.X.SX32 R27, R3, R2, 0x2, P3 ;  /* 0x00000002031b7211 */ /* 0x000fe400018f16ff */
[C---:B-1----:R-:W-:Y:S01]  /*33600*/  LEA R12, P0, R18.reuse, R0, 0x2 ;  /* 0x00000000120c7211 */ /* 0x042fe200078010ff */
[----:B------:R1:W-:Y:S03]  /*33610*/  STL.64 [R1+0xa80], R22 ;  /* 0x000a801601007387 */ /* 0x0003e60000100a00 */
[----:B------:R-:W-:Y:S01]  /*33620*/  LEA.HI.X.SX32 R13, R18, R2, 0x2, P0 ;  /* 0x00000002120d7211 */ /* 0x000fe200000f16ff */
[----:B------:R4:W-:Y:S04]  /*33630*/  STL.64 [R1+0xa78], R26 ;  /* 0x000a781a01007387 */ /* 0x0009e80000100a00 */
[----:B------:R-:W3:Y:S01]  /*33640*/  LDL.LU R18, [R1+0xb48] ;  /* 0x000b480001127983 */ /* 0x000ee20000300800 */
[----:B-1----:R-:W-:-:S03]  /*33650*/  LEA R22, P4, R15, R0, 0x2 ;  /* 0x000000000f167211 */ /* 0x002fc600078810ff */
[----:B------:R1:W-:Y:S01]  /*33660*/  STL.64 [R1+0xaf0], R12 ;  /* 0x000af00c01007387 */ /* 0x0003e20000100a00 */
[----:B------:R-:W-:-:S03]  /*33670*/  LEA.HI.X.SX32 R23, R15, R2, 0x2, P4 ;  /* 0x000000020f177211 */ /* 0x000fc600020f16ff */
[----:B------:R-:W3:Y:S01]  /*33680*/  LDL.LU R15, [R1+0xb4c] ;  /* 0x000b4c00010f7983 */ /* 0x000ee20000300800 */
[----:B----4-:R-:W-:-:S03]  /*33690*/  LEA R26, P3, R16, R0, 0x2 ;  /* 0x00000000101a7211 */ /* 0x010fc600078610ff */
[----:B------:R4:W-:Y:S01]  /*336a0*/  STL.64 [R1+0xae8], R22 ;  /* 0x000ae81601007387 */ /* 0x0009e20000100a00 */
[----:B------:R-:W-:Y:S02]  /*336b0*/  LEA.HI.X.SX32 R27, R16, R2, 0x2, P3 ;  /* 0x00000002101b7211 */ /* 0x000fe400018f16ff */
[C---:B-1----:R-:W-:Y:S01]  /*336c0*/  LEA R12, P0, R14.reuse, R0, 0x2 ;  /* 0x000000000e0c7211 */ /* 0x042fe200078010ff */
[----:B------:R-:W3:Y:S03]  /*336d0*/  LDL.LU R16, [R1+0xb50] ;  /* 0x000b500001107983 */ /* 0x000ee60000300800 */
[----:B------:R-:W-:Y:S01]  /*336e0*/  LEA.HI.X.SX32 R13, R14, R2, 0x2, P0 ;  /* 0x000000020e0d7211 */ /* 0x000fe200000f16ff */
[----:B------:R1:W-:Y:S01]  /*336f0*/  STL.64 [R1+0xae0], R26 ;  /* 0x000ae01a01007387 */ /* 0x0003e20000100a00 */
[----:B----4-:R-:W-:-:S03]  /*33700*/  LEA R22, P4, R19, R0, 0x2 ;  /* 0x0000000013167211 */ /* 0x010fc600078810ff */
[----:B------:R-:W4:Y:S01]  /*33710*/  LDL.LU R14, [R1+0xb54] ;  /* 0x000b5400010e7983 */ /* 0x000f220000300800 */
[----:B------:R-:W-:-:S03]  /*33720*/  LEA.HI.X.SX32 R23, R19, R2, 0x2, P4 ;  /* 0x0000000213177211 */ /* 0x000fc600020f16ff */
[----:B------:R1:W-:Y:S02]  /*33730*/  STL.64 [R1+0xad8], R12 ;  /* 0x000ad80c01007387 */ /* 0x0003e40000100a00 */
[C---:B-1----:R-:W-:Y:S02]  /*33740*/  LEA R26, P3, R4.reuse, R0, 0x2 ;  /* 0x00000000041a7211 */ /* 0x042fe400078610ff */
[----:B------:R1:W-:Y:S02]  /*33750*/  STL.64 [R1+0xad0], R22 ;  /* 0x000ad01601007387 */ /* 0x0003e40000100a00 */
[----:B------:R-:W-:Y:S02]  /*33760*/  LEA.HI.X.SX32 R27, R4, R2, 0x2, P3 ;  /* 0x00000002041b7211 */ /* 0x000fe400018f16ff */
[----:B------:R-:W-:-:S04]  /*33770*/  LEA R12, P0, R25, R0, 0x2 ;  /* 0x00000000190c7211 */ /* 0x000fc800078010ff */
[----:B------:R-:W-:Y:S01]  /*33780*/  LEA.HI.X.SX32 R13, R25, R2, 0x2, P0 ;  /* 0x00000002190d7211 */ /* 0x000fe200000f16ff */
[----:B------:R1:W-:Y:S01]  /*33790*/  STL.64 [R1+0xac8], R26 ;  /* 0x000ac81a01007387 */ /* 0x0003e20000100a00 */
[----:B------:R-:W-:-:S03]  /*337a0*/  IMAD.MOV.U32 R19, RZ, RZ, R5 ;  /* 0x000000ffff137224 */ /* 0x000fc600078e0005 */
[----:B------:R1:W-:Y:S02]  /*337b0*/  STL.64 [R1+0xac0], R12 ;  /* 0x000ac00c01007387 */ /* 0x0003e40000100a00 */
[CC--:B-1----:R-:W-:Y:S02]  /*337c0*/  LEA R22, P4, R24.reuse, R0.reuse, 0x2 ;  /* 0x0000000018167211 */ /* 0x0c2fe400078810ff */
[C---:B------:R-:W-:Y:S02]  /*337d0*/  LEA R4, P3, R21.reuse, R0, 0x2 ;  /* 0x0000000015047211 */ /* 0x040fe400078610ff */
[-C--:B------:R-:W-:Y:S02]  /*337e0*/  LEA.HI.X.SX32 R23, R24, R2.reuse, 0x2, P4 ;  /* 0x0000000218177211 */ /* 0x080fe400020f16ff */
[----:B------:R-:W-:-:S03]  /*337f0*/  LEA.HI.X.SX32 R5, R21, R2, 0x2, P3 ;  /* 0x0000000215057211 */ /* 0x000fc600018f16ff */
[----:B------:R-:W-:Y:S04]  /*33800*/  STL.64 [R1+0xab8], R22 ;  /* 0x000ab81601007387 */ /* 0x000fe80000100a00 */
[----:B------:R-:W4:Y:S01]  /*33810*/  LDL.LU R26, [R1+0xb78] ;  /* 0x000b7800011a7983 */ /* 0x000f220000300800 */
[----:B------:R-:W-:-:S03]  /*33820*/  LEA R12, P0, R20, R0, 0x2 ;  /* 0x00000000140c7211 */ /* 0x000fc600078010ff */
[----:B------:R-:W-:Y:S01]  /*33830*/  STL.64 [R1+0xb30], R4 ;  /* 0x000b300401007387 */ /* 0x000fe20000100a00 */
[----:B------:R-:W-:-:S03]  /*33840*/  LEA.HI.X.SX32 R13, R20, R2, 0x2, P0 ;  /* 0x00000002140d7211 */ /* 0x000fc600000f16ff */
[----:B------:R-:W4:Y:S04]  /*33850*/  LDL.LU R27, [R1+0xb7c] ;  /* 0x000b7c00011b7983 */ /* 0x000f280000300800 */
[----:B------:R1:W-:Y:S01]  /*33860*/  STL.64 [R1+0xb28], R12 ;  /* 0x000b280c01007387 */ /* 0x0003e20000100a00 */
[----:B------:R-:W-:-:S03]  /*33870*/  LEA R20, P0, R248, R0, 0x2 ;  /* 0x00000000f8147211 */ /* 0x000fc600078010ff */
[----:B-1----:R-:W4:Y:S01]  /*33880*/  LDL.LU R13, [R1+0xb80] ;  /* 0x000b8000010d7983 */ /* 0x002f220000300800 */
[----:B------:R-:W-:-:S03]  /*33890*/  LEA R22, P4, R7, R0, 0x2 ;  /* 0x0000000007167211 */ /* 0x000fc600078810ff */
[----:B------:R-:W4:Y:S01]  /*338a0*/  LDL.LU R24, [R1+0xb84] ;  /* 0x000b840001187983 */ /* 0x000f220000300800 */
[----:B------:R-:W-:-:S03]  /*338b0*/  LEA.HI.X.SX32 R23, R7, R2, 0x2, P4 ;  /* 0x0000000207177211 */ /* 0x000fc600020f16ff */
[----:B------:R-:W4:Y:S04]  /*338c0*/  LDL.LU R25, [R1+0xb88] ;  /* 0x000b880001197983 */ /* 0x000f280000300800 */
[----:B------:R3:W-:Y:S04]  /*338d0*/  STL.64 [R1+0xb20], R22 ;  /* 0x000b201601007387 */ /* 0x0007e80000100a00 */
[----:B------:R-:W4:Y:S01]  /*338e0*/  LDL.LU R3, [R1+0xb8c] ;  /* 0x000b8c0001037983 */ /* 0x000f220000300800 */
[----:B------:R-:W-:-:S03]  /*338f0*/  LEA.HI.X.SX32 R21, R248, R2, 0x2, P0 ;  /* 0x00000002f8157211 */ /* 0x000fc600000f16ff */
[----:B------:R-:W4:Y:S01]  /*33900*/  LDL.LU R7, [R1+0xb90] ;  /* 0x000b900001077983 */ /* 0x000f220000300800 */
[----:B--2---:R-:W-:-:S04]  /*33910*/  LEA R4, P3, R249, R0, 0x2 ;  /* 0x00000000f9047211 */ /* 0x004fc800078610ff */
[----:B------:R-:W-:-:S05]  /*33920*/  LEA.HI.X.SX32 R5, R249, R2, 0x2, P3 ;  /* 0x00000002f9057211 */ /* 0x000fca00018f16ff */
[----:B------:R1:W-:Y:S04]  /*33930*/  STL.64 [R1+0xb18], R4 ;  /* 0x000b180401007387 */ /* 0x0003e80000100a00 */
[----:B------:R-:W2:Y:S01]  /*33940*/  LDL.LU R12, [R1+0xb94] ;  /* 0x000b9400010c7983 */ /* 0x000ea20000300800 */
[----:B---3--:R-:W-:-:S03]  /*33950*/  LEA R22, P4, R18, R0, 0x2 ;  /* 0x0000000012167211 */ /* 0x008fc600078810ff */
[----:B------:R3:W-:Y:S01]  /*33960*/  STL.64 [R1+0xb10], R20 ;  /* 0x000b101401007387 */ /* 0x0007e20000100a00 */
[----:B------:R-:W-:Y:S02]  /*33970*/  LEA.HI.X.SX32 R23, R18, R2, 0x2, P4 ;  /* 0x0000000212177211 */ /* 0x000fe400020f16ff */
[C---:B-1----:R-:W-:Y:S01]  /*33980*/  LEA R4, P3, R15.reuse, R0, 0x2 ;  /* 0x000000000f047211 */ /* 0x042fe200078610ff */
[----:B---3--:R-:W3:Y:S04]  /*33990*/  LDL.LU R20, [R1+0xb9c] ;  /* 0x000b9c0001147983 */ /* 0x008ee80000300800 */
[----:B------:R-:W3:Y:S01]  /*339a0*/  LDL.LU R21, [R1+0xbd0] ;  /* 0x000bd00001157983 */ /* 0x000ee20000300800 */
[----:B------:R-:W-:-:S03]  /*339b0*/  LEA.HI.X.SX32 R5, R15, R2, 0x2, P3 ;  /* 0x000000020f057211 */ /* 0x000fc600018f16ff */
[----:B------:R4:W-:Y:S04]  /*339c0*/  STL.64 [R1+0xb08], R22 ;  /* 0x000b081601007387 */ /* 0x0009e80000100a00 */
[----:B------:R-:W3:Y:S01]  /*339d0*/  LDL.LU R15, [R1+0xbd8] ;  /* 0x000bd800010f7983 */ /* 0x000ee20000300800 */
[----:B------:R-:W-:-:S03]  /*339e0*/  LEA R248, P0, R16, R0, 0x2 ;  /* 0x0000000010f87211 */ /* 0x000fc600078010ff */
[----:B------:R-:W3:Y:S01]  /*339f0*/  LDL.LU R18, [R1+0xbe0] ;  /* 0x000be00001127983 */ /* 0x000ee20000300800 */
[----:B------:R-:W-:Y:S02]  /*33a00*/  LEA.HI.X.SX32 R249, R16, R2, 0x2, P0 ;  /* 0x0000000210f97211 */ /* 0x000fe400000f16ff */
[C---:B----4-:R-:W-:Y:S01]  /*33a10*/  LEA R22, P4, R14.reuse, R0, 0x2 ;  /* 0x000000000e167211 */ /* 0x050fe200078810ff */
[----:B------:R1:W-:Y:S03]  /*33a20*/  STL.64 [R1+0xb00], R4 ;  /* 0x000b000401007387 */ /* 0x0003e60000100a00 */
[----:B------:R-:W-:Y:S02]  /*33a30*/  LEA.HI.X.SX32 R23, R14, R2, 0x2, P4 ;  /* 0x000000020e177211 */ /* 0x000fe400020f16ff */
[----:B-1----:R-:W-:Y:S01]  /*33a40*/  LEA R4, P3, R19, R0, 0x2 ;  /* 0x0000000013047211 */ /* 0x002fe200078610ff */
[----:B------:R-:W-:-:S02]  /*33a50*/  IMAD.MOV.U32 R5, RZ, RZ, R19 ;  /* 0x000000ffff057224 */ /* 0x000fc400078e0013 */
[----:B------:R-:W4:Y:S04]  /*33a60*/  LDL.LU R19, [R1+0xbe8] ;  /* 0x000be80001137983 */ /* 0x000f280000300800 */
[----:B------:R-:W4:Y:S01]  /*33a70*/  LDL.LU R16, [R1+0xbec] ;  /* 0x000bec0001107983 */ /* 0x000f220000300800 */
[----:B------:R-:W-:-:S03]  /*33a80*/  LEA.HI.X.SX32 R5, R5, R2, 0x2, P3 ;  /* 0x0000000205057211 */ /* 0x000fc600018f16ff */
[----:B------:R1:W-:Y:S02]  /*33a90*/  STL.64 [R1+0xaf8], R248 ;  /* 0x000af8f801007387 */ /* 0x0003e40000100a00 */
[----:B-1----:R-:W-:Y:S01]  /*33aa0*/  IMAD.MOV.U32 R249, RZ, RZ, R17 ;  /* 0x000000fffff97224 */ /* 0x002fe200078e0011 */
[----:B------:R-:W-:Y:S02]  /*33ab0*/  LEA R248, P0, R17, R0, 0x2 ;  /* 0x0000000011f87211 */ /* 0x000fe400078010ff */
[----:B------:R-:W4:Y:S02]  /*33ac0*/  LDL.LU R17, [R1+0xbe4] ;  /* 0x000be40001117983 */ /* 0x000f240000300800 */
[----:B------:R-:W-:Y:S02]  /*33ad0*/  LEA.HI.X.SX32 R249, R249, R2, 0x2, P0 ;  /* 0x00000002f9f97211 */ /* 0x000fe400000f16ff */
[----:B------:R-:W4:Y:S04]  /*33ae0*/  LDL.LU R14, [R1+0xbdc] ;  /* 0x000bdc00010e7983 */ /* 0x000f280000300800 */
[----:B------:R1:W-:Y:S04]  /*33af0*/  STL.64 [R1+0xb70], R22 ;  /* 0x000b701601007387 */ /* 0x0003e80000100a00 */
[----:B------:R1:W-:Y:S02]  /*33b00*/  STL.64 [R1+0xb68], R4 ;  /* 0x000b680401007387 */ /* 0x0003e40000100a00 */
[----:B-1----:R-:W-:-:S02]  /*33b10*/  LEA R22, P4, R26, R0, 0x2 ;  /* 0x000000001a167211 */ /* 0x002fc400078810ff */
[----:B------:R1:W-:Y:S01]  /*33b20*/  STL.64 [R1+0xb60], R248 ;  /* 0x000b60f801007387 */ /* 0x0003e20000100a00 */
[C---:B------:R-:W-:Y:S02]  /*33b30*/  LEA R4, P3, R27.reuse, R0, 0x2 ;  /* 0x000000001b047211 */ /* 0x040fe400078610ff */
[-C--:B------:R-:W-:Y:S02]  /*33b40*/  LEA.HI.X.SX32 R23, R26, R2.reuse, 0x2, P4 ;  /* 0x000000021a177211 */ /* 0x080fe400020f16ff */
[----:B------:R-:W-:Y:S01]  /*33b50*/  LEA.HI.X.SX32 R5, R27, R2, 0x2, P3 ;  /* 0x000000021b057211 */ /* 0x000fe200018f16ff */
[----:B------:R2:W5:Y:S01]  /*33b60*/  LDL.LU R26, [R1+0x3d90] ;  /* 0x003d9000011a7983 */ /* 0x0005620000300800 */
[----:B-1----:R-:W-:-:S03]  /*33b70*/  LEA R248, P0, R13, R0, 0x2 ;  /* 0x000000000df87211 */ /* 0x002fc600078010ff */
[----:B------:R1:W-:Y:S01]  /*33b80*/  STL.64 [R1+0xb58], R22 ;  /* 0x000b581601007387 */ /* 0x0003e20000100a00 */
[----:B------:R-:W-:-:S03]  /*33b90*/  LEA.HI.X.SX32 R249, R13, R2, 0x2, P0 ;  /* 0x000000020df97211 */ /* 0x000fc600000f16ff */
[----:B------:R1:W5:Y:S04]  /*33ba0*/  LDL.LU R27, [R1+0x3d8c] ;  /* 0x003d8c00011b7983 */ /* 0x0003680000300800 */
[----:B------:R1:W-:Y:S02]  /*33bb0*/  STL.64 [R1+0xb50], R4 ;  /* 0x000b500401007387 */ /* 0x0003e40000100a00 */
[C---:B-1----:R-:W-:Y:S02]  /*33bc0*/  LEA R22, P4, R24.reuse, R0, 0x2 ;  /* 0x0000000018167211 */ /* 0x042fe400078810ff */
[----:B------:R-:W4:Y:S02]  /*33bd0*/  LDL.LU R13, [R1+0x3d88] ;  /* 0x003d8800010d7983 */ /* 0x000f240000300800 */
[----:B------:R-:W-:-:S02]  /*33be0*/  LEA.HI.X.SX32 R23, R24, R2, 0x2, P4 ;  /* 0x0000000218177211 */ /* 0x000fc400020f16ff */
[----:B------:R1:W-:Y:S01]  /*33bf0*/  STL.64 [R1+0xb48], R248 ;  /* 0x000b48f801007387 */ /* 0x0003e20000100a00 */
[----:B------:R-:W-:-:S03]  /*33c00*/  LEA R4, P3, R25, R0, 0x2 ;  /* 0x0000000019047211 */ /* 0x000fc600078610ff */
[----:B------:R1:W5:Y:S01]  /*33c10*/  LDL.LU R24, [R1+0x3d84] ;  /* 0x003d840001187983 */ /* 0x0003620000300800 */
[----:B------:R-:W-:-:S03]  /*33c20*/  LEA.HI.X.SX32 R5, R25, R2, 0x2, P3 ;  /* 0x0000000219057211 */ /* 0x000fc600018f16ff */
[----:B------:R1:W-:Y:S02]  /*33c30*/  STL.64 [R1+0xb40], R22 ;  /* 0x000b401601007387 */ /* 0x0003e40000100a00 */
[C---:B-1----:R-:W-:Y:S02]  /*33c40*/  LEA R248, P0, R3.reuse, R0, 0x2 ;  /* 0x0000000003f87211 */ /* 0x042fe400078010ff */
[----:B------:R1:W5:Y:S02]  /*33c50*/  LDL.LU R25, [R1+0x3d80] ;  /* 0x003d800001197983 */ /* 0x0003640000300800 */
[----:B------:R-:W-:Y:S02]  /*33c60*/  LEA.HI.X.SX32 R249, R3, R2, 0x2, P0 ;  /* 0x0000000203f97211 */ /* 0x000fe400000f16ff */
[----:B------:R-:W-:Y:S01]  /*33c70*/  STL.64 [R1+0xb38], R4 ;  /* 0x000b380401007387 */ /* 0x000fe20000100a00 */
[----:B------:R-:W-:-:S03]  /*33c80*/  LEA R22, P4, R7, R0, 0x2 ;  /* 0x0000000007167211 */ /* 0x000fc600078810ff */
[----:B------:R-:W-:Y:S01]  /*33c90*/  STL.64 [R1+0xbb0], R248 ;  /* 0x000bb0f801007387 */ /* 0x000fe20000100a00 */
[----:B------:R-:W-:Y:S02]  /*33ca0*/  LEA.HI.X.SX32 R23, R7, R2, 0x2, P4 ;  /* 0x0000000207177211 */ /* 0x000fe400020f16ff */
[----:B------:R-:W-:-:S03]  /*33cb0*/  MOV R3, R6 ;  /* 0x0000000600037202 */ /* 0x000fc60000000f00 */
[----:B------:R1:W-:Y:S04]  /*33cc0*/  STL.64 [R1+0xba8], R22 ;  /* 0x000ba81601007387 */ /* 0x0003e80000100a00 */
[----:B-1----:R1:W5:Y:S01]  /*33cd0*/  LDL.LU.64 R22, [R1+0x3d78] ;  /* 0x003d780001167983 */ /* 0x0023620000300a00 */
[----:B--2---:R-:W-:-:S04]  /*33ce0*/  LEA R4, P3, R12, R0, 0x2 ;  /* 0x000000000c047211 */ /* 0x004fc800078610ff */
[----:B------:R-:W-:Y:S02]  /*33cf0*/  LEA.HI.X.SX32 R5, R12, R2, 0x2, P3 ;  /* 0x000000020c057211 */ /* 0x000fe400018f16ff */
[----:B------:R-:W2:Y:S04]  /*33d00*/  LDL.LU R12, [R1+0x3d70] ;  /* 0x003d7000010c7983 */ /* 0x000ea80000300800 */
[----:B------:R1:W-:Y:S01]  /*33d10*/  STL.64 [R1+0xba0], R4 ;  /* 0x000ba00401007387 */ /* 0x0003e20000100a00 */
[CC--:B---3--:R-:W-:Y:S02]  /*33d20*/  LEA R248, P0, R20.reuse, R0.reuse, 0x2 ;  /* 0x0000000014f87211 */ /* 0x0c8fe400078010ff */
[----:B------:R-:W-:Y:S02]  /*33d30*/  LEA R6, P4, R21, R0, 0x2 ;  /* 0x0000000015067211 */ /* 0x000fe400078810ff */
[----:B------:R-:W-:-:S02]  /*33d40*/  LEA.HI.X.SX32 R249, R20, R2, 0x2, P0 ;  /* 0x0000000214f97211 */ /* 0x000fc400000f16ff */
[----:B------:R-:W-:Y:S01]  /*33d50*/  LEA.HI.X.SX32 R7, R21, R2, 0x2, P4 ;  /* 0x0000000215077211 */ /* 0x000fe200020f16ff */
[----:B------:R3:W5:Y:S01]  /*33d60*/  LDL.LU R20, [R1+0x3d6c] ;  /* 0x003d6c0001147983 */ /* 0x0007620000300800 */
[----:B-1----:R-:W-:-:S03]  /*33d70*/  LEA R4, P3, R15, R0, 0x2 ;  /* 0x000000000f047211 */ /* 0x002fc600078610ff */
[----:B------:R1:W-:Y:S01]  /*33d80*/  STL.64 [R1+0xb98], R248 ;  /* 0x000b98f801007387 */ /* 0x0003e20000100a00 */
[----:B------:R-:W-:-:S03]  /*33d90*/  LEA.HI.X.SX32 R5, R15, R2, 0x2, P3 ;  /* 0x000000020f057211 */ /* 0x000fc600018f16ff */
[----:B------:R3:W5:Y:S04]  /*33da0*/  LDL.LU R21, [R1+0x3d68] ;  /* 0x003d680001157983 */ /* 0x0007680000300800 */
[----:B------:R4:W-:Y:S04]  /*33db0*/  STL.64 [R1+0xb90], R6 ;  /* 0x000b900601007387 */ /* 0x0009e80000100a00 */
[----:B------:R-:W3:Y:S01]  /*33dc0*/  LDL.LU R15, [R1+0x3d64] ;  /* 0x003d6400010f7983 */ /* 0x000ee20000300800 */
[----:B-1----:R-:W-:-:S04]  /*33dd0*/  LEA R248, P0, R18, R0, 0x2 ;  /* 0x0000000012f87211 */ /* 0x002fc800078010ff */
[----:B------:R-:W-:Y:S01]  /*33de0*/  LEA.HI.X.SX32 R249, R18, R2, 0x2, P0 ;  /* 0x0000000212f97211 */ /* 0x000fe200000f16ff */
[----:B------:R1:W-:Y:S04]  /*33df0*/  STL.64 [R1+0xb88], R4 ;  /* 0x000b880401007387 */ /* 0x0003e80000100a00 */
[----:B------:R1:W5:Y:S01]  /*33e00*/  LDL.LU R18, [R1+0x3d60] ;  /* 0x003d600001127983 */ /* 0x0003620000300800 */
[----:B----4-:R-:W-:-:S04]  /*33e10*/  LEA R6, P4, R19, R0, 0x2 ;  /* 0x0000000013067211 */ /* 0x010fc800078810ff */
[----:B------:R-:W-:Y:S01]  /*33e20*/  LEA.HI.X.SX32 R7, R19, R2, 0x2, P4 ;  /* 0x0000000213077211 */ /* 0x000fe200020f16ff */
[----:B------:R4:W-:Y:S01]  /*33e30*/  STL.64 [R1+0xb80], R248 ;  /* 0x000b80f801007387 */ /* 0x0009e20000100a00 */
[----:B-1----:R-:W-:-:S03]  /*33e40*/  LEA R4, P3, R16, R0, 0x2 ;  /* 0x0000000010047211 */ /* 0x002fc600078610ff */
[----:B------:R1:W5:Y:S01]  /*33e50*/  LDL.LU R19, [R1+0x3d5c] ;  /* 0x003d5c0001137983 */ /* 0x0003620000300800 */
[----:B------:R-:W-:-:S03]  /*33e60*/  LEA.HI.X.SX32 R5, R16, R2, 0x2, P3 ;  /* 0x0000000210057211 */ /* 0x000fc600018f16ff */
[----:B------:R1:W-:Y:S04]  /*33e70*/  STL.64 [R1+0xb78], R6 ;  /* 0x000b780601007387 */ /* 0x0003e80000100a00 */
[----:B------:R1:W5:Y:S01]  /*33e80*/  LDL.LU R16, [R1+0x3d58] ;  /* 0x003d580001107983 */ /* 0x0003620000300800 */
[----:B----4-:R-:W-:-:S03]  /*33e90*/  LEA R248, P0, R17, R0, 0x2 ;  /* 0x0000000011f87211 */ /* 0x010fc600078010ff */
[----:B------:R-:W-:Y:S01]  /*33ea0*/  STL.64 [R1+0xbf8], R4 ;  /* 0x000bf80401007387 */ /* 0x000fe20000100a00 */
[C---:B-1----:R-:W-:Y:S02]  /*33eb0*/  LEA R6, P4, R14.reuse, R0, 0x2 ;  /* 0x000000000e067211 */ /* 0x042fe400078810ff */
[-C--:B------:R-:W-:Y:S02]  /*33ec0*/  LEA.HI.X.SX32 R249, R17, R2.reuse, 0x2, P0 ;  /* 0x0000000211f97211 */ /* 0x080fe400000f16ff */
[----:B------:R-:W-:Y:S01]  /*33ed0*/  LEA.HI.X.SX32 R7, R14, R2, 0x2, P4 ;  /* 0x000000020e077211 */ /* 0x000fe200020f16ff */
[----:B------:R1:W5:Y:S04]  /*33ee0*/  LDL.LU R17, [R1+0x3d54] ;  /* 0x003d540001117983 */ /* 0x0003680000300800 */
[----:B------:R-:W-:Y:S04]  /*33ef0*/  STL.64 [R1+0xbf0], R248 ;  /* 0x000bf0f801007387 */ /* 0x000fe80000100a00 */
[----:B------:R1:W5:Y:S04]  /*33f00*/  LDL.LU R14, [R1+0x3d50] ;  /* 0x003d5000010e7983 */ /* 0x0003680000300800 */
[----:B------:R4:W-:Y:S02]  /*33f10*/  STL.64 [R1+0xbe8], R6 ;  /* 0x000be80601007387 */ /* 0x0009e40000100a00 */
[----:B----4-:R-:W-:-:S04]  /*33f20*/  LEA R6, P4, R13, R0, 0x2 ;  /* 0x000000000d067211 */ /* 0x010fc800078810ff */
[----:B------:R-:W-:Y:S02]  /*33f30*/  LEA.HI.X.SX32 R7, R13, R2, 0x2, P4 ;  /* 0x000000020d077211 */ /* 0x000fe400020f16ff */
[----:B--2---:R-:W-:-:S04]  /*33f40*/  LEA R248, P0, R12, R0, 0x2 ;  /* 0x000000000cf87211 */ /* 0x004fc800078010ff */
[----:B------:R-:W-:Y:S02]  /*33f50*/  LEA.HI.X.SX32 R249, R12, R2, 0x2, P0 ;  /* 0x000000020cf97211 */ /* 0x000fe400000f16ff */
[----:B---3--:R-:W-:-:S04]  /*33f60*/  LEA R4, P3, R15, R0, 0x2 ;  /* 0x000000000f047211 */ /* 0x008fc800078610ff */
[----:B------:R-:W-:Y:S02]  /*33f70*/  LEA.HI.X.SX32 R5, R15, R2, 0x2, P3 ;  /* 0x000000020f057211 */ /* 0x000fe400018f16ff */
[----:B------:R1:W5:Y:S04]  /*33f80*/  LDL.LU R15, [R1+0x3d4c] ;  /* 0x003d4c00010f7983 */ /* 0x0003680000300800 */
[----:B------:R2:W-:Y:S04]  /*33f90*/  STL.64 [R1+0xbe0], R4 ;  /* 0x000be00401007387 */ /* 0x0005e80000100a00 */
[----:B------:R1:W5:Y:S04]  /*33fa0*/  LDL.LU R12, [R1+0x3d48] ;  /* 0x003d4800010c7983 */ /* 0x0003680000300800 */
[----:B------:R3:W-:Y:S01]  /*33fb0*/  STL.64 [R1+0xbd8], R248 ;  /* 0x000bd8f801007387 */ /* 0x0007e20000100a00 */
[----:B--2---:R-:W-:-:S03]  /*33fc0*/  LEA R4, P3, R10, R0, 0x2 ;  /* 0x000000000a047211 */ /* 0x004fc600078610ff */
[----:B------:R1:W5:Y:S01]  /*33fd0*/  LDL.LU R13, [R1+0x3d44] ;  /* 0x003d4400010d7983 */ /* 0x0003620000300800 */
[----:B------:R-:W-:-:S03]  /*33fe0*/  LEA.HI.X.SX32 R5, R10, R2, 0x2, P3 ;  /* 0x000000020a057211 */ /* 0x000fc600018f16ff */
[----:B------:R2:W-:Y:S01]  /*33ff0*/  STL.64 [R1+0xbd0], R6 ;  /* 0x000bd00601007387 */ /* 0x0005e20000100a00 */
[----:B---3--:R-:W-:-:S03]  /*34000*/  LEA R248, P0, R11, R0, 0x2 ;  /* 0x000000000bf87211 */ /* 0x008fc600078010ff */
[----:B------:R1:W5:Y:S01]  /*34010*/  LDL.LU R10, [R1+0x3d40] ;  /* 0x003d4000010a7983 */ /* 0x0003620000300800 */
[----:B------:R-:W-:-:S03]  /*34020*/  LEA.HI.X.SX32 R249, R11, R2, 0x2, P0 ;  /* 0x000000020bf97211 */ /* 0x000fc600000f16ff */
        /* <DEDUP_REMOVED lines=13> */
[----:B---3--:R-:W-:Y:S01]  /*34100*/  IMAD.MOV.U32 R7, RZ, RZ, R3 ;  /* 0x000000ffff077224 */ /* 0x008fe200078e0003 */
[----:B------:R-:W-:Y:S02]  /*34110*/  LEA R6, P4, R3, R0, 0x2 ;  /* 0x0000000003067211 */ /* 0x000fe400078810ff */
[----:B------:R-:W3:Y:S02]  /*34120*/  LDL.LU R252, [R1+0x3d30] ;  /* 0x003d300001fc7983 */ /* 0x000ee40000300800 */
[----:B------:R-:W-:Y:S02]  /*34130*/  LEA.HI.X.SX32 R7, R7, R2, 0x2, P4 ;  /* 0x0000000207077211 */ /* 0x000fe400020f16ff */
[----:B------:R4:W-:Y:S01]  /*34140*/  STL.64 [R1+0xc18], R248 ;  /* 0x000c18f801007387 */ /* 0x0009e20000100a00 */
[----:B--2---:R-:W-:-:S03]  /*34150*/  LEA R4, P3, R250, R0, 0x2 ;  /* 0x00000000fa047211 */ /* 0x004fc600078610ff */
[----:B------:R2:W-:Y:S01]  /*34160*/  STL.64 [R1+0xc10], R6 ;  /* 0x000c100601007387 */ /* 0x0005e20000100a00 */
[----:B------:R-:W-:Y:S02]  /*34170*/  LEA.HI.X.SX32 R5, R250, R2, 0x2, P3 ;  /* 0x00000002fa057211 */ /* 0x000fe400018f16ff */
[C---:B----4-:R-:W-:Y:S01]  /*34180*/  LEA R248, P0, R251.reuse, R0, 0x2 ;  /* 0x00000000fbf87211 */ /* 0x050fe200078010ff */
[----:B--2---:R1:W5:Y:S03]  /*34190*/  LDL.LU.64 R6, [R1+0x3d28] ;  /* 0x003d280001067983 */ /* 0x0043660000300a00 */
[----:B------:R-:W-:Y:S01]  /*341a0*/  LEA.HI.X.SX32 R249, R251, R2, 0x2, P0 ;  /* 0x00000002fbf97211 */ /* 0x000fe200000f16ff */
[----:B------:R1:W5:Y:S04]  /*341b0*/  LDL.LU R250, [R1+0x3d20] ;  /* 0x003d200001fa7983 */ /* 0x0003680000300800 */
[----:B------:R2:W-:Y:S04]  /*341c0*/  STL.64 [R1+0xc08], R4 ;  /* 0x000c080401007387 */ /* 0x0005e80000100a00 */
[----:B--2---:R1:W5:Y:S04]  /*341d0*/  LDL.LU.64 R4, [R1+0x3d18] ;  /* 0x003d180001047983 */ /* 0x0043680000300a00 */
[----:B------:R1:W5:Y:S04]  /*341e0*/  LDL.LU R251, [R1+0x3d10] ;  /* 0x003d100001fb7983 */ /* 0x0003680000300800 */
[----:B------:R2:W-:Y:S04]  /*341f0*/  STL.64 [R1+0xbb8], R248 ;  /* 0x000bb8f801007387 */ /* 0x0005e80000100a00 */
[----:B--2---:R1:W5:Y:S01]  /*34200*/  LDL.LU.64 R248, [R1+0x3d08] ;  /* 0x003d080001f87983 */ /* 0x0043620000300a00 */
[----:B------:R-:W-:-:S02]  /*34210*/  IMAD.MOV.U32 R3, RZ, RZ, c[0x0][0x180] ;  /* 0x00006000ff037624 */ /* 0x000fc400078e00ff */
[----:B------:R-:W-:-:S03]  /*34220*/  IMAD.MOV.U32 R0, RZ, RZ, c[0x0][0x180] ;  /* 0x00006000ff007624 */ /* 0x000fc600078e00ff */
[----:B------:R-:W-:Y:S02]  /*34230*/  IADD3 R3, R3, -0x91, RZ ;  /* 0xffffff6f03037810 */ /* 0x000fe40007ffe0ff */
[----:B------:R-:W-:Y:S02]  /*34240*/  IADD3 R0, R0, -0x95, RZ ;  /* 0xffffff6b00007810 */ /* 0x000fe40007ffe0ff */
[----:B------:R-:W-:Y:S01]  /*34250*/  ISETP.GE.U32.AND P4, PT, R3, 0x7ffffef0, PT ;  /* 0x7ffffef00300780c */ /* 0x000fe20003f86070 */
[----:B------:R-:W-:Y:S01]  /*34260*/  IMAD.MOV.U32 R3, RZ, RZ, c[0x0][0x188] ;  /* 0x00006200ff037624 */ /* 0x000fe200078e00ff */
[----:B------:R-:W-:-:S03]  /*34270*/  ISETP.GE.U32.AND P3, PT, R0, 0x7ffffeec, PT ;  /* 0x7ffffeec0000780c */ /* 0x000fc60003f66070 */
[----:B------:R-:W-:Y:S01]  /*34280*/  IMAD.SHL.U32 R2, R3, 0x80, RZ ;  /* 0x0000008003027824 */ /* 0x000fe200078e00ff */
[----:B---3--:R-:W-:Y:S02]  /*34290*/  ISETP.NE.U32.AND P0, PT, R252, RZ, PT ;  /* 0x000000fffc00720c */ /* 0x008fe40003f05070 */
[----:B------:R-:W-:-:S04]  /*342a0*/  MOV R252, c[0x0][0x180] ;  /* 0x0000600000fc7a02 */ /* 0x000fc80000000f00 */
[----:B------:R-:W-:Y:S02]  /*342b0*/  IADD3 R3, R252, -0x99, RZ ;  /* 0xffffff67fc037810 */ /* 0x000fe40007ffe0ff */
[----:B-1----:R-:W1:Y:S02]  /*342c0*/  S2R R0, SR_TID.X ;  /* 0x0000000000007919 */ /* 0x002e640000002100 */
[----:B-1----:R-:W-:-:S05]  /*342d0*/  LOP3.LUT R0, R0, 0x7f, RZ, 0xc0, !PT ;  /* 0x0000007f00007812 */ /* 0x002fca00078ec0ff */
[----:B------:R-:W-:-:S05]  /*342e0*/  IMAD.SHL.U32 R0, R0, 0x4, RZ ;  /* 0x0000000400007824 */ /* 0x000fca00078e00ff */
[C---:B------:R-:W-:Y:S02]  /*342f0*/  LOP3.LUT R2, R0.reuse, 0x10, RZ, 0x3c, !PT ;  /* 0x0000001000027812 */ /* 0x040fe400078e3cff */
[C---:B------:R-:W-:Y:S02]  /*34300*/  LOP3.LUT R2, R0.reuse, 0x30, RZ, 0x3c, !PT ;  /* 0x0000003000027812 */ /* 0x040fe400078e3cff */
[C---:B------:R-:W-:Y:S02]  /*34310*/  LOP3.LUT R2, R0.reuse, 0x50, RZ, 0x3c, !PT ;  /* 0x0000005000027812 */ /* 0x040fe400078e3cff */
[C---:B------:R-:W-:Y:S01]  /*34320*/  LOP3.LUT R2, R0.reuse, 0x70, RZ, 0x3c, !PT ;  /* 0x0000007000027812 */ /* 0x040fe200078e3cff */
[----:B------:R-:W-:Y:S01]  /*34330*/  IMAD.MOV.U32 R2, RZ, RZ, c[0x0][0x188] ;  /* 0x00006200ff027624 */ /* 0x000fe200078e00ff */
[----:B------:R-:W-:-:S03]  /*34340*/  IADD3 R0, R0, 0x100000, RZ ;  /* 0x0010000000007810 */ /* 0x000fc60007ffe0ff */
[----:B------:R-:W-:-:S03]  /*34350*/  IMAD.SHL.U32 R2, R2, 0x80, RZ ;  /* 0x0000008002027824 */ /* 0x000fc600078e00ff */
[----:B-----5:R1:W-:Y:S01]  /*34360*/  STL.64 [R1+0x4230], R250 ;  /* 0x004230fa01007387 */ /* 0x0203e20000100a00 */
[----:B------:R-:W-:-:S03]  /*34370*/  IMAD.WIDE R248, R2, 0x4, R248 ;  /* 0x0000000402f87825 */ /* 0x000fc600078e02f8 */
[----:B------:R2:W-:Y:S04]  /*34380*/  STL.64 [R1+0x4238], R2 ;  /* 0x0042380201007387 */ /* 0x0005e80000100a00 */
[----:B------:R-:W0:Y:S04]  /*34390*/  LDGDEPBAR ;  /* 0x00000000000079af */ /* 0x000e280000000000 */
[----:B-1----:R-:W1:Y:S04]  /*343a0*/  S2R R251, SR_TID.X ;  /* 0x0000000000fb7919 */ /* 0x002e680000002100 */
[----:B--2---:R-:W2:Y:S04]  /*343b0*/  LDL.64 R2, [R1+0x38] ;  /* 0x0000380001027983 */ /* 0x004ea80000100a00 */
[----:B------:R3:W-:Y:S01]  /*343c0*/  STL.64 [R1+0x4220], R4 ;  /* 0x0042200401007387 */ /* 0x0007e20000100a00 */
[----:B-1----:R-:W-:-:S04]  /*343d0*/  LOP3.LUT R250, R251, 0x7f, RZ, 0xc0, !PT ;  /* 0x0000007ffbfa7812 */ /* 0x002fc800078ec0ff */
[----:B------:R-:W-:-:S05]  /*343e0*/  SHF.L.U32 R251, R250, 0x2, RZ ;  /* 0x00000002fafb7819 */ /* 0x000fca00000006ff */
[----:B------:R3:W-:Y:S04]  /*343f0*/  LDGSTS.E [R251], [R4.64], P0 ;  /* 0x0000000004fb7fae */ /* 0x0007e80008121844 */
[----:B------:R1:W-:Y:S04]  /*34400*/  LDGSTS.E [R251+0x1000], [R68.64], P0 ;  /* 0x0100000044fb7fae */ /* 0x0003e80008121844 */
[----:B------:R4:W-:Y:S04]  /*34410*/  LDGSTS.E [R251+0x2000], [R66.64], P0 ;  /* 0x0200000042fb7fae */ /* 0x0009e80008121844 */
[----:B---3--:R-:W3:Y:S04]  /*34420*/  LDL.64 R4, [R1+0x78] ;  /* 0x0000780001047983 */ /* 0x008ee80000100a00 */
[----:B------:R-:W-:Y:S04]  /*34430*/  STL.64 [R1+0x1970], R248 ;  /* 0x001970f801007387 */ /* 0x000fe80000100a00 */
[----:B------:R1:W-:Y:S04]  /*34440*/  STL.64 [R1+0x4200], R68 ;  /* 0x0042004401007387 */ /* 0x0003e80000100a00 */
[----:B------:R4:W-:Y:S04]  /*34450*/  LDGSTS.E [R251+0x3000], [R64.64], P0 ;  /* 0x0300000040fb7fae */ /* 0x0009e80008121844 */
[----:B------:R4:W-:Y:S04]  /*34460*/  LDGSTS.E [R251+0x4000], [R62.64], P0 ;  /* 0x040000003efb7fae */ /* 0x0009e80008121844 */
[----:B-1----:R-:W2:Y:S04]  /*34470*/  LDL.64 R68, [R1+0xb8] ;  /* 0x0000b80001447983 */ /* 0x002ea80000100a00 */
[----:B------:R4:W-:Y:S04]  /*34480*/  STL.64 [R1+0x41e0], R66 ;  /* 0x0041e04201007387 */ /* 0x0009e80000100a00 */
[----:B------:R1:W-:Y:S04]  /*34490*/  LDGSTS.E [R251+0x5000], [R60.64], P0 ;  /* 0x050000003cfb7fae */ /* 0x0003e80008121844 */
[----:B------:R1:W-:Y:S04]  /*344a0*/  LDGSTS.E [R251+0x6000], [R58.64], P0 ;  /* 0x060000003afb7fae */ /* 0x0003e80008121844 */
[----:B----4-:R-:W4:Y:S04]  /*344b0*/  LDL.64 R66, [R1+0xf8] ;  /* 0x0000f80001427983 */ /* 0x010f280000100a00 */
[----:B------:R1:W-:Y:S04]  /*344c0*/  STL.64 [R1+0x41c8], R64 ;  /* 0x0041c84001007387 */ /* 0x0003e80000100a00 */
[----:B------:R1:W-:Y:S04]  /*344d0*/  LDGSTS.E [R251+0x7000], [R56.64], P0 ;  /* 0x0700000038fb7fae */ /* 0x0003e80008121844 */
[----:B------:R1:W-:Y:S04]  /*344e0*/  LDGSTS.E [R251+0x8000], [R54.64], P0 ;  /* 0x0800000036fb7fae */ /* 0x0003e80008121844 */
[----:B-1----:R-:W2:Y:S04]  /*344f0*/  LDL.64 R64, [R1+0x138] ;  /* 0x0001380001407983 */ /* 0x002ea80000100a00 */
        /* <DEDUP_REMOVED lines=24> */
[----:B------:R-:W-:Y:S04]  /*34680*/  STL.64 [R1+0x4128], R50 ;  /* 0x0041283201007387 */ /* 0x000fe80000100a00 */
        /* <DEDUP_REMOVED lines=8> */
[----:B------:R1:W-:Y:S04]  /*34710*/  STL.64 [R1+0x4060], R32 ;  /* 0x0040602001007387 */ /* 0x0003e80000100a00 */
        /* <DEDUP_REMOVED lines=10> */
[----:B------:R1:W-:Y:S04]  /*347c0*/  LDGSTS.E [R251+0x15000], [R28.64], P0 ;  /* 0x150000001cfb7fae */ /* 0x0003e80008121844 */
[----:B------:R-:W-:Y:S04]  /*347d0*/  STL.64 [R1+0x3f28], R10 ;  /* 0x003f280a01007387 */ /* 0x000fe80000100a00 */
[----:B------:R1:W-:Y:S04]  /*347e0*/  LDGSTS.E [R251+0x16000], [R26.64], P0 ;  /* 0x160000001afb7fae */ /* 0x0003e80008121844 */
[----:B------:R-:W-:Y:S04]  /*347f0*/  STL.64 [R1+0x3ef0], R8 ;  /* 0x003ef00801007387 */ /* 0x000fe80000100a00 */
[----:B------:R1:W-:Y:S04]  /*34800*/  LDGSTS.E [R251+0x17000], [R24.64], P0 ;  /* 0x1700000018fb7fae */ /* 0x0003e80008121844 */
[----:B------:R-:W-:Y:S04]  /*34810*/  STL.64 [R1+0x3ed0], R6 ;  /* 0x003ed00601007387 */ /* 0x000fe80000100a00 */
[----:B------:R2:W-:Y:S04]  /*34820*/  LDGSTS.E [R251+0x18000], [R22.64], P0 ;  /* 0x1800000016fb7fae */ /* 0x0005e80008121844 */
[----:B-1----:R-:W4:Y:S04]  /*34830*/  LDL.64 R32, [R1+0x9f8] ;  /* 0x0009f80001207983 */ /* 0x002f280000100a00 */
[----:B------:R1:W-:Y:S04]  /*34840*/  LDGSTS.E [R251+0x19000], [R20.64], P0 ;  /* 0x1900000014fb7fae */ /* 0x0003e80008121844 */
[----:B------:R-:W4:Y:S04]  /*34850*/  LDL.64 R34, [R1+0xa38] ;  /* 0x000a380001227983 */ /* 0x000f280000100a00 */
[----:B------:R1:W-:Y:S04]  /*34860*/  LDGSTS.E [R251+0x1a000], [R18.64], P0 ;  /* 0x1a00000012fb7fae */ /* 0x0003e80008121844 */
[----:B------:R-:W4:Y:S04]  /*34870*/  LDL.64 R36, [R1+0xa78] ;  /* 0x000a780001247983 */ /* 0x000f280000100a00 */
[----:B------:R1:W-:Y:S04]  /*34880*/  LDGSTS.E [R251+0x1b000], [R16.64], P0 ;  /* 0x1b00000010fb7fae */ /* 0x0003e80008121844 */
[----:B------:R-:W4:Y:S04]  /*34890*/  LDL.64 R38, [R1+0xab8] ;  /* 0x000ab80001267983 */ /* 0x000f280000100a00 */
[----:B------:R1:W-:Y:S04]  /*348a0*/  LDGSTS.E [R251+0x1c000], [R14.64], P0 ;  /* 0x1c0000000efb7fae */ /* 0x0003e80008121844 */
[----:B------:R-:W4:Y:S04]  /*348b0*/  LDL.64 R40, [R1+0xaf8] ;  /* 0x000af80001287983 */ /* 0x000f280000100a00 */
[----:B------:R1:W-:Y:S04]  /*348c0*/  LDGSTS.E [R251+0x1d000], [R12.64], P0 ;  /* 0x1d0000000cfb7fae */ /* 0x0003e80008121844 */
[----:B---3--:R-:W3:Y:S04]  /*348d0*/  LDL.64 R42, [R1+0xb38] ;  /* 0x000b3800012a7983 */ /* 0x008ee80000100a00 */
[----:B------:R1:W-:Y:S04]  /*348e0*/  LDGSTS.E [R251+0x1e000], [R10.64], P0 ;  /* 0x1e0000000afb7fae */ /* 0x0003e80008121844 */
[----:B------:R-:W3:Y:S04]  /*348f0*/  LDL.64 R44, [R1+0xb78] ;  /* 0x000b7800012c7983 */ /* 0x000ee80000100a00 */
[----:B------:R-:W3:Y:S04]  /*34900*/  LDL.64 R46, [R1+0xbc0] ;  /* 0x000bc000012e7983 */ /* 0x000ee80000100a00 */
[----:B------:R-:W3:Y:S04]  /*34910*/  LDL.64 R48, [R1+0x9f0] ;  /* 0x0009f00001307983 */ /* 0x000ee80000100a00 */
[----:B------:R-:W3:Y:S04]  /*34920*/  LDL.64 R50, [R1+0x9b8] ;  /* 0x0009b80001327983 */ /* 0x000ee80000100a00 */
[----:B--2---:R2:W-:Y:S04]  /*34930*/  LDGSTS.E [R251+0x1f000], [R52.64], P0 ;  /* 0x1f00000034fb7fae */ /* 0x0045e80008121844 */
[----:B------:R1:W-:Y:S04]  /*34940*/  LDGSTS.E [R251+0x20000], [R8.64], P0 ;  /* 0x2000000008fb7fae */ /* 0x0003e80008121844 */
[----:B------:R1:W-:Y:S04]  /*34950*/  LDGSTS.E [R251+0x21000], [R6.64], P0 ;  /* 0x2100000006fb7fae */ /* 0x0003e80008121844 */
[----:B------:R1:W-:Y:S04]  /*34960*/  LDGSTS.E [R251+0x22000], [R54.64], P0 ;  /* 0x2200000036fb7fae */ /* 0x0003e80008121844 */
[----:B--2---:R-:W2:Y:S04]  /*34970*/  LDL.64 R52, [R1+0x980] ;  /* 0x0009800001347983 */ /* 0x004ea80000100a00 */
[----:B------:R1:W-:Y:S04]  /*34980*/  LDGSTS.E [R251+0x23000], [R56.64], P0 ;  /* 0x2300000038fb7fae */ /* 0x0003e80008121844 */
[----:B-1----:R-:W2:Y:S04]  /*34990*/  LDL.64 R54, [R1+0x948] ;  /* 0x0009480001367983 */ /* 0x002ea80000100a00 */
[----:B------:R1:W-:Y:S04]  /*349a0*/  LDGSTS.E [R251+0x24000], [R58.64], P0 ;  /* 0x240000003afb7fae */ /* 0x0003e80008121844 */
[----:B------:R-:W2:Y:S04]  /*349b0*/  LDL.64 R56, [R1+0x910] ;  /* 0x0009100001387983 */ /* 0x000ea80000100a00 */
[----:B------:R1:W-:Y:S04]  /*349c0*/  LDGSTS.E [R251+0x25000], [R60.64], P0 ;  /* 0x250000003cfb7fae */ /* 0x0003e80008121844 */
[----:B-1----:R-:W2:Y:S04]  /*349d0*/  LDL.64 R58, [R1+0x8d8] ;  /* 0x0008d800013a7983 */ /* 0x002ea80000100a00 */
[----:B------:R1:W-:Y:S04]  /*349e0*/  LDGSTS.E [R251+0x26000], [R62.64], P0 ;  /* 0x260000003efb7fae */ /* 0x0003e80008121844 */
[----:B------:R-:W2:Y:S04]  /*349f0*/  LDL.64 R60, [R1+0x8a0] ;  /* 0x0008a000013c7983 */ /* 0x000ea80000100a00 */
[----:B------:R4:W-:Y:S04]  /*34a00*/  LDGSTS.E [R251+0x27000], [R64.64], P0 ;  /* 0x2700000040fb7fae */ /* 0x0009e80008121844 */
[----:B-1----:R-:W2:Y:S04]  /*34a10*/  LDL.64 R62, [R1+0x868] ;  /* 0x00086800013e7983 */ /* 0x002ea80000100a00 */
[----:B----4-:R1:W-:Y:S04]  /*34a20*/  LDGSTS.E [R251+0x28000], [R66.64], P0 ;  /* 0x2800000042fb7fae */ /* 0x0103e80008121844 */
[----:B------:R-:W4:Y:S04]  /*34a30*/  LDL.64 R64, [R1+0x830] ;  /* 0x0008300001407983 */ /* 0x000f280000100a00 */
[----:B------:R1:W-:Y:S04]  /*34a40*/  LDGSTS.E [R251+0x29000], [R68.64], P0 ;  /* 0x2900000044fb7fae */ /* 0x0003e80008121844 */
[----:B-1----:R-:W4:Y:S04]  /*34a50*/  LDL.64 R66, [R1+0x7f8] ;  /* 0x0007f80001427983 */ /* 0x002f280000100a00 */
[----:B------:R1:W-:Y:S04]  /*34a60*/  LDGSTS.E [R251+0x2a000], [R4.64], P0 ;  /* 0x2a00000004fb7fae */ /* 0x0003e80008121844 */
[----:B------:R-:W4:Y:S04]  /*34a70*/  LDL.64 R68, [R1+0x7c0] ;  /* 0x0007c00001447983 */ /* 0x000f280000100a00 */
[----:B------:R1:W-:Y:S04]  /*34a80*/  LDGSTS.E [R251+0x2b000], [R2.64], P0 ;  /* 0x2b00000002fb7fae */ /* 0x0003e80008121844 */
[----:B-1----:R-:W4:Y:S04]  /*34a90*/  LDL.64 R4, [R1+0x788] ;  /* 0x0007880001047983 */ /* 0x002f280000100a00 */
[----:B------:R-:W1:Y:S04]  /*34aa0*/  S2R R3, SR_TID.X ;  /* 0x0000000000037919 */ /* 0x000e680000002100 */
        /* <DEDUP_REMOVED lines=8> */
[----:B------:R1:W-:Y:S04]  /*34b30*/  STL.64 [R1+0x3d38], R166 ;  /* 0x003d38a601007387 */ /* 0x0003e80000100a00 */
[----:B------:R1:W-:Y:S04]  /*34b40*/  LDGSTS.E [R251+0x2e000], [R102.64], P0 ;  /* 0x2e00000066fb7fae */ /* 0x0003e80008121844 */
        /* <DEDUP_REMOVED lines=8> */
[----:B------:R-:W-:Y:S01]  /*34bd0*/  STL.64 [R1+0x3d60], R246 ;  /* 0x003d60f601007387 */ /* 0x000fe20000100a00 */
[----:B-1----:R-:W-:-:S03]  /*34be0*/  LOP3.LUT R3, R3, 0x7f, RZ, 0xc0, !PT ;  /* 0x0000007f03037812 */ /* 0x002fc600078ec0ff */
[----:B------:R1:W-:Y:S04]  /*34bf0*/  LDGSTS.E [R251+0x33000], [R182.64], P0 ;  /* 0x33000000b6fb7fae */ /* 0x0003e80008121844 */
[----:B---3--:R-:W3:Y:S04]  /*34c00*/  LDL.LU.64 R166, [R1+0x30] ;  /* 0x0000300001a67983 */ /* 0x008ee80000300a00 */
[----:B------:R-:W3:Y:S04]  /*34c10*/  LDL.64 R10, [R1+0x750] ;  /* 0x00075000010a7983 */ /* 0x000ee80000100a00 */
[----:B------:R-:W3:Y:S04]  /*34c20*/  LDL.64 R12, [R1+0x718] ;  /* 0x00071800010c7983 */ /* 0x000ee80000100a00 */
[----:B------:R-:W3:Y:S04]  /*34c30*/  LDL.64 R14, [R1+0x6e0] ;  /* 0x0006e000010e7983 */ /* 0x000ee80000100a00 */
[----:B------:R-:W3:Y:S04]  /*34c40*/  LDL.64 R16, [R1+0x6a8] ;  /* 0x0006a80001107983 */ /* 0x000ee80000100a00 */
[----:B------:R-:W3:Y:S01]  /*34c50*/  LDL.64 R18, [R1+0x670] ;  /* 0x0006700001127983 */ /* 0x000ee20000100a00 */
[----:B------:R-:W-:-:S03]  /*34c60*/  IMAD.SHL.U32 R3, R3, 0x4, RZ ;  /* 0x0000000403037824 */ /* 0x000fc600078e00ff */
[----:B------:R-:W3:Y:S04]  /*34c70*/  LDL.64 R20, [R1+0x638] ;  /* 0x0006380001147983 */ /* 0x000ee80000100a00 */
[----:B------:R1:W-:Y:S04]  /*34c80*/  LDGSTS.E [R251+0x34000], [R198.64], P0 ;  /* 0x34000000c6fb7fae */ /* 0x0003e80008121844 */
[----:B------:R-:W3:Y:S04]  /*34c90*/  LDL.64 R22, [R1+0x600] ;  /* 0x0006000001167983 */ /* 0x000ee80000100a00 */
[----:B------:R1:W-:Y:S04]  /*34ca0*/  LDGSTS.E [R251+0x35000], [R214.64], P0 ;  /* 0x35000000d6fb7fae */ /* 0x0003e80008121844 */
[----:B------:R-:W3:Y:S04]  /*34cb0*/  LDL.64 R24, [R1+0x5c8] ;  /* 0x0005c80001187983 */ /* 0x000ee80000100a00 */
[----:B------:R1:W-:Y:S04]  /*34cc0*/  LDGSTS.E [R251+0x36000], [R230.64], P0 ;  /* 0x36000000e6fb7fae */ /* 0x0003e80008121844 */
[----:B------:R-:W3:Y:S04]  /*34cd0*/  LDL.64 R26, [R1+0x590] ;  /* 0x00059000011a7983 */ /* 0x000ee80000100a00 */
[----:B------:R1:W-:Y:S04]  /*34ce0*/  LDGSTS.E [R251+0x37000], [R246.64], P0 ;  /* 0x37000000f6fb7fae */ /* 0x0003e80008121844 */
[----:B------:R-:W3:Y:S01]  /*34cf0*/  LDL.64 R28, [R1+0x558] ;  /* 0x00055800011c7983 */ /* 0x000ee20000100a00 */
[----:B------:R-:W-:-:S03]  /*34d00*/  LOP3.LUT R2, R3, 0x10, RZ, 0x3c, !PT ;  /* 0x0000001003027812 */ /* 0x000fc600078e3cff */
[----:B------:R1:W-:Y:S04]  /*34d10*/  LDGSTS.E [R251+0x38000], [R32.64], P0 ;  /* 0x3800000020fb7fae */ /* 0x0003e80008121844 */
[----:B------:R-:W3:Y:S04]  /*34d20*/  LDL.64 R30, [R1+0x520] ;  /* 0x00052000011e7983 */ /* 0x000ee80000100a00 */
[----:B------:R1:W-:Y:S04]  /*34d30*/  LDGSTS.E [R251+0x39000], [R34.64], P0 ;  /* 0x3900000022fb7fae */ /* 0x0003e80008121844 */
[----:B-1----:R-:W3:Y:S04]  /*34d40*/  LDL.64 R32, [R1+0x4e8] ;  /* 0x0004e80001207983 */ /* 0x002ee80000100a00 */
        /* <DEDUP_REMOVED lines=16> */
[----:B--2---:R1:W-:Y:S04]  /*34e50*/  LDGSTS.E [R2+0x2200], [R52.64], P0 ;  /* 0x0220000034027fae */ /* 0x0043e80008121844 */
[----:B------:R-:W2:Y:S04]  /*34e60*/  LDL.64 R50, [R1+0x2e8] ;  /* 0x0002e80001327983 */ /* 0x000ea80000100a00 */
        /* <DEDUP_REMOVED lines=18> */
[----:B------:R-:W4:Y:S04]  /*34f90*/  LDL.64 R4, [R1+0x70] ;  /* 0x0000700001047983 */ /* 0x000f280000100a00 */
[----:B---3--:R1:W-:Y:S04]  /*34fa0*/  LDGSTS.E [R2+0xc200], [R10.64], P0 ;  /* 0x0c2000000a027fae */ /* 0x0083e80008121844 */
[----:B------:R3:W-:Y:S04]  /*34fb0*/  LDGSTS.E [R2+0xd200], [R12.64], P0 ;  /* 0x0d2000000c027fae */ /* 0x0007e80008121844 */
        /* <DEDUP_REMOVED lines=45> */
[----:B------:R1:W-:Y:S04]  /*35290*/  LDGSTS.E [R2+0x2a200], [R4.64], P0 ;  /* 0x2a20000004027fae */ /* 0x0003e80008121844 */
[----:B------:R-:W4:Y:S04]  /*352a0*/  LDL.64 R68, [R1+0x828] ;  /* 0x0008280001447983 */ /* 0x000f280000100a00 */
[----:B------:R-:W1:Y:S04]  /*352b0*/  S2R R3, SR_TID.X ;  /* 0x0000000000037919 */ /* 0x000e680000002100 */
[----:B-1----:R-:W4:Y:S04]  /*352c0*/  LDL.64 R4, [R1+0x7f0] ;  /* 0x0007f00001047983 */ /* 0x002f280000100a00 */
        /* <DEDUP_REMOVED lines=19> */
[----:B------:R-:W-:-:S03]  /*35400*/  LOP3.LUT R3, R3, 0x7f, RZ, 0xc0, !PT ;  /* 0x0000007f03037812 */ /* 0x000fc600078ec0ff */
[----:B------:R2:W-:Y:S04]  /*35410*/  LDGSTS.E [R2+0x32200], [R168.64], P0 ;  /* 0x32200000a8027fae */ /* 0x0005e80008121844 */
[----:B-1----:R-:W4:Y:S04]  /*35420*/  LDL.LU.64 R152, [R1+0xa8] ;  /* 0x0000a80001987983 */ /* 0x002f280000300a00 */
[----:B------:R-:W4:Y:S04]  /*35430*/  LDL.LU.64 R166, [R1+0x68] ;  /* 0x0000680001a67983 */ /* 0x000f280000300a00 */
[----:B------:R-:W4:Y:S04]  /*35440*/  LDL.LU.64 R150, [R1+0x28] ;  /* 0x0000280001967983 */ /* 0x000f280000300a00 */
[----:B------:R-:W4:Y:S04]  /*35450*/  LDL.64 R10, [R1+0x7b8] ;  /* 0x0007b800010a7983 */ /* 0x000f280000100a00 */
[----:B---3--:R-:W3:Y:S04]  /*35460*/  LDL.64 R12, [R1+0x780] ;  /* 0x00078000010c7983 */ /* 0x008ee80000100a00 */
[----:B------:R-:W3:Y:S04]  /*35470*/  LDL.64 R14, [R1+0x748] ;  /* 0x00074800010e7983 */ /* 0x000ee80000100a00 */
[----:B------:R-:W3:Y:S04]  /*35480*/  LDL.64 R16, [R1+0x710] ;  /* 0x0007100001107983 */ /* 0x000ee80000100a00 */
[----:B------:R-:W3:Y:S04]  /*35490*/  LDL.64 R18, [R1+0x6d8] ;  /* 0x0006d80001127983 */ /* 0x000ee80000100a00 */
[----:B------:R-:W3:Y:S04]  /*354a0*/  LDL.64 R20, [R1+0x6a0] ;  /* 0x0006a00001147983 */ /* 0x000ee80000100a00 */
[----:B------:R-:W3:Y:S01]  /*354b0*/  LDL.64 R22, [R1+0x668] ;  /* 0x0006680001167983 */ /* 0x000ee20000100a00 */
[----:B------:R-:W-:-:S03]  /*354c0*/  IMAD.SHL.U32 R3, R3, 0x4, RZ ;  /* 0x0000000403037824 */ /* 0x000fc600078e00ff */
[----:B------:R1:W-:Y:S04]  /*354d0*/  LDGSTS.E [R2+0x33200], [R184.64], P0 ;  /* 0x33200000b8027fae */ /* 0x0003e80008121844 */
        /* <DEDUP_REMOVED lines=33> */
[----:B----4-:R-:W4:Y:S04]  /*356f0*/  LDL.64 R56, [R1+0x2a8] ;  /* 0x0002a80001387983 */ /* 0x010f280000100a00 */
        /* <DEDUP_REMOVED lines=12> */
[----:B-1----:R-:W4:Y:S04]  /*357c0*/  LDL.64 R4, [R1+0xe8] ;  /* 0x0000e80001047983 */ /* 0x002f280000100a00 */
[----:B------:R1:W-:Y:S04]  /*357d0*/  LDGSTS.E [R3+0xa400], [R10.64], P0 ;  /* 0x0a4000000a037fae */ /* 0x0003e80008121844 */
        /* <DEDUP_REMOVED lines=16> */
[----:B--2---:R2:W-:Y:S04]  /*358e0*/  LDGSTS.E [R3+0x1b400], [R44.64], P0 ;  /* 0x1b4000002c037fae */ /* 0x0045e80008121844 */
[----:B------:R2:W-:Y:S04]  /*358f0*/  LDGSTS.E [R3+0x1c400], [R46.64], P0 ;  /* 0x1c4000002e037fae */ /* 0x0005e80008121844 */
[----:B------:R2:W-:Y:S04]  /*35900*/  LDGSTS.E [R3+0x1d400], [R48.64], P0 ;  /* 0x1d40000030037fae */ /* 0x0005e80008121844 */
[----:B------:R1:W-:Y:S04]  /*35910*/  LDGSTS.E [R3+0x1e400], [R50.64], P0 ;  /* 0x1e40000032037fae */ /* 0x0003e80008121844 */
[----:B------:R1:W-:Y:S04]  /*35920*/  LDGSTS.E [R3+0x1f400], [R52.64], P0 ;  /* 0x1f40000034037fae */ /* 0x0003e80008121844 */
[----:B------:R1:W-:Y:S04]  /*35930*/  LDGSTS.E [R3+0x20400], [R54.64], P0 ;  /* 0x2040000036037fae */ /* 0x0003e80008121844 */
[----:B----4-:R4:W-:Y:S04]  /*35940*/  LDGSTS.E [R3+0x21400], [R56.64], P0 ;  /* 0x2140000038037fae */ /* 0x0109e80008121844 */
[----:B-1----:R-:W2:Y:S04]  /*35950*/  LDL.64 R54, [R1+0xa28] ;  /* 0x000a280001367983 */ /* 0x002ea80000100a00 */
[----:B------:R1:W-:Y:S04]  /*35960*/  LDGSTS.E [R3+0x22400], [R58.64], P0 ;  /* 0x224000003a037fae */ /* 0x0003e80008121844 */
[----:B----4-:R-:W4:Y:S04]  /*35970*/  LDL.64 R56, [R1+0xa68] ;  /* 0x000a680001387983 */ /* 0x010f280000100a00 */
[----:B------:R3:W-:Y:S04]  /*35980*/  LDGSTS.E [R3+0x23400], [R60.64], P0 ;  /* 0x234000003c037fae */ /* 0x0007e80008121844 */
[----:B-1----:R-:W4:Y:S04]  /*35990*/  LDL.64 R58, [R1+0xaa8] ;  /* 0x000aa800013a7983 */ /* 0x002f280000100a00 */
[----:B------:R1:W-:Y:S04]  /*359a0*/  LDGSTS.E [R3+0x24400], [R62.64], P0 ;  /* 0x244000003e037fae */ /* 0x0003e80008121844 */
[----:B---3--:R-:W3:Y:S04]  /*359b0*/  LDL.64 R60, [R1+0xae8] ;  /* 0x000ae800013c7983 */ /* 0x008ee80000100a00 */
        /* <DEDUP_REMOVED lines=41> */
[----:B------:R-:W3:Y:S04]  /*35c50*/  LDL.64 R52, [R1+0x900] ;  /* 0x0009000001347983 */ /* 0x000ee80000100a00 */
[----:B--2---:R2:W-:Y:S04]  /*35c60*/  LDGSTS.E [R3+0x37400], [R54.64], P0 ;  /* 0x3740000036037fae */ /* 0x0045e80008121844 */
[----:B----4-:R4:W-:Y:S04]  /*35c70*/  LDGSTS.E [R3+0x38400], [R56.64], P0 ;  /* 0x3840000038037fae */ /* 0x0109e80008121844 */
[----:B--2---:R-:W2:Y:S04]  /*35c80*/  LDL.64 R54, [R1+0x8c8] ;  /* 0x0008c80001367983 */ /* 0x004ea80000100a00 */
[----:B------:R1:W-:Y:S04]  /*35c90*/  LDGSTS.E [R3+0x39400], [R58.64], P0 ;  /* 0x394000003a037fae */ /* 0x0003e80008121844 */
[----:B----4-:R-:W4:Y:S04]  /*35ca0*/  LDL.64 R56, [R1+0x890] ;  /* 0x0008900001387983 */ /* 0x010f280000100a00 */
[----:B---3--:R3:W-:Y:S04]  /*35cb0*/  LDGSTS.E [R3+0x3a400], [R60.64], P0 ;  /* 0x3a4000003c037fae */ /* 0x0087e80008121844 */
        /* <DEDUP_REMOVED lines=11> */
[----:B-1----:R-:W3:Y:S04]  /*35d70*/  LDL.64 R4, [R1+0x708] ;  /* 0x0007080001047983 */ /* 0x002ee80000100a00 */
[----:B------:R-:W1:Y:S04]  /*35d80*/  S2R R3, SR_TID.X ;  /* 0x0000000000037919 */ /* 0x000e680000002100 */
[----:B------:R-:W3:Y:S04]  /*35d90*/  LDL.LU.64 R28, [R1+0x580] ;  /* 0x00058000011c7983 */ /* 0x000ee80000300a00 */
[----:B------:R-:W3:Y:S04]  /*35da0*/  LDL.LU.64 R26, [R1+0x548] ;  /* 0x00054800011a7983 */ /* 0x000ee80000300a00 */
[----:B------:R-:W3:Y:S04]  /*35db0*/  LDL.LU.64 R24, [R1+0x510] ;  /* 0x0005100001187983 */ /* 0x000ee80000300a00 */
[----:B------:R-:W3:Y:S04]  /*35dc0*/  LDL.LU.64 R22, [R1+0x4d8] ;  /* 0x0004d80001167983 */ /* 0x000ee80000300a00 */
[----:B------:R-:W3:Y:S01]  /*35dd0*/  LDL.LU.64 R20, [R1+0x4a0] ;  /* 0x0004a00001147983 */ /* 0x000ee20000300a00 */
[----:B-1----:R-:W-:-:S03]  /*35de0*/  LOP3.LUT R3, R3, 0x7f, RZ, 0xc0, !PT ;  /* 0x0000007f03037812 */ /* 0x002fc600078ec0ff */
[----:B------:R-:W3:Y:S04]  /*35df0*/  LDL.LU.64 R12, [R1+0x3c0] ;  /* 0x0003c000010c7983 */ /* 0x000ee80000300a00 */
[----:B------:R-:W3:Y:S01]  /*35e00*/  LDL.LU.64 R10, [R1+0x388] ;  /* 0x00038800010a7983 */ /* 0x000ee20000300a00 */
[----:B------:R-:W-:-:S03]  /*35e10*/  IMAD.SHL.U32 R3, R3, 0x4, RZ ;  /* 0x0000000403037824 */ /* 0x000fc600078e00ff */
[----:B------:R-:W3:Y:S04]  /*35e20*/  LDL.LU.64 R170, [R1+0x160] ;  /* 0x0001600001aa7983 */ /* 0x000ee80000300a00 */
[----:B------:R-:W3:Y:S01]  /*35e30*/  LDL.LU.64 R90, [R1+0x120] ;  /* 0x00012000015a7983 */ /* 0x000ee20000300a00 */
[----:B------:R-:W-:-:S03]  /*35e40*/  LOP3.LUT R3, R3, 0x30, RZ, 0x3c, !PT ;  /* 0x0000003003037812 */ /* 0x000fc600078e3cff */
[----:B------:R-:W3:Y:S04]  /*35e50*/  LDL.LU.64 R232, [R1+0xe0] ;  /* 0x0000e00001e87983 */ /* 0x000ee80000300a00 */
[----:B------:R-:W3:Y:S04]  /*35e60*/  LDL.64 R38, [R1+0x6d0] ;  /* 0x0006d00001267983 */ /* 0x000ee80000100a00 */
[----:B------:R-:W3:Y:S04]  /*35e70*/  LDL.64 R40, [R1+0x698] ;  /* 0x0006980001287983 */ /* 0x000ee80000100a00 */
[----:B------:R-:W3:Y:S04]  /*35e80*/  LDL.64 R42, [R1+0x660] ;  /* 0x00066000012a7983 */ /* 0x000ee80000100a00 */
[----:B------:R-:W3:Y:S04]  /*35e90*/  LDL.64 R44, [R1+0x628] ;  /* 0x00062800012c7983 */ /* 0x000ee80000100a00 */
[----:B------:R-:W3:Y:S04]  /*35ea0*/  LDL.64 R46, [R1+0x5f0] ;  /* 0x0005f000012e7983 */ /* 0x000ee80000100a00 */
[----:B------:R-:W3:Y:S04]  /*35eb0*/  LDL.64 R48, [R1+0x5b8] ;  /* 0x0005b80001307983 */ /* 0x000ee80000100a00 */
[----:B------:R-:W3:Y:S04]  /*35ec0*/  LDL.LU.64 R136, [R1+0xa0] ;  /* 0x0000a00001887983 */ /* 0x000ee80000300a00 */
[----:B------:R-:W3:Y:S04]  /*35ed0*/  LDL.LU.64 R246, [R1+0x60] ;  /* 0x0000600001f67983 */ /* 0x000ee80000300a00 */
[----:B------:R-:W3:Y:S04]  /*35ee0*/  LDL.LU.64 R70, [R1+0x20] ;  /* 0x0000200001467983 */ /* 0x000ee80000300a00 */
[----:B------:R1:W-:Y:S04]  /*35ef0*/  LDGSTS.E [R3+0x600], [R32.64], P0 ;  /* 0x0060000020037fae */ /* 0x0003e80008121844 */
[----:B------:R1:W-:Y:S04]  /*35f00*/  LDGSTS.E [R3+0x1600], [R34.64], P0 ;  /* 0x0160000022037fae */ /* 0x0003e80008121844 */
[----:B------:R1:W-:Y:S04]  /*35f10*/  LDGSTS.E [R3+0x2600], [R36.64], P0 ;  /* 0x0260000024037fae */ /* 0x0003e80008121844 */
[----:B------:R1:W-:Y:S04]  /*35f20*/  LDGSTS.E [R3+0x3600], [R50.64], P0 ;  /* 0x0360000032037fae */ /* 0x0003e80008121844 */
[----:B------:R1:W-:Y:S04]  /*35f30*/  LDGSTS.E [R3+0x4600], [R52.64], P0 ;  /* 0x0460000034037fae */ /* 0x0003e80008121844 */
[----:B-1----:R-:W3:Y:S04]  /*35f40*/  LDL.64 R50, [R1+0x468] ;  /* 0x0004680001327983 */ /* 0x002ee80000100a00 */
[----:B------:R-:W3:Y:S04]  /*35f50*/  LDL.64 R52, [R1+0x430] ;  /* 0x0004300001347983 */ /* 0x000ee80000100a00 */
[----:B--2---:R1:W-:Y:S04]  /*35f60*/  LDGSTS.E [R3+0x5600], [R54.64], P0 ;  /* 0x0560000036037fae */ /* 0x0043e80008121844 */
[----:B----4-:R2:W-:Y:S04]  /*35f70*/  LDGSTS.E [R3+0x6600], [R56.64], P0 ;  /* 0x0660000038037fae */ /* 0x0105e80008121844 */
[----:B-1----:R-:W4:Y:S04]  /*35f80*/  LDL.64 R54, [R1+0x3f8] ;  /* 0x0003f80001367983 */ /* 0x002f280000100a00 */
[----:B------:R1:W-:Y:S04]  /*35f90*/  LDGSTS.E [R3+0x7600], [R58.64], P0 ;  /* 0x076000003a037fae */ /* 0x0003e80008121844 */
[----:B--2---:R-:W2:Y:S04]  /*35fa0*/  LDL.64 R56, [R1+0x350] ;  /* 0x0003500001387983 */ /* 0x004ea80000100a00 */
[----:B---3--:R3:W-:Y:S04]  /*35fb0*/  LDGSTS.E [R3+0x8600], [R60.64], P0 ;  /* 0x086000003c037fae */ /* 0x0087e80008121844 */
[----:B-1----:R-:W2:Y:S04]  /*35fc0*/  LDL.64 R58, [R1+0x310] ;  /* 0x00031000013a7983 */ /* 0x002ea80000100a00 */
        /* <DEDUP_REMOVED lines=11> */
[----:B------:R-:W-:Y:S04]  /*36080*/  STL.64 [R1+0x4038], R28 ;  /* 0x0040381c01007387 */ /* 0x000fe80000100a00 */
[----:B------:R-:W-:Y:S04]  /*36090*/  STL.64 [R1+0x4028], R26 ;  /* 0x0040281a01007387 */ /* 0x000fe80000100a00 */
[----:B------:R-:W-:Y:S04]  /*360a0*/  STL.64 [R1+0x4010], R24 ;  /* 0x0040101801007387 */ /* 0x000fe80000100a00 */
[----:B------:R-:W-:Y:S04]  /*360b0*/  STL.64 [R1+0x3ff8], R22 ;  /* 0x003ff81601007387 */ /* 0x000fe80000100a00 */
[----:B------:R-:W-:Y:S04]  /*360c0*/  STL.64 [R1+0x3fd8], R20 ;  /* 0x003fd81401007387 */ /* 0x000fe80000100a00 */
        /* <DEDUP_REMOVED lines=11> */
[----:B------:R-:W-:Y:S04]  /*36180*/  STL.64 [R1+0x3f50], R12 ;  /* 0x003f500c01007387 */ /* 0x000fe80000100a00 */
[----:B------:R-:W-:Y:S04]  /*36190*/  STL.64 [R1+0x3f40], R10 ;  /* 0x003f400a01007387 */ /* 0x000fe80000100a00 */
[----:B------:R1:W-:Y:S04]  /*361a0*/  LDGSTS.E [R3+0x19600], [R50.64], P0 ;  /* 0x1960000032037fae */ /* 0x0003e80008121844 */
[----:B------:R1:W-:Y:S04]  /*361b0*/  LDGSTS.E [R3+0x1a600], [R52.64], P0 ;  /* 0x1a60000034037fae */ /* 0x0003e80008121844 */
[----:B----4-:R4:W-:Y:S04]  /*361c0*/  LDGSTS.E [R3+0x1b600], [R54.64], P0 ;  /* 0x1b60000036037fae */ /* 0x0109e80008121844 */
[----:B------:R1:W-:Y:S04]  /*361d0*/  LDGSTS.E [R3+0x1c600], [R12.64], P0 ;  /* 0x1c6000000c037fae */ /* 0x0003e80008121844 */
[----:B------:R1:W-:Y:S04]  /*361e0*/  LDGSTS.E [R3+0x1d600], [R10.64], P0 ;  /* 0x1d6000000a037fae */ /* 0x0003e80008121844 */
[----:B--2---:R2:W-:Y:S04]  /*361f0*/  LDGSTS.E [R3+0x1e600], [R56.64], P0 ;  /* 0x1e60000038037fae */ /* 0x0045e80008121844 */
[----:B------:R1:W-:Y:S04]  /*36200*/  LDGSTS.E [R3+0x1f600], [R58.64], P0 ;  /* 0x1f6000003a037fae */ /* 0x0003e80008121844 */
[----:B----4-:R-:W4:Y:S04]  /*36210*/  LDL.64 R54, [R1+0xa20] ;  /* 0x000a200001367983 */ /* 0x010f280000100a00 */
[----:B---3--:R3:W-:Y:S04]  /*36220*/  LDGSTS.E [R3+0x20600], [R60.64], P0 ;  /* 0x206000003c037fae */ /* 0x0087e80008121844 */
[----:B--2---:R-:W2:Y:S04]  /*36230*/  LDL.64 R56, [R1+0xaa0] ;  /* 0x000aa00001387983 */ /* 0x004ea80000100a00 */
[----:B------:R3:W-:Y:S04]  /*36240*/  LDGSTS.E [R3+0x21600], [R62.64], P0 ;  /* 0x216000003e037fae */ /* 0x0007e80008121844 */
[----:B-1----:R-:W2:Y:S04]  /*36250*/  LDL.64 R58, [R1+0xae0] ;  /* 0x000ae000013a7983 */ /* 0x002ea80000100a00 */
[----:B------:R1:W-:Y:S04]  /*36260*/  LDGSTS.E [R3+0x22600], [R64.64], P0 ;  /* 0x2260000040037fae */ /* 0x0003e80008121844 */
[----:B---3--:R-:W3:Y:S04]  /*36270*/  LDL.64 R60, [R1+0xb20] ;  /* 0x000b2000013c7983 */ /* 0x008ee80000100a00 */
[----:B------:R-:W2:Y:S04]  /*36280*/  LDL.64 R62, [R1+0xb60] ;  /* 0x000b6000013e7983 */ /* 0x000ea80000100a00 */
[----:B-1----:R-:W2:Y:S04]  /*36290*/  LDL.64 R64, [R1+0xa60] ;  /* 0x000a600001407983 */ /* 0x002ea80000100a00 */
[----:B------:R1:W-:Y:S04]  /*362a0*/  LDGSTS.E [R3+0x23600], [R66.64], P0 ;  /* 0x2360000042037fae */ /* 0x0003e80008121844 */
[----:B------:R1:W-:Y:S04]  /*362b0*/  LDGSTS.E [R3+0x24600], [R68.64], P0 ;  /* 0x2460000044037fae */ /* 0x0003e80008121844 */
[----:B------:R1:W-:Y:S04]  /*362c0*/  LDGSTS.E [R3+0x25600], [R4.64], P0 ;  /* 0x2560000004037fae */ /* 0x0003e80008121844 */
[----:B-1----:R-:W3:Y:S04]  /*362d0*/  LDL.64 R66, [R1+0xba0] ;  /* 0x000ba00001427983 */ /* 0x002ee80000100a00 */
[----:B------:R-:W3:Y:S04]  /*362e0*/  LDL.64 R68, [R1+0xbe8] ;  /* 0x000be80001447983 */ /* 0x000ee80000100a00 */
[----:B------:R-:W3:Y:S04]  /*362f0*/  LDL.64 R4, [R1+0xc18] ;  /* 0x000c180001047983 */ /* 0x000ee80000100a00 */
[----:B------:R1:W-:Y:S04]  /*36300*/  LDGSTS.E [R3+0x26600], [R170.64], P0 ;  /* 0x26600000aa037fae */ /* 0x0003e80008121844 */
[----:B------:R1:W-:Y:S04]  /*36310*/  LDGSTS.E [R3+0x27600], [R90.64], P0 ;  /* 0x276000005a037fae */ /* 0x0003e80008121844 */
[----:B------:R1:W-:Y:S04]  /*36320*/  LDGSTS.E [R3+0x28600], [R232.64], P0 ;  /* 0x28600000e8037fae */ /* 0x0003e80008121844 */
        /* <DEDUP_REMOVED lines=28> */
[----:B------:R-:W-:Y:S04]  /*364f0*/  STL.64 [R1+0x3ea8], R204 ;  /* 0x003ea8cc01007387 */ /* 0x000fe80000100a00 */
[----:B------:R1:W-:Y:S04]  /*36500*/  STL.64 [R1+0x3eb0], R220 ;  /* 0x003eb0dc01007387 */ /* 0x0003e80000100a00 */
[----:B------:R-:W-:Y:S04]  /*36510*/  STL.64 [R1+0x3eb8], R236 ;  /* 0x003eb8ec01007387 */ /* 0x000fe80000100a00 */
[----:B----4-:R1:W-:Y:S04]  /*36520*/  LDGSTS.E [R3+0x37600], [R54.64], P0 ;  /* 0x3760000036037fae */ /* 0x0103e80008121844 */
[----:B--2---:R2:W-:Y:S04]  /*36530*/  LDGSTS.E [R3+0x38600], [R64.64], P0 ;  /* 0x3860000040037fae */ /* 0x0045e80008121844 */
[----:B------:R1:W-:Y:S04]  /*36540*/  LDGSTS.E [R3+0x39600], [R56.64], P0 ;  /* 0x3960000038037fae */ /* 0x0003e80008121844 */
[----:B------:R1:W-:Y:S04]  /*36550*/  LDGSTS.E [R3+0x3a600], [R58.64], P0 ;  /* 0x3a6000003a037fae */ /* 0x0003e80008121844 */
[----:B--2---:R-:W2:Y:S04]  /*36560*/  LDL.LU.64 R64, [R1+0x968] ;  /* 0x0009680001407983 */ /* 0x004ea80000300a00 */
[----:B---3--:R3:W-:Y:S04]  /*36570*/  LDGSTS.E [R3+0x3b600], [R60.64], P0 ;  /* 0x3b6000003c037fae */ /* 0x0087e80008121844 */
[----:B------:R4:W-:Y:S04]  /*36580*/  LDGSTS.E [R3+0x3c600], [R62.64], P0 ;  /* 0x3c6000003e037fae */ /* 0x0009e80008121844 */
[----:B------:R-:W2:Y:S04]  /*36590*/  LDL.64 R102, [R1+0x930] ;  /* 0x0009300001667983 */ /* 0x000ea80000100a00 */
[----:B---3--:R-:W3:Y:S04]  /*365a0*/  LDL.64 R60, [R1+0x9d8] ;  /* 0x0009d800013c7983 */ /* 0x008ee80000100a00 */
[----:B----4-:R-:W4:Y:S04]  /*365b0*/  LDL.64 R62, [R1+0x9a0] ;  /* 0x0009a000013e7983 */ /* 0x010f280000100a00 */
[----:B------:R1:W-:Y:S04]  /*365c0*/  LDGSTS.E [R3+0x3d600], [R66.64], P0 ;  /* 0x3d60000042037fae */ /* 0x0003e80008121844 */
[----:B------:R-:W2:Y:S04]  /*365d0*/  LDL.64 R86, [R1+0x8f8] ;  /* 0x0008f80001567983 */ /* 0x000ea80000100a00 */
[----:B------:R1:W-:Y:S04]  /*365e0*/  LDGSTS.E [R3+0x3e600], [R68.64], P0 ;  /* 0x3e60000044037fae */ /* 0x0003e80008121844 */
[----:B-1----:R-:W2:Y:S04]  /*365f0*/  LDL.64 R66, [R1+0x8c0] ;  /* 0x0008c00001427983 */ /* 0x002ea80000100a00 */
[----:B------:R1:W-:Y:S04]  /*36600*/  LDGSTS.E [R3+0x3f600], [R4.64], P0 ;  /* 0x3f60000004037fae */ /* 0x0003e80008121844 */
[----:B------:R-:W2:Y:S04]  /*36610*/  LDL.64 R68, [R1+0x888] ;  /* 0x0008880001447983 */ /* 0x000ea80000100a00 */
[----:B------:R-:W2:Y:S04]  /*36620*/  LDL.64 R40, [R1+0x818] ;  /* 0x0008180001287983 */ /* 0x000ea80000100a00 */
[----:B-1----:R-:W2:Y:S04]  /*36630*/  LDL.64 R4, [R1+0x850] ;  /* 0x0008500001047983 */ /* 0x002ea80000100a00 */
[----:B------:R-:W1:Y:S04]  /*36640*/  S2R R3, SR_TID.X ;  /* 0x0000000000037919 */ /* 0x000e680000002100 */
[----:B------:R-:W2:Y:S04]  /*36650*/  LDL.64 R42, [R1+0x7e0] ;  /* 0x0007e000012a7983 */ /* 0x000ea80000100a00 */
[----:B------:R-:W2:Y:S04]  /*36660*/  LDL.64 R44, [R1+0x7a8] ;  /* 0x0007a800012c7983 */ /* 0x000ea80000100a00 */
[----:B------:R-:W2:Y:S04]  /*36670*/  LDL.64 R46, [R1+0x770] ;  /* 0x00077000012e7983 */ /* 0x000ea80000100a00 */
[----:B------:R-:W2:Y:S04]  /*36680*/  LDL.64 R48, [R1+0x738] ;  /* 0x0007380001307983 */ /* 0x000ea80000100a00 */
[----:B------:R-:W2:Y:S04]  /*36690*/  LDL.64 R50, [R1+0x700] ;  /* 0x0007000001327983 */ /* 0x000ea80000100a00 */
[----:B------:R-:W2:Y:S04]  /*366a0*/  LDL.64 R52, [R1+0x6c8] ;  /* 0x0006c80001347983 */ /* 0x000ea80000100a00 */
[----:B------:R-:W2:Y:S04]  /*366b0*/  LDL.LU.64 R38, [R1+0x690] ;  /* 0x0006900001267983 */ /* 0x000ea80000300a00 */
[----:B------:R-:W2:Y:S04]  /*366c0*/  LDL.LU.64 R36, [R1+0x658] ;  /* 0x0006580001247983 */ /* 0x000ea80000300a00 */
[----:B------:R-:W2:Y:S04]  /*366d0*/  LDL.LU.64 R34, [R1+0x620] ;  /* 0x0006200001227983 */ /* 0x000ea80000300a00 */
[----:B------:R-:W2:Y:S04]  /*366e0*/  LDL.LU.64 R32, [R1+0x5e8] ;  /* 0x0005e80001207983 */ /* 0x000ea80000300a00 */
[----:B------:R-:W2:Y:S01]  /*366f0*/  LDL.LU.64 R30, [R1+0x5b0] ;  /* 0x0005b000011e7983 */ /* 0x000ea20000300a00 */
[----:B-1----:R-:W-:-:S03]  /*36700*/  LOP3.LUT R3, R3, 0x7f, RZ, 0xc0, !PT ;  /* 0x0000007f03037812 */ /* 0x002fc600078ec0ff */
[----:B------:R-:W2:Y:S04]  /*36710*/  LDL.LU.64 R18, [R1+0x460] ;  /* 0x0004600001127983 */ /* 0x000ea80000300a00 */
[----:B------:R-:W2:Y:S04]  /*36720*/  LDL.LU.64 R16, [R1+0x428] ;  /* 0x0004280001107983 */ /* 0x000ea80000300a00 */
[----:B------:R-:W2:Y:S04]  /*36730*/  LDL.LU.64 R14, [R1+0x3f0] ;  /* 0x0003f000010e7983 */ /* 0x000ea80000300a00 */
[----:B------:R-:W2:Y:S04]  /*36740*/  LDL.LU.64 R8, [R1+0x308] ;  /* 0x0003080001087983 */ /* 0x000ea80000300a00 */
[----:B------:R-:W2:Y:S01]  /*36750*/  LDL.LU.64 R6, [R1+0x2d0] ;  /* 0x0002d00001067983 */ /* 0x000ea20000300a00 */
[----:B------:R-:W-:-:S03]  /*36760*/  IMAD.SHL.U32 R3, R3, 0x4, RZ ;  /* 0x0000000403037824 */ /* 0x000fc600078e00ff */
[----:B------:R-:W2:Y:S04]  /*36770*/  LDL.LU.64 R220, [R1+0x298] ;  /* 0x0002980001dc7983 */ /* 0x000ea80000300a00 */
[----:B------:R-:W2:Y:S04]  /*36780*/  LDL.LU.64 R156, [R1+0x258] ;  /* 0x00025800019c7983 */ /* 0x000ea80000300a00 */
[----:B------:R-:W2:Y:S04]  /*36790*/  LDL.LU.64 R92, [R1+0x218] ;  /* 0x00021800015c7983 */ /* 0x000ea80000300a00 */
[----:B------:R-:W2:Y:S04]  /*367a0*/  LDL.LU.64 R136, [R1+0x1d8] ;  /* 0x0001d80001887983 */ /* 0x000ea80000300a00 */
[----:B------:R-:W2:Y:S01]  /*367b0*/  LDL.LU.64 R234, [R1+0x198] ;  /* 0x0001980001ea7983 */ /* 0x000ea20000300a00 */
[----:B------:R-:W-:-:S03]  /*367c0*/  LOP3.LUT R3, R3, 0x40, RZ, 0x3c, !PT ;  /* 0x0000004003037812 */ /* 0x000fc600078e3cff */
[----:B------:R-:W2:Y:S04]  /*367d0*/  LDL.LU.64 R154, [R1+0x158] ;  /* 0x00015800019a7983 */ /* 0x000ea80000300a00 */
[----:B------:R-:W2:Y:S04]  /*367e0*/  LDL.LU.64 R74, [R1+0x118] ;  /* 0x00011800014a7983 */ /* 0x000ea80000300a00 */
[----:B------:R-:W2:Y:S04]  /*367f0*/  LDL.LU.64 R216, [R1+0xd8] ;  /* 0x0000d80001d87983 */ /* 0x000ea80000300a00 */
[----:B------:R-:W2:Y:S04]  /*36800*/  LDL.LU.64 R120, [R1+0x98] ;  /* 0x0000980001787983 */ /* 0x000ea80000300a00 */
[----:B------:R-:W2:Y:S04]  /*36810*/  LDL.LU.64 R230, [R1+0x58] ;  /* 0x0000580001e67983 */ /* 0x000ea80000300a00 */
[----:B------:R-:W2:Y:S04]  /*36820*/  LDL.LU.64 R134, [R1+0x18] ;  /* 0x0000180001867983 */ /* 0x000ea80000300a00 */
[----:B------:R-:W2:Y:S04]  /*36830*/  LDL.64 R54, [R1+0x578] ;  /* 0x0005780001367983 */ /* 0x000ea80000100a00 */
[----:B------:R-:W2:Y:S04]  /*36840*/  LDL.64 R56, [R1+0x540] ;  /* 0x0005400001387983 */ /* 0x000ea80000100a00 */
[----:B------:R-:W2:Y:S04]  /*36850*/  LDL.64 R58, [R1+0x508] ;  /* 0x00050800013a7983 */ /* 0x000ea80000100a00 */
[----:B---3--:R1:W-:Y:S04]  /*36860*/  LDGSTS.E [R3+0x800], [R60.64], P0 ;  /* 0x008000003c037fae */ /* 0x0083e80008121844 */
[----:B----4-:R3:W-:Y:S04]  /*36870*/  LDGSTS.E [R3+0x1800], [R62.64], P0 ;  /* 0x018000003e037fae */ /* 0x0107e80008121844 */
[----:B--2---:R2:W-:Y:S04]  /*36880*/  LDGSTS.E [R3+0x2800], [R64.64], P0 ;  /* 0x0280000040037fae */ /* 0x0045e80008121844 */
[----:B-1----:R-:W4:Y:S04]  /*36890*/  LDL.64 R60, [R1+0x4d0] ;  /* 0x0004d000013c7983 */ /* 0x002f280000100a00 */
[----:B---3--:R-:W3:Y:S04]  /*368a0*/  LDL.64 R62, [R1+0x498] ;  /* 0x00049800013e7983 */ /* 0x008ee80000100a00 */
[----:B------:R1:W-:Y:S04]  /*368b0*/  LDGSTS.E [R3+0x3800], [R102.64], P0 ;  /* 0x0380000066037fae */ /* 0x0003e80008121844 */
[----:B------:R1:W-:Y:S04]  /*368c0*/  LDGSTS.E [R3+0x4800], [R86.64], P0 ;  /* 0x0480000056037fae */ /* 0x0003e80008121844 */
[----:B------:R-:W-:Y:S04]  /*368d0*/  STL.64 [R1+0x41d0], R64 ;  /* 0x0041d04001007387 */ /* 0x000fe80000100a00 */
[----:B------:R1:W-:Y:S04]  /*368e0*/  LDGSTS.E [R3+0x5800], [R66.64], P0 ;  /* 0x0580000042037fae */ /* 0x0003e80008121844 */
[----:B------:R1:W-:Y:S04]  /*368f0*/  LDGSTS.E [R3+0x6800], [R68.64], P0 ;  /* 0x0680000044037fae */ /* 0x0003e80008121844 */
[----:B------:R1:W-:Y:S04]  /*36900*/  LDGSTS.E [R3+0x7800], [R4.64], P0 ;  /* 0x0780000004037fae */ /* 0x0003e80008121844 */
[----:B-1----:R-:W2:Y:S04]  /*36910*/  LDL.64 R66, [R1+0x3b8] ;  /* 0x0003b80001427983 */ /* 0x002ea80000100a00 */
[----:B------:R-:W2:Y:S04]  /*36920*/  LDL.64 R68, [R1+0x380] ;  /* 0x0003800001447983 */ /* 0x000ea80000100a00 */
[----:B------:R-:W2:Y:S04]  /*36930*/  LDL.64 R4, [R1+0x348] ;  /* 0x0003480001047983 */ /* 0x000ea80000100a00 */
[----:B------:R1:W-:Y:S04]  /*36940*/  LDGSTS.E [R3+0x8800], [R40.64], P0 ;  /* 0x0880000028037fae */ /* 0x0003e80008121844 */
        /* <DEDUP_REMOVED lines=19> */
[----:B-1----:R-:W2:Y:S04]  /*36a80*/  LDL.64 R52, [R1+0xa18] ;  /* 0x000a180001347983 */ /* 0x002ea80000100a00 */
[----:B------:R1:W-:Y:S04]  /*36a90*/  LDGSTS.E [R3+0x14800], [R54.64], P0 ;  /* 0x1480000036037fae */ /* 0x0003e80008121844 */
[----:B------:R1:W-:Y:S04]  /*36aa0*/  LDGSTS.E [R3+0x15800], [R56.64], P0 ;  /* 0x1580000038037fae */ /* 0x0003e80008121844 */
[----:B------:R1:W-:Y:S04]  /*36ab0*/  LDGSTS.E [R3+0x16800], [R58.64], P0 ;  /* 0x168000003a037fae */ /* 0x0003e80008121844 */
[----:B-1----:R-:W2:Y:S04]  /*36ac0*/  LDL.64 R54, [R1+0xa58] ;  /* 0x000a580001367983 */ /* 0x002ea80000100a00 */
[----:B------:R-:W2:Y:S04]  /*36ad0*/  LDL.64 R56, [R1+0xa98] ;  /* 0x000a980001387983 */ /* 0x000ea80000100a00 */
[----:B------:R-:W2:Y:S04]  /*36ae0*/  LDL.64 R58, [R1+0xad8] ;  /* 0x000ad800013a7983 */ /* 0x000ea80000100a00 */
[----:B----4-:R1:W-:Y:S04]  /*36af0*/  LDGSTS.E [R3+0x17800], [R60.64], P0 ;  /* 0x178000003c037fae */ /* 0x0103e80008121844 */
[----:B---3--:R3:W-:Y:S04]  /*36b00*/  LDGSTS.E [R3+0x18800], [R62.64], P0 ;  /* 0x188000003e037fae */ /* 0x0087e80008121844 */
[----:B------:R4:W-:Y:S04]  /*36b10*/  LDGSTS.E [R3+0x19800], [R18.64], P0 ;  /* 0x1980000012037fae */ /* 0x0009e80008121844 */
[----:B-1----:R-:W4:Y:S04]  /*36b20*/  LDL.64 R60, [R1+0xb18] ;  /* 0x000b1800013c7983 */ /* 0x002f280000100a00 */
[----:B---3--:R-:W3:Y:S04]  /*36b30*/  LDL.64 R62, [R1+0xb58] ;  /* 0x000b5800013e7983 */ /* 0x008ee80000100a00 */
[----:B------:R1:W-:Y:S04]  /*36b40*/  LDGSTS.E [R3+0x1a800], [R16.64], P0 ;  /* 0x1a80000010037fae */ /* 0x0003e80008121844 */
[----:B------:R1:W-:Y:S04]  /*36b50*/  LDGSTS.E [R3+0x1b800], [R14.64], P0 ;  /* 0x1b8000000e037fae */ /* 0x0003e80008121844 */
[----:B--2---:R2:W-:Y:S04]  /*36b60*/  LDGSTS.E [R3+0x1c800], [R66.64], P0 ;  /* 0x1c80000042037fae */ /* 0x0045e80008121844 */
[----:B------:R1:W-:Y:S04]  /*36b70*/  LDGSTS.E [R3+0x1d800], [R68.64], P0 ;  /* 0x1d80000044037fae */ /* 0x0003e80008121844 */
[----:B------:R2:W-:Y:S04]  /*36b80*/  LDGSTS.E [R3+0x1e800], [R4.64], P0 ;  /* 0x1e80000004037fae */ /* 0x0005e80008121844 */
[----:B--2---:R-:W2:Y:S04]  /*36b90*/  LDL.64 R66, [R1+0xb98] ;  /* 0x000b980001427983 */ /* 0x004ea80000100a00 */
[----:B-1----:R-:W2:Y:S04]  /*36ba0*/  LDL.64 R68, [R1+0xbe0] ;  /* 0x000be00001447983 */ /* 0x002ea80000100a00 */
[----:B------:R-:W2:Y:S04]  /*36bb0*/  LDL.64 R4, [R1+0xc10] ;  /* 0x000c100001047983 */ /* 0x000ea80000100a00 */
[----:B------:R1:W-:Y:S04]  /*36bc0*/  LDGSTS.E [R3+0x1f800], [R8.64], P0 ;  /* 0x1f80000008037fae */ /* 0x0003e80008121844 */
        /* <DEDUP_REMOVED lines=50> */
[----:B------:R-:W-:Y:S04]  /*36ef0*/  STL.64 [R1+0x3ff0], R238 ;  /* 0x003ff0ee01007387 */ /* 0x000fe80000100a00 */
[----:B----4-:R4:W-:Y:S04]  /*36f00*/  LDGSTS.E [R3+0x3b800], [R60.64], P0 ;  /* 0x3b8000003c037fae */ /* 0x0109e80008121844 */
[----:B---3--:R3:W-:Y:S04]  /*36f10*/  LDGSTS.E [R3+0x3c800], [R62.64], P0 ;  /* 0x3c8000003e037fae */ /* 0x0087e80008121844 */
[----:B---3--:R-:W3:Y:S04]  /*36f20*/  LDL.LU.64 R62, [R1+0x928] ;  /* 0x00092800013e7983 */ /* 0x008ee80000300a00 */
[----:B----4-:R-:W4:Y:S04]  /*36f30*/  LDL.LU.64 R60, [R1+0x8f0] ;  /* 0x0008f000013c7983 */ /* 0x010f280000300a00 */
[----:B------:R-:W3:Y:S04]  /*36f40*/  LDL.64 R168, [R1+0x9d0] ;  /* 0x0009d00001a87983 */ /* 0x000ee80000100a00 */
[----:B------:R-:W4:Y:S04]  /*36f50*/  LDL.64 R88, [R1+0x998] ;  /* 0x0009980001587983 */ /* 0x000f280000100a00 */
        /* <DEDUP_REMOVED lines=8> */
[----:B------:R-:W4:Y:S04]  /*36fe0*/  LDL.LU.64 R44, [R1+0x730] ;  /* 0x00073000012c7983 */ /* 0x000f280000300a00 */
[----:B------:R-:W4:Y:S04]  /*36ff0*/  LDL.LU.64 R42, [R1+0x6f8] ;  /* 0x0006f800012a7983 */ /* 0x000f280000300a00 */
[----:B------:R-:W4:Y:S04]  /*37000*/  LDL.LU.64 R40, [R1+0x6c0] ;  /* 0x0006c00001287983 */ /* 0x000f280000300a00 */
[----:B-1----:R-:W4:Y:S04]  /*37010*/  LDL.LU.64 R222, [R1+0x4c8] ;  /* 0x0004c80001de7983 */ /* 0x002f280000300a00 */
[----:B------:R-:W4:Y:S04]  /*37020*/  LDL.LU.64 R190, [R1+0x490] ;  /* 0x0004900001be7983 */ /* 0x000f280000300a00 */
        /* <DEDUP_REMOVED lines=16> */
[----:B------:R-:W4:Y:S04]  /*37130*/  LDL.64 R52, [R1+0x688] ;  /* 0x0006880001347983 */ /* 0x000f280000100a00 */
[----:B------:R-:W4:Y:S04]  /*37140*/  LDL.64 R54, [R1+0x650] ;  /* 0x0006500001367983 */ /* 0x000f280000100a00 */
[----:B------:R-:W4:Y:S04]  /*37150*/  LDL.64 R56, [R1+0x618] ;  /* 0x0006180001387983 */ /* 0x000f280000100a00 */
[----:B--2---:R1:W-:Y:S04]  /*37160*/  LDGSTS.E [R3+0x3d800], [R66.64], P0 ;  /* 0x3d80000042037fae */ /* 0x0043e80008121844 */
[----:B------:R-:W2:Y:S04]  /*37170*/  LDL.64 R58, [R1+0x5e0] ;  /* 0x0005e000013a7983 */ /* 0x000ea80000100a00 */
[----:B------:R1:W-:Y:S04]  /*37180*/  LDGSTS.E [R3+0x3e800], [R68.64], P0 ;  /* 0x3e80000044037fae */ /* 0x0003e80008121844 */
[----:B-1----:R-:W2:Y:S04]  /*37190*/  LDL.64 R66, [R1+0x5a8] ;  /* 0x0005a80001427983 */ /* 0x002ea80000100a00 */
[----:B------:R1:W-:Y:S04]  /*371a0*/  LDGSTS.E [R3+0x3f800], [R4.64], P0 ;  /* 0x3f80000004037fae */ /* 0x0003e80008121844 */
[----:B------:R-:W2:Y:S04]  /*371b0*/  LDL.64 R68, [R1+0x570] ;  /* 0x0005700001447983 */ /* 0x000ea80000100a00 */
[----:B-1----:R-:W2:Y:S04]  /*371c0*/  LDL.64 R4, [R1+0x538] ;  /* 0x0005380001047983 */ /* 0x002ea80000100a00 */
[----:B------:R-:W2:Y:S04]  /*371d0*/  LDL.64 R2, [R1+0x500] ;  /* 0x0005000001027983 */ /* 0x000ea80000100a00 */
[----:B------:R-:W2:Y:S04]  /*371e0*/  LDL.LU.64 R104, [R1+0x90] ;  /* 0x0000900001687983 */ /* 0x000ea80000300a00 */
[----:B------:R-:W2:Y:S04]  /*371f0*/  LDL.LU.64 R214, [R1+0x50] ;  /* 0x0000500001d67983 */ /* 0x000ea80000300a00 */
[----:B------:R-:W2:Y:S01]  /*37200*/  LDL.LU.64 R118, [R1+0x10] ;  /* 0x0000100001767983 */ /* 0x000ea20000300a00 */
[----:B------:R-:W-:-:S04]  /*37210*/  SHF.L.U32 R250, R250, 0x2, RZ ;  /* 0x00000002fafa7819 */ /* 0x000fc800000006ff */
[----:B------:R-:W-:-:S05]  /*37220*/  LOP3.LUT R250, R250, 0x50, RZ, 0x3c, !PT ;  /* 0x00000050fafa7812 */ /* 0x000fca00078e3cff */
[----:B---3--:R1:W-:Y:S04]  /*37230*/  LDGSTS.E [R250+0xa00], [R168.64], P0 ;  /* 0x00a00000a8fa7fae */ /* 0x0083e80008121844 */
[----:B----4-:R3:W-:Y:S04]  /*37240*/  LDGSTS.E [R250+0x1a00], [R88.64], P0 ;  /* 0x01a0000058fa7fae */ /* 0x0107e80008121844 */
        /* <DEDUP_REMOVED lines=12> */
[----:B------:R1:W-:Y:S04]  /*37310*/  LDGSTS.E [R250+0xca00], [R44.64], P0 ;  /* 0x0ca000002cfa7fae */ /* 0x0003e80008121844 */
[----:B------:R-:W-:Y:S04]  /*37320*/  STL.64 [R1+0x4100], R44 ;  /* 0x0041002c01007387 */ /* 0x000fe80000100a00 */
[----:B------:R1:W-:Y:S04]  /*37330*/  LDGSTS.E [R250+0xda00], [R42.64], P0 ;  /* 0x0da000002afa7fae */ /* 0x0003e80008121844 */
[----:B------:R-:W-:Y:S04]  /*37340*/  STL.64 [R1+0x40e8], R42 ;  /* 0x0040e82a01007387 */ /* 0x000fe80000100a00 */
[----:B------:R2:W-:Y:S04]  /*37350*/  LDGSTS.E [R250+0xea00], [R40.64], P0 ;  /* 0x0ea0000028fa7fae */ /* 0x0005e80008121844 */
[----:B------:R-:W-:Y:S04]  /*37360*/  STL.64 [R1+0x40d0], R40 ;  /* 0x0040d02801007387 */ /* 0x000fe80000100a00 */
[----:B-1----:R-:W3:Y:S04]  /*37370*/  LDL.64 R50, [R1+0xa10] ;  /* 0x000a100001327983 */ /* 0x002ee80000100a00 */
[----:B------:R1:W-:Y:S04]  /*37380*/  LDGSTS.E [R250+0xfa00], [R52.64], P0 ;  /* 0x0fa0000034fa7fae */ /* 0x0003e80008121844 */
[----:B------:R4:W-:Y:S04]  /*37390*/  LDGSTS.E [R250+0x10a00], [R54.64], P0 ;  /* 0x10a0000036fa7fae */ /* 0x0009e80008121844 */
[----:B------:R2:W-:Y:S04]  /*373a0*/  LDGSTS.E [R250+0x11a00], [R56.64], P0 ;  /* 0x11a0000038fa7fae */ /* 0x0005e80008121844 */
[----:B-1----:R-:W3:Y:S04]  /*373b0*/  LDL.64 R52, [R1+0xa50] ;  /* 0x000a500001347983 */ /* 0x002ee80000100a00 */
[----:B----4-:R-:W4:Y:S04]  /*373c0*/  LDL.64 R54, [R1+0xa90] ;  /* 0x000a900001367983 */ /* 0x010f280000100a00 */
[----:B--2---:R1:W-:Y:S04]  /*373d0*/  LDGSTS.E [R250+0x12a00], [R58.64], P0 ;  /* 0x12a000003afa7fae */ /* 0x0043e80008121844 */
        /* <DEDUP_REMOVED lines=66> */
[----:B------:R1:W-:Y:S04]  /*37800*/  STL.64 [R1+0x4210], R208 ;  /* 0x004210d001007387 */ /* 0x0003e80000100a00 */
[----:B------:R1:W-:Y:S04]  /*37810*/  LDGSTS.E [R250+0x32a00], [R176.64], P0 ;  /* 0x32a00000b0fa7fae */ /* 0x0003e80008121844 */
[----:B------:R-:W-:Y:S04]  /*37820*/  STL.64 [R1+0x4218], R224 ;  /* 0x004218e001007387 */ /* 0x000fe80000100a00 */
[----:B------:R1:W-:Y:S04]  /*37830*/  LDGSTS.E [R250+0x33a00], [R192.64], P0 ;  /* 0x33a00000c0fa7fae */ /* 0x0003e80008121844 */
[----:B------:R3:W-:Y:S04]  /*37840*/  STL.64 [R1+0x4228], R240 ;  /* 0x004228f001007387 */ /* 0x0007e80000100a00 */
[----:B------:R3:W-:Y:S04]  /*37850*/  LDGSTS.E [R250+0x34a00], [R208.64], P0 ;  /* 0x34a00000d0fa7fae */ /* 0x0007e80008121844 */
[----:B-1----:R-:W2:Y:S04]  /*37860*/  LDL.LU.64 R192, [R1+0x9c8] ;  /* 0x0009c80001c07983 */ /* 0x002ea80000300a00 */
[----:B------:R-:W2:Y:S04]  /*37870*/  LDL.LU.64 R104, [R1+0x990] ;  /* 0x0009900001687983 */ /* 0x000ea80000300a00 */
        /* <DEDUP_REMOVED lines=22> */
[----:B------:R1:W-:Y:S04]  /*379e0*/  LDGSTS.E [R250+0x35a00], [R224.64], P0 ;  /* 0x35a00000e0fa7fae */ /* 0x0003e80008121844 */
[----:B------:R-:W2:Y:S04]  /*379f0*/  LDL.LU.64 R174, [R1+0x488] ;  /* 0x0004880001ae7983 */ /* 0x000ea80000300a00 */
[----:B------:R1:W-:Y:S04]  /*37a00*/  LDGSTS.E [R250+0x36a00], [R240.64], P0 ;  /* 0x36a00000f0fa7fae */ /* 0x0003e80008121844 */
[----:B------:R-:W2:Y:S04]  /*37a10*/  LDL.LU.64 R16, [R1+0x450] ;  /* 0x0004500001107983 */ /* 0x000ea80000300a00 */
[----:B---3--:R3:W-:Y:S04]  /*37a20*/  LDGSTS.E [R250+0x37a00], [R50.64], P0 ;  /* 0x37a0000032fa7fae */ /* 0x0087e80008121844 */
[----:B------:R-:W2:Y:S04]  /*37a30*/  LDL.LU.64 R14, [R1+0x418] ;  /* 0x00041800010e7983 */ /* 0x000ea80000300a00 */
[----:B------:R1:W-:Y:S04]  /*37a40*/  LDGSTS.E [R250+0x38a00], [R52.64], P0 ;  /* 0x38a0000034fa7fae */ /* 0x0003e80008121844 */
[----:B------:R-:W2:Y:S04]  /*37a50*/  LDL.LU.64 R78, [R1+0x3e0] ;  /* 0x0003e000014e7983 */ /* 0x000ea80000300a00 */
[----:B----4-:R4:W-:Y:S04]  /*37a60*/  LDGSTS.E [R250+0x39a00], [R54.64], P0 ;  /* 0x39a0000036fa7fae */ /* 0x0109e80008121844 */
[----:B------:R-:W2:Y:S04]  /*37a70*/  LDL.LU.64 R134, [R1+0x3a8] ;  /* 0x0003a80001867983 */ /* 0x000ea80000300a00 */
[----:B------:R1:W-:Y:S04]  /*37a80*/  LDGSTS.E [R250+0x3aa00], [R56.64], P0 ;  /* 0x3aa0000038fa7fae */ /* 0x0003e80008121844 */
        /* <DEDUP_REMOVED lines=11> */
[----:B---3--:R-:W3:Y:S04]  /*37b40*/  LDL.64 R50, [R1+0xa08] ;  /* 0x000a080001327983 */ /* 0x008ee80000100a00 */
[----:B-1----:R-:W3:Y:S04]  /*37b50*/  LDL.64 R52, [R1+0xa48] ;  /* 0x000a480001347983 */ /* 0x002ee80000100a00 */
[----:B----4-:R-:W4:Y:S04]  /*37b60*/  LDL.64 R54, [R1+0xa88] ;  /* 0x000a880001367983 */ /* 0x010f280000100a00 */
[----:B------:R-:W3:Y:S04]  /*37b70*/  LDL.64 R56, [R1+0xac8] ;  /* 0x000ac80001387983 */ /* 0x000ee80000100a00 */
[----:B------:R-:W3:Y:S04]  /*37b80*/  LDL.64 R58, [R1+0xb08] ;  /* 0x000b0800013a7983 */ /* 0x000ee80000100a00 */
[----:B------:R-:W3:Y:S04]  /*37b90*/  LDL.64 R66, [R1+0xb48] ;  /* 0x000b480001427983 */ /* 0x000ee80000100a00 */
[----:B------:R-:W3:Y:S04]  /*37ba0*/  LDL.64 R68, [R1+0xb88] ;  /* 0x000b880001447983 */ /* 0x000ee80000100a00 */
[----:B------:R-:W3:Y:S04]  /*37bb0*/  LDL.64 R4, [R1+0xbd0] ;  /* 0x000bd00001047983 */ /* 0x000ee80000100a00 */
[----:B------:R-:W3:Y:S04]  /*37bc0*/  LDL.64 R2, [R1+0xbb8] ;  /* 0x000bb80001027983 */ /* 0x000ee80000100a00 */
[----:B------:R-:W3:Y:S04]  /*37bd0*/  LDL.LU.64 R70, [R1+0x208] ;  /* 0x0002080001467983 */ /* 0x000ee80000300a00 */
        /* <DEDUP_REMOVED lines=8> */
[----:B------:R-:W1:Y:S04]  /*37c60*/  S2R R250, SR_TID.X ;  /* 0x0000000000fa7919 */ /* 0x000e680000002100 */
[----:B------:R-:W4:Y:S04]  /*37c70*/  LDL.LU.64 R62, [R1+0x1418] ;  /* 0x00141800013e7983 */ /* 0x000f280000300a00 */
[----:B------:R-:W4:Y:S01]  /*37c80*/  LDL.LU.64 R208, [R1+0xc30] ;  /* 0x000c300001d07983 */ /* 0x000f220000300a00 */
[----:B-1----:R-:W-:-:S05]  /*37c90*/  LOP3.LUT R81, R250, 0x7f, RZ, 0xc0, !PT ;  /* 0x0000007ffa517812 */ /* 0x002fca00078ec0ff */
[----:B------:R-:W-:-:S05]  /*37ca0*/  IMAD.SHL.U32 R113, R81, 0x4, RZ ;  /* 0x0000000451717824 */ /* 0x000fca00078e00ff */
[----:B------:R-:W-:-:S05]  /*37cb0*/  LOP3.LUT R112, R113, 0x60, RZ, 0x3c, !PT ;  /* 0x0000006071707812 */ /* 0x000fca00078e3cff */
[----:B--2---:R1:W-:Y:S04]  /*37cc0*/  LDGSTS.E [R112+0xc00], [R192.64], P0 ;  /* 0x00c00000c0707fae */ /* 0x0043e80008121844 */
        /* <DEDUP_REMOVED lines=60> */
[----:B------:R1:W-:Y:S01]  /*38090*/  LDGSTS.E [R112+0x3dc00], [R68.64], P0 ;  /* 0x3dc0000044707fae */ /* 0x0003e20008121844 */
[----:B------:R-:W-:-:S03]  /*380a0*/  LOP3.LUT R61, R251, 0x70, RZ, 0x3c, !PT ;  /* 0x00000070fb3d7812 */ /* 0x000fc600078e3cff */
[----:B------:R3:W-:Y:S04]  /*380b0*/  LDGSTS.E [R112+0x3ec00], [R4.64], P0 ;  /* 0x3ec0000004707fae */ /* 0x0007e80008121844 */
        /* <DEDUP_REMOVED lines=8> */
[----:B----4-:R-:W4:Y:S04]  /*38140*/  LDL.LU.64 R54, [R1+0x838] ;  /* 0x0008380001367983 */ /* 0x010f280000300a00 */
[----:B---3--:R-:W3:Y:S04]  /*38150*/  LDL.LU.64 R52, [R1+0x800] ;  /* 0x0008000001347983 */ /* 0x008ee80000300a00 */
[----:B------:R-:W3:Y:S04]  /*38160*/  LDL.LU.64 R50, [R1+0x7c8] ;  /* 0x0007c80001327983 */ /* 0x000ee80000300a00 */
        /* <DEDUP_REMOVED lines=31> */
[----:B------:R-:W3:Y:S04]  /*38360*/  LDL.64 R2, [R1+0xa00] ;  /* 0x000a000001027983 */ /* 0x000ee80000100a00 */
        /* <DEDUP_REMOVED lines=10> */
[----:B------:R-:W3:Y:S04]  /*38410*/  LDL.LU.64 R86, [R1] ;  /* 0x0000000001567983 */ /* 0x000ee80000300a00 */
[----:B--2---:R1:W-:Y:S04]  /*38420*/  LDGSTS.E [R61+0xe00], [R68.64], P0 ;  /* 0x00e00000443d7fae */ /* 0x0043e80008121844 */
[----:B------:R1:W-:Y:S04]  /*38430*/  LDGSTS.E [R61+0x1e00], [R66.64], P0 ;  /* 0x01e00000423d7fae */ /* 0x0003e80008121844 */
[----:B------:R1:W-:Y:S04]  /*38440*/  LDGSTS.E [R61+0x2e00], [R150.64], P0 ;  /* 0x02e00000963d7fae */ /* 0x0003e80008121844 */
[----:B------:R1:W-:Y:S04]  /*38450*/  LDGSTS.E [R61+0x3e00], [R214.64], P0 ;  /* 0x03e00000d63d7fae */ /* 0x0003e80008121844 */
[----:B------:R1:W-:Y:S04]  /*38460*/  LDGSTS.E [R61+0x4e00], [R128.64], P0 ;  /* 0x04e00000803d7fae */ /* 0x0003e80008121844 */
[----:B------:R1:W-:Y:S04]  /*38470*/  LDGSTS.E [R61+0x5e00], [R58.64], P0 ;  /* 0x05e000003a3d7fae */ /* 0x0003e80008121844 */
[----:B------:R1:W-:Y:S04]  /*38480*/  LDGSTS.E [R61+0x6e00], [R56.64], P0 ;  /* 0x06e00000383d7fae */ /* 0x0003e80008121844 */
[----:B----4-:R1:W-:Y:S04]  /*38490*/  LDGSTS.E [R61+0x7e00], [R54.64], P0 ;  /* 0x07e00000363d7fae */ /* 0x0103e80008121844 */
        /* <DEDUP_REMOVED lines=50> */
[----:B--2---:R-:W2:Y:S04]  /*387c0*/  LDL.LU.64 R2, [R1+0x4238] ;  /* 0x0042380001027983 */ /* 0x004ea80000300a00 */
[----:B---3--:R-:W2:Y:S04]  /*387d0*/  LDL.LU.64 R250, [R1+0x4230] ;  /* 0x0042300001fa7983 */ /* 0x008ea80000300a00 */
[----:B------:R2:W-:Y:S04]  /*387e0*/  LDGSTS.E [R61+0x3ae00], [R224.64], P0 ;  /* 0x3ae00000e03d7fae */ /* 0x0005e80008121844 */
[----:B------:R3:W-:Y:S04]  /*387f0*/  LDGSTS.E [R61+0x3be00], [R176.64], P0 ;  /* 0x3be00000b03d7fae */ /* 0x0007e80008121844 */
[----:B------:R4:W-:Y:S04]  /*38800*/  LDGSTS.E [R61+0x3ce00], [R64.64], P0 ;  /* 0x3ce00000403d7fae */ /* 0x0009e80008121844 */
[----:B------:R1:W-:Y:S04]  /*38810*/  LDGSTS.E [R61+0x3de00], [R4.64], P0 ;  /* 0x3de00000043d7fae */ /* 0x0003e80008121844 */
[----:B------:R3:W-:Y:S04]  /*38820*/  LDGSTS.E [R61+0x3ee00], [R160.64], P0 ;  /* 0x3ee00000a03d7fae */ /* 0x0007e80008121844 */
[----:B----4-:R-:W4:Y:S04]  /*38830*/  LDL.LU.64 R64, [R1+0xc38] ;  /* 0x000c380001407983 */ /* 0x010f280000300a00 */
[----:B-1----:R-:W4:Y:S04]  /*38840*/  LDL.LU.64 R4, [R1+0xc40] ;  /* 0x000c400001047983 */ /* 0x002f280000300a00 */
[----:B---3--:R-:W3:Y:S04]  /*38850*/  LDL.LU.64 R176, [R1+0xc48] ;  /* 0x000c480001b07983 */ /* 0x008ee80000300a00 */
[----:B------:R-:W3:Y:S04]  /*38860*/  LDL.LU.64 R160, [R1+0xc50] ;  /* 0x000c500001a07983 */ /* 0x000ee80000300a00 */
[----:B------:R1:W-:Y:S04]  /*38870*/  LDGSTS.E [R61+0x3fe00], [R144.64], P0 ;  /* 0x3fe00000903d7fae */ /* 0x0003e80008121844 */
[----:B------:R-:W0:Y:S04]  /*38880*/  LDGDEPBAR ;  /* 0x00000000000079af */ /* 0x000e280000000000 */
[----:B------:R-:W-:Y:S06]  /*38890*/  BAR.SYNC.DEFER_BLOCKING 0x0 ;  /* 0x0000000000007b1d */ /* 0x000fec0000010000 */
[----:B------:R-:W-:Y:S01]  /*388a0*/  @!PT LDS RZ, [RZ] ;  /* 0x00000000fffff984 */ /* 0x000fe20000000800 */
[----:B------:R-:W-:Y:S01]  /*388b0*/  @!PT LDS RZ, [RZ] ;  /* 0x00000000fffff984 */ /* 0x000fe20000000800 */
[----:B------:R-:W-:Y:S01]  /*388c0*/  @!PT LDS RZ, [RZ] ;  /* 0x00000000fffff984 */ /* 0x000fe20000000800 */
[----:B------:R1:W-:Y:S01]  /*388d0*/  LDGSTS.E [R0+0x60000], [R248.64], !P5 ;  /* 0x60000000f8007fae */ /* 0x0003e2000e921844 */
[----:B--2---:R-:W-:-:S05]  /*388e0*/  IMAD.WIDE R224, R2, 0x4, R250 ;  /* 0x0000000402e07825 */ /* 0x004fca00078e02fa */
[----:B------:R-:W-:Y:S04]  /*388f0*/  STL.64 [R1+0x1968], R224 ;  /* 0x001968e001007387 */ /* 0x000fe80000100a00 */
[----:B-1----:R-:W2:Y:S01]  /*38900*/  LDL.LU.64 R60, [R1+0xc58] ;  /* 0x000c5800013c7983 */ /* 0x002ea20000300a00 */
[----:B------:R-:W-:-:S03]  /*38910*/  IMAD.WIDE R144, R2, 0x4, R62 ;  /* 0x0000000402907825 */ /* 0x000fc600078e023e */
[----:B------:R-:W2:Y:S01]  /*38920*/  LDL.LU.64 R62, [R1+0xc60] ;  /* 0x000c6000013e7983 */ /* 0x000ea20000300a00 */
[----:B------:R-:W-:Y:S01]  /*38930*/  ISETP.GE.U32.AND P0, PT, R3, 0x7ffffee8, PT ;  /* 0x7ffffee80300780c */ /* 0x000fe20003f06070 */
[----:B------:R-:W-:Y:S01]  /*38940*/  IMAD.WIDE R208, R2, 0x4, R208 ;  /* 0x0000000402d07825 */ /* 0x000fe200078e02d0 */
[C---:B------:R-:W-:Y:S02]  /*38950*/  IADD3 R248, R113.reuse, 0x100000, RZ ;  /* 0x0010000071f87810 */ /* 0x040fe40007ffe0ff */
[C---:B------:R-:W-:Y:S01]  /*38960*/  IADD3 R3, R113.reuse, 0x100000, RZ ;  /* 0x0010000071037810 */ /* 0x040fe20007ffe0ff */
[----:B------:R1:W-:Y:S01]  /*38970*/  STL.64 [R1+0x1930], R144 ;  /* 0x0019309001007387 */ /* 0x0003e20000100a00 */
[----:B------:R-:W-:-:S03]  /*38980*/  IADD3 R0, R113, 0x100000, RZ ;  /* 0x0010000071007810 */ /* 0x000fc60007ffe0ff */
[----:B------:R1:W-:Y:S04]  /*38990*/  LDGSTS.E [R248+0x60200], [R224.64], !P5 ;  /* 0x60200000e0f87fae */ /* 0x0003e8000e921844 */
[----:B------:R4:W-:Y:S04]  /*389a0*/  STL.64 [R1+0x1928], R208 ;  /* 0x001928d001007387 */ /* 0x0009e80000100a00 */
[----:B------:R1:W-:Y:S04]  /*389b0*/  LDGSTS.E [R3+0x61000], [R144.64], !P1 ;  /* 0x6100000090037fae */ /* 0x0003e8000c921844 */
[----:B------:R4:W-:Y:S04]  /*389c0*/  LDGSTS.E [R0+0x61200], [R208.64], !P1 ;  /* 0x61200000d0007fae */ /* 0x0009e8000c921844 */
[----:B-1----:R-:W2:Y:S01]  /*389d0*/  LDL.LU.64 R144, [R1+0xc68] ;  /* 0x000c680001907983 */ /* 0x002ea20000300a00 */
[----:B----4-:R-:W-:-:S03]  /*389e0*/  IMAD.WIDE R208, R2, 0x4, R64 ;  /* 0x0000000402d07825 */ /* 0x010fc600078e0240 */
[----:B------:R-:W4:Y:S01]  /*389f0*/  LDL.LU.64 R64, [R1+0xc70] ;  /* 0x000c700001407983 */ /* 0x000f220000300a00 */
[----:B------:R-:W-:-:S03]  /*38a00*/  IMAD.WIDE R224, R2, 0x4, R4 ;  /* 0x0000000402e07825 */ /* 0x000fc600078e0204 */
[----:B------:R-:W4:Y:S01]  /*38a10*/  LDL.LU.64 R4, [R1+0xc78] ;  /* 0x000c780001047983 */ /* 0x000f220000300a00 */
[----:B------:R-:W-:-:S04]  /*38a20*/  IADD3 R249, R252, -0x9d, RZ ;  /* 0xffffff63fcf97810 */ /* 0x000fc80007ffe0ff */
[----:B------:R-:W-:Y:S02]  /*38a30*/  ISETP.GE.U32.AND P5, PT, R249, 0x7ffffee4, PT ;  /* 0x7ffffee4f900780c */ /* 0x000fe40003fa6070 */
[----:B------:R-:W-:Y:S01]  /*38a40*/  IADD3 R249, R113, 0x100000, RZ ;  /* 0x0010000071f97810 */ /* 0x000fe20007ffe0ff */
[----:B------:R1:W-:Y:S01]  /*38a50*/  STL.64 [R1+0x18f0], R208 ;  /* 0x0018f0d001007387 */ /* 0x0003e20000100a00 */
[----:B------:R-:W-:-:S03]  /*38a60*/  IADD3 R248, R252, -0xa1, RZ ;  /* 0xffffff5ffcf87810 */ /* 0x000fc60007ffe0ff */
[----:B------:R-:W-:Y:S01]  /*38a70*/  STL.64 [R1+0x18e8], R224 ;  /* 0x0018e8e001007387 */ /* 0x000fe20000100a00 */
[----:B------:R-:W-:-:S03]  /*38a80*/  ISETP.GE.U32.AND P1, PT, R248, 0x7ffffee0, PT ;  /* 0x7ffffee0f800780c */ /* 0x000fc60003f26070 */
[----:B------:R1:W-:Y:S01]  /*38a90*/  LDGSTS.E [R249+0x62000], [R208.64], !P6 ;  /* 0x62000000d0f97fae */ /* 0x0003e2000f121844 */
[----:B------:R-:W-:Y:S01]  /*38aa0*/  IADD3 R248, R113, 0x100000, RZ ;  /* 0x0010000071f87810 */ /* 0x000fe20007ffe0ff */
[----:B---3--:R-:W-:-:S04]  /*38ab0*/  IMAD.WIDE R176, R2, 0x4, R176 ;  /* 0x0000000402b07825 */ /* 0x008fc800078e02b0 */
[C---:B------:R-:W-:Y:S01]  /*38ac0*/  IMAD.WIDE R160, R2.reuse, 0x4, R160 ;  /* 0x0000000402a07825 */ /* 0x040fe200078e02a0 */
[----:B------:R4:W-:Y:S04]  /*38ad0*/  LDGSTS.E [R248+0x62200], [R224.64], !P6 ;  /* 0x62200000e0f87fae */ /* 0x0009e8000f121844 */
[----:B------:R2:W-:Y:S04]  /*38ae0*/  LDGSTS.E [R3+0x63000], [R176.64], !P2 ;  /* 0x63000000b0037fae */ /* 0x0005e8000d121844 */
[----:B-1----:R-:W3:Y:S04]  /*38af0*/  LDL.LU.64 R208, [R1+0xc80] ;  /* 0x000c800001d07983 */ /* 0x002ee80000300a00 */
[----:B------:R2:W-:Y:S04]  /*38b00*/  STL.64 [R1+0x18b0], R176 ;  /* 0x0018b0b001007387 */ /* 0x0005e80000100a00 */
[----:B------:R1:W-:Y:S04]  /*38b10*/  STL.64 [R1+0x18a8], R160 ;  /* 0x0018a8a001007387 */ /* 0x0003e80000100a00 */
[----:B------:R1:W-:Y:S01]  /*38b20*/  LDGSTS.E [R0+0x63200], [R160.64], !P2 ;  /* 0x63200000a0007fae */ /* 0x0003e2000d121844 */
[----:B--2---:R-:W-:-:S03]  /*38b30*/  IMAD.WIDE R176, R2, 0x4, R60 ;  /* 0x0000000402b07825 */ /* 0x004fc600078e023c */
[----:B------:R-:W2:Y:S01]  /*38b40*/  LDL.LU.64 R60, [R1+0xc88] ;  /* 0x000c8800013c7983 */ /* 0x000ea20000300a00 */
[----:B-1----:R-:W-:-:S03]  /*38b50*/  IMAD.WIDE R160, R2, 0x4, R62 ;  /* 0x0000000402a07825 */ /* 0x002fc600078e023e */
[----:B------:R-:W2:Y:S04]  /*38b60*/  LDL.LU.64 R62, [R1+0xc90] ;  /* 0x000c9000013e7983 */ /* 0x000ea80000300a00 */
[----:B------:R1:W-:Y:S04]  /*38b70*/  STL.64 [R1+0x1870], R176 ;  /* 0x001870b001007387 */ /* 0x0003e80000100a00 */
[----:B------:R1:W-:Y:S04]  /*38b80*/  STL.64 [R1+0x1868], R160 ;  /* 0x001868a001007387 */ /* 0x0003e80000100a00 */
[----:B------:R1:W-:Y:S04]  /*38b90*/  LDGSTS.E [R248+0x64000], [R176.64], !P4 ;  /* 0x64000000b0f87fae */ /* 0x0003e8000e121844 */
[----:B------:R4:W-:Y:S04]  /*38ba0*/  LDGSTS.E [R3+0x64200], [R160.64], !P4 ;  /* 0x64200000a0037fae */ /* 0x0009e8000e121844 */
[----:B-1----:R-:W2:Y:S01]  /*38bb0*/  LDL.LU.64 R176, [R1+0xc98] ;  /* 0x000c980001b07983 */ /* 0x002ea20000300a00 */
[----:B------:R-:W-:-:S05]  /*38bc0*/  IMAD.WIDE R144, R2, 0x4, R144 ;  /* 0x0000000402907825 */ /* 0x000fca00078e0290 */
[----:B------:R1:W-:Y:S01]  /*38bd0*/  STL.64 [R1+0x1830], R144 ;  /* 0x0018309001007387 */ /* 0x0003e20000100a00 */
[----:B----4-:R-:W-:-:S03]  /*38be0*/  IMAD.WIDE R224, R2, 0x4, R64 ;  /* 0x0000000402e07825 */ /* 0x010fc600078e0240 */
[----:B------:R-:W4:Y:S04]  /*38bf0*/  LDL.LU.64 R160, [R1+0xca0] ;  /* 0x000ca00001a07983 */ /* 0x000f280000300a00 */
[----:B------:R-:W-:Y:S04]  /*38c00*/  STL.64 [R1+0x1828], R224 ;  /* 0x001828e001007387 */ /* 0x000fe80000100a00 */
[----:B------:R-:W4:Y:S04]  /*38c10*/  LDL.LU.64 R64, [R1+0xca8] ;  /* 0x000ca80001407983 */ /* 0x000f280000300a00 */
[----:B------:R1:W-:Y:S04]  /*38c20*/  LDGSTS.E [R0+0x65000], [R144.64], !P3 ;  /* 0x6500000090007fae */ /* 0x0003e8000d921844 */
[----:B------:R2:W-:Y:S01]  /*38c30*/  LDGSTS.E [R248+0x65200], [R224.64], !P3 ;  /* 0x65200000e0f87fae */ /* 0x0005e2000d921844 */
[----:B-1----:R-:W-:-:S03]  /*38c40*/  IMAD.WIDE R144, R2, 0x4, R4 ;  /* 0x0000000402907825 */ /* 0x002fc600078e0204 */
[----:B------:R-:W4:Y:S01]  /*38c50*/  LDL.LU.64 R4, [R1+0xcb0] ;  /* 0x000cb00001047983 */ /* 0x000f220000300a00 */
[----:B---3--:R-:W-:-:S03]  /*38c60*/  IMAD.WIDE R208, R2, 0x4, R208 ;  /* 0x0000000402d07825 */ /* 0x008fc600078e02d0 */
[----:B------:R1:W-:Y:S04]  /*38c70*/  STL.64 [R1+0x17d8], R144 ;  /* 0x0017d89001007387 */ /* 0x0003e80000100a00 */
[----:B------:R2:W-:Y:S04]  /*38c80*/  STL.64 [R1+0x17d0], R208 ;  /* 0x0017d0d001007387 */ /* 0x0005e80000100a00 */
[----:B------:R1:W-:Y:S04]  /*38c90*/  LDGSTS.E [R3+0x66000], [R144.64], !P0 ;  /* 0x6600000090037fae */ /* 0x0003e8000c121844 */
[----:B------:R2:W-:Y:S04]  /*38ca0*/  LDGSTS.E [R0+0x66200], [R208.64], !P0 ;  /* 0x66200000d0007fae */ /* 0x0005e8000c121844 */
[----:B-1----:R-:W3:Y:S01]  /*38cb0*/  LDL.LU.64 R144, [R1+0xcb8] ;  /* 0x000cb80001907983 */ /* 0x002ee20000300a00 */
[----:B--2---:R-:W-:-:S03]  /*38cc0*/  IMAD.WIDE R208, R2, 0x4, R60 ;  /* 0x0000000402d07825 */ /* 0x004fc600078e023c */
[----:B------:R-:W2:Y:S01]  /*38cd0*/  LDL.LU.64 R60, [R1+0xcc0] ;  /* 0x000cc000013c7983 */ /* 0x000ea20000300a00 */
[----:B------:R-:W-:-:S03]  /*38ce0*/  IMAD.WIDE R224, R2, 0x4, R62 ;  /* 0x0000000402e07825 */ /* 0x000fc600078e023e */
[----:B------:R-:W2:Y:S01]  /*38cf0*/  LDL.LU.64 R62, [R1+0xcc8] ;  /* 0x000cc800013e7983 */ /* 0x000ea20000300a00 */
[----:B------:R-:W-:-:S04]  /*38d00*/  IADD3 R249, R252, -0xa9, RZ ;  /* 0xffffff57fcf97810 */ /* 0x000fc80007ffe0ff */
[----:B------:R-:W-:Y:S02]  /*38d10*/  ISETP.GE.U32.AND P2, PT, R249, 0x7ffffed8, PT ;  /* 0x7ffffed8f900780c */ /* 0x000fe40003f46070 */
        /* <DEDUP_REMOVED lines=9> */
[----:B------:R-:W-:-:S04]  /*38db0*/  IMAD.WIDE R176, R2, 0x4, R176 ;  /* 0x0000000402b07825 */ /* 0x000fc800078e02b0 */
[----:B------:R2:W-:Y:S04]  /*38dc0*/  LDGSTS.E [R248+0x67200], [R224.64], !P5 ;  /* 0x67200000e0f87fae */ /* 0x0005e8000e921844 */
[----:B------:R4:W-:Y:S04]  /*38dd0*/  LDGSTS.E [R3+0x68000], [R176.64], !P1 ;  /* 0x68000000b0037fae */ /* 0x0009e8000c921844 */
[----:B-1----:R-:W2:Y:S01]  /*38de0*/  LDL.LU.64 R208, [R1+0xcd0] ;  /* 0x000cd00001d07983 */ /* 0x002ea20000300a00 */
[----:B----4-:R-:W-:-:S03]  /*38df0*/  IMAD.WIDE R160, R2, 0x4, R160 ;  /* 0x0000000402a07825 */ /* 0x010fc600078e02a0 */
[----:B------:R1:W-:Y:S04]  /*38e00*/  STL.64 [R1+0x1778], R176 ;  /* 0x001778b001007387 */ /* 0x0003e80000100a00 */
[----:B------:R4:W-:Y:S04]  /*38e10*/  STL.64 [R1+0x1770], R160 ;  /* 0x001770a001007387 */ /* 0x0009e80000100a00 */
[----:B------:R4:W-:Y:S01]  /*38e20*/  LDGSTS.E [R0+0x68200], [R160.64], !P1 ;  /* 0x68200000a0007fae */ /* 0x0009e2000c921844 */
[----:B-1----:R-:W-:-:S03]  /*38e30*/  IMAD.WIDE R176, R2, 0x4, R64 ;  /* 0x0000000402b07825 */ /* 0x002fc600078e0240 */
[----:B------:R-:W2:Y:S01]  /*38e40*/  LDL.LU.64 R64, [R1+0xcd8] ;  /* 0x000cd80001407983 */ /* 0x000ea20000300a00 */
[----:B----4-:R-:W-:-:S03]  /*38e50*/  IMAD.WIDE R160, R2, 0x4, R4 ;  /* 0x0000000402a07825 */ /* 0x010fc600078e0204 */
[----:B------:R-:W4:Y:S01]  /*38e60*/  LDL.LU.64 R4, [R1+0xce0] ;  /* 0x000ce00001047983 */ /* 0x000f220000300a00 */
[----:B------:R-:W-:-:S04]  /*38e70*/  IADD3 R250, R252, -0xa5, RZ ;  /* 0xffffff5bfcfa7810 */ /* 0x000fc80007ffe0ff */
[----:B------:R-:W-:Y:S01]  /*38e80*/  ISETP.GE.U32.AND P6, PT, R250, 0x7ffffedc, PT ;  /* 0x7ffffedcfa00780c */ /* 0x000fe20003fc6070 */
[----:B------:R1:W-:Y:S04]  /*38e90*/  STL.64 [R1+0x1748], R176 ;  /* 0x001748b001007387 */ /* 0x0003e80000100a00 */
[----:B------:R1:W-:Y:S08]  /*38ea0*/  STL.64 [R1+0x1740], R160 ;  /* 0x001740a001007387 */ /* 0x0003f00000100a00 */
[----:B------:R1:W-:Y:S04]  /*38eb0*/  LDGSTS.E [R248+0x69000], [R176.64], !P6 ;  /* 0x69000000b0f87fae */ /* 0x0003e8000f121844 */
[----:B------:R1:W-:Y:S01]  /*38ec0*/  LDGSTS.E [R3+0x69200], [R160.64], !P6 ;  /* 0x69200000a0037fae */ /* 0x0003e2000f121844 */
[----:B---3--:R-:W-:-:S03]  /*38ed0*/  IMAD.WIDE R144, R2, 0x4, R144 ;  /* 0x0000000402907825 */ /* 0x008fc600078e0290 */
[----:B-1----:R-:W3:Y:S04]  /*38ee0*/  LDL.LU.64 R176, [R1+0xce8] ;  /* 0x000ce80001b07983 */ /* 0x002ee80000300a00 */
[----:B------:R1:W-:Y:S04]  /*38ef0*/  STL.64 [R1+0x1718], R144 ;  /* 0x0017189001007387 */ /* 0x0003e80000100a00 */
[----:B------:R-:W3:Y:S04]  /*38f00*/  LDL.LU.64 R160, [R1+0xcf0] ;  /* 0x000cf00001a07983 */ /* 0x000ee80000300a00 */
[----:B------:R1:W-:Y:S01]  /*38f10*/  LDGSTS.E [R0+0x6a000], [R144.64], !P2 ;  /* 0x6a00000090007fae */ /* 0x0003e2000d121844 */
[----:B--2---:R-:W-:-:S05]  /*38f20*/  IMAD.WIDE R224, R2, 0x4, R60 ;  /* 0x0000000402e07825 */ /* 0x004fca00078e023c */
[----:B------:R-:W-:Y:S04]  /*38f30*/  STL.64 [R1+0x1710], R224 ;  /* 0x001710e001007387 */ /* 0x000fe80000100a00 */
[----:B------:R-:W2:Y:S01]  /*38f40*/  LDL.LU.64 R60, [R1+0xcf8] ;  /* 0x000cf800013c7983 */ /* 0x000ea20000300a00 */
[----:B-1----:R-:W-:-:S03]  /*38f50*/  IMAD.WIDE R144, R2, 0x4, R62 ;  /* 0x0000000402907825 */ /* 0x002fc600078e023e */
[----:B------:R-:W2:Y:S01]  /*38f60*/  LDL.LU.64 R62, [R1+0xd00] ;  /* 0x000d0000013e7983 */ /* 0x000ea20000300a00 */
[----:B------:R-:W-:-:S03]  /*38f70*/  IADD3 R250, R252, -0xad, RZ ;  /* 0xffffff53fcfa7810 */ /* 0x000fc60007ffe0ff */
[----:B------:R4:W-:Y:S01]  /*38f80*/  LDGSTS.E [R248+0x6a200], [R224.64], !P2 ;  /* 0x6a200000e0f87fae */ /* 0x0009e2000d121844 */
[----:B------:R-:W-:-:S03]  /*38f90*/  ISETP.GE.U32.AND P4, PT, R250, 0x7ffffed4, PT ;  /* 0x7ffffed4fa00780c */ /* 0x000fc60003f86070 */
[----:B------:R1:W-:Y:S10]  /*38fa0*/  STL.64 [R1+0x16e8], R144 ;  /* 0x0016e89001007387 */ /* 0x0003f40000100a00 */
[----:B------:R1:W-:Y:S01]  /*38fb0*/  LDGSTS.E [R3+0x6b000], [R144.64], !P4 ;  /* 0x6b00000090037fae */ /* 0x0003e2000e121844 */
[----:B------:R-:W-:-:S05]  /*38fc0*/  IMAD.WIDE R208, R2, 0x4, R208 ;  /* 0x0000000402d07825 */ /* 0x000fca00078e02d0 */
[----:B------:R4:W-:Y:S04]  /*38fd0*/  STL.64 [R1+0x16e0], R208 ;  /* 0x0016e0d001007387 */ /* 0x0009e80000100a00 */
[----:B-1----:R-:W2:Y:S04]  /*38fe0*/  LDL.LU.64 R144, [R1+0xd08] ;  /* 0x000d080001907983 */ /* 0x002ea80000300a00 */
[----:B------:R4:W-:Y:S02]  /*38ff0*/  LDGSTS.E [R0+0x6b200], [R208.64], !P4 ;  /* 0x6b200000d0007fae */ /* 0x0009e4000e121844 */
[----:B----4-:R-:W-:-:S02]  /*39000*/  IMAD.WIDE R208, R2, 0x4, R64 ;  /* 0x0000000402d07825 */ /* 0x010fc400078e0240 */
[----:B------:R-:W4:Y:S02]  /*39010*/  LDL.LU.64 R64, [R1+0xd10] ;  /* 0x000d100001407983 */ /* 0x000f240000300a00 */
[----:B------:R-:W-:Y:S02]  /*39020*/  IMAD.WIDE R224, R2, 0x4, R4 ;  /* 0x0000000402e07825 */ /* 0x000fe400078e0204 */
[----:B------:R-:W4:Y:S01]  /*39030*/  LDL.LU.64 R4, [R1+0xd18] ;  /* 0x000d180001047983 */ /* 0x000f220000300a00 */
[----:B------:R-:W-:-:S04]  /*39040*/  IADD3 R249, R252, -0xbd, RZ ;  /* 0xffffff43fcf97810 */ /* 0x000fc80007ffe0ff */
[----:B------:R-:W-:Y:S02]  /*39050*/  ISETP.GE.U32.AND P1, PT, R249, 0x7ffffec4, PT ;  /* 0x7ffffec4f900780c */ /* 0x000fe40003f26070 */
[----:B------:R-:W-:-:S04]  /*39060*/  IADD3 R249, R252, -0xc5, RZ ;  /* 0xffffff3bfcf97810 */ /* 0x000fc80007ffe0ff */
[----:B------:R-:W-:Y:S02]  /*39070*/  ISETP.GE.U32.AND P2, PT, R249, 0x7ffffebc, PT ;  /* 0x7ffffebcf900780c */ /* 0x000fe40003f46070 */
[----:B------:R-:W-:Y:S01]  /*39080*/  IADD3 R249, R113, 0x100000, RZ ;  /* 0x0010000071f97810 */ /* 0x000fe20007ffe0ff */
[----:B------:R1:W-:Y:S01]  /*39090*/  STL.64 [R1+0x16b8], R208 ;  /* 0x0016b8d001007387 */ /* 0x0003e20000100a00 */
[----:B------:R-:W-:-:S03]  /*390a0*/  IADD3 R248, R252, -0xc9, RZ ;  /* 0xffffff37fcf87810 */ /* 0x000fc60007ffe0ff */
[----:B------:R-:W-:Y:S04]  /*390b0*/  STL.64 [R1+0x16b0], R224 ;  /* 0x0016b0e001007387 */ /* 0x000fe80000100a00 */
[----:B------:R1:W-:Y:S01]  /*390c0*/  LDGSTS.E [R249+0x6c000], [R208.64], !P3 ;  /* 0x6c000000d0f97fae */ /* 0x0003e2000d921844 */
[----:B------:R-:W-:Y:S02]  /*390d0*/  ISETP.GE.U32.AND P4, PT, R248, 0x7ffffeb8, PT ;  /* 0x7ffffeb8f800780c */ /* 0x000fe40003f86070 */
[----:B------:R-:W-:Y:S01]  /*390e0*/  IADD3 R248, R113, 0x100000, RZ ;  /* 0x0010000071f87810 */ /* 0x000fe20007ffe0ff */
[----:B---3--:R-:W-:-:S04]  /*390f0*/  IMAD.WIDE R176, R2, 0x4, R176 ;  /* 0x0000000402b07825 */ /* 0x008fc800078e02b0 */
[----:B------:R4:W-:Y:S04]  /*39100*/  LDGSTS.E [R248+0x6c200], [R224.64], !P3 ;  /* 0x6c200000e0f87fae */ /* 0x0009e8000d921844 */
[----:B-1----:R-:W3:Y:S01]  /*39110*/  LDL.LU.64 R208, [R1+0xd20] ;  /* 0x000d200001d07983 */ /* 0x002ee20000300a00 */
[----:B------:R-:W-:-:S03]  /*39120*/  IMAD.WIDE R160, R2, 0x4, R160 ;  /* 0x0000000402a07825 */ /* 0x000fc600078e02a0 */
[----:B------:R2:W-:Y:S04]  /*39130*/  STL.64 [R1+0x1680], R176 ;  /* 0x001680b001007387 */ /* 0x0005e80000100a00 */
[----:B------:R2:W-:Y:S04]  /*39140*/  LDGSTS.E [R3+0x6d000], [R176.64], !P0 ;  /* 0x6d000000b0037fae */ /* 0x0005e8000c121844 */
[----:B------:R1:W-:Y:S04]  /*39150*/  STL.64 [R1+0x1678], R160 ;  /* 0x001678a001007387 */ /* 0x0003e80000100a00 */
[----:B------:R1:W-:Y:S01]  /*39160*/  LDGSTS.E [R0+0x6d200], [R160.64], !P0 ;  /* 0x6d200000a0007fae */ /* 0x0003e2000c121844 */
[----:B--2---:R-:W-:-:S03]  /*39170*/  IMAD.WIDE R176, R2, 0x4, R60 ;  /* 0x0000000402b07825 */ /* 0x004fc600078e023c */
[----:B------:R-:W2:Y:S01]  /*39180*/  LDL.LU.64 R60, [R1+0xd28] ;  /* 0x000d2800013c7983 */ /* 0x000ea20000300a00 */
[----:B-1----:R-:W-:-:S03]  /*39190*/  IMAD.WIDE R160, R2, 0x4, R62 ;  /* 0x0000000402a07825 */ /* 0x002fc600078e023e */
[----:B------:R-:W2:Y:S01]  /*391a0*/  LDL.LU.64 R62, [R1+0xd30] ;  /* 0x000d3000013e7983 */ /* 0x000ea20000300a00 */
[----:B------:R-:W-:-:S04]  /*391b0*/  IADD3 R250, R252, -0xb9, RZ ;  /* 0xffffff47fcfa7810 */ /* 0x000fc80007ffe0ff */
[----:B------:R-:W-:Y:S01]  /*391c0*/  ISETP.GE.U32.AND P5, PT, R250, 0x7ffffec8, PT ;  /* 0x7ffffec8fa00780c */ /* 0x000fe20003fa6070 */
[----:B------:R1:W-:Y:S04]  /*391d0*/  STL.64 [R1+0x1650], R176 ;  /* 0x001650b001007387 */ /* 0x0003e80000100a00 */
[----:B------:R1:W-:Y:S08]  /*391e0*/  STL.64 [R1+0x1648], R160 ;  /* 0x001648a001007387 */ /* 0x0003f00000100a00 */
[----:B------:R1:W-:Y:S04]  /*391f0*/  LDGSTS.E [R248+0x6e000], [R176.64], !P5 ;  /* 0x6e000000b0f87fae */ /* 0x0003e8000e921844 */
[----:B------:R1:W-:Y:S04]  /*39200*/  LDGSTS.E [R3+0x6e200], [R160.64], !P5 ;  /* 0x6e200000a0037fae */ /* 0x0003e8000e921844 */
[----:B-1----:R-:W2:Y:S01]  /*39210*/  LDL.LU.64 R176, [R1+0xd38] ;  /* 0x000d380001b07983 */ /* 0x002ea20000300a00 */
[----:B------:R-:W-:-:S05]  /*39220*/  IMAD.WIDE R144, R2, 0x4, R144 ;  /* 0x0000000402907825 */ /* 0x000fca00078e0290 */
[----:B------:R1:W-:Y:S04]  /*39230*/  STL.64 [R1+0x1620], R144 ;  /* 0x0016209001007387 */ /* 0x0003e80000100a00 */
[----:B------:R-:W2:Y:S04]  /*39240*/  LDL.LU.64 R160, [R1+0xd40] ;  /* 0x000d400001a07983 */ /* 0x000ea80000300a00 */
[----:B------:R1:W-:Y:S01]  /*39250*/  LDGSTS.E [R0+0x6f000], [R144.64], !P1 ;  /* 0x6f00000090007fae */ /* 0x0003e2000c921844 */
[----:B----4-:R-:W-:-:S05]  /*39260*/  IMAD.WIDE R224, R2, 0x4, R64 ;  /* 0x0000000402e07825 */ /* 0x010fca00078e0240 */
[----:B------:R-:W-:Y:S01]  /*39270*/  STL.64 [R1+0x1618], R224 ;  /* 0x001618e001007387 */ /* 0x000fe20000100a00 */
[----:B-1----:R-:W-:-:S03]  /*39280*/  IMAD.WIDE R144, R2, 0x4, R4 ;  /* 0x0000000402907825 */ /* 0x002fc600078e0204 */
[----:B------:R-:W4:Y:S04]  /*39290*/  LDL.LU.64 R64, [R1+0xd48] ;  /* 0x000d480001407983 */ /* 0x000f280000300a00 */
[----:B------:R-:W4:Y:S01]  /*392a0*/  LDL.LU.64 R4, [R1+0xd50] ;  /* 0x000d500001047983 */ /* 0x000f220000300a00 */
[----:B------:R-:W-:-:S03]  /*392b0*/  IADD3 R250, R252, -0xc1, RZ ;  /* 0xffffff3ffcfa7810 */ /* 0x000fc60007ffe0ff */
[----:B------:R1:W-:Y:S01]  /*392c0*/  LDGSTS.E [R248+0x6f200], [R224.64], !P1 ;  /* 0x6f200000e0f87fae */ /* 0x0003e2000c921844 */
[----:B------:R-:W-:-:S03]  /*392d0*/  ISETP.GE.U32.AND P6, PT, R250, 0x7ffffec0, PT ;  /* 0x7ffffec0fa00780c */ /* 0x000fc60003fc6070 */
[----:B------:R1:W-:Y:S10]  /*392e0*/  STL.64 [R1+0x15f0], R144 ;  /* 0x0015f09001007387 */ /* 0x0003f40000100a00 */
[----:B------:R1:W-:Y:S01]  /*392f0*/  LDGSTS.E [R3+0x70000], [R144.64], !P6 ;  /* 0x7000000090037fae */ /* 0x0003e2000f121844 */
[----:B---3--:R-:W-:-:S05]  /*39300*/  IMAD.WIDE R208, R2, 0x4, R208 ;  /* 0x0000000402d07825 */ /* 0x008fca00078e02d0 */
[----:B------:R2:W-:Y:S04]  /*39310*/  STL.64 [R1+0x15e8], R208 ;  /* 0x0015e8d001007387 */ /* 0x0005e80000100a00 */
[----:B-1----:R-:W3:Y:S04]  /*39320*/  LDL.LU.64 R144, [R1+0xd58] ;  /* 0x000d580001907983 */ /* 0x002ee80000300a00 */
[----:B------:R2:W-:Y:S02]  /*39330*/  LDGSTS.E [R0+0x70200], [R208.64], !P6 ;  /* 0x70200000d0007fae */ /* 0x0005e4000f121844 */
[----:B--2---:R-:W-:-:S02]  /*39340*/  IMAD.WIDE R208, R2, 0x4, R60 ;  /* 0x0000000402d07825 */ /* 0x004fc400078e023c */
[----:B------:R-:W2:Y:S02]  /*39350*/  LDL.LU.64 R60, [R1+0xd60] ;  /* 0x000d6000013c7983 */ /* 0x000ea40000300a00 */
[----:B------:R-:W-:Y:S02]  /*39360*/  IMAD.WIDE R224, R2, 0x4, R62 ;  /* 0x0000000402e07825 */ /* 0x000fe400078e023e */
        /* <DEDUP_REMOVED lines=16> */
[----:B------:R-:W-:-:S03]  /*39470*/  IMAD.WIDE R160, R2, 0x4, R160 ;  /* 0x0000000402a07825 */ /* 0x000fc600078e02a0 */
[----:B------:R-:W-:Y:S04]  /*39480*/  STL.64 [R1+0x15b0], R176 ;  /* 0x0015b0b001007387 */ /* 0x000fe80000100a00 */
[----:B------:R4:W-:Y:S04]  /*39490*/  STL.64 [R1+0x15a8], R160 ;  /* 0x0015a8a001007387 */ /* 0x0009e80000100a00 */
[----:B------:R4:W-:Y:S02]  /*394a0*/  LDGSTS.E [R0+0x72200], [R160.64], !P4 ;  /* 0x72200000a0007fae */ /* 0x0009e4000e121844 */
[----:B----4-:R-:W-:-:S02]  /*394b0*/  IMAD.WIDE R160, R2, 0x4, R4 ;  /* 0x0000000402a07825 */ /* 0x010fc400078e0204 */
[----:B------:R-:W4:Y:S02]  /*394c0*/  LDL.LU.64 R4, [R1+0xd78] ;  /* 0x000d780001047983 */ /* 0x000f240000300a00 */
[----:B------:R-:W-:Y:S02]  /*394d0*/  IMAD.WIDE R176, R2, 0x4, R64 ;  /* 0x0000000402b07825 */ /* 0x000fe400078e0240 */
        /* <DEDUP_REMOVED lines=12> */
[----:B--2---:R-:W-:-:S04]  /*395a0*/  IMAD.WIDE R224, R2, 0x4, R60 ;  /* 0x0000000402e07825 */ /* 0x004fc800078e023c */
[----:B-1----:R-:W-:Y:S01]  /*395b0*/  IMAD.WIDE R144, R2, 0x4, R62 ;  /* 0x0000000402907825 */ /* 0x002fe200078e023e */
[----:B------:R-:W-:Y:S04]  /*395c0*/  STL.64 [R1+0x1568], R224 ;  /* 0x001568e001007387 */ /* 0x000fe80000100a00 */
[----:B------:R-:W2:Y:S04]  /*395d0*/  LDL.LU.64 R62, [R1+0xd98] ;  /* 0x000d9800013e7983 */ /* 0x000ea80000300a00 */
        /* <DEDUP_REMOVED lines=16> */
[C---:B------:R-:W-:Y:S02]  /*396e0*/  IADD3 R249, R252.reuse, -0xed, RZ ;  /* 0xffffff13fcf97810 */ /* 0x040fe40007ffe0ff */
[----:B------:R-:W-:Y:S02]  /*396f0*/  IADD3 R248, R252, -0xf1, RZ ;  /* 0xffffff0ffcf87810 */ /* 0x000fe40007ffe0ff */
[----:B------:R-:W-:Y:S02]  /*39700*/  ISETP.GE.U32.AND P0, PT, R249, 0x7ffffe94, PT ;  /* 0x7ffffe94f900780c */ /* 0x000fe40003f06070 */
[----:B------:R-:W-:Y:S01]  /*39710*/  IADD3 R249, R113, 0x100000, RZ ;  /* 0x0010000071f97810 */ /* 0x000fe20007ffe0ff */
[----:B------:R1:W-:Y:S01]  /*39720*/  STL.64 [R1+0x1530], R208 ;  /* 0x001530d001007387 */ /* 0x0003e20000100a00 */
[----:B------:R-:W-:-:S02]  /*39730*/  ISETP.GE.U32.AND P5, PT, R248, 0x7ffffe90, PT ;  /* 0x7ffffe90f800780c */ /* 0x000fc40003fa6070 */
[----:B------:R-:W-:Y:S01]  /*39740*/  IADD3 R248, R113, 0x100000, RZ ;  /* 0x0010000071f87810 */ /* 0x000fe20007ffe0ff */
[----:B------:R-:W-:Y:S01]  /*39750*/  STL.64 [R1+0x1528], R224 ;  /* 0x001528e001007387 */ /* 0x000fe20000100a00 */
[----:B------:R-:W-:-:S03]  /*39760*/  IADD3 R250, R252, -0xe1, RZ ;  /* 0xffffff1ffcfa7810 */ /* 0x000fc60007ffe0ff */
[----:B------:R1:W-:Y:S01]  /*39770*/  LDGSTS.E [R249+0x76000], [R208.64], !P1 ;  /* 0x76000000d0f97fae */ /* 0x0003e2000c921844 */
[----:B---3--:R-:W-:-:S03]  /*39780*/  IMAD.WIDE R176, R2, 0x4, R176 ;  /* 0x0000000402b07825 */ /* 0x008fc600078e02b0 */
[----:B------:R3:W-:Y:S01]  /*39790*/  LDGSTS.E [R248+0x76200], [R224.64], !P1 ;  /* 0x76200000e0f87fae */ /* 0x0007e2000c921844 */
[----:B------:R-:W-:-:S03]  /*397a0*/  IMAD.WIDE R160, R2, 0x4, R160 ;  /* 0x0000000402a07825 */ /* 0x000fc600078e02a0 */
[----:B-1----:R-:W3:Y:S01]  /*397b0*/  LDL.LU.64 R208, [R1+0xdc0] ;  /* 0x000dc00001d07983 */ /* 0x002ee20000300a00 */
[----:B------:R-:W-:-:S03]  /*397c0*/  ISETP.GE.U32.AND P2, PT, R250, 0x7ffffea0, PT ;  /* 0x7ffffea0fa00780c */ /* 0x000fc60003f46070 */
[----:B------:R1:W-:Y:S04]  /*397d0*/  STL.64 [R1+0x1510], R176 ;  /* 0x001510b001007387 */ /* 0x0003e80000100a00 */
[----:B------:R1:W-:Y:S04]  /*397e0*/  STL.64 [R1+0x1508], R160 ;  /* 0x001508a001007387 */ /* 0x0003e80000100a00 */
[----:B------:R1:W-:Y:S04]  /*397f0*/  LDGSTS.E [R3+0x77000], [R176.64], !P6 ;  /* 0x77000000b0037fae */ /* 0x0003e8000f121844 */
[----:B------:R2:W-:Y:S04]  /*39800*/  LDGSTS.E [R0+0x77200], [R160.64], !P6 ;  /* 0x77200000a0007fae */ /* 0x0005e8000f121844 */
[----:B-1----:R-:W3:Y:S01]  /*39810*/  LDL.LU.64 R176, [R1+0xdc8] ;  /* 0x000dc80001b07983 */ /* 0x002ee20000300a00 */
[----:B--2---:R-:W-:-:S04]  /*39820*/  IMAD.WIDE R62, R2, 0x4, R62 ;  /* 0x00000004023e7825 */ /* 0x004fc800078e023e */
[C---:B------:R-:W-:Y:S01]  /*39830*/  IMAD.WIDE R160, R2.reuse, 0x4, R60 ;  /* 0x0000000402a07825 */ /* 0x040fe200078e023c */
[----:B------:R1:W-:Y:S04]  /*39840*/  LDGSTS.E [R248+0x78000], [R62.64], !P2 ;  /* 0x780000003ef87fae */ /* 0x0003e8000d121844 */
[----:B------:R-:W2:Y:S04]  /*39850*/  LDL.LU.64 R60, [R1+0xdd0] ;  /* 0x000dd000013c7983 */ /* 0x000ea80000300a00 */
[----:B------:R1:W-:Y:S04]  /*39860*/  STL.64 [R1+0x14f0], R62 ;  /* 0x0014f03e01007387 */ /* 0x0003e80000100a00 */
[----:B------:R1:W-:Y:S04]  /*39870*/  STL.64 [R1+0x14e8], R160 ;  /* 0x0014e8a001007387 */ /* 0x0003e80000100a00 */
[----:B------:R1:W-:Y:S04]  /*39880*/  LDGSTS.E [R3+0x78200], [R160.64], !P2 ;  /* 0x78200000a0037fae */ /* 0x0003e8000d121844 */
[----:B-1----:R-:W2:Y:S01]  /*39890*/  LDL.LU.64 R62, [R1+0xdd8] ;  /* 0x000dd800013e7983 */ /* 0x002ea20000300a00 */
[----:B------:R-:W-:-:S05]  /*398a0*/  IMAD.WIDE R144, R2, 0x4, R144 ;  /* 0x0000000402907825 */ /* 0x000fca00078e0290 */
[----:B------:R1:W-:Y:S04]  /*398b0*/  STL.64 [R1+0x14d0], R144 ;  /* 0x0014d09001007387 */ /* 0x0003e80000100a00 */
[----:B------:R-:W2:Y:S04]  /*398c0*/  LDL.LU.64 R160, [R1+0xde0] ;  /* 0x000de00001a07983 */ /* 0x000ea80000300a00 */
[----:B------:R1:W-:Y:S01]  /*398d0*/  LDGSTS.E [R0+0x79000], [R144.64], !P4 ;  /* 0x7900000090007fae */ /* 0x0003e2000e121844 */
[----:B----4-:R-:W-:-:S04]  /*398e0*/  IMAD.WIDE R4, R2, 0x4, R4 ;  /* 0x0000000402047825 */ /* 0x010fc800078e0204 */
[----:B---3--:R-:W-:Y:S01]  /*398f0*/  IMAD.WIDE R224, R2, 0x4, R64 ;  /* 0x0000000402e07825 */ /* 0x008fe200078e0240 */
[----:B------:R3:W-:Y:S04]  /*39900*/  STL.64 [R1+0x14c8], R4 ;  /* 0x0014c80401007387 */ /* 0x0007e80000100a00 */
[----:B-1----:R-:W4:Y:S04]  /*39910*/  LDL.LU.64 R144, [R1+0xde8] ;  /* 0x000de80001907983 */ /* 0x002f280000300a00 */
[----:B------:R-:W4:Y:S01]  /*39920*/  LDL.LU.64 R64, [R1+0xdf0] ;  /* 0x000df00001407983 */ /* 0x000f220000300a00 */
[----:B------:R-:W-:-:S03]  /*39930*/  IADD3 R250, R252, -0xe9, RZ ;  /* 0xffffff17fcfa7810 */ /* 0x000fc60007ffe0ff */
[----:B------:R2:W-:Y:S01]  /*39940*/  STL.64 [R1+0x14b0], R224 ;  /* 0x0014b0e001007387 */ /* 0x0005e20000100a00 */
[----:B------:R-:W-:-:S03]  /*39950*/  ISETP.GE.U32.AND P3, PT, R250, 0x7ffffe98, PT ;  /* 0x7ffffe98fa00780c */ /* 0x000fc60003f66070 */
[----:B------:R3:W-:Y:S10]  /*39960*/  LDGSTS.E [R248+0x79200], [R4.64], !P4 ;  /* 0x7920000004f87fae */ /* 0x0007f4000e121844 */
[----:B------:R2:W-:Y:S04]  /*39970*/  LDGSTS.E [R3+0x7a000], [R224.64], !P3 ;  /* 0x7a000000e0037fae */ /* 0x0005e8000d921844 */
[----:B---3--:R-:W3:Y:S01]  /*39980*/  LDL.LU.64 R4, [R1+0xdf8] ;  /* 0x000df80001047983 */ /* 0x008ee20000300a00 */
[----:B------:R-:W-:-:S05]  /*39990*/  IMAD.WIDE R208, R2, 0x4, R208 ;  /* 0x0000000402d07825 */ /* 0x000fca00078e02d0 */
[----:B------:R1:W-:Y:S04]  /*399a0*/  STL.64 [R1+0x14a8], R208 ;  /* 0x0014a8d001007387 */ /* 0x0003e80000100a00 */
[----:B------:R1:W-:Y:S01]  /*399b0*/  LDGSTS.E [R0+0x7a200], [R208.64], !P3 ;  /* 0x7a200000d0007fae */ /* 0x0003e2000d921844 */
[----:B------:R-:W-:-:S03]  /*399c0*/  IMAD.WIDE R240, R2, 0x4, R176 ;  /* 0x0000000402f07825 */ /* 0x000fc600078e02b0 */
[----:B------:R-:W3:Y:S01]  /*399d0*/  LDL.LU.64 R176, [R1+0xe00] ;  /* 0x000e000001b07983 */ /* 0x000ee20000300a00 */
[----:B--2---:R-:W-:-:S03]  /*399e0*/  IMAD.WIDE R224, R2, 0x4, R60 ;  /* 0x0000000402e07825 */ /* 0x004fc600078e023c */
[----:B------:R-:W2:Y:S04]  /*399f0*/  LDL.LU.64 R60, [R1+0xe08] ;  /* 0x000e0800013c7983 */ /* 0x000ea80000300a00 */
[----:B------:R-:W-:Y:S04]  /*39a00*/  STL.64 [R1+0x1490], R240 ;  /* 0x001490f001007387 */ /* 0x000fe80000100a00 */
[----:B------:R-:W-:Y:S01]  /*39a10*/  STL.64 [R1+0x1488], R224 ;  /* 0x001488e001007387 */ /* 0x000fe20000100a00 */
[----:B-1----:R-:W-:-:S03]  /*39a20*/  IMAD.WIDE R208, R2, 0x4, R62 ;  /* 0x0000000402d07825 */ /* 0x002fc600078e023e */
[----:B------:R-:W2:Y:S01]  /*39a30*/  LDL.LU.64 R62, [R1+0xe10] ;  /* 0x000e1000013e7983 */ /* 0x000ea20000300a00 */
[C---:B------:R-:W-:Y:S02]  /*39a40*/  IADD3 R249, R252.reuse, -0xf9, RZ ;  /* 0xffffff07fcf97810 */ /* 0x040fe40007ffe0ff */
[C---:B------:R-:W-:Y:S02]  /*39a50*/  IADD3 R248, R252.reuse, -0x86, RZ ;  /* 0xffffff7afcf87810 */ /* 0x040fe40007ffe0ff */
[----:B------:R-:W-:Y:S02]  /*39a60*/  ISETP.GE.U32.AND P6, PT, R249, 0x7ffffe88, PT ;  /* 0x7ffffe88f900780c */ /* 0x000fe40003fc6070 */
[----:B------:R-:W-:Y:S02]  /*39a70*/  IADD3 R249, R252, -0x82, RZ ;  /* 0xffffff7efcf97810 */ /* 0x000fe40007ffe0ff */
[----:B------:R-:W-:Y:S02]  /*39a80*/  ISETP.GE.U32.AND P3, PT, R248, 0x7ffffefb, PT ;  /* 0x7ffffefbf800780c */ /* 0x000fe40003f66070 */
[----:B------:R-:W-:-:S02]  /*39a90*/  ISETP.GE.U32.AND P4, PT, R249, 0x7ffffeff, PT ;  /* 0x7ffffefff900780c */ /* 0x000fc40003f86070 */
[C---:B------:R-:W-:Y:S02]  /*39aa0*/  IADD3 R249, R113.reuse, 0x100000, RZ ;  /* 0x0010000071f97810 */ /* 0x040fe40007ffe0ff */
[----:B------:R-:W-:Y:S01]  /*39ab0*/  IADD3 R248, R113, 0x100000, RZ ;  /* 0x0010000071f87810 */ /* 0x000fe20007ffe0ff */
[----:B------:R-:W-:Y:S04]  /*39ac0*/  STL.64 [R1+0x1470], R208 ;  /* 0x001470d001007387 */ /* 0x000fe80000100a00 */
[----:B------:R1:W-:Y:S01]  /*39ad0*/  LDGSTS.E [R249+0x7b000], [R240.64], !P0 ;  /* 0x7b000000f0f97fae */ /* 0x0003e2000c121844 */
[----:B------:R-:W-:-:S03]  /*39ae0*/  IMAD.WIDE R160, R2, 0x4, R160 ;  /* 0x0000000402a07825 */ /* 0x000fc600078e02a0 */
[----:B------:R1:W-:Y:S04]  /*39af0*/  LDGSTS.E [R248+0x7b200], [R224.64], !P0 ;  /* 0x7b200000e0f87fae */ /* 0x0003e8000c121844 */
[----:B------:R3:W-:Y:S04]  /*39b00*/  LDGSTS.E [R3+0x7c000], [R208.64], !P5 ;  /* 0x7c000000d0037fae */ /* 0x0007e8000e921844 */
[----:B------:R4:W-:Y:S04]  /*39b10*/  STL.64 [R1+0x1468], R160 ;  /* 0x001468a001007387 */ /* 0x0009e80000100a00 */
[----:B------:R4:W-:Y:S02]  /*39b20*/  LDGSTS.E [R0+0x7c200], [R160.64], !P5 ;  /* 0x7c200000a0007fae */ /* 0x0009e4000e921844 */
[----:B----4-:R-:W-:-:S04]  /*39b30*/  IMAD.WIDE R160, R2, 0x4, R144 ;  /* 0x0000000402a07825 */ /* 0x010fc800078e0290 */
[----:B------:R-:W-:Y:S02]  /*39b40*/  IMAD.WIDE R144, R2, 0x4, R64 ;  /* 0x0000000402907825 */ /* 0x000fe400078e0240 */
[----:B------:R-:W4:Y:S01]  /*39b50*/  LDL.LU.64 R64, [R1+0xe18] ;  /* 0x000e180001407983 */ /* 0x000f220000300a00 */
[----:B------:R-:W-:-:S04]  /*39b60*/  IADD3 R250, R252, -0xf5, RZ ;  /* 0xffffff0bfcfa7810 */ /* 0x000fc80007ffe0ff */
[----:B------:R-:W-:Y:S01]  /*39b70*/  ISETP.GE.U32.AND P1, PT, R250, 0x7ffffe8c, PT ;  /* 0x7ffffe8cfa00780c */ /* 0x000fe20003f26070 */
[----:B------:R1:W-:Y:S04]  /*39b80*/  STL.64 [R1+0x1450], R160 ;  /* 0x001450a001007387 */ /* 0x0003e80000100a00 */
[----:B------:R1:W-:Y:S01]  /*39b90*/  STL.64 [R1+0x1448], R144 ;  /* 0x0014489001007387 */ /* 0x0003e20000100a00 */
[----:B---3--:R-:W-:-:S03]  /*39ba0*/  IMAD.WIDE R208, R2, 0x4, R4 ;  /* 0x0000000402d07825 */ /* 0x008fc600078e0204 */
[----:B------:R-:W3:Y:S04]  /*39bb0*/  LDL.LU.64 R4, [R1+0xe20] ;  /* 0x000e200001047983 */ /* 0x000ee80000300a00 */
[----:B------:R1:W-:Y:S04]  /*39bc0*/  LDGSTS.E [R248+0x7d000], [R160.64], !P1 ;  /* 0x7d000000a0f87fae */ /* 0x0003e8000c921844 */
[----:B------:R2:W-:Y:S04]  /*39bd0*/  STL.64 [R1+0x1430], R208 ;  /* 0x001430d001007387 */ /* 0x0005e80000100a00 */
[----:B------:R1:W-:Y:S04]  /*39be0*/  LDGSTS.E [R3+0x7d200], [R144.64], !P1 ;  /* 0x7d20000090037fae */ /* 0x0003e8000c921844 */
[----:B-1----:R-:W3:Y:S04]  /*39bf0*/  LDL.LU.64 R160, [R1+0xe28] ;  /* 0x000e280001a07983 */ /* 0x002ee80000300a00 */
[----:B------:R1:W-:Y:S04]  /*39c00*/  LDGSTS.E [R0+0x7e000], [R208.64], !P6 ;  /* 0x7e000000d0007fae */ /* 0x0003e8000f121844 */
[----:B------:R-:W3:Y:S01]  /*39c10*/  LDL.LU.64 R144, [R1+0xe30] ;  /* 0x000e300001907983 */ /* 0x000ee20000300a00 */
[----:B------:R-:W-:-:S05]  /*39c20*/  IMAD.WIDE R224, R2, 0x4, R176 ;  /* 0x0000000402e07825 */ /* 0x000fca00078e02b0 */
[----:B------:R-:W-:Y:S01]  /*39c30*/  STL.64 [R1+0x1428], R224 ;  /* 0x001428e001007387 */ /* 0x000fe20000100a00 */
[----:B------:R-:W-:Y:S01]  /*39c40*/  IADD3 R250, R252, -0xfd, RZ ;  /* 0xffffff03fcfa7810 */ /* 0x000fe20007ffe0ff */
[----:B------:R-:W-:Y:S02]  /*39c50*/  IMAD.SHL.U32 R81, R81, 0x4, RZ ;  /* 0x0000000451517824 */ /* 0x000fe400078e00ff */
[----:B------:R1:W-:Y:S01]  /*39c60*/  LDGSTS.E [R248+0x7e200], [R224.64], !P6 ;  /* 0x7e200000e0f87fae */ /* 0x0003e2000f121844 */
[----:B--2---:R-:W-:-:S03]  /*39c70*/  IMAD.WIDE R176, R2, 0x4, R60 ;  /* 0x0000000402b07825 */ /* 0x004fc600078e023c */
[----:B------:R-:W2:Y:S01]  /*39c80*/  LDL.LU.64 R60, [R1+0xe38] ;  /* 0x000e3800013c7983 */ /* 0x000ea20000300a00 */
[----:B-1----:R-:W-:-:S03]  /*39c90*/  IMAD.WIDE R208, R2, 0x4, R62 ;  /* 0x0000000402d07825 */ /* 0x002fc600078e023e */
[----:B------:R-:W2:Y:S01]  /*39ca0*/  LDL.LU.64 R62, [R1+0xe40] ;  /* 0x000e4000013e7983 */ /* 0x000ea20000300a00 */
[----:B------:R-:W-:-:S03]  /*39cb0*/  ISETP.GE.U32.AND P2, PT, R250, 0x7ffffe84, PT ;  /* 0x7ffffe84fa00780c */ /* 0x000fc60003f46070 */
[----:B------:R1:W-:Y:S04]  /*39cc0*/  STL.64 [R1+0x1420], R176 ;  /* 0x001420b001007387 */ /* 0x0003e80000100a00 */
[----:B------:R4:W-:Y:S06]  /*39cd0*/  STL.64 [R1+0x1418], R208 ;  /* 0x001418d001007387 */ /* 0x0009ec0000100a00 */
[----:B------:R1:W-:Y:S04]  /*39ce0*/  LDGSTS.E [R3+0x7f000], [R176.64], !P2 ;  /* 0x7f000000b0037fae */ /* 0x0003e8000d121844 */
[----:B------:R4:W-:Y:S01]  /*39cf0*/  LDGSTS.E [R0+0x7f200], [R208.64], !P2 ;  /* 0x7f200000d0007fae */ /* 0x0009e2000d121844 */
[----:B-1----:R-:W-:-:S03]  /*39d00*/  LOP3.LUT R177, R81, 0x20, RZ, 0x3c, !PT ;  /* 0x0000002051b17812 */ /* 0x002fc600078e3cff */
[----:B------:R-:W2:Y:S01]  /*39d10*/  LDL.LU.64 R80, [R1+0xe48] ;  /* 0x000e480001507983 */ /* 0x000ea20000300a00 */
[----:B------:R-:W-:Y:S01]  /*39d20*/  IADD3 R249, R252, -0x8e, RZ ;  /* 0xffffff72fcf97810 */ /* 0x000fe20007ffe0ff */
[----:B----4-:R-:W-:Y:S02]  /*39d30*/  IMAD.WIDE R208, R2, 0x4, R64 ;  /* 0x0000000402d07825 */ /* 0x010fe400078e0240 */
[----:B------:R-:W4:Y:S01]  /*39d40*/  LDL.LU.64 R64, [R1+0xe50] ;  /* 0x000e500001407983 */ /* 0x000f220000300a00 */
[----:B------:R-:W-:Y:S02]  /*39d50*/  ISETP.GE.U32.AND P5, PT, R249, 0x7ffffef3, PT ;  /* 0x7ffffef3f900780c */ /* 0x000fe40003fa6070 */
[----:B------:R-:W-:-:S04]  /*39d60*/  IADD3 R249, R252, -0x96, RZ ;  /* 0xffffff6afcf97810 */ /* 0x000fc80007ffe0ff */
[----:B------:R-:W-:Y:S02]  /*39d70*/  ISETP.GE.U32.AND P6, PT, R249, 0x7ffffeeb, PT ;  /* 0x7ffffeebf900780c */ /* 0x000fe40003fc6070 */
[----:B------:R-:W-:Y:S02]  /*39d80*/  IADD3 R249, R177, 0x100000, RZ ;  /* 0x00100000b1f97810 */ /* 0x000fe40007ffe0ff */
[----:B------:R-:W-:-:S03]  /*39d90*/  IADD3 R248, R252, -0x9a, RZ ;  /* 0xffffff66fcf87810 */ /* 0x000fc60007ffe0ff */
[----:B------:R1:W-:Y:S01]  /*39da0*/  LDGSTS.E [R249+0x60400], [R208.64], !P4 ;  /* 0x60400000d0f97fae */ /* 0x0003e2000e121844 */
[----:B---3--:R-:W-:-:S03]  /*39db0*/  IMAD.WIDE R224, R2, 0x4, R4 ;  /* 0x0000000402e07825 */ /* 0x008fc600078e0204 */
[----:B------:R-:W3:Y:S01]  /*39dc0*/  LDL.LU.64 R4, [R1+0xe58] ;  /* 0x000e580001047983 */ /* 0x000ee20000300a00 */
[----:B------:R-:W-:-:S03]  /*39dd0*/  ISETP.GE.U32.AND P2, PT, R248, 0x7ffffee7, PT ;  /* 0x7ffffee7f800780c */ /* 0x000fc60003f46070 */
[----:B------:R1:W-:Y:S01]  /*39de0*/  STL.64 [R1+0x1960], R208 ;  /* 0x001960d001007387 */ /* 0x0003e20000100a00 */
[----:B------:R-:W-:-:S03]  /*39df0*/  IADD3 R248, R177, 0x100000, RZ ;  /* 0x00100000b1f87810 */ /* 0x000fc60007ffe0ff */
[----:B------:R-:W-:Y:S01]  /*39e00*/  STL.64 [R1+0x1958], R224 ;  /* 0x001958e001007387 */ /* 0x000fe20000100a00 */
[----:B------:R-:W-:-:S03]  /*39e10*/  IADD3 R3, R177, 0x100000, RZ ;  /* 0x00100000b1037810 */ /* 0x000fc60007ffe0ff */
[----:B------:R4:W-:Y:S04]  /*39e20*/  LDGSTS.E [R248+0x60600], [R224.64], !P4 ;  /* 0x60600000e0f87fae */ /* 0x0009e8000e121844 */
[----:B-1----:R-:W3:Y:S01]  /*39e30*/  LDL.LU.64 R208, [R1+0xe60] ;  /* 0x000e600001d07983 */ /* 0x002ee20000300a00 */
[----:B------:R-:W-:-:S04]  /*39e40*/  IMAD.WIDE R160, R2, 0x4, R160 ;  /* 0x0000000402a07825 */ /* 0x000fc800078e02a0 */
[----:B------:R-:W-:Y:S01]  /*39e50*/  IMAD.WIDE R144, R2, 0x4, R144 ;  /* 0x0000000402907825 */ /* 0x000fe200078e0290 */
[----:B------:R2:W-:Y:S04]  /*39e60*/  STL.64 [R1+0x1920], R160 ;  /* 0x001920a001007387 */ /* 0x0005e80000100a00 */
[----:B------:R2:W-:Y:S04]  /*39e70*/  LDGSTS.E [R3+0x61400], [R160.64], !P3 ;  /* 0x61400000a0037fae */ /* 0x0005e8000d921844 */
[----:B------:R1:W-:Y:S01]  /*39e80*/  STL.64 [R1+0x1918], R144 ;  /* 0x0019189001007387 */ /* 0x0003e20000100a00 */
[----:B------:R-:W-:-:S05]  /*39e90*/  IADD3 R0, R177, 0x100000, RZ ;  /* 0x00100000b1007810 */ /* 0x000fca0007ffe0ff */
        /* <DEDUP_REMOVED lines=10> */
[----:B------:R1:W-:Y:S01]  /*39f40*/  LDGSTS.E [R3+0x62600], [R144.64], !P0 ;  /* 0x6260000090037fae */ /* 0x0003e2000c121844 */
[----:B------:R-:W-:-:S03]  /*39f50*/  IMAD.WIDE R80, R2, 0x4, R80 ;  /* 0x0000000402507825 */ /* 0x000fc600078e0250 */
[----:B-1----:R-:W2:Y:S04]  /*39f60*/  LDL.LU.64 R160, [R1+0xe78] ;  /* 0x000e780001a07983 */ /* 0x002ea80000300a00 */
[----:B------:R3:W-:Y:S04]  /*39f70*/  STL.64 [R1+0x18a0], R80 ;  /* 0x0018a05001007387 */ /* 0x0007e80000100a00 */
[----:B------:R-:W2:Y:S01]  /*39f80*/  LDL.LU.64 R144, [R1+0xe80] ;  /* 0x000e800001907983 */ /* 0x000ea20000300a00 */
[----:B----4-:R-:W-:Y:S01]  /*39f90*/  IMAD.WIDE R224, R2, 0x4, R64 ;  /* 0x0000000402e07825 */ /* 0x010fe200078e0240 */
[----:B------:R-:W-:-:S02]  /*39fa0*/  IADD3 R250, R252, -0x92, RZ ;  /* 0xffffff6efcfa7810 */ /* 0x000fc40007ffe0ff */
[----:B------:R3:W-:Y:S04]  /*39fb0*/  LDGSTS.E [R0+0x63400], [R80.64], !P5 ;  /* 0x6340000050007fae */ /* 0x0007e8000e921844 */
[----:B------:R-:W-:Y:S04]  /*39fc0*/  STL.64 [R1+0x1898], R224 ;  /* 0x001898e001007387 */ /* 0x000fe80000100a00 */
[----:B------:R-:W4:Y:S01]  /*39fd0*/  LDL.LU.64 R64, [R1+0xe88] ;  /* 0x000e880001407983 */ /* 0x000f220000300a00 */
[----:B------:R-:W-:-:S03]  /*39fe0*/  ISETP.GE.U32.AND P1, PT, R250, 0x7ffffeef, PT ;  /* 0x7ffffeeffa00780c */ /* 0x000fc60003f26070 */
[----:B------:R1:W-:Y:S01]  /*39ff0*/  LDGSTS.E [R248+0x63600], [R224.64], !P5 ;  /* 0x63600000e0f87fae */ /* 0x0003e2000e921844 */
[----:B---3--:R-:W-:-:S03]  /*3a000*/  IMAD.WIDE R80, R2, 0x4, R4 ;  /* 0x0000000402507825 */ /* 0x008fc600078e0204 */
[----:B------:R-:W3:Y:S04]  /*3a010*/  LDL.LU.64 R4, [R1+0xe90] ;  /* 0x000e900001047983 */ /* 0x000ee80000300a00 */
[----:B------:R1:W-:Y:S04]  /*3a020*/  STL.64 [R1+0x1860], R80 ;  /* 0x0018605001007387 */ /* 0x0003e80000100a00 */
[----:B------:R1:W-:Y:S01]  /*3a030*/  LDGSTS.E [R3+0x64400], [R80.64], !P1 ;  /* 0x6440000050037fae */ /* 0x0003e2000c921844 */
[----:B------:R-:W-:-:S05]  /*3a040*/  IMAD.WIDE R208, R2, 0x4, R208 ;  /* 0x0000000402d07825 */ /* 0x000fca00078e02d0 */
        /* <DEDUP_REMOVED lines=23> */
[----:B------:R4:W-:Y:S04]  /*3a1c0*/  STL.64 [R1+0x17c8], R160 ;  /* 0x0017c8a001007387 */ /* 0x0009e80000100a00 */
[----:B------:R3:W-:Y:S01]  /*3a1d0*/  STL.64 [R1+0x17c0], R144 ;  /* 0x0017c09001007387 */ /* 0x0007e20000100a00 */
[----:B------:R-:W-:-:S03]  /*3a1e0*/  IADD3 R250, R252, -0x9e, RZ ;  /* 0xffffff62fcfa7810 */ /* 0x000fc60007ffe0ff */
[----:B------:R3:W-:Y:S01]  /*3a1f0*/  LDGSTS.E [R0+0x66600], [R144.64], !P2 ;  /* 0x6660000090007fae */ /* 0x0007e2000d121844 */
[----:B----4-:R-:W-:-:S03]  /*3a200*/  IMAD.WIDE R160, R2, 0x4, R64 ;  /* 0x0000000402a07825 */ /* 0x010fc600078e0240 */
[----:B------:R-:W4:Y:S01]  /*3a210*/  LDL.LU.64 R64, [R1+0xeb8] ;  /* 0x000eb80001407983 */ /* 0x000f220000300a00 */
[----:B------:R-:W-:Y:S01]  /*3a220*/  ISETP.GE.U32.AND P4, PT, R250, 0x7ffffee3, PT ;  /* 0x7ffffee3fa00780c */ /* 0x000fe20003f86070 */
[C---:B---3--:R-:W-:Y:S02]  /*3a230*/  IMAD.WIDE R144, R2.reuse, 0x4, R4 ;  /* 0x0000000402907825 */ /* 0x048fe400078e0204 */
[----:B------:R-:W3:Y:S04]  /*3a240*/  LDL.LU.64 R4, [R1+0xec0] ;  /* 0x000ec00001047983 */ /* 0x000ee80000300a00 */
[----:B------:R1:W-:Y:S04]  /*3a250*/  STL.64 [R1+0x1798], R160 ;  /* 0x001798a001007387 */ /* 0x0003e80000100a00 */
[----:B------:R1:W-:Y:S04]  /*3a260*/  STL.64 [R1+0x1790], R144 ;  /* 0x0017909001007387 */ /* 0x0003e80000100a00 */
[----:B------:R1:W-:Y:S04]  /*3a270*/  LDGSTS.E [R248+0x67400], [R160.64], !P4 ;  /* 0x67400000a0f87fae */ /* 0x0003e8000e121844 */
[----:B------:R1:W-:Y:S01]  /*3a280*/  LDGSTS.E [R3+0x67600], [R144.64], !P4 ;  /* 0x6760000090037fae */ /* 0x0003e2000e121844 */
[----:B------:R-:W-:-:S03]  /*3a290*/  IMAD.WIDE R80, R2, 0x4, R80 ;  /* 0x0000000402507825 */ /* 0x000fc600078e0250 */
[----:B-1----:R-:W3:Y:S04]  /*3a2a0*/  LDL.LU.64 R160, [R1+0xec8] ;  /* 0x000ec80001a07983 */ /* 0x002ee80000300a00 */
[----:B------:R1:W-:Y:S04]  /*3a2b0*/  STL.64 [R1+0x1768], R80 ;  /* 0x0017685001007387 */ /* 0x0003e80000100a00 */
[----:B------:R-:W3:Y:S04]  /*3a2c0*/  LDL.LU.64 R144, [R1+0xed0] ;  /* 0x000ed00001907983 */ /* 0x000ee80000300a00 */
[----:B------:R1:W-:Y:S01]  /*3a2d0*/  LDGSTS.E [R0+0x68400], [R80.64], !P3 ;  /* 0x6840000050007fae */ /* 0x0003e2000d921844 */
[----:B--2---:R-:W-:-:S05]  /*3a2e0*/  IMAD.WIDE R224, R2, 0x4, R60 ;  /* 0x0000000402e07825 */ /* 0x004fca00078e023c */
[----:B------:R-:W-:Y:S04]  /*3a2f0*/  STL.64 [R1+0x1760], R224 ;  /* 0x001760e001007387 */ /* 0x000fe80000100a00 */
[----:B------:R-:W2:Y:S01]  /*3a300*/  LDL.LU.64 R60, [R1+0xed8] ;  /* 0x000ed800013c7983 */ /* 0x000ea20000300a00 */
[----:B------:R-:W-:-:S03]  /*3a310*/  IADD3 R250, R252, -0xa6, RZ ;  /* 0xffffff5afcfa7810 */ /* 0x000fc60007ffe0ff */
[----:B------:R3:W-:Y:S01]  /*3a320*/  LDGSTS.E [R248+0x68600], [R224.64], !P3 ;  /* 0x68600000e0f87fae */ /* 0x0007e2000d921844 */
[----:B-1----:R-:W-:-:S03]  /*3a330*/  IMAD.WIDE R80, R2, 0x4, R62 ;  /* 0x0000000402507825 */ /* 0x002fc600078e023e */
[----:B------:R-:W2:Y:S01]  /*3a340*/  LDL.LU.64 R62, [R1+0xee0] ;  /* 0x000ee000013e7983 */ /* 0x000ea20000300a00 */
        /* <DEDUP_REMOVED lines=8> */
[----:B------:R-:W4:Y:S01]  /*3a3d0*/  LDL.LU.64 R64, [R1+0xef0] ;  /* 0x000ef00001407983 */ /* 0x000f220000300a00 */
[----:B------:R-:W-:-:S04]  /*3a3e0*/  IADD3 R249, R252, -0xb6, RZ ;  /* 0xffffff4afcf97810 */ /* 0x000fc80007ffe0ff */
[----:B------:R-:W-:Y:S02]  /*3a3f0*/  ISETP.GE.U32.AND P2, PT, R249, 0x7ffffecb, PT ;  /* 0x7ffffecbf900780c */ /* 0x000fe40003f46070 */
[----:B------:R-:W-:Y:S01]  /*3a400*/  IADD3 R249, R252, -0xbe, RZ ;  /* 0xffffff42fcf97810 */ /* 0x000fe20007ffe0ff */
[----:B---3--:R-:W-:Y:S02]  /*3a410*/  IMAD.WIDE R224, R2, 0x4, R4 ;  /* 0x0000000402e07825 */ /* 0x008fe400078e0204 */
[----:B------:R-:W3:Y:S01]  /*3a420*/  LDL.LU.64 R4, [R1+0xef8] ;  /* 0x000ef80001047983 */ /* 0x000ee20000300a00 */
[----:B------:R-:W-:Y:S02]  /*3a430*/  ISETP.GE.U32.AND P3, PT, R249, 0x7ffffec3, PT ;  /* 0x7ffffec3f900780c */ /* 0x000fe40003f66070 */
[----:B------:R-:W-:Y:S01]  /*3a440*/  IADD3 R249, R177, 0x100000, RZ ;  /* 0x00100000b1f97810 */ /* 0x000fe20007ffe0ff */
[----:B------:R1:W-:Y:S01]  /*3a450*/  STL.64 [R1+0x1708], R208 ;  /* 0x001708d001007387 */ /* 0x0003e20000100a00 */
[----:B------:R-:W-:-:S03]  /*3a460*/  IADD3 R248, R252, -0xc2, RZ ;  /* 0xffffff3efcf87810 */ /* 0x000fc60007ffe0ff */
[----:B------:R-:W-:Y:S04]  /*3a470*/  STL.64 [R1+0x1700], R224 ;  /* 0x001700e001007387 */ /* 0x000fe80000100a00 */
[----:B------:R1:W-:Y:S01]  /*3a480*/  LDGSTS.E [R249+0x6a400], [R208.64], !P5 ;  /* 0x6a400000d0f97fae */ /* 0x0003e2000e921844 */
[----:B------:R-:W-:Y:S02]  /*3a490*/  ISETP.GE.U32.AND P0, PT, R248, 0x7ffffebf, PT ;  /* 0x7ffffebff800780c */ /* 0x000fe40003f06070 */
[----:B------:R-:W-:-:S05]  /*3a4a0*/  IADD3 R248, R177, 0x100000, RZ ;  /* 0x00100000b1f87810 */ /* 0x000fca0007ffe0ff */
[----:B------:R4:W-:Y:S04]  /*3a4b0*/  LDGSTS.E [R248+0x6a600], [R224.64], !P5 ;  /* 0x6a600000e0f87fae */ /* 0x0009e8000e921844 */
[----:B-1----:R-:W3:Y:S01]  /*3a4c0*/  LDL.LU.64 R208, [R1+0xf00] ;  /* 0x000f000001d07983 */ /* 0x002ee20000300a00 */
[----:B------:R-:W-:-:S04]  /*3a4d0*/  IMAD.WIDE R160, R2, 0x4, R160 ;  /* 0x0000000402a07825 */ /* 0x000fc800078e02a0 */
[C---:B------:R-:W-:Y:S01]  /*3a4e0*/  IMAD.WIDE R144, R2.reuse, 0x4, R144 ;  /* 0x0000000402907825 */ /* 0x040fe200078e0290 */
        /* <DEDUP_REMOVED lines=17> */
[----:B------:R-:W2:Y:S01]  /*3a600*/  LDL.LU.64 R144, [R1+0xf20] ;  /* 0x000f200001907983 */ /* 0x000ea20000300a00 */
[----:B----4-:R-:W-:Y:S01]  /*3a610*/  IMAD.WIDE R224, R2, 0x4, R64 ;  /* 0x0000000402e07825 */ /* 0x010fe200078e0240 */
[----:B------:R-:W-:Y:S02]  /*3a620*/  IADD3 R250, R252, -0xba, RZ ;  /* 0xffffff46fcfa7810 */ /* 0x000fe40007ffe0ff */
[----:B------:R3:W-:Y:S04]  /*3a630*/  LDGSTS.E [R0+0x6d400], [R80.64], !P2 ;  /* 0x6d40000050007fae */ /* 0x0007e8000d121844 */
[----:B------:R-:W-:Y:S04]  /*3a640*/  STL.64 [R1+0x1668], R224 ;  /* 0x001668e001007387 */ /* 0x000fe80000100a00 */
[----:B------:R-:W4:Y:S01]  /*3a650*/  LDL.LU.64 R64, [R1+0xf28] ;  /* 0x000f280001407983 */ /* 0x000f220000300a00 */
[----:B------:R-:W-:Y:S01]  /*3a660*/  ISETP.GE.U32.AND P4, PT, R250, 0x7ffffec7, PT ;  /* 0x7ffffec7fa00780c */ /* 0x000fe20003f86070 */
[----:B---3--:R-:W-:-:S02]  /*3a670*/  IMAD.WIDE R80, R2, 0x4, R4 ;  /* 0x0000000402507825 */ /* 0x008fc400078e0204 */
[----:B------:R1:W-:Y:S04]  /*3a680*/  LDGSTS.E [R248+0x6d600], [R224.64], !P2 ;  /* 0x6d600000e0f87fae */ /* 0x0003e8000d121844 */
        /* <DEDUP_REMOVED lines=25> */
[----:B-1----:R-:W2:Y:S04]  /*3a820*/  LDL.LU.64 R208, [R1+0xf50] ;  /* 0x000f500001d07983 */ /* 0x002ea80000300a00 */
[----:B------:R4:W-:Y:S01]  /*3a830*/  STL.64 [R1+0x15e0], R160 ;  /* 0x0015e0a001007387 */ /* 0x0009e20000100a00 */
[----:B------:R-:W-:-:S05]  /*3a840*/  IMAD.WIDE R144, R2, 0x4, R144 ;  /* 0x0000000402907825 */ /* 0x000fca00078e0290 */
        /* <DEDUP_REMOVED lines=18> */
[----:B------:R-:W-:Y:S01]  /*3a970*/  STL.64 [R1+0x1598], R224 ;  /* 0x001598e001007387 */ /* 0x000fe20000100a00 */
[----:B-1----:R-:W-:Y:S01]  /*3a980*/  IMAD.WIDE R80, R2, 0x4, R62 ;  /* 0x0000000402507825 */ /* 0x002fe200078e023e */
[----:B------:R-:W-:Y:S02]  /*3a990*/  IADD3 R250, R252, -0xce, RZ ;  /* 0xffffff32fcfa7810 */ /* 0x000fe40007ffe0ff */
[----:B------:R-:W2:Y:S04]  /*3a9a0*/  LDL.LU.64 R62, [R1+0xf78] ;  /* 0x000f7800013e7983 */ /* 0x000ea80000300a00 */
[----:B------:R-:W2:Y:S01]  /*3a9b0*/  LDL.LU.64 R60, [R1+0xf80] ;  /* 0x000f8000013c7983 */ /* 0x000ea20000300a00 */
[----:B------:R-:W-:-:S03]  /*3a9c0*/  ISETP.GE.U32.AND P6, PT, R250, 0x7ffffeb3, PT ;  /* 0x7ffffeb3fa00780c */ /* 0x000fc60003fc6070 */
[----:B------:R1:W-:Y:S04]  /*3a9d0*/  STL.64 [R1+0x1580], R80 ;  /* 0x0015805001007387 */ /* 0x0003e80000100a00 */
[----:B------:R3:W-:Y:S06]  /*3a9e0*/  LDGSTS.E [R248+0x72600], [R224.64], !P1 ;  /* 0x72600000e0f87fae */ /* 0x0007ec000c921844 */
[----:B------:R1:W-:Y:S01]  /*3a9f0*/  LDGSTS.E [R3+0x73400], [R80.64], !P6 ;  /* 0x7340000050037fae */ /* 0x0003e2000f121844 */
[----:B------:R-:W-:-:S05]  /*3aa00*/  IMAD.WIDE R208, R2, 0x4, R208 ;  /* 0x0000000402d07825 */ /* 0x000fca00078e02d0 */
[----:B------:R4:W-:Y:S04]  /*3aa10*/  STL.64 [R1+0x1578], R208 ;  /* 0x001578d001007387 */ /* 0x0009e80000100a00 */
[----:B-1----:R-:W2:Y:S04]  /*3aa20*/  LDL.LU.64 R80, [R1+0xf88] ;  /* 0x000f880001507983 */ /* 0x002ea80000300a00 */
[----:B------:R4:W-:Y:S01]  /*3aa30*/  LDGSTS.E [R0+0x73600], [R208.64], !P6 ;  /* 0x73600000d0007fae */ /* 0x0009e2000f121844 */
[----:B------:R-:W-:-:S04]  /*3aa40*/  IADD3 R249, R252, -0xde, RZ ;  /* 0xffffff22fcf97810 */ /* 0x000fc80007ffe0ff */
[----:B------:R-:W-:Y:S01]  /*3aa50*/  ISETP.GE.U32.AND P0, PT, R249, 0x7ffffea3, PT ;  /* 0x7ffffea3f900780c */ /* 0x000fe20003f06070 */
[----:B----4-:R-:W-:Y:S02]  /*3aa60*/  IMAD.WIDE R208, R2, 0x4, R64 ;  /* 0x0000000402d07825 */ /* 0x010fe400078e0240 */
[----:B------:R-:W4:Y:S01]  /*3aa70*/  LDL.LU.64 R64, [R1+0xf90] ;  /* 0x000f900001407983 */ /* 0x000f220000300a00 */
[----:B------:R-:W-:-:S04]  /*3aa80*/  IADD3 R249, R252, -0xe6, RZ ;  /* 0xffffff1afcf97810 */ /* 0x000fc80007ffe0ff */
[----:B------:R-:W-:Y:S02]  /*3aa90*/  ISETP.GE.U32.AND P1, PT, R249, 0x7ffffe9b, PT ;  /* 0x7ffffe9bf900780c */ /* 0x000fe40003f26070 */
[----:B------:R-:W-:Y:S01]  /*3aaa0*/  IADD3 R249, R177, 0x100000, RZ ;  /* 0x00100000b1f97810 */ /* 0x000fe20007ffe0ff */
[----:B---3--:R-:W-:Y:S02]  /*3aab0*/  IMAD.WIDE R224, R2, 0x4, R4 ;  /* 0x0000000402e07825 */ /* 0x008fe400078e0204 */
[----:B------:R-:W3:Y:S04]  /*3aac0*/  LDL.LU.64 R4, [R1+0xf98] ;  /* 0x000f980001047983 */ /* 0x000ee80000300a00 */
        /* <DEDUP_REMOVED lines=9> */
[----:B------:R-:W-:Y:S01]  /*3ab60*/  IMAD.WIDE R144, R2, 0x4, R144 ;  /* 0x0000000402907825 */ /* 0x000fe200078e0290 */
[----:B------:R-:W-:Y:S04]  /*3ab70*/  STL.64 [R1+0x1540], R160 ;  /* 0x001540a001007387 */ /* 0x000fe80000100a00 */
[----:B------:R2:W-:Y:S04]  /*3ab80*/  LDGSTS.E [R3+0x75400], [R160.64], !P4 ;  /* 0x75400000a0037fae */ /* 0x0005e8000e121844 */
[----:B------:R1:W-:Y:S04]  /*3ab90*/  STL.64 [R1+0x1538], R144 ;  /* 0x0015389001007387 */ /* 0x0003e80000100a00 */
[----:B------:R1:W-:Y:S01]  /*3aba0*/  LDGSTS.E [R0+0x75600], [R144.64], !P4 ;  /* 0x7560000090007fae */ /* 0x0003e2000e121844 */
[----:B------:R-:W-:-:S03]  /*3abb0*/  IADD3 R250, R252, -0xda, RZ ;  /* 0xffffff26fcfa7810 */ /* 0x000fc60007ffe0ff */
[----:B-1----:R-:W3:Y:S01]  /*3abc0*/  LDL.LU.64 R144, [R1+0xfa8] ;  /* 0x000fa80001907983 */ /* 0x002ee20000300a00 */
[----:B------:R-:W-:Y:S01]  /*3abd0*/  ISETP.GE.U32.AND P3, PT, R250, 0x7ffffea7, PT ;  /* 0x7ffffea7fa00780c */ /* 0x000fe20003f66070 */
[C---:B--2---:R-:W-:Y:S02]  /*3abe0*/  IMAD.WIDE R160, R2.reuse, 0x4, R60 ;  /* 0x0000000402a07825 */ /* 0x044fe400078e023c */
[----:B------:R-:W2:Y:S02]  /*3abf0*/  LDL.LU.64 R60, [R1+0xfb0] ;  /* 0x000fb000013c7983 */ /* 0x000ea40000300a00 */
[----:B------:R-:W-:-:S05]  /*3ac00*/  IMAD.WIDE R62, R2, 0x4, R62 ;  /* 0x00000004023e7825 */ /* 0x000fca00078e023e */
[----:B------:R1:W-:Y:S04]  /*3ac10*/  STL.64 [R1+0x1520], R62 ;  /* 0x0015203e01007387 */ /* 0x0003e80000100a00 */
[----:B------:R1:W-:Y:S04]  /*3ac20*/  STL.64 [R1+0x1518], R160 ;  /* 0x001518a001007387 */ /* 0x0003e80000100a00 */
        /* <DEDUP_REMOVED lines=8> */
[----:B------:R-:W-:Y:S04]  /*3acb0*/  STL.64 [R1+0x14f8], R224 ;  /* 0x0014f8e001007387 */ /* 0x000fe80000100a00 */
[----:B-1----:R-:W4:Y:S04]  /*3acc0*/  LDL.LU.64 R80, [R1+0xfc8] ;  /* 0x000fc80001507983 */ /* 0x002f280000300a00 */
[----:B------:R-:W4:Y:S01]  /*3acd0*/  LDL.LU.64 R64, [R1+0xfd0] ;  /* 0x000fd00001407983 */ /* 0x000f220000300a00 */
[----:B------:R-:W-:Y:S01]  /*3ace0*/  IADD3 R250, R252, -0xe2, RZ ;  /* 0xffffff1efcfa7810 */ /* 0x000fe20007ffe0ff */
[----:B---3--:R-:W-:-:S02]  /*3acf0*/  IMAD.WIDE R4, R2, 0x4, R4 ;  /* 0x0000000402047825 */ /* 0x008fc400078e0204 */
[----:B------:R2:W-:Y:S01]  /*3ad00*/  LDGSTS.E [R248+0x77600], [R224.64], !P0 ;  /* 0x77600000e0f87fae */ /* 0x0005e2000c121844 */
[----:B------:R-:W-:-:S03]  /*3ad10*/  ISETP.GE.U32.AND P5, PT, R250, 0x7ffffe9f, PT ;  /* 0x7ffffe9ffa00780c */ /* 0x000fc60003fa6070 */
[----:B------:R1:W-:Y:S10]  /*3ad20*/  STL.64 [R1+0x14e0], R4 ;  /* 0x0014e00401007387 */ /* 0x0003f40000100a00 */
[----:B------:R1:W-:Y:S01]  /*3ad30*/  LDGSTS.E [R3+0x78400], [R4.64], !P5 ;  /* 0x7840000004037fae */ /* 0x0003e2000e921844 */
[----:B------:R-:W-:-:S05]  /*3ad40*/  IMAD.WIDE R208, R2, 0x4, R208 ;  /* 0x0000000402d07825 */ /* 0x000fca00078e02d0 */
[----:B------:R3:W-:Y:S04]  /*3ad50*/  STL.64 [R1+0x14d8], R208 ;  /* 0x0014d8d001007387 */ /* 0x0007e80000100a00 */
[----:B-1----:R-:W4:Y:S04]  /*3ad60*/  LDL.LU.64 R4, [R1+0xfd8] ;  /* 0x000fd80001047983 */ /* 0x002f280000300a00 */
[----:B------:R3:W-:Y:S01]  /*3ad70*/  LDGSTS.E [R0+0x78600], [R208.64], !P5 ;  /* 0x78600000d0007fae */ /* 0x0007e2000e921844 */
[----:B------:R-:W-:-:S03]  /*3ad80*/  IMAD.WIDE R240, R2, 0x4, R144 ;  /* 0x0000000402f07825 */ /* 0x000fc600078e0290 */
[----:B------:R-:W4:Y:S01]  /*3ad90*/  LDL.LU.64 R144, [R1+0xfe0] ;  /* 0x000fe00001907983 */ /* 0x000f220000300a00 */
[----:B--2---:R-:W-:-:S03]  /*3ada0*/  IMAD.WIDE R224, R2, 0x4, R60 ;  /* 0x0000000402e07825 */ /* 0x004fc600078e023c */
[----:B------:R-:W2:Y:S04]  /*3adb0*/  LDL.LU.64 R60, [R1+0x13f8] ;  /* 0x0013f800013c7983 */ /* 0x000ea80000300a00 */
[----:B------:R1:W-:Y:S04]  /*3adc0*/  STL.64 [R1+0x14c0], R240 ;  /* 0x0014c0f001007387 */ /* 0x0003e80000100a00 */
[----:B------:R4:W-:Y:S01]  /*3add0*/  STL.64 [R1+0x14b8], R224 ;  /* 0x0014b8e001007387 */ /* 0x0009e20000100a00 */
[----:B---3--:R-:W-:-:S03]  /*3ade0*/  IMAD.WIDE R208, R2, 0x4, R62 ;  /* 0x0000000402d07825 */ /* 0x008fc600078e023e */
[----:B------:R-:W3:Y:S01]  /*3adf0*/  LDL.LU.64 R62, [R1+0x1400] ;  /* 0x00140000013e7983 */ /* 0x000ee20000300a00 */
        /* <DEDUP_REMOVED lines=8> */
[C---:B------:R-:W-:Y:S02]  /*3ae80*/  IMAD.WIDE R160, R2.reuse, 0x4, R160 ;  /* 0x0000000402a07825 */ /* 0x040fe400078e02a0 */
[----:B------:R1:W-:Y:S04]  /*3ae90*/  LDGSTS.E [R249+0x79400], [R240.64], !P1 ;  /* 0x79400000f0f97fae */ /* 0x0003e8000c921844 */
[----:B------:R4:W-:Y:S04]  /*3aea0*/  LDGSTS.E [R248+0x79600], [R224.64], !P1 ;  /* 0x79600000e0f87fae */ /* 0x0009e8000c921844 */
[----:B------:R4:W-:Y:S04]  /*3aeb0*/  LDGSTS.E [R3+0x7a400], [R208.64], !P6 ;  /* 0x7a400000d0037fae */ /* 0x0009e8000f121844 */
[----:B-1----:R-:W3:Y:S04]  /*3aec0*/  LDL.LU.64 R240, [R1+0x4228] ;  /* 0x0042280001f07983 */ /* 0x002ee80000300a00 */
[----:B------:R-:W-:Y:S04]  /*3aed0*/  STL.64 [R1+0x14a0], R208 ;  /* 0x0014a0d001007387 */ /* 0x000fe80000100a00 */
[----:B------:R1:W-:Y:S04]  /*3aee0*/  STL.64 [R1+0x1498], R160 ;  /* 0x001498a001007387 */ /* 0x0003e80000100a00 */
[----:B------:R1:W-:Y:S01]  /*3aef0*/  LDGSTS.E [R0+0x7a600], [R160.64], !P6 ;  /* 0x7a600000a0007fae */ /* 0x0003e2000f121844 */
[----:B----4-:R-:W-:-:S03]  /*3af00*/  IMAD.WIDE R224, R2, 0x4, R80 ;  /* 0x0000000402e07825 */ /* 0x010fc600078e0250 */
[----:B------:R-:W4:Y:S01]  /*3af10*/  LDL.LU.64 R80, [R1+0x1408] ;  /* 0x0014080001507983 */ /* 0x000f220000300a00 */
[----:B-1----:R-:W-:-:S03]  /*3af20*/  IMAD.WIDE R160, R2, 0x4, R64 ;  /* 0x0000000402a07825 */ /* 0x002fc600078e0240 */
[----:B------:R-:W4:Y:S01]  /*3af30*/  LDL.LU.64 R64, [R1+0x1410] ;  /* 0x0014100001407983 */ /* 0x000f220000300a00 */
[----:B------:R-:W-:-:S04]  /*3af40*/  IADD3 R250, R252, -0xee, RZ ;  /* 0xffffff12fcfa7810 */ /* 0x000fc80007ffe0ff */
[----:B------:R-:W-:Y:S01]  /*3af50*/  ISETP.GE.U32.AND P2, PT, R250, 0x7ffffe93, PT ;  /* 0x7ffffe93fa00780c */ /* 0x000fe20003f46070 */
[----:B------:R-:W-:Y:S04]  /*3af60*/  STL.64 [R1+0x1480], R224 ;  /* 0x001480e001007387 */ /* 0x000fe80000100a00 */
[----:B------:R1:W-:Y:S08]  /*3af70*/  STL.64 [R1+0x1478], R160 ;  /* 0x001478a001007387 */ /* 0x0003f00000100a00 */
[----:B------:R1:W-:Y:S01]  /*3af80*/  LDGSTS.E [R248+0x7b400], [R224.64], !P2 ;  /* 0x7b400000e0f87fae */ /* 0x0003e2000d121844 */
[----:B------:R-:W-:-:S03]  /*3af90*/  IMAD.WIDE R208, R2, 0x4, R4 ;  /* 0x0000000402d07825 */ /* 0x000fc600078e0204 */
[----:B------:R1:W-:Y:S04]  /*3afa0*/  LDGSTS.E [R3+0x7b600], [R160.64], !P2 ;  /* 0x7b600000a0037fae */ /* 0x0003e8000d121844 */
[----:B------:R-:W4:Y:S04]  /*3afb0*/  LDL.LU.64 R4, [R1+0x13e0] ;  /* 0x0013e00001047983 */ /* 0x000f280000300a00 */
[----:B------:R2:W-:Y:S04]  /*3afc0*/  STL.64 [R1+0x1460], R208 ;  /* 0x001460d001007387 */ /* 0x0005e80000100a00 */
[----:B-1----:R-:W4:Y:S04]  /*3afd0*/  LDL.LU.64 R160, [R1+0x13e8] ;  /* 0x0013e80001a07983 */ /* 0x002f280000300a00 */
[----:B------:R2:W-:Y:S01]  /*3afe0*/  LDGSTS.E [R0+0x7c400], [R208.64], !P4 ;  /* 0x7c400000d0007fae */ /* 0x0005e2000e121844 */
[----:B------:R-:W-:-:S05]  /*3aff0*/  IMAD.WIDE R224, R2, 0x4, R144 ;  /* 0x0000000402e07825 */ /* 0x000fca00078e0290 */
[----:B------:R-:W-:Y:S01]  /*3b000*/  STL.64 [R1+0x1458], R224 ;  /* 0x001458e001007387 */ /* 0x000fe20000100a00 */
[----:B------:R-:W-:-:S03]  /*3b010*/  IADD3 R250, R252, -0xf6, RZ ;  /* 0xffffff0afcfa7810 */ /* 0x000fc60007ffe0ff */
[----:B------:R1:W-:Y:S01]  /*3b020*/  LDGSTS.E [R248+0x7c600], [R224.64], !P4 ;  /* 0x7c600000e0f87fae */ /* 0x0003e2000e121844 */
[----:B--2---:R-:W-:-:S03]  /*3b030*/  IMAD.WIDE R208, R2, 0x4, R60 ;  /* 0x0000000402d07825 */ /* 0x004fc600078e023c */
[----:B------:R-:W2:Y:S01]  /*3b040*/  LDL.LU.64 R60, [R1+0x13f0] ;  /* 0x0013f000013c7983 */ /* 0x000ea20000300a00 */
[----:B---3--:R-:W-:-:S03]  /*3b050*/  IMAD.WIDE R144, R2, 0x4, R62 ;  /* 0x0000000402907825 */ /* 0x008fc600078e023e */
[----:B------:R-:W3:Y:S01]  /*3b060*/  LDL.LU.64 R62, [R1+0x13c8] ;  /* 0x0013c800013e7983 */ /* 0x000ee20000300a00 */
[----:B------:R-:W-:-:S03]  /*3b070*/  ISETP.GE.U32.AND P3, PT, R250, 0x7ffffe8b, PT ;  /* 0x7ffffe8bfa00780c */ /* 0x000fc60003f66070 */
[----:B------:R-:W-:Y:S04]  /*3b080*/  STL.64 [R1+0x1440], R208 ;  /* 0x001440d001007387 */ /* 0x000fe80000100a00 */
[----:B------:R1:W-:Y:S06]  /*3b090*/  STL.64 [R1+0x1438], R144 ;  /* 0x0014389001007387 */ /* 0x0003ec0000100a00 */
[----:B------:R4:W-:Y:S04]  /*3b0a0*/  LDGSTS.E [R3+0x7d400], [R208.64], !P3 ;  /* 0x7d400000d0037fae */ /* 0x0009e8000d921844 */
[----:B------:R1:W-:Y:S04]  /*3b0b0*/  LDGSTS.E [R0+0x7d600], [R144.64], !P3 ;  /* 0x7d60000090007fae */ /* 0x0003e8000d921844 */
[----:B-1----:R-:W3:Y:S01]  /*3b0c0*/  LDL.LU.64 R144, [R1+0x13d0] ;  /* 0x0013d00001907983 */ /* 0x002ee20000300a00 */
[----:B------:R-:W-:Y:S01]  /*3b0d0*/  IADD3 R249, R252, -0x87, RZ ;  /* 0xffffff79fcf97810 */ /* 0x000fe20007ffe0ff */
[----:B----4-:R-:W-:-:S04]  /*3b0e0*/  IMAD.WIDE R208, R2, 0x4, R80 ;  /* 0x0000000402d07825 */ /* 0x010fc800078e0250 */
[----:B------:R-:W-:Y:S02]  /*3b0f0*/  IMAD.WIDE R80, R2, 0x4, R64 ;  /* 0x0000000402507825 */ /* 0x000fe400078e0240 */
[----:B------:R-:W4:Y:S01]  /*3b100*/  LDL.LU.64 R64, [R1+0x13d8] ;  /* 0x0013d80001407983 */ /* 0x000f220000300a00 */
[----:B------:R-:W-:Y:S02]  /*3b110*/  ISETP.GE.U32.AND P6, PT, R249, 0x7ffffefa, PT ;  /* 0x7ffffefaf900780c */ /* 0x000fe40003fc6070 */
[C---:B------:R-:W-:Y:S02]  /*3b120*/  IADD3 R249, R252.reuse, -0x8f, RZ ;  /* 0xffffff71fcf97810 */ /* 0x040fe40007ffe0ff */
[----:B------:R-:W-:Y:S02]  /*3b130*/  IADD3 R248, R252, -0x93, RZ ;  /* 0xffffff6dfcf87810 */ /* 0x000fe40007ffe0ff */
[----:B------:R-:W-:Y:S02]  /*3b140*/  ISETP.GE.U32.AND P4, PT, R249, 0x7ffffef2, PT ;  /* 0x7ffffef2f900780c */ /* 0x000fe40003f86070 */
[----:B------:R-:W-:-:S02]  /*3b150*/  ISETP.GE.U32.AND P3, PT, R248, 0x7ffffeee, PT ;  /* 0x7ffffeeef800780c */ /* 0x000fc40003f66070 */
[C---:B------:R-:W-:Y:S02]  /*3b160*/  IADD3 R249, R177.reuse, 0x100000, RZ ;  /* 0x00100000b1f97810 */ /* 0x040fe40007ffe0ff */
[----:B------:R-:W-:Y:S01]  /*3b170*/  IADD3 R248, R177, 0x100000, RZ ;  /* 0x00100000b1f87810 */ /* 0x000fe20007ffe0ff */
[----:B------:R-:W-:Y:S04]  /*3b180*/  STL.64 [R1+0x1408], R208 ;  /* 0x001408d001007387 */ /* 0x000fe80000100a00 */
[----:B------:R1:W-:Y:S04]  /*3b190*/  STL.64 [R1+0x1400], R80 ;  /* 0x0014005001007387 */ /* 0x0003e80000100a00 */
[----:B------:R4:W-:Y:S01]  /*3b1a0*/  LDGSTS.E [R249+0x7e400], [R208.64], !P0 ;  /* 0x7e400000d0f97fae */ /* 0x0009e2000c121844 */
[----:B------:R-:W-:-:S03]  /*3b1b0*/  IMAD.WIDE R176, R2, 0x4, R4 ;  /* 0x0000000402b07825 */ /* 0x000fc600078e0204 */
[----:B------:R-:W4:Y:S04]  /*3b1c0*/  LDL.LU.64 R4, [R1+0x11e8] ;  /* 0x0011e80001047983 */ /* 0x000f280000300a00 */
[----:B------:R2:W-:Y:S04]  /*3b1d0*/  STL.64 [R1+0x13f8], R176 ;  /* 0x0013f8b001007387 */ /* 0x0005e80000100a00 */
[----:B------:R1:W-:Y:S01]  /*3b1e0*/  LDGSTS.E [R248+0x7e600], [R80.64], !P0 ;  /* 0x7e60000050f87fae */ /* 0x0003e2000c121844 */
[----:B------:R-:W-:-:S03]  /*3b1f0*/  IMAD.WIDE R160, R2, 0x4, R160 ;  /* 0x0000000402a07825 */ /* 0x000fc600078e02a0 */
[----:B------:R2:W-:Y:S04]  /*3b200*/  LDGSTS.E [R3+0x7f400], [R176.64], !P5 ;  /* 0x7f400000b0037fae */ /* 0x0005e8000e921844 */
[----:B------:R3:W-:Y:S04]  /*3b210*/  LDGSTS.E [R0+0x7f600], [R160.64], !P5 ;  /* 0x7f600000a0007fae */ /* 0x0007e8000e921844 */
[----:B-1----:R-:W4:Y:S04]  /*3b220*/  LDL.LU.64 R80, [R1+0x11f0] ;  /* 0x0011f00001507983 */ /* 0x002f280000300a00 */
[----:B------:R3:W-:Y:S01]  /*3b230*/  STL.64 [R1+0x13e0], R160 ;  /* 0x0013e0a001007387 */ /* 0x0007e20000100a00 */
[----:B--2---:R-:W-:-:S03]  /*3b240*/  IMAD.WIDE R176, R2, 0x4, R60 ;  /* 0x0000000402b07825 */ /* 0x004fc600078e023c */
[----:B------:R-:W2:Y:S01]  /*3b250*/  LDL.LU.64 R60, [R1+0x11f8] ;  /* 0x0011f800013c7983 */ /* 0x000ea20000300a00 */
[----:B---3--:R-:W-:-:S03]  /*3b260*/  IMAD.WIDE R160, R2, 0x4, R62 ;  /* 0x0000000402a07825 */ /* 0x008fc600078e023e */
[----:B------:R-:W3:Y:S01]  /*3b270*/  LDL.LU.64 R62, [R1+0x1200] ;  /* 0x00120000013e7983 */ /* 0x000ee20000300a00 */
[----:B------:R-:W-:-:S04]  /*3b280*/  IADD3 R250, R252, -0x83, RZ ;  /* 0xffffff7dfcfa7810 */ /* 0x000fc80007ffe0ff */
[----:B------:R-:W-:Y:S02]  /*3b290*/  ISETP.GE.U32.AND P1, PT, R250, 0x7ffffefe, PT ;  /* 0x7ffffefefa00780c */ /* 0x000fe40003f26070 */
[----:B------:R-:W-:-:S04]  /*3b2a0*/  LOP3.LUT R113, R113, 0x40, RZ, 0x3c, !PT ;  /* 0x0000004071717812 */ /* 0x000fc800078e3cff */
[C---:B------:R-:W-:Y:S02]  /*3b2b0*/  IADD3 R248, R113.reuse, 0x100000, RZ ;  /* 0x0010000071f87810 */ /* 0x040fe40007ffe0ff */
[----:B------:R-:W-:Y:S01]  /*3b2c0*/  IADD3 R3, R113, 0x100000, RZ ;  /* 0x0010000071037810 */ /* 0x000fe20007ffe0ff */
[----:B------:R1:W-:Y:S04]  /*3b2d0*/  STL.64 [R1+0x1950], R176 ;  /* 0x001950b001007387 */ /* 0x0003e80000100a00 */
[----:B------:R1:W-:Y:S04]  /*3b2e0*/  STL.64 [R1+0x1948], R160 ;  /* 0x001948a001007387 */ /* 0x0003e80000100a00 */
[----:B------:R1:W-:Y:S04]  /*3b2f0*/  LDGSTS.E [R248+0x60800], [R176.64], !P1 ;  /* 0x60800000b0f87fae */ /* 0x0003e8000c921844 */
[----:B------:R1:W-:Y:S01]  /*3b300*/  LDGSTS.E [R3+0x60a00], [R160.64], !P1 ;  /* 0x60a00000a0037fae */ /* 0x0003e2000c921844 */
[----:B------:R-:W-:-:S03]  /*3b310*/  IMAD.WIDE R144, R2, 0x4, R144 ;  /* 0x0000000402907825 */ /* 0x000fc600078e0290 */
[----:B-1----:R-:W3:Y:S04]  /*3b320*/  LDL.LU.64 R176, [R1+0x1208] ;  /* 0x0012080001b07983 */ /* 0x002ee80000300a00 */
[----:B------:R1:W-:Y:S04]  /*3b330*/  STL.64 [R1+0x1910], R144 ;  /* 0x0019109001007387 */ /* 0x0003e80000100a00 */
[----:B------:R-:W3:Y:S01]  /*3b340*/  LDL.LU.64 R160, [R1+0x1210] ;  /* 0x0012100001a07983 */ /* 0x000ee20000300a00 */
[----:B----4-:R-:W-:-:S05]  /*3b350*/  IMAD.WIDE R208, R2, 0x4, R64 ;  /* 0x0000000402d07825 */ /* 0x010fca00078e0240 */
[----:B------:R-:W-:Y:S04]  /*3b360*/  STL.64 [R1+0x1908], R208 ;  /* 0x001908d001007387 */ /* 0x000fe80000100a00 */
[----:B------:R-:W4:Y:S01]  /*3b370*/  LDL.LU.64 R64, [R1+0x1218] ;  /* 0x0012180001407983 */ /* 0x000f220000300a00 */
[----:B------:R-:W-:Y:S02]  /*3b380*/  IADD3 R250, R252, -0x8b, RZ ;  /* 0xffffff75fcfa7810 */ /* 0x000fe40007ffe0ff */
[----:B------:R-:W-:Y:S02]  /*3b390*/  IADD3 R0, R113, 0x100000, RZ ;  /* 0x0010000071007810 */ /* 0x000fe40007ffe0ff */
[----:B------:R-:W-:-:S03]  /*3b3a0*/  ISETP.GE.U32.AND P2, PT, R250, 0x7ffffef6, PT ;  /* 0x7ffffef6fa00780c */ /* 0x000fc60003f46070 */
[----:B------:R1:W-:Y:S04]  /*3b3b0*/  LDGSTS.E [R0+0x61800], [R144.64], !P6 ;  /* 0x6180000090007fae */ /* 0x0003e8000f121844 */
[----:B------:R3:W-:Y:S01]  /*3b3c0*/  LDGSTS.E [R248+0x61a00], [R208.64], !P6 ;  /* 0x61a00000d0f87fae */ /* 0x0007e2000f121844 */
[----:B-1----:R-:W-:-:S03]  /*3b3d0*/  IMAD.WIDE R144, R2, 0x4, R4 ;  /* 0x0000000402907825 */ /* 0x002fc600078e0204 */
[----:B------:R-:W4:Y:S04]  /*3b3e0*/  LDL.LU.64 R4, [R1+0x1220] ;  /* 0x0012200001047983 */ /* 0x000f280000300a00 */
[----:B------:R1:W-:Y:S04]  /*3b3f0*/  STL.64 [R1+0x18d0], R144 ;  /* 0x0018d09001007387 */ /* 0x0003e80000100a00 */
[----:B------:R1:W-:Y:S01]  /*3b400*/  LDGSTS.E [R3+0x62800], [R144.64], !P2 ;  /* 0x6280000090037fae */ /* 0x0003e2000d121844 */
[----:B------:R-:W-:-:S05]  /*3b410*/  IMAD.WIDE R80, R2, 0x4, R80 ;  /* 0x0000000402507825 */ /* 0x000fca00078e0250 */
[----:B------:R2:W-:Y:S04]  /*3b420*/  STL.64 [R1+0x18c8], R80 ;  /* 0x0018c85001007387 */ /* 0x0005e80000100a00 */
[----:B-1----:R-:W4:Y:S04]  /*3b430*/  LDL.LU.64 R144, [R1+0x1228] ;  /* 0x0012280001907983 */ /* 0x002f280000300a00 */
[----:B------:R2:W-:Y:S02]  /*3b440*/  LDGSTS.E [R0+0x62a00], [R80.64], !P2 ;  /* 0x62a0000050007fae */ /* 0x0005e4000d121844 */
[----:B--2---:R-:W-:-:S02]  /*3b450*/  IMAD.WIDE R80, R2, 0x4, R60 ;  /* 0x0000000402507825 */ /* 0x004fc400078e023c */
[----:B------:R-:W2:Y:S02]  /*3b460*/  LDL.LU.64 R60, [R1+0x1230] ;  /* 0x00123000013c7983 */ /* 0x000ea40000300a00 */
[----:B---3--:R-:W-:Y:S02]  /*3b470*/  IMAD.WIDE R208, R2, 0x4, R62 ;  /* 0x0000000402d07825 */ /* 0x008fe400078e023e */
[----:B------:R-:W3:Y:S01]  /*3b480*/  LDL.LU.64 R62, [R1+0x1238] ;  /* 0x00123800013e7983 */ /* 0x000ee20000300a00 */
        /* <DEDUP_REMOVED lines=10> */
[----:B------:R-:W-:-:S05]  /*3b530*/  IADD3 R248, R113, 0x100000, RZ ;  /* 0x0010000071f87810 */ /* 0x000fca0007ffe0ff */
[----:B------:R2:W-:Y:S04]  /*3b540*/  LDGSTS.E [R248+0x63a00], [R208.64], !P4 ;  /* 0x63a00000d0f87fae */ /* 0x0005e8000e121844 */
[----:B-1----:R-:W3:Y:S01]  /*3b550*/  LDL.LU.64 R80, [R1+0x1240] ;  /* 0x0012400001507983 */ /* 0x002ee20000300a00 */
[----:B------:R-:W-:-:S04]  /*3b560*/  IMAD.WIDE R176, R2, 0x4, R176 ;  /* 0x0000000402b07825 */ /* 0x000fc800078e02b0 */
[----:B------:R-:W-:Y:S01]  /*3b570*/  IMAD.WIDE R160, R2, 0x4, R160 ;  /* 0x0000000402a07825 */ /* 0x000fe200078e02a0 */
[----:B------:R4:W-:Y:S04]  /*3b580*/  STL.64 [R1+0x1850], R176 ;  /* 0x001850b001007387 */ /* 0x0009e80000100a00 */
[----:B------:R4:W-:Y:S04]  /*3b590*/  LDGSTS.E [R3+0x64800], [R176.64], !P3 ;  /* 0x64800000b0037fae */ /* 0x0009e8000d921844 */
[----:B------:R1:W-:Y:S01]  /*3b5a0*/  STL.64 [R1+0x1848], R160 ;  /* 0x001848a001007387 */ /* 0x0003e20000100a00 */
[----:B------:R-:W-:-:S03]  /*3b5b0*/  IADD3 R250, R252, -0x97, RZ ;  /* 0xffffff69fcfa7810 */ /* 0x000fc60007ffe0ff */
[----:B------:R1:W-:Y:S01]  /*3b5c0*/  LDGSTS.E [R0+0x64a00], [R160.64], !P3 ;  /* 0x64a00000a0007fae */ /* 0x0003e2000d921844 */
[----:B----4-:R-:W-:-:S03]  /*3b5d0*/  IMAD.WIDE R176, R2, 0x4, R64 ;  /* 0x0000000402b07825 */ /* 0x010fc600078e0240 */
[----:B------:R-:W4:Y:S01]  /*3b5e0*/  LDL.LU.64 R64, [R1+0x1248] ;  /* 0x0012480001407983 */ /* 0x000f220000300a00 */
[----:B------:R-:W-:-:S13]  /*3b5f0*/  ISETP.GE.U32.AND P0, PT, R250, 0x7ffffeea, PT ;  /* 0x7ffffeeafa00780c */ /* 0x000fda0003f06070 */
[----:B------:R1:W-:Y:S02]  /*3b600*/  LDGSTS.E [R248+0x65800], [R176.64], !P0 ;  /* 0x65800000b0f87fae */ /* 0x0003e4000c121844 */
[C---:B-1----:R-:W-:Y:S02]  /*3b610*/  IMAD.WIDE R160, R2.reuse, 0x4, R4 ;  /* 0x0000000402a07825 */ /* 0x042fe400078e0204 */
[----:B------:R-:W4:Y:S04]  /*3b620*/  LDL.LU.64 R4, [R1+0x1250] ;  /* 0x0012500001047983 */ /* 0x000f280000300a00 */
[----:B------:R1:W-:Y:S04]  /*3b630*/  STL.64 [R1+0x1810], R176 ;  /* 0x001810b001007387 */ /* 0x0003e80000100a00 */
[----:B------:R1:W-:Y:S04]  /*3b640*/  STL.64 [R1+0x1808], R160 ;  /* 0x001808a001007387 */ /* 0x0003e80000100a00 */
[----:B------:R1:W-:Y:S04]  /*3b650*/  LDGSTS.E [R3+0x65a00], [R160.64], !P0 ;  /* 0x65a00000a0037fae */ /* 0x0003e8000c121844 */
[----:B-1----:R-:W4:Y:S01]  /*3b660*/  LDL.LU.64 R176, [R1+0x1258] ;  /* 0x0012580001b07983 */ /* 0x002f220000300a00 */
[----:B------:R-:W-:-:S05]  /*3b670*/  IMAD.WIDE R144, R2, 0x4, R144 ;  /* 0x0000000402907825 */ /* 0x000fca00078e0290 */
[----:B------:R3:W-:Y:S04]  /*3b680*/  STL.64 [R1+0x17b8], R144 ;  /* 0x0017b89001007387 */ /* 0x0007e80000100a00 */
[----:B------:R-:W4:Y:S04]  /*3b690*/  LDL.LU.64 R160, [R1+0x1260] ;  /* 0x0012600001a07983 */ /* 0x000f280000300a00 */
[----:B------:R3:W-:Y:S01]  /*3b6a0*/  LDGSTS.E [R0+0x66800], [R144.64], !P5 ;  /* 0x6680000090007fae */ /* 0x0007e2000e921844 */
[----:B--2---:R-:W-:-:S05]  /*3b6b0*/  IMAD.WIDE R208, R2, 0x4, R60 ;  /* 0x0000000402d07825 */ /* 0x004fca00078e023c */
[----:B------:R-:W-:Y:S04]  /*3b6c0*/  STL.64 [R1+0x17b0], R208 ;  /* 0x0017b0d001007387 */ /* 0x000fe80000100a00 */
[----:B------:R-:W2:Y:S01]  /*3b6d0*/  LDL.LU.64 R60, [R1+0x1268] ;  /* 0x00126800013c7983 */ /* 0x000ea20000300a00 */
[----:B------:R-:W-:-:S03]  /*3b6e0*/  IADD3 R250, R252, -0x9f, RZ ;  /* 0xffffff61fcfa7810 */ /* 0x000fc60007ffe0ff */
[----:B------:R1:W-:Y:S01]  /*3b6f0*/  LDGSTS.E [R248+0x66a00], [R208.64], !P5 ;  /* 0x66a00000d0f87fae */ /* 0x0003e2000e921844 */
[----:B---3--:R-:W-:-:S03]  /*3b700*/  IMAD.WIDE R144, R2, 0x4, R62 ;  /* 0x0000000402907825 */ /* 0x008fc600078e023e */
[----:B------:R-:W3:Y:S01]  /*3b710*/  LDL.LU.64 R62, [R1+0x1270] ;  /* 0x00127000013e7983 */ /* 0x000ee20000300a00 */
[----:B------:R-:W-:-:S03]  /*3b720*/  ISETP.GE.U32.AND P1, PT, R250, 0x7ffffee2, PT ;  /* 0x7ffffee2fa00780c */ /* 0x000fc60003f26070 */
[----:B------:R1:W-:Y:S10]  /*3b730*/  STL.64 [R1+0x1788], R144 ;  /* 0x0017889001007387 */ /* 0x0003f40000100a00 */
[----:B------:R1:W-:Y:S01]  /*3b740*/  LDGSTS.E [R3+0x67800], [R144.64], !P1 ;  /* 0x6780000090037fae */ /* 0x0003e2000c921844 */
[----:B------:R-:W-:-:S05]  /*3b750*/  IMAD.WIDE R80, R2, 0x4, R80 ;  /* 0x0000000402507825 */ /* 0x000fca00078e0250 */
[----:B------:R4:W-:Y:S04]  /*3b760*/  STL.64 [R1+0x1780], R80 ;  /* 0x0017805001007387 */ /* 0x0009e80000100a00 */
[----:B-1----:R-:W3:Y:S04]  /*3b770*/  LDL.LU.64 R144, [R1+0x1278] ;  /* 0x0012780001907983 */ /* 0x002ee80000300a00 */
[----:B------:R4:W-:Y:S01]  /*3b780*/  LDGSTS.E [R0+0x67a00], [R80.64], !P1 ;  /* 0x67a0000050007fae */ /* 0x0009e2000c921844 */
[----:B------:R-:W-:Y:S01]  /*3b790*/  IADD3 R249, R252, -0xaf, RZ ;  /* 0xffffff51fcf97810 */ /* 0x000fe20007ffe0ff */
[----:B----4-:R-:W-:-:S02]  /*3b7a0*/  IMAD.WIDE R80, R2, 0x4, R64 ;  /* 0x0000000402507825 */ /* 0x010fc400078e0240 */
[----:B------:R-:W4:Y:S01]  /*3b7b0*/  LDL.LU.64 R64, [R1+0x1280] ;  /* 0x0012800001407983 */ /* 0x000f220000300a00 */
[----:B------:R-:W-:Y:S02]  /*3b7c0*/  ISETP.GE.U32.AND P3, PT, R249, 0x7ffffed2, PT ;  /* 0x7ffffed2f900780c */ /* 0x000fe40003f66070 */
[----:B------:R-:W-:-:S04]  /*3b7d0*/  IADD3 R249, R252, -0xb7, RZ ;  /* 0xffffff49fcf97810 */ /* 0x000fc80007ffe0ff */
[----:B------:R-:W-:Y:S02]  /*3b7e0*/  ISETP.GE.U32.AND P5, PT, R249, 0x7ffffeca, PT ;  /* 0x7ffffecaf900780c */ /* 0x000fe40003fa6070 */
[----:B------:R-:W-:Y:S02]  /*3b7f0*/  IADD3 R249, R113, 0x100000, RZ ;  /* 0x0010000071f97810 */ /* 0x000fe40007ffe0ff */
[----:B------:R-:W-:-:S03]  /*3b800*/  IADD3 R248, R252, -0xbb, RZ ;  /* 0xffffff45fcf87810 */ /* 0x000fc60007ffe0ff */
[----:B------:R1:W-:Y:S01]  /*3b810*/  LDGSTS.E [R249+0x68800], [R80.64], !P6 ;  /* 0x6880000050f97fae */ /* 0x0003e2000f121844 */
[----:B------:R-:W-:-:S03]  /*3b820*/  IMAD.WIDE R208, R2, 0x4, R4 ;  /* 0x0000000402d07825 */ /* 0x000fc600078e0204 */
[----:B------:R-:W4:Y:S01]  /*3b830*/  LDL.LU.64 R4, [R1+0x1288] ;  /* 0x0012880001047983 */ /* 0x000f220000300a00 */
[----:B------:R-:W-:-:S03]  /*3b840*/  ISETP.GE.U32.AND P1, PT, R248, 0x7ffffec6, PT ;  /* 0x7ffffec6f800780c */ /* 0x000fc60003f26070 */
[----:B------:R1:W-:Y:S01]  /*3b850*/  STL.64 [R1+0x1758], R80 ;  /* 0x0017585001007387 */ /* 0x0003e20000100a00 */
[----:B------:R-:W-:-:S03]  /*3b860*/  IADD3 R248, R113, 0x100000, RZ ;  /* 0x0010000071f87810 */ /* 0x000fc60007ffe0ff */
[----:B------:R-:W-:Y:S04]  /*3b870*/  STL.64 [R1+0x1750], R208 ;  /* 0x001750d001007387 */ /* 0x000fe80000100a00 */
[----:B------:R4:W-:Y:S04]  /*3b880*/  LDGSTS.E [R248+0x68a00], [R208.64], !P6 ;  /* 0x68a00000d0f87fae */ /* 0x0009e8000f121844 */
[----:B-1----:R-:W4:Y:S01]  /*3b890*/  LDL.LU.64 R80, [R1+0x1290] ;  /* 0x0012900001507983 */ /* 0x002f220000300a00 */
[----:B------:R-:W-:-:S05]  /*3b8a0*/  IMAD.WIDE R176, R2, 0x4, R176 ;  /* 0x0000000402b07825 */ /* 0x000fca00078e02b0 */
[----:B------:R2:W-:Y:S04]  /*3b8b0*/  STL.64 [R1+0x1728], R176 ;  /* 0x001728b001007387 */ /* 0x0005e80000100a00 */
[----:B------:R2:W-:Y:S01]  /*3b8c0*/  LDGSTS.E [R3+0x69800], [R176.64], !P2 ;  /* 0x69800000b0037fae */ /* 0x0005e2000d121844 */
[----:B------:R-:W-:-:S05]  /*3b8d0*/  IMAD.WIDE R160, R2, 0x4, R160 ;  /* 0x0000000402a07825 */ /* 0x000fca00078e02a0 */
[----:B------:R3:W-:Y:S04]  /*3b8e0*/  STL.64 [R1+0x1720], R160 ;  /* 0x001720a001007387 */ /* 0x0007e80000100a00 */
[----:B------:R3:W-:Y:S01]  /*3b8f0*/  LDGSTS.E [R0+0x69a00], [R160.64], !P2 ;  /* 0x69a00000a0007fae */ /* 0x0007e2000d121844 */
[----:B--2---:R-:W-:-:S03]  /*3b900*/  IMAD.WIDE R176, R2, 0x4, R60 ;  /* 0x0000000402b07825 */ /* 0x004fc600078e023c */
[----:B------:R-:W2:Y:S01]  /*3b910*/  LDL.LU.64 R60, [R1+0x1298] ;  /* 0x00129800013c7983 */ /* 0x000ea20000300a00 */
[----:B---3--:R-:W-:-:S03]  /*3b920*/  IMAD.WIDE R160, R2, 0x4, R62 ;  /* 0x0000000402a07825 */ /* 0x008fc600078e023e */
[----:B------:R-:W3:Y:S01]  /*3b930*/  LDL.LU.64 R62, [R1+0x12a0] ;  /* 0x0012a000013e7983 */ /* 0x000ee20000300a00 */
[----:B------:R-:W-:-:S04]  /*3b940*/  IADD3 R250, R252, -0xab, RZ ;  /* 0xffffff55fcfa7810 */ /* 0x000fc80007ffe0ff */
[----:B------:R-:W-:Y:S01]  /*3b950*/  ISETP.GE.U32.AND P4, PT, R250, 0x7ffffed6, PT ;  /* 0x7ffffed6fa00780c */ /* 0x000fe20003f86070 */
[----:B------:R1:W-:Y:S04]  /*3b960*/  STL.64 [R1+0x16f8], R176 ;  /* 0x0016f8b001007387 */ /* 0x0003e80000100a00 */
[----:B------:R1:W-:Y:S08]  /*3b970*/  STL.64 [R1+0x16f0], R160 ;  /* 0x0016f0a001007387 */ /* 0x0003f00000100a00 */
[----:B------:R1:W-:Y:S04]  /*3b980*/  LDGSTS.E [R248+0x6a800], [R176.64], !P4 ;  /* 0x6a800000b0f87fae */ /* 0x0003e8000e121844 */
[----:B------:R1:W-:Y:S04]  /*3b990*/  LDGSTS.E [R3+0x6aa00], [R160.64], !P4 ;  /* 0x6aa00000a0037fae */ /* 0x0003e8000e121844 */
[----:B-1----:R-:W3:Y:S01]  /*3b9a0*/  LDL.LU.64 R176, [R1+0x12a8] ;  /* 0x0012a80001b07983 */ /* 0x002ee20000300a00 */
[----:B------:R-:W-:-:S05]  /*3b9b0*/  IMAD.WIDE R144, R2, 0x4, R144 ;  /* 0x0000000402907825 */ /* 0x000fca00078e0290 */
[----:B------:R1:W-:Y:S04]  /*3b9c0*/  STL.64 [R1+0x16c8], R144 ;  /* 0x0016c89001007387 */ /* 0x0003e80000100a00 */
[----:B------:R-:W3:Y:S01]  /*3b9d0*/  LDL.LU.64 R160, [R1+0x12b0] ;  /* 0x0012b00001a07983 */ /* 0x000ee20000300a00 */
[----:B----4-:R-:W-:Y:S01]  /*3b9e0*/  IMAD.WIDE R208, R2, 0x4, R64 ;  /* 0x0000000402d07825 */ /* 0x010fe200078e0240 */
[----:B------:R-:W-:Y:S02]  /*3b9f0*/  IADD3 R250, R252, -0xb3, RZ ;  /* 0xffffff4dfcfa7810 */ /* 0x000fe40007ffe0ff */
[----:B------:R1:W-:Y:S04]  /*3ba00*/  LDGSTS.E [R0+0x6b800], [R144.64], !P3 ;  /* 0x6b80000090007fae */ /* 0x0003e8000d921844 */
[----:B------:R-:W-:Y:S04]  /*3ba10*/  STL.64 [R1+0x16c0], R208 ;  /* 0x0016c0d001007387 */ /* 0x000fe80000100a00 */
[----:B------:R-:W4:Y:S01]  /*3ba20*/  LDL.LU.64 R64, [R1+0x12b8] ;  /* 0x0012b80001407983 */ /* 0x000f220000300a00 */
[----:B------:R-:W-:-:S03]  /*3ba30*/  ISETP.GE.U32.AND P0, PT, R250, 0x7ffffece, PT ;  /* 0x7ffffecefa00780c */ /* 0x000fc60003f06070 */
        /* <DEDUP_REMOVED lines=27> */
[----:B-1----:R-:W3:Y:S04]  /*3bbf0*/  LDL.LU.64 R80, [R1+0x12e0] ;  /* 0x0012e00001507983 */ /* 0x002ee80000300a00 */
        /* <DEDUP_REMOVED lines=8> */
[C---:B-1----:R-:W-:Y:S02]  /*3bc80*/  IMAD.WIDE R160, R2.reuse, 0x4, R4 ;  /* 0x0000000402a07825 */ /* 0x042fe400078e0204 */
[----:B------:R-:W4:Y:S04]  /*3bc90*/  LDL.LU.64 R4, [R1+0x12f0] ;  /* 0x0012f00001047983 */ /* 0x000f280000300a00 */
[----:B------:R1:W-:Y:S04]  /*3bca0*/  STL.64 [R1+0x1600], R176 ;  /* 0x001600b001007387 */ /* 0x0003e80000100a00 */
[----:B------:R1:W-:Y:S04]  /*3bcb0*/  STL.64 [R1+0x15f8], R160 ;  /* 0x0015f8a001007387 */ /* 0x0003e80000100a00 */
[----:B------:R1:W-:Y:S04]  /*3bcc0*/  LDGSTS.E [R248+0x6f800], [R176.64], !P6 ;  /* 0x6f800000b0f87fae */ /* 0x0003e8000f121844 */
[----:B------:R1:W-:Y:S01]  /*3bcd0*/  LDGSTS.E [R3+0x6fa00], [R160.64], !P6 ;  /* 0x6fa00000a0037fae */ /* 0x0003e2000f121844 */
[----:B------:R-:W-:-:S03]  /*3bce0*/  IMAD.WIDE R144, R2, 0x4, R144 ;  /* 0x0000000402907825 */ /* 0x000fc600078e0290 */
[----:B-1----:R-:W4:Y:S04]  /*3bcf0*/  LDL.LU.64 R176, [R1+0x12f8] ;  /* 0x0012f80001b07983 */ /* 0x002f280000300a00 */
        /* <DEDUP_REMOVED lines=21> */
[----:B------:R-:W-:Y:S01]  /*3be50*/  IADD3 R249, R252, -0xf8, RZ ;  /* 0xffffff08fcf97810 */ /* 0x000fe20007ffe0ff */
[----:B------:R-:W-:Y:S02]  /*3be60*/  IMAD.WIDE R208, R2, 0x4, R4 ;  /* 0x0000000402d07825 */ /* 0x000fe400078e0204 */
[----:B------:R-:W4:Y:S01]  /*3be70*/  LDL.LU.64 R4, [R1+0x1328] ;  /* 0x0013280001047983 */ /* 0x000f220000300a00 */
        /* <DEDUP_REMOVED lines=9> */
[----:B-1----:R-:W4:Y:S01]  /*3bf10*/  LDL.LU.64 R80, [R1+0x1330] ;  /* 0x0013300001507983 */ /* 0x002f220000300a00 */
        /* <DEDUP_REMOVED lines=20> */
[----:B------:R-:W-:-:S03]  /*3c060*/  IADD3 R249, R252, -0xdb, RZ ;  /* 0xffffff25fcf97810 */ /* 0x000fc60007ffe0ff */
[----:B------:R1:W-:Y:S01]  /*3c070*/  LDGSTS.E [R0+0x75800], [R144.64], !P1 ;  /* 0x7580000090007fae */ /* 0x0003e2000c921844 */
[----:B----4-:R-:W-:-:S05]  /*3c080*/  IMAD.WIDE R208, R2, 0x4, R64 ;  /* 0x0000000402d07825 */ /* 0x010fca00078e0240 */
        /* <DEDUP_REMOVED lines=18> */
[----:B------:R-:W-:Y:S02]  /*3c1b0*/  IADD3 R248, R252, -0xe3, RZ ;  /* 0xffffff1dfcf87810 */ /* 0x000fe40007ffe0ff */
[C---:B------:R-:W-:Y:S02]  /*3c1c0*/  IADD3 R249, R113.reuse, 0x100000, RZ ;  /* 0x0010000071f97810 */ /* 0x040fe40007ffe0ff */
[----:B------:R-:W-:Y:S01]  /*3c1d0*/  ISETP.GE.U32.AND P0, PT, R248, 0x7ffffe9e, PT ;  /* 0x7ffffe9ef800780c */ /* 0x000fe20003f06070 */
[----:B------:R1:W-:Y:S01]  /*3c1e0*/  STL.64 [R1+0x1278], R80 ;  /* 0x0012785001007387 */ /* 0x0003e20000100a00 */
[----:B------:R-:W-:-:S03]  /*3c1f0*/  IADD3 R248, R113, 0x100000, RZ ;  /* 0x0010000071f87810 */ /* 0x000fc60007ffe0ff */
[----:B------:R-:W-:Y:S04]  /*3c200*/  STL.64 [R1+0x1270], R208 ;  /* 0x001270d001007387 */ /* 0x000fe80000100a00 */
[----:B------:R1:W-:Y:S04]  /*3c210*/  LDGSTS.E [R249+0x77800], [R80.64], !P1 ;  /* 0x7780000050f97fae */ /* 0x0003e8000c921844 */
[----:B------:R2:W-:Y:S01]  /*3c220*/  LDGSTS.E [R248+0x77a00], [R208.64], !P1 ;  /* 0x77a00000d0f87fae */ /* 0x0005e2000c921844 */
[----:B------:R-:W-:-:S03]  /*3c230*/  IMAD.WIDE R176, R2, 0x4, R176 ;  /* 0x0000000402b07825 */ /* 0x000fc600078e02b0 */
[----:B-1----:R-:W3:Y:S04]  /*3c240*/  LDL.LU.64 R80, [R1+0x1380] ;  /* 0x0013800001507983 */ /* 0x002ee80000300a00 */
[----:B------:R4:W-:Y:S04]  /*3c250*/  STL.64 [R1+0x1268], R176 ;  /* 0x001268b001007387 */ /* 0x0009e80000100a00 */
[----:B------:R4:W-:Y:S01]  /*3c260*/  LDGSTS.E [R3+0x78800], [R176.64], !P0 ;  /* 0x78800000b0037fae */ /* 0x0009e2000c121844 */
[----:B------:R-:W-:-:S05]  /*3c270*/  IMAD.WIDE R160, R2, 0x4, R160 ;  /* 0x0000000402a07825 */ /* 0x000fca00078e02a0 */
[----:B------:R1:W-:Y:S01]  /*3c280*/  STL.64 [R1+0x1260], R160 ;  /* 0x001260a001007387 */ /* 0x0003e20000100a00 */
[----:B------:R-:W-:-:S03]  /*3c290*/  IADD3 R250, R252, -0xfc, RZ ;  /* 0xffffff04fcfa7810 */ /* 0x000fc60007ffe0ff */
[----:B------:R1:W-:Y:S01]  /*3c2a0*/  LDGSTS.E [R0+0x78a00], [R160.64], !P0 ;  /* 0x78a00000a0007fae */ /* 0x0003e2000c121844 */
[----:B------:R-:W-:Y:S02]  /*3c2b0*/  ISETP.GE.U32.AND P6, PT, R250, 0x7ffffe85, PT ;  /* 0x7ffffe85fa00780c */ /* 0x000fe40003fc6070 */
[----:B------:R-:W-:Y:S01]  /*3c2c0*/  IADD3 R250, R252, -0xf0, RZ ;  /* 0xffffff10fcfa7810 */ /* 0x000fe20007ffe0ff */
[----:B----4-:R-:W-:Y:S02]  /*3c2d0*/  IMAD.WIDE R176, R2, 0x4, R64 ;  /* 0x0000000402b07825 */ /* 0x010fe400078e0240 */
[----:B------:R-:W4:Y:S01]  /*3c2e0*/  LDL.LU.64 R64, [R1+0x1388] ;  /* 0x0013880001407983 */ /* 0x000f220000300a00 */
[----:B------:R-:W-:Y:S01]  /*3c2f0*/  ISETP.GE.U32.AND P3, PT, R250, 0x7ffffe91, PT ;  /* 0x7ffffe91fa00780c */ /* 0x000fe20003f66070 */
[----:B-1----:R-:W-:Y:S02]  /*3c300*/  IMAD.WIDE R160, R2, 0x4, R4 ;  /* 0x0000000402a07825 */ /* 0x002fe400078e0204 */
[----:B------:R-:W4:Y:S01]  /*3c310*/  LDL.LU.64 R4, [R1+0x1390] ;  /* 0x0013900001047983 */ /* 0x000f220000300a00 */
[----:B------:R-:W-:-:S04]  /*3c320*/  IADD3 R250, R252, -0xe7, RZ ;  /* 0xffffff19fcfa7810 */ /* 0x000fc80007ffe0ff */
[----:B------:R-:W-:Y:S02]  /*3c330*/  ISETP.GE.U32.AND P5, PT, R250, 0x7ffffe9a, PT ;  /* 0x7ffffe9afa00780c */ /* 0x000fe40003fa6070 */
[----:B------:R-:W-:Y:S01]  /*3c340*/  IADD3 R250, R252, -0xeb, RZ ;  /* 0xffffff15fcfa7810 */ /* 0x000fe20007ffe0ff */
[----:B------:R1:W-:Y:S03]  /*3c350*/  STL.64 [R1+0x1258], R176 ;  /* 0x001258b001007387 */ /* 0x0003e60000100a00 */
[----:B------:R-:W-:Y:S01]  /*3c360*/  ISETP.GE.U32.AND P1, PT, R250, 0x7ffffe96, PT ;  /* 0x7ffffe96fa00780c */ /* 0x000fe20003f26070 */
[----:B------:R1:W-:Y:S06]  /*3c370*/  STL.64 [R1+0x1250], R160 ;  /* 0x001250a001007387 */ /* 0x0003ec0000100a00 */
        /* <DEDUP_REMOVED lines=10> */
[----:B---3--:R-:W-:Y:S01]  /*3c420*/  IMAD.WIDE R144, R2, 0x4, R62 ;  /* 0x0000000402907825 */ /* 0x008fe200078e023e */
[----:B------:R-:W-:Y:S02]  /*3c430*/  IADD3 R249, R252, -0xef, RZ ;  /* 0xffffff11fcf97810 */ /* 0x000fe40007ffe0ff */
[----:B------:R-:W3:Y:S02]  /*3c440*/  LDL.LU.64 R62, [R1+0x13b0] ;  /* 0x0013b000013e7983 */ /* 0x000ee40000300a00 */
[----:B------:R-:W-:-:S02]  /*3c450*/  ISETP.GE.U32.AND P0, PT, R249, 0x7ffffe92, PT ;  /* 0x7ffffe92f900780c */ /* 0x000fc40003f06070 */
[----:B------:R1:W-:Y:S04]  /*3c460*/  STL.64 [R1+0x1238], R144 ;  /* 0x0012389001007387 */ /* 0x0003e80000100a00 */
[----:B------:R1:W-:Y:S07]  /*3c470*/  LDGSTS.E [R248+0x7aa00], [R208.64], !P1 ;  /* 0x7aa00000d0f87fae */ /* 0x0003ee000c921844 */
[----:B------:R1:W-:Y:S01]  /*3c480*/  LDGSTS.E [R3+0x7b800], [R144.64], !P0 ;  /* 0x7b80000090037fae */ /* 0x0003e2000c121844 */
[----:B------:R-:W-:-:S05]  /*3c490*/  IMAD.WIDE R80, R2, 0x4, R80 ;  /* 0x0000000402507825 */ /* 0x000fca00078e0250 */
[----:B------:R4:W-:Y:S04]  /*3c4a0*/  STL.64 [R1+0x1230], R80 ;  /* 0x0012305001007387 */ /* 0x0009e80000100a00 */
[----:B-1----:R-:W3:Y:S04]  /*3c4b0*/  LDL.LU.64 R144, [R1+0x13b8] ;  /* 0x0013b80001907983 */ /* 0x002ee80000300a00 */
[----:B------:R4:W-:Y:S01]  /*3c4c0*/  LDGSTS.E [R0+0x7ba00], [R80.64], !P0 ;  /* 0x7ba0000050007fae */ /* 0x0009e2000c121844 */
[----:B------:R-:W-:-:S04]  /*3c4d0*/  IADD3 R249, R252, -0xf3, RZ ;  /* 0xffffff0dfcf97810 */ /* 0x000fc80007ffe0ff */
[----:B------:R-:W-:Y:S02]  /*3c4e0*/  ISETP.GE.U32.AND P1, PT, R249, 0x7ffffe8e, PT ;  /* 0x7ffffe8ef900780c */ /* 0x000fe40003f26070 */
[----:B------:R-:W-:Y:S02]  /*3c4f0*/  IADD3 R248, R252, -0xf7, RZ ;  /* 0xffffff09fcf87810 */ /* 0x000fe40007ffe0ff */
[C---:B------:R-:W-:Y:S01]  /*3c500*/  IADD3 R249, R113.reuse, 0x100000, RZ ;  /* 0x0010000071f97810 */ /* 0x040fe20007ffe0ff */
[C---:B----4-:R-:W-:Y:S02]  /*3c510*/  IMAD.WIDE R80, R2.reuse, 0x4, R64 ;  /* 0x0000000402507825 */ /* 0x050fe400078e0240 */
[----:B------:R-:W4:Y:S02]  /*3c520*/  LDL.LU.64 R64, [R1+0x13c0] ;  /* 0x0013c00001407983 */ /* 0x000f240000300a00 */
[----:B------:R-:W-:Y:S01]  /*3c530*/  IMAD.WIDE R208, R2, 0x4, R4 ;  /* 0x0000000402d07825 */ /* 0x000fe200078e0204 */
[----:B------:R-:W-:Y:S01]  /*3c540*/  ISETP.GE.U32.AND P0, PT, R248, 0x7ffffe8a, PT ;  /* 0x7ffffe8af800780c */ /* 0x000fe20003f06070 */
[----:B------:R-:W4:Y:S04]  /*3c550*/  LDL.LU.64 R4, [R1+0xfe8] ;  /* 0x000fe80001047983 */ /* 0x000f280000300a00 */
[----:B------:R1:W-:Y:S01]  /*3c560*/  STL.64 [R1+0x1228], R80 ;  /* 0x0012285001007387 */ /* 0x0003e20000100a00 */
[----:B------:R-:W-:-:S03]  /*3c570*/  IADD3 R248, R113, 0x100000, RZ ;  /* 0x0010000071f87810 */ /* 0x000fc60007ffe0ff */
[----:B------:R-:W-:Y:S04]  /*3c580*/  STL.64 [R1+0x1220], R208 ;  /* 0x001220d001007387 */ /* 0x000fe80000100a00 */
[----:B------:R1:W-:Y:S04]  /*3c590*/  LDGSTS.E [R249+0x7c800], [R80.64], !P1 ;  /* 0x7c80000050f97fae */ /* 0x0003e8000c921844 */
        /* <DEDUP_REMOVED lines=13> */
[----:B------:R-:W-:Y:S02]  /*3c670*/  ISETP.GE.U32.AND P5, PT, R250, 0x7ffffe86, PT ;  /* 0x7ffffe86fa00780c */ /* 0x000fe40003fa6070 */
[----:B------:R-:W-:Y:S01]  /*3c680*/  IADD3 R250, R252, -0xff, RZ ;  /* 0xffffff01fcfa7810 */ /* 0x000fe20007ffe0ff */
[----:B------:R1:W-:Y:S03]  /*3c690*/  STL.64 [R1+0x1208], R176 ;  /* 0x001208b001007387 */ /* 0x0003e60000100a00 */
[----:B------:R-:W-:Y:S01]  /*3c6a0*/  ISETP.GE.U32.AND P1, PT, R250, 0x7ffffe82, PT ;  /* 0x7ffffe82fa00780c */ /* 0x000fe20003f26070 */
[----:B------:R1:W-:Y:S06]  /*3c6b0*/  STL.64 [R1+0x1200], R160 ;  /* 0x001200a001007387 */ /* 0x0003ec0000100a00 */
[----:B------:R1:W-:Y:S04]  /*3c6c0*/  LDGSTS.E [R248+0x7e800], [R176.64], !P5 ;  /* 0x7e800000b0f87fae */ /* 0x0003e8000e921844 */
[----:B------:R1:W-:Y:S04]  /*3c6d0*/  LDGSTS.E [R3+0x7ea00], [R160.64], !P5 ;  /* 0x7ea00000a0037fae */ /* 0x0003e8000e921844 */
[----:B-1----:R-:W3:Y:S01]  /*3c6e0*/  LDL.LU.64 R176, [R1+0x1008] ;  /* 0x0010080001b07983 */ /* 0x002ee20000300a00 */
[----:B------:R-:W-:-:S05]  /*3c6f0*/  IMAD.WIDE R144, R2, 0x4, R144 ;  /* 0x0000000402907825 */ /* 0x000fca00078e0290 */
[----:B------:R1:W-:Y:S04]  /*3c700*/  STL.64 [R1+0x11f8], R144 ;  /* 0x0011f89001007387 */ /* 0x0003e80000100a00 */
[----:B------:R-:W3:Y:S04]  /*3c710*/  LDL.LU.64 R160, [R1+0x1010] ;  /* 0x0010100001a07983 */ /* 0x000ee80000300a00 */
[----:B------:R1:W-:Y:S01]  /*3c720*/  LDGSTS.E [R0+0x7f800], [R144.64], !P1 ;  /* 0x7f80000090007fae */ /* 0x0003e2000c921844 */
[----:B------:R-:W-:-:S04]  /*3c730*/  IADD3 R249, R252, -0x84, RZ ;  /* 0xffffff7cfcf97810 */ /* 0x000fc80007ffe0ff */
[----:B------:R-:W-:Y:S01]  /*3c740*/  ISETP.GE.U32.AND P0, PT, R249, 0x7ffffefd, PT ;  /* 0x7ffffefdf900780c */ /* 0x000fe20003f06070 */
[----:B----4-:R-:W-:-:S05]  /*3c750*/  IMAD.WIDE R208, R2, 0x4, R64 ;  /* 0x0000000402d07825 */ /* 0x010fca00078e0240 */
[----:B------:R-:W-:Y:S04]  /*3c760*/  STL.64 [R1+0x11f0], R208 ;  /* 0x0011f0d001007387 */ /* 0x000fe80000100a00 */
[----:B------:R-:W4:Y:S01]  /*3c770*/  LDL.LU.64 R64, [R1+0x1018] ;  /* 0x0010180001407983 */ /* 0x000f220000300a00 */
[----:B-1----:R-:W-:-:S03]  /*3c780*/  IMAD.WIDE R144, R2, 0x4, R4 ;  /* 0x0000000402907825 */ /* 0x002fc600078e0204 */
[----:B------:R-:W4:Y:S01]  /*3c790*/  LDL.LU.64 R4, [R1+0x1020] ;  /* 0x0010200001047983 */ /* 0x000f220000300a00 */
[C---:B------:R-:W-:Y:S02]  /*3c7a0*/  IADD3 R3, R112.reuse, 0x100000, RZ ;  /* 0x0010000070037810 */ /* 0x040fe40007ffe0ff */
[----:B------:R-:W-:Y:S01]  /*3c7b0*/  IADD3 R0, R112, 0x100000, RZ ;  /* 0x0010000070007810 */ /* 0x000fe20007ffe0ff */
[----:B------:R1:W-:Y:S04]  /*3c7c0*/  STL.64 [R1+0x1940], R144 ;  /* 0x0019409001007387 */ /* 0x0003e80000100a00 */
[----:B------:R3:W-:Y:S04]  /*3c7d0*/  LDGSTS.E [R248+0x7fa00], [R208.64], !P1 ;  /* 0x7fa00000d0f87fae */ /* 0x0007e8000c921844 */
        /* <DEDUP_REMOVED lines=12> */
[----:B------:R-:W-:Y:S02]  /*3c8a0*/  IADD3 R249, R112, 0x100000, RZ ;  /* 0x0010000070f97810 */ /* 0x000fe40007ffe0ff */
        /* <DEDUP_REMOVED lines=11> */
[----:B------:R1:W-:Y:S04]  /*3c960*/  STL.64 [R1+0x18b8], R160 ;  /* 0x0018b8a001007387 */ /* 0x0003e80000100a00 */
[----:B------:R1:W-:Y:S01]  /*3c970*/  LDGSTS.E [R0+0x62e00], [R160.64], !P0 ;  /* 0x62e00000a0007fae */ /* 0x0003e2000c121844 */
[----:B------:R-:W-:-:S04]  /*3c980*/  IADD3 R250, R252, -0x90, RZ ;  /* 0xffffff70fcfa7810 */ /* 0x000fc80007ffe0ff */
[----:B------:R-:W-:Y:S02]  /*3c990*/  ISETP.GE.U32.AND P5, PT, R250, 0x7ffffef1, PT ;  /* 0x7ffffef1fa00780c */ /* 0x000fe40003fa6070 */
[----:B------:R-:W-:Y:S01]  /*3c9a0*/  IADD3 R250, R252, -0x94, RZ ;  /* 0xffffff6cfcfa7810 */ /* 0x000fe20007ffe0ff */
[C---:B----4-:R-:W-:Y:S02]  /*3c9b0*/  IMAD.WIDE R176, R2.reuse, 0x4, R64 ;  /* 0x0000000402b07825 */ /* 0x050fe400078e0240 */
[----:B------:R-:W4:Y:S02]  /*3c9c0*/  LDL.LU.64 R64, [R1+0x1048] ;  /* 0x0010480001407983 */ /* 0x000f240000300a00 */
[----:B-1----:R-:W-:Y:S02]  /*3c9d0*/  IMAD.WIDE R160, R2, 0x4, R4 ;  /* 0x0000000402a07825 */ /* 0x002fe400078e0204 */
[----:B------:R-:W4:Y:S01]  /*3c9e0*/  LDL.LU.64 R4, [R1+0x1050] ;  /* 0x0010500001047983 */ /* 0x000f220000300a00 */
[----:B------:R-:W-:-:S03]  /*3c9f0*/  ISETP.GE.U32.AND P1, PT, R250, 0x7ffffeed, PT ;  /* 0x7ffffeedfa00780c */ /* 0x000fc60003f26070 */
[----:B------:R1:W-:Y:S04]  /*3ca00*/  STL.64 [R1+0x1880], R176 ;  /* 0x001880b001007387 */ /* 0x0003e80000100a00 */
[----:B------:R1:W-:Y:S04]  /*3ca10*/  STL.64 [R1+0x1878], R160 ;  /* 0x001878a001007387 */ /* 0x0003e80000100a00 */
[----:B------:R1:W-:Y:S04]  /*3ca20*/  LDGSTS.E [R248+0x63c00], [R176.64], !P5 ;  /* 0x63c00000b0f87fae */ /* 0x0003e8000e921844 */
[----:B------:R1:W-:Y:S04]  /*3ca30*/  LDGSTS.E [R3+0x63e00], [R160.64], !P5 ;  /* 0x63e00000a0037fae */ /* 0x0003e8000e921844 */
[----:B-1----:R-:W4:Y:S01]  /*3ca40*/  LDL.LU.64 R176, [R1+0x1058] ;  /* 0x0010580001b07983 */ /* 0x002f220000300a00 */
[----:B------:R-:W-:-:S05]  /*3ca50*/  IMAD.WIDE R144, R2, 0x4, R144 ;  /* 0x0000000402907825 */ /* 0x000fca00078e0290 */
[----:B------:R3:W-:Y:S04]  /*3ca60*/  STL.64 [R1+0x1840], R144 ;  /* 0x0018409001007387 */ /* 0x0007e80000100a00 */
[----:B------:R-:W4:Y:S04]  /*3ca70*/  LDL.LU.64 R160, [R1+0x1060] ;  /* 0x0010600001a07983 */ /* 0x000f280000300a00 */
[----:B------:R3:W-:Y:S01]  /*3ca80*/  LDGSTS.E [R0+0x64c00], [R144.64], !P1 ;  /* 0x64c0000090007fae */ /* 0x0007e2000c921844 */
[----:B--2---:R-:W-:-:S05]  /*3ca90*/  IMAD.WIDE R208, R2, 0x4, R60 ;  /* 0x0000000402d07825 */ /* 0x004fca00078e023c */
[----:B------:R-:W-:Y:S01]  /*3caa0*/  STL.64 [R1+0x1838], R208 ;  /* 0x001838d001007387 */ /* 0x000fe20000100a00 */
[----:B---3--:R-:W-:-:S03]  /*3cab0*/  IMAD.WIDE R144, R2, 0x4, R62 ;  /* 0x0000000402907825 */ /* 0x008fc600078e023e */
[----:B------:R-:W2:Y:S04]  /*3cac0*/  LDL.LU.64 R60, [R1+0x1068] ;  /* 0x00106800013c7983 */ /* 0x000ea80000300a00 */
[----:B------:R-:W3:Y:S01]  /*3cad0*/  LDL.LU.64 R62, [R1+0x1070] ;  /* 0x00107000013e7983 */ /* 0x000ee20000300a00 */
[----:B------:R-:W-:-:S03]  /*3cae0*/  IADD3 R249, R252, -0x98, RZ ;  /* 0xffffff68fcf97810 */ /* 0x000fc60007ffe0ff */
[----:B------:R1:W-:Y:S01]  /*3caf0*/  LDGSTS.E [R248+0x64e00], [R208.64], !P1 ;  /* 0x64e00000d0f87fae */ /* 0x0003e2000c921844 */
[----:B------:R-:W-:-:S03]  /*3cb00*/  ISETP.GE.U32.AND P0, PT, R249, 0x7ffffee9, PT ;  /* 0x7ffffee9f900780c */ /* 0x000fc60003f06070 */
[----:B------:R1:W-:Y:S10]  /*3cb10*/  STL.64 [R1+0x17e8], R144 ;  /* 0x0017e89001007387 */ /* 0x0003f40000100a00 */
[----:B------:R1:W-:Y:S01]  /*3cb20*/  LDGSTS.E [R3+0x65c00], [R144.64], !P0 ;  /* 0x65c0000090037fae */ /* 0x0003e2000c121844 */
[----:B------:R-:W-:-:S05]  /*3cb30*/  IMAD.WIDE R80, R2, 0x4, R80 ;  /* 0x0000000402507825 */ /* 0x000fca00078e0250 */
[----:B------:R4:W-:Y:S04]  /*3cb40*/  STL.64 [R1+0x17e0], R80 ;  /* 0x0017e05001007387 */ /* 0x0009e80000100a00 */
[----:B-1----:R-:W3:Y:S04]  /*3cb50*/  LDL.LU.64 R144, [R1+0x1078] ;  /* 0x0010780001907983 */ /* 0x002ee80000300a00 */
[----:B------:R4:W-:Y:S01]  /*3cb60*/  LDGSTS.E [R0+0x65e00], [R80.64], !P0 ;  /* 0x65e0000050007fae */ /* 0x0009e2000c121844 */
[----:B------:R-:W-:-:S04]  /*3cb70*/  IADD3 R249, R252, -0x9c, RZ ;  /* 0xffffff64fcf97810 */ /* 0x000fc80007ffe0ff */
[----:B------:R-:W-:Y:S02]  /*3cb80*/  ISETP.GE.U32.AND P1, PT, R249, 0x7ffffee5, PT ;  /* 0x7ffffee5f900780c */ /* 0x000fe40003f26070 */
[----:B------:R-:W-:Y:S02]  /*3cb90*/  IADD3 R249, R112, 0x100000, RZ ;  /* 0x0010000070f97810 */ /* 0x000fe40007ffe0ff */
[----:B------:R-:W-:-:S04]  /*3cba0*/  IADD3 R248, R252, -0xa0, RZ ;  /* 0xffffff60fcf87810 */ /* 0x000fc80007ffe0ff */
[----:B------:R-:W-:Y:S01]  /*3cbb0*/  ISETP.GE.U32.AND P0, PT, R248, 0x7ffffee1, PT ;  /* 0x7ffffee1f800780c */ /* 0x000fe20003f06070 */
[C---:B----4-:R-:W-:Y:S02]  /*3cbc0*/  IMAD.WIDE R80, R2.reuse, 0x4, R64 ;  /* 0x0000000402507825 */ /* 0x050fe400078e0240 */
[----:B------:R-:W4:Y:S02]  /*3cbd0*/  LDL.LU.64 R64, [R1+0x1080] ;  /* 0x0010800001407983 */ /* 0x000f240000300a00 */
[----:B------:R-:W-:Y:S02]  /*3cbe0*/  IMAD.WIDE R208, R2, 0x4, R4 ;  /* 0x0000000402d07825 */ /* 0x000fe400078e0204 */
[----:B------:R-:W4:Y:S04]  /*3cbf0*/  LDL.LU.64 R4, [R1+0x1088] ;  /* 0x0010880001047983 */ /* 0x000f280000300a00 */
[----:B------:R1:W-:Y:S04]  /*3cc00*/  STL.64 [R1+0x13c0], R80 ;  /* 0x0013c05001007387 */ /* 0x0003e80000100a00 */
[----:B------:R-:W-:Y:S04]  /*3cc10*/  STL.64 [R1+0x13b8], R208 ;  /* 0x0013b8d001007387 */ /* 0x000fe80000100a00 */
        /* <DEDUP_REMOVED lines=10> */
[----:B--2---:R-:W-:-:S04]  /*3ccc0*/  IMAD.WIDE R176, R2, 0x4, R60 ;  /* 0x0000000402b07825 */ /* 0x004fc800078e023c */
[----:B---3--:R-:W-:Y:S02]  /*3ccd0*/  IMAD.WIDE R160, R2, 0x4, R62 ;  /* 0x0000000402a07825 */ /* 0x008fe400078e023e */
[----:B------:R-:W2:Y:S04]  /*3cce0*/  LDL.LU.64 R62, [R1+0x1098] ;  /* 0x00109800013e7983 */ /* 0x000ea80000300a00 */
[----:B------:R-:W3:Y:S01]  /*3ccf0*/  LDL.LU.64 R60, [R1+0x10a0] ;  /* 0x0010a000013c7983 */ /* 0x000ee20000300a00 */
[----:B------:R-:W-:-:S04]  /*3cd00*/  IADD3 R250, R252, -0xa4, RZ ;  /* 0xffffff5cfcfa7810 */ /* 0x000fc80007ffe0ff */
[----:B------:R-:W-:Y:S02]  /*3cd10*/  ISETP.GE.U32.AND P5, PT, R250, 0x7ffffedd, PT ;  /* 0x7ffffeddfa00780c */ /* 0x000fe40003fa6070 */
[----:B------:R-:W-:-:S04]  /*3cd20*/  IADD3 R250, R252, -0xa8, RZ ;  /* 0xffffff58fcfa7810 */ /* 0x000fc80007ffe0ff */
[----:B------:R-:W-:Y:S01]  /*3cd30*/  ISETP.GE.U32.AND P1, PT, R250, 0x7ffffed9, PT ;  /* 0x7ffffed9fa00780c */ /* 0x000fe20003f26070 */
[----:B------:R1:W-:Y:S04]  /*3cd40*/  STL.64 [R1+0x13a0], R176 ;  /* 0x0013a0b001007387 */ /* 0x0003e80000100a00 */
[----:B------:R1:W-:Y:S04]  /*3cd50*/  STL.64 [R1+0x1398], R160 ;  /* 0x001398a001007387 */ /* 0x0003e80000100a00 */
[----:B------:R1:W-:Y:S04]  /*3cd60*/  LDGSTS.E [R248+0x68c00], [R176.64], !P5 ;  /* 0x68c00000b0f87fae */ /* 0x0003e8000e921844 */
[----:B------:R1:W-:Y:S01]  /*3cd70*/  LDGSTS.E [R3+0x68e00], [R160.64], !P5 ;  /* 0x68e00000a0037fae */ /* 0x0003e2000e921844 */
[----:B------:R-:W-:-:S03]  /*3cd80*/  IMAD.WIDE R144, R2, 0x4, R144 ;  /* 0x0000000402907825 */ /* 0x000fc600078e0290 */
[----:B-1----:R-:W2:Y:S04]  /*3cd90*/  LDL.LU.64 R176, [R1+0x10a8] ;  /* 0x0010a80001b07983 */ /* 0x002ea80000300a00 */
[----:B------:R1:W-:Y:S04]  /*3cda0*/  STL.64 [R1+0x1390], R144 ;  /* 0x0013909001007387 */ /* 0x0003e80000100a00 */
[----:B------:R-:W2:Y:S04]  /*3cdb0*/  LDL.LU.64 R160, [R1+0x10b0] ;  /* 0x0010b00001a07983 */ /* 0x000ea80000300a00 */
[----:B------:R1:W-:Y:S01]  /*3cdc0*/  LDGSTS.E [R0+0x69c00], [R144.64], !P1 ;  /* 0x69c0000090007fae */ /* 0x0003e2000c921844 */
[----:B------:R-:W-:-:S04]  /*3cdd0*/  IADD3 R249, R252, -0xac, RZ ;  /* 0xffffff54fcf97810 */ /* 0x000fc80007ffe0ff */
[----:B------:R-:W-:Y:S01]  /*3cde0*/  ISETP.GE.U32.AND P0, PT, R249, 0x7ffffed5, PT ;  /* 0x7ffffed5f900780c */ /* 0x000fe20003f06070 */
[----:B----4-:R-:W-:-:S04]  /*3cdf0*/  IMAD.WIDE R208, R2, 0x4, R64 ;  /* 0x0000000402d07825 */ /* 0x010fc800078e0240 */
[C---:B-1----:R-:W-:Y:S01]  /*3ce00*/  IMAD.WIDE R144, R2.reuse, 0x4, R4 ;  /* 0x0000000402907825 */ /* 0x042fe200078e0204 */
[----:B------:R-:W-:Y:S04]  /*3ce10*/  STL.64 [R1+0x1388], R208 ;  /* 0x001388d001007387 */ /* 0x000fe80000100a00 */
[----:B------:R-:W4:Y:S04]  /*3ce20*/  LDL.LU.64 R64, [R1+0x10b8] ;  /* 0x0010b80001407983 */ /* 0x000f280000300a00 */
[----:B------:R-:W4:Y:S04]  /*3ce30*/  LDL.LU.64 R4, [R1+0x10c0] ;  /* 0x0010c00001047983 */ /* 0x000f280000300a00 */
[----:B------:R1:W-:Y:S04]  /*3ce40*/  STL.64 [R1+0x1380], R144 ;  /* 0x0013809001007387 */ /* 0x0003e80000100a00 */
[----:B------:R3:W-:Y:S04]  /*3ce50*/  LDGSTS.E [R248+0x69e00], [R208.64], !P1 ;  /* 0x69e00000d0f87fae */ /* 0x0007e8000c921844 */
[----:B------:R1:W-:Y:S01]  /*3ce60*/  LDGSTS.E [R3+0x6ac00], [R144.64], !P0 ;  /* 0x6ac0000090037fae */ /* 0x0003e2000c121844 */
[----:B------:R-:W-:-:S05]  /*3ce70*/  IMAD.WIDE R80, R2, 0x4, R80 ;  /* 0x0000000402507825 */ /* 0x000fca00078e0250 */
[----:B------:R1:W-:Y:S04]  /*3ce80*/  STL.64 [R1+0x1378], R80 ;  /* 0x0013785001007387 */ /* 0x0003e80000100a00 */
[----:B-1----:R-:W4:Y:S04]  /*3ce90*/  LDL.LU.64 R144, [R1+0x10c8] ;  /* 0x0010c80001907983 */ /* 0x002f280000300a00 */
[----:B------:R1:W-:Y:S04]  /*3cea0*/  LDGSTS.E [R0+0x6ae00], [R80.64], !P0 ;  /* 0x6ae0000050007fae */ /* 0x0003e8000c121844 */
[----:B-1----:R-:W4:Y:S01]  /*3ceb0*/  LDL.LU.64 R80, [R1+0x10d0] ;  /* 0x0010d00001507983 */ /* 0x002f220000300a00 */
[----:B---3--:R-:W-:-:S03]  /*3cec0*/  IMAD.WIDE R208, R2, 0x4, R60 ;  /* 0x0000000402d07825 */ /* 0x008fc600078e023c */
[----:B------:R-:W3:Y:S01]  /*3ced0*/  LDL.LU.64 R60, [R1+0x10d8] ;  /* 0x0010d800013c7983 */ /* 0x000ee20000300a00 */
[C---:B------:R-:W-:Y:S02]  /*3cee0*/  IADD3 R249, R252.reuse, -0xb0, RZ ;  /* 0xffffff50fcf97810 */ /* 0x040fe40007ffe0ff */
[----:B------:R-:W-:Y:S02]  /*3cef0*/  IADD3 R248, R252, -0xb4, RZ ;  /* 0xffffff4cfcf87810 */ /* 0x000fe40007ffe0ff */
[----:B------:R-:W-:Y:S02]  /*3cf00*/  ISETP.GE.U32.AND P1, PT, R249, 0x7ffffed1, PT ;  /* 0x7ffffed1f900780c */ /* 0x000fe40003f26070 */
[----:B------:R-:W-:Y:S01]  /*3cf10*/  ISETP.GE.U32.AND P0, PT, R248, 0x7ffffecd, PT ;  /* 0x7ffffecdf800780c */ /* 0x000fe20003f06070 */
[----:B--2---:R-:W-:Y:S01]  /*3cf20*/  IMAD.WIDE R62, R2, 0x4, R62 ;  /* 0x00000004023e7825 */ /* 0x004fe200078e023e */
[C---:B------:R-:W-:Y:S02]  /*3cf30*/  IADD3 R249, R112.reuse, 0x100000, RZ ;  /* 0x0010000070f97810 */ /* 0x040fe40007ffe0ff */
[----:B------:R-:W-:-:S02]  /*3cf40*/  IADD3 R248, R112, 0x100000, RZ ;  /* 0x0010000070f87810 */ /* 0x000fc40007ffe0ff */
[----:B------:R1:W-:Y:S04]  /*3cf50*/  STL.64 [R1+0x1370], R62 ;  /* 0x0013703e01007387 */ /* 0x0003e80000100a00 */
[----:B------:R-:W-:Y:S04]  /*3cf60*/  STL.64 [R1+0x1368], R208 ;  /* 0x001368d001007387 */ /* 0x000fe80000100a00 */
[----:B------:R1:W-:Y:S04]  /*3cf70*/  LDGSTS.E [R249+0x6bc00], [R62.64], !P1 ;  /* 0x6bc000003ef97fae */ /* 0x0003e8000c921844 */
[----:B------:R2:W-:Y:S01]  /*3cf80*/  LDGSTS.E [R248+0x6be00], [R208.64], !P1 ;  /* 0x6be00000d0f87fae */ /* 0x0005e2000c921844 */
[----:B------:R-:W-:-:S03]  /*3cf90*/  IMAD.WIDE R176, R2, 0x4, R176 ;  /* 0x0000000402b07825 */ /* 0x000fc600078e02b0 */
[----:B-1----:R-:W3:Y:S01]  /*3cfa0*/  LDL.LU.64 R62, [R1+0x10e0] ;  /* 0x0010e000013e7983 */ /* 0x002ee20000300a00 */
[----:B------:R-:W-:-:S03]  /*3cfb0*/  IMAD.WIDE R160, R2, 0x4, R160 ;  /* 0x0000000402a07825 */ /* 0x000fc600078e02a0 */
[----:B------:R4:W-:Y:S04]  /*3cfc0*/  STL.64 [R1+0x1360], R176 ;  /* 0x001360b001007387 */ /* 0x0009e80000100a00 */
[----:B------:R4:W-:Y:S04]  /*3cfd0*/  LDGSTS.E [R3+0x6cc00], [R176.64], !P0 ;  /* 0x6cc00000b0037fae */ /* 0x0009e8000c121844 */
[----:B------:R1:W-:Y:S04]  /*3cfe0*/  STL.64 [R1+0x1358], R160 ;  /* 0x001358a001007387 */ /* 0x0003e80000100a00 */
[----:B------:R1:W-:Y:S01]  /*3cff0*/  LDGSTS.E [R0+0x6ce00], [R160.64], !P0 ;  /* 0x6ce00000a0007fae */ /* 0x0003e2000c121844 */
[----:B------:R-:W-:-:S04]  /*3d000*/  IADD3 R250, R252, -0xb8, RZ ;  /* 0xffffff48fcfa7810 */ /* 0x000fc80007ffe0ff */
[----:B------:R-:W-:Y:S02]  /*3d010*/  ISETP.GE.U32.AND P5, PT, R250, 0x7ffffec9, PT ;  /* 0x7ffffec9fa00780c */ /* 0x000fe40003fa6070 */
[----:B------:R-:W-:-:S04]  /*3d020*/  IADD3 R250, R252, -0xbc, RZ ;  /* 0xffffff44fcfa7810 */ /* 0x000fc80007ffe0ff */
[----:B------:R-:W-:Y:S01]  /*3d030*/  ISETP.GE.U32.AND P1, PT, R250, 0x7ffffec5, PT ;  /* 0x7ffffec5fa00780c */ /* 0x000fe20003f26070 */
[----:B----4-:R-:W-:-:S04]  /*3d040*/  IMAD.WIDE R176, R2, 0x4, R64 ;  /* 0x0000000402b07825 */ /* 0x010fc800078e0240 */
[C---:B-1----:R-:W-:Y:S02]  /*3d050*/  IMAD.WIDE R160, R2.reuse, 0x4, R4 ;  /* 0x0000000402a07825 */ /* 0x042fe400078e0204 */
[----:B------:R1:W-:Y:S04]  /*3d060*/  LDGSTS.E [R248+0x6dc00], [R176.64], !P5 ;  /* 0x6dc00000b0f87fae */ /* 0x0003e8000e921844 */
[----:B------:R-:W4:Y:S04]  /*3d070*/  LDL.LU.64 R4, [R1+0x10e8] ;  /* 0x0010e80001047983 */ /* 0x000f280000300a00 */
[----:B------:R-:W4:Y:S04]  /*3d080*/  LDL.LU.64 R64, [R1+0x10f0] ;  /* 0x0010f00001407983 */ /* 0x000f280000300a00 */
[----:B------:R1:W-:Y:S04]  /*3d090*/  STL.64 [R1+0x1350], R176 ;  /* 0x001350b001007387 */ /* 0x0003e80000100a00 */
[----:B------:R2:W-:Y:S04]  /*3d0a0*/  STL.64 [R1+0x1348], R160 ;  /* 0x001348a001007387 */ /* 0x0005e80000100a00 */
[----:B------:R2:W-:Y:S01]  /*3d0b0*/  LDGSTS.E [R3+0x6de00], [R160.64], !P5 ;  /* 0x6de00000a0037fae */ /* 0x0005e2000e921844 */
[----:B------:R-:W-:-:S03]  /*3d0c0*/  IMAD.WIDE R144, R2, 0x4, R144 ;  /* 0x0000000402907825 */ /* 0x000fc600078e0290 */
[----:B-1----:R-:W4:Y:S04]  /*3d0d0*/  LDL.LU.64 R176, [R1+0x10f8] ;  /* 0x0010f80001b07983 */ /* 0x002f280000300a00 */
[----:B------:R1:W-:Y:S04]  /*3d0e0*/  STL.64 [R1+0x1340], R144 ;  /* 0x0013409001007387 */ /* 0x0003e80000100a00 */
[----:B--2---:R-:W2:Y:S04]  /*3d0f0*/  LDL.LU.64 R160, [R1+0x1100] ;  /* 0x0011000001a07983 */ /* 0x004ea80000300a00 */
[----:B------:R1:W-:Y:S01]  /*3d100*/  LDGSTS.E [R0+0x6ec00], [R144.64], !P1 ;  /* 0x6ec0000090007fae */ /* 0x0003e2000c921844 */
[----:B------:R-:W-:-:S05]  /*3d110*/  IMAD.WIDE R208, R2, 0x4, R80 ;  /* 0x0000000402d07825 */ /* 0x000fca00078e0250 */
[----:B------:R-:W-:Y:S04]  /*3d120*/  STL.64 [R1+0x1338], R208 ;  /* 0x001338d001007387 */ /* 0x000fe80000100a00 */
[----:B-1----:R-:W2:Y:S01]  /*3d130*/  LDL.LU.64 R144, [R1+0x1108] ;  /* 0x0011080001907983 */ /* 0x002ea20000300a00 */
[----:B------:R-:W-:-:S03]  /*3d140*/  IADD3 R249, R252, -0xc0, RZ ;  /* 0xffffff40fcf97810 */ /* 0x000fc60007ffe0ff */
[----:B------:R1:W-:Y:S01]  /*3d150*/  LDGSTS.E [R248+0x6ee00], [R208.64], !P1 ;  /* 0x6ee00000d0f87fae */ /* 0x0003e2000c921844 */
[----:B---3--:R-:W-:-:S03]  /*3d160*/  IMAD.WIDE R80, R2, 0x4, R60 ;  /* 0x0000000402507825 */ /* 0x008fc600078e023c */
[----:B------:R-:W3:Y:S01]  /*3d170*/  LDL.LU.64 R60, [R1+0x1110] ;  /* 0x00111000013c7983 */ /* 0x000ee20000300a00 */
[----:B------:R-:W-:Y:S02]  /*3d180*/  ISETP.GE.U32.AND P0, PT, R249, 0x7ffffec1, PT ;  /* 0x7ffffec1f900780c */ /* 0x000fe40003f06070 */
[----:B------:R-:W-:-:S04]  /*3d190*/  IADD3 R249, R252, -0xc4, RZ ;  /* 0xffffff3cfcf97810 */ /* 0x000fc80007ffe0ff */
[----:B------:R-:W-:Y:S01]  /*3d1a0*/  ISETP.GE.U32.AND P1, PT, R249, 0x7ffffebd, PT ;  /* 0x7ffffebdf900780c */ /* 0x000fe20003f26070 */
[----:B------:R1:W-:Y:S01]  /*3d1b0*/  STL.64 [R1+0x1330], R80 ;  /* 0x0013305001007387 */ /* 0x0003e20000100a00 */
[----:B------:R-:W-:-:S05]  /*3d1c0*/  IADD3 R249, R112, 0x100000, RZ ;  /* 0x0010000070f97810 */ /* 0x000fca0007ffe0ff */
[----:B------:R1:W-:Y:S01]  /*3d1d0*/  LDGSTS.E [R3+0x6fc00], [R80.64], !P0 ;  /* 0x6fc0000050037fae */ /* 0x0003e2000c121844 */
[----:B------:R-:W-:-:S05]  /*3d1e0*/  IMAD.WIDE R62, R2, 0x4, R62 ;  /* 0x00000004023e7825 */ /* 0x000fca00078e023e */
[----:B------:R1:W-:Y:S04]  /*3d1f0*/  STL.64 [R1+0x1328], R62 ;  /* 0x0013283e01007387 */ /* 0x0003e80000100a00 */
[----:B-1----:R-:W3:Y:S04]  /*3d200*/  LDL.LU.64 R80, [R1+0x1118] ;  /* 0x0011180001507983 */ /* 0x002ee80000300a00 */
[----:B------:R1:W-:Y:S04]  /*3d210*/  LDGSTS.E [R0+0x6fe00], [R62.64], !P0 ;  /* 0x6fe000003e007fae */ /* 0x0003e8000c121844 */
[----:B-1----:R-:W3:Y:S01]  /*3d220*/  LDL.LU.64 R62, [R1+0x1120] ;  /* 0x00112000013e7983 */ /* 0x002ee20000300a00 */
[----:B------:R-:W-:-:S04]  /*3d230*/  IADD3 R248, R252, -0xc8, RZ ;  /* 0xffffff38fcf87810 */ /* 0x000fc80007ffe0ff */
[----:B------:R-:W-:Y:S01]  /*3d240*/  ISETP.GE.U32.AND P0, PT, R248, 0x7ffffeb9, PT ;  /* 0x7ffffeb9f800780c */ /* 0x000fe20003f06070 */
[----:B----4-:R-:W-:-:S04]  /*3d250*/  IMAD.WIDE R4, R2, 0x4, R4 ;  /* 0x0000000402047825 */ /* 0x010fc800078e0204 */
[----:B------:R-:W-:Y:S01]  /*3d260*/  IMAD.WIDE R208, R2, 0x4, R64 ;  /* 0x0000000402d07825 */ /* 0x000fe200078e0240 */
[----:B------:R1:W-:Y:S04]  /*3d270*/  LDGSTS.E [R249+0x70c00], [R4.64], !P1 ;  /* 0x70c0000004f97fae */ /* 0x0003e8000c921844 */
[----:B------:R-:W4:Y:S04]  /*3d280*/  LDL.LU.64 R64, [R1+0x1128] ;  /* 0x0011280001407983 */ /* 0x000f280000300a00 */
[----:B------:R1:W-:Y:S04]  /*3d290*/  STL.64 [R1+0x1320], R4 ;  /* 0x0013200401007387 */ /* 0x0003e80000100a00 */
[----:B------:R-:W-:Y:S04]  /*3d2a0*/  STL.64 [R1+0x1318], R208 ;  /* 0x001318d001007387 */ /* 0x000fe80000100a00 */
[----:B-1----:R-:W4:Y:S01]  /*3d2b0*/  LDL.LU.64 R4, [R1+0x1130] ;  /* 0x0011300001047983 */ /* 0x002f220000300a00 */
[----:B------:R-:W-:Y:S01]  /*3d2c0*/  IADD3 R248, R112, 0x100000, RZ ;  /* 0x0010000070f87810 */ /* 0x000fe20007ffe0ff */
[----:B------:R-:W-:-:S04]  /*3d2d0*/  IMAD.WIDE R176, R2, 0x4, R176 ;  /* 0x0000000402b07825 */ /* 0x000fc800078e02b0 */
[C---:B--2---:R-:W-:Y:S01]  /*3d2e0*/  IMAD.WIDE R160, R2.reuse, 0x4, R160 ;  /* 0x0000000402a07825 */ /* 0x044fe200078e02a0 */
[----:B------:R4:W-:Y:S04]  /*3d2f0*/  LDGSTS.E [R248+0x70e00], [R208.64], !P1 ;  /* 0x70e00000d0f87fae */ /* 0x0009e8000c921844 */
[----:B------:R1:W-:Y:S04]  /*3d300*/  STL.64 [R1+0x1310], R176 ;  /* 0x001310b001007387 */ /* 0x0003e80000100a00 */
[----:B------:R1:W-:Y:S04]  /*3d310*/  LDGSTS.E [R3+0x71c00], [R176.64], !P0 ;  /* 0x71c00000b0037fae */ /* 0x0003e8000c121844 */
[----:B------:R3:W-:Y:S04]  /*3d320*/  STL.64 [R1+0x1308], R160 ;  /* 0x001308a001007387 */ /* 0x0007e80000100a00 */
[----:B------:R3:W-:Y:S01]  /*3d330*/  LDGSTS.E [R0+0x71e00], [R160.64], !P0 ;  /* 0x71e00000a0007fae */ /* 0x0007e2000c121844 */
[----:B-1----:R-:W-:-:S03]  /*3d340*/  IMAD.WIDE R176, R2, 0x4, R144 ;  /* 0x0000000402b07825 */ /* 0x002fc600078e0290 */
[----:B------:R-:W2:Y:S01]  /*3d350*/  LDL.LU.64 R144, [R1+0x1138] ;  /* 0x0011380001907983 */ /* 0x000ea20000300a00 */
[----:B---3--:R-:W-:-:S03]  /*3d360*/  IMAD.WIDE R160, R2, 0x4, R60 ;  /* 0x0000000402a07825 */ /* 0x008fc600078e023c */
[----:B------:R-:W3:Y:S01]  /*3d370*/  LDL.LU.64 R60, [R1+0x1140] ;  /* 0x00114000013c7983 */ /* 0x000ee20000300a00 */
[----:B------:R-:W-:-:S04]  /*3d380*/  IADD3 R250, R252, -0xcc, RZ ;  /* 0xffffff34fcfa7810 */ /* 0x000fc80007ffe0ff */
[----:B------:R-:W-:Y:S02]  /*3d390*/  ISETP.GE.U32.AND P5, PT, R250, 0x7ffffeb5, PT ;  /* 0x7ffffeb5fa00780c */ /* 0x000fe40003fa6070 */
[C---:B------:R-:W-:Y:S02]  /*3d3a0*/  IADD3 R250, R252.reuse, -0xd0, RZ ;  /* 0xffffff30fcfa7810 */ /* 0x040fe40007ffe0ff */
[----:B------:R-:W-:Y:S02]  /*3d3b0*/  IADD3 R249, R252, -0xd4, RZ ;  /* 0xffffff2cfcf97810 */ /* 0x000fe40007ffe0ff */
[----:B------:R-:W-:Y:S02]  /*3d3c0*/  ISETP.GE.U32.AND P1, PT, R250, 0x7ffffeb1, PT ;  /* 0x7ffffeb1fa00780c */ /* 0x000fe40003f26070 */
[----:B------:R-:W-:Y:S01]  /*3d3d0*/  ISETP.GE.U32.AND P0, PT, R249, 0x7ffffead, PT ;  /* 0x7ffffeadf900780c */ /* 0x000fe20003f06070 */
[----:B------:R1:W-:Y:S04]  /*3d3e0*/  STL.64 [R1+0x1300], R176 ;  /* 0x001300b001007387 */ /* 0x0003e80000100a00 */
[----:B------:R1:W-:Y:S04]  /*3d3f0*/  STL.64 [R1+0x12f8], R160 ;  /* 0x0012f8a001007387 */ /* 0x0003e80000100a00 */
[----:B------:R1:W-:Y:S04]  /*3d400*/  LDGSTS.E [R248+0x72c00], [R176.64], !P5 ;  /* 0x72c00000b0f87fae */ /* 0x0003e8000e921844 */
[----:B------:R1:W-:Y:S04]  /*3d410*/  LDGSTS.E [R3+0x72e00], [R160.64], !P5 ;  /* 0x72e00000a0037fae */ /* 0x0003e8000e921844 */
[----:B-1----:R-:W3:Y:S01]  /*3d420*/  LDL.LU.64 R176, [R1+0x1148] ;  /* 0x0011480001b07983 */ /* 0x002ee20000300a00 */
[----:B------:R-:W-:-:S05]  /*3d430*/  IMAD.WIDE R80, R2, 0x4, R80 ;  /* 0x0000000402507825 */ /* 0x000fca00078e0250 */
[----:B------:R1:W-:Y:S04]  /*3d440*/  STL.64 [R1+0x12e0], R80 ;  /* 0x0012e05001007387 */ /* 0x0003e80000100a00 */
[----:B------:R-:W3:Y:S04]  /*3d450*/  LDL.LU.64 R160, [R1+0x1150] ;  /* 0x0011500001a07983 */ /* 0x000ee80000300a00 */
[----:B------:R1:W-:Y:S01]  /*3d460*/  LDGSTS.E [R0+0x73c00], [R80.64], !P1 ;  /* 0x73c0000050007fae */ /* 0x0003e2000c921844 */
[----:B------:R-:W-:-:S05]  /*3d470*/  IMAD.WIDE R224, R2, 0x4, R62 ;  /* 0x0000000402e07825 */ /* 0x000fca00078e023e */
[----:B------:R-:W-:Y:S04]  /*3d480*/  STL.64 [R1+0x12d8], R224 ;  /* 0x0012d8e001007387 */ /* 0x000fe80000100a00 */
[----:B-1----:R-:W3:Y:S04]  /*3d490*/  LDL.LU.64 R80, [R1+0x1158] ;  /* 0x0011580001507983 */ /* 0x002ee80000300a00 */
[----:B------:R-:W3:Y:S04]  /*3d4a0*/  LDL.LU.64 R62, [R1+0x1160] ;  /* 0x00116000013e7983 */ /* 0x000ee80000300a00 */
[----:B------:R1:W-:Y:S01]  /*3d4b0*/  LDGSTS.E [R248+0x73e00], [R224.64], !P1 ;  /* 0x73e00000e0f87fae */ /* 0x0003e2000c921844 */
[----:B----4-:R-:W-:-:S05]  /*3d4c0*/  IMAD.WIDE R208, R2, 0x4, R64 ;  /* 0x0000000402d07825 */ /* 0x010fca00078e0240 */
[----:B------:R-:W-:Y:S04]  /*3d4d0*/  STL.64 [R1+0x12c0], R208 ;  /* 0x0012c0d001007387 */ /* 0x000fe80000100a00 */
[----:B------:R2:W-:Y:S01]  /*3d4e0*/  LDGSTS.E [R3+0x74c00], [R208.64], !P0 ;  /* 0x74c00000d0037fae */ /* 0x0005e2000c121844 */
[----:B------:R-:W-:-:S03]  /*3d4f0*/  IMAD.WIDE R64, R2, 0x4, R4 ;  /* 0x0000000402407825 */ /* 0x000fc600078e0204 */
[----:B------:R-:W4:Y:S04]  /*3d500*/  LDL.LU.64 R4, [R1+0x1168] ;  /* 0x0011680001047983 */ /* 0x000f280000300a00 */
[----:B------:R1:W-:Y:S04]  /*3d510*/  STL.64 [R1+0x12b8], R64 ;  /* 0x0012b84001007387 */ /* 0x0003e80000100a00 */
[----:B------:R1:W-:Y:S04]  /*3d520*/  LDGSTS.E [R0+0x74e00], [R64.64], !P0 ;  /* 0x74e0000040007fae */ /* 0x0003e8000c121844 */
[----:B-1----:R-:W4:Y:S01]  /*3d530*/  LDL.LU.64 R64, [R1+0x1170] ;  /* 0x0011700001407983 */ /* 0x002f220000300a00 */
[----:B--2---:R-:W-:-:S04]  /*3d540*/  IMAD.WIDE R208, R2, 0x4, R144 ;  /* 0x0000000402d07825 */ /* 0x004fc800078e0290 */
[----:B---3--:R-:W-:Y:S02]  /*3d550*/  IMAD.WIDE R144, R2, 0x4, R60 ;  /* 0x0000000402907825 */ /* 0x008fe400078e023c */
[----:B------:R-:W2:Y:S01]  /*3d560*/  LDL.LU.64 R60, [R1+0x1178] ;  /* 0x00117800013c7983 */ /* 0x000ea20000300a00 */
[C---:B------:R-:W-:Y:S02]  /*3d570*/  IADD3 R249, R252.reuse, -0xd8, RZ ;  /* 0xffffff28fcf97810 */ /* 0x040fe40007ffe0ff */
[----:B------:R-:W-:Y:S02]  /*3d580*/  IADD3 R248, R252, -0xdc, RZ ;  /* 0xffffff24fcf87810 */ /* 0x000fe40007ffe0ff */
[----:B------:R-:W-:Y:S02]  /*3d590*/  ISETP.GE.U32.AND P1, PT, R249, 0x7ffffea9, PT ;  /* 0x7ffffea9f900780c */ /* 0x000fe40003f26070 */
[----:B------:R-:W-:Y:S02]  /*3d5a0*/  ISETP.GE.U32.AND P0, PT, R248, 0x7ffffea5, PT ;  /* 0x7ffffea5f800780c */ /* 0x000fe40003f06070 */
[----:B------:R-:W-:-:S02]  /*3d5b0*/  IADD3 R249, R112, 0x100000, RZ ;  /* 0x0010000070f97810 */ /* 0x000fc40007ffe0ff */
[----:B------:R-:W-:Y:S01]  /*3d5c0*/  IADD3 R248, R112, 0x100000, RZ ;  /* 0x0010000070f87810 */ /* 0x000fe20007ffe0ff */
[----:B------:R-:W-:Y:S01]  /*3d5d0*/  STL.64 [R1+0x12a0], R208 ;  /* 0x0012a0d001007387 */ /* 0x000fe20000100a00 */
[----:B------:R-:W-:-:S03]  /*3d5e0*/  IADD3 R250, R252, -0xe0, RZ ;  /* 0xffffff20fcfa7810 */ /* 0x000fc60007ffe0ff */
[----:B------:R1:W-:Y:S01]  /*3d5f0*/  STL.64 [R1+0x1298], R144 ;  /* 0x0012989001007387 */ /* 0x0003e20000100a00 */
[----:B------:R-:W-:-:S03]  /*3d600*/  ISETP.GE.U32.AND P5, PT, R250, 0x7ffffea1, PT ;  /* 0x7ffffea1fa00780c */ /* 0x000fc60003fa6070 */
[----:B------:R3:W-:Y:S01]  /*3d610*/  LDGSTS.E [R249+0x75c00], [R208.64], !P1 ;  /* 0x75c00000d0f97fae */ /* 0x0007e2000c921844 */
[----:B------:R-:W-:-:S03]  /*3d620*/  IADD3 R250, R252, -0xe4, RZ ;  /* 0xffffff1cfcfa7810 */ /* 0x000fc60007ffe0ff */
[----:B------:R1:W-:Y:S01]  /*3d630*/  LDGSTS.E [R248+0x75e00], [R144.64], !P1 ;  /* 0x75e0000090f87fae */ /* 0x0003e2000c921844 */
[----:B------:R-:W-:-:S05]  /*3d640*/  IMAD.WIDE R176, R2, 0x4, R176 ;  /* 0x0000000402b07825 */ /* 0x000fca00078e02b0 */
[----:B------:R3:W-:Y:S04]  /*3d650*/  STL.64 [R1+0x1280], R176 ;  /* 0x001280b001007387 */ /* 0x0007e80000100a00 */
[----:B-1----:R-:W2:Y:S01]  /*3d660*/  LDL.LU.64 R144, [R1+0x1180] ;  /* 0x0011800001907983 */ /* 0x002ea20000300a00 */
[----:B------:R-:W-:-:S03]  /*3d670*/  IMAD.WIDE R160, R2, 0x4, R160 ;  /* 0x0000000402a07825 */ /* 0x000fc600078e02a0 */
[----:B------:R3:W-:Y:S01]  /*3d680*/  LDGSTS.E [R3+0x76c00], [R176.64], !P0 ;  /* 0x76c00000b0037fae */ /* 0x0007e2000c121844 */
[----:B------:R-:W-:-:S03]  /*3d690*/  ISETP.GE.U32.AND P1, PT, R250, 0x7ffffe9d, PT ;  /* 0x7ffffe9dfa00780c */ /* 0x000fc60003f26070 */
[----:B------:R1:W-:Y:S04]  /*3d6a0*/  STL.64 [R1+0x1148], R160 ;  /* 0x001148a001007387 */ /* 0x0003e80000100a00 */
[----:B------:R1:W-:Y:S01]  /*3d6b0*/  LDGSTS.E [R0+0x76e00], [R160.64], !P0 ;  /* 0x76e00000a0007fae */ /* 0x0003e2000c121844 */
[----:B---3--:R-:W-:-:S04]  /*3d6c0*/  IMAD.WIDE R176, R2, 0x4, R80 ;  /* 0x0000000402b07825 */ /* 0x008fc800078e0250 */
[C---:B-1----:R-:W-:Y:S01]  /*3d6d0*/  IMAD.WIDE R160, R2.reuse, 0x4, R62 ;  /* 0x0000000402a07825 */ /* 0x042fe200078e023e */
[----:B------:R1:W-:Y:S04]  /*3d6e0*/  STL.64 [R1+0x1140], R176 ;  /* 0x001140b001007387 */ /* 0x0003e80000100a00 */
[----:B------:R1:W-:Y:S04]  /*3d6f0*/  LDGSTS.E [R248+0x77c00], [R176.64], !P5 ;  /* 0x77c00000b0f87fae */ /* 0x0003e8000e921844 */
[----:B------:R3:W-:Y:S01]  /*3d700*/  LDGSTS.E [R3+0x77e00], [R160.64], !P5 ;  /* 0x77e00000a0037fae */ /* 0x0007e2000e921844 */
[----:B----4-:R-:W-:-:S03]  /*3d710*/  IMAD.WIDE R80, R2, 0x4, R4 ;  /* 0x0000000402507825 */ /* 0x010fc600078e0204 */
[----:B------:R-:W4:Y:S01]  /*3d720*/  LDL.LU.64 R4, [R1+0x1188] ;  /* 0x0011880001047983 */ /* 0x000f220000300a00 */
[----:B------:R-:W-:-:S03]  /*3d730*/  IMAD.WIDE R224, R2, 0x4, R64 ;  /* 0x0000000402e07825 */ /* 0x000fc600078e0240 */
[----:B------:R2:W-:Y:S04]  /*3d740*/  LDGSTS.E [R0+0x78c00], [R80.64], !P1 ;  /* 0x78c0000050007fae */ /* 0x0005e8000c921844 */
[----:B------:R-:W3:Y:S04]  /*3d750*/  S2R R65, SR_TID.X ;  /* 0x0000000000417919 */ /* 0x000ee80000002100 */
[----:B------:R-:W-:Y:S04]  /*3d760*/  STL.64 [R1+0x1138], R160 ;  /* 0x001138a001007387 */ /* 0x000fe80000100a00 */
[----:B------:R-:W4:Y:S04]  /*3d770*/  LDL.LU.64 R62, [R1+0x1190] ;  /* 0x00119000013e7983 */ /* 0x000f280000300a00 */
[----:B------:R2:W-:Y:S04]  /*3d780*/  STL.64 [R1+0x1130], R80 ;  /* 0x0011305001007387 */ /* 0x0005e80000100a00 */
[----:B------:R-:W4:Y:S04]  /*3d790*/  LDL.LU.64 R208, [R1+0x1198] ;  /* 0x0011980001d07983 */ /* 0x000f280000300a00 */
[----:B-1----:R-:W4:Y:S04]  /*3d7a0*/  LDL.LU.64 R176, [R1+0x11a0] ;  /* 0x0011a00001b07983 */ /* 0x002f280000300a00 */
[----:B------:R-:W-:Y:S01]  /*3d7b0*/  STL.64 [R1+0x1128], R224 ;  /* 0x001128e001007387 */ /* 0x000fe20000100a00 */
[----:B---3--:R-:W-:-:S02]  /*3d7c0*/  LOP3.LUT R113, R65, 0x7f, RZ, 0xc0, !PT ;  /* 0x0000007f41717812 */ /* 0x008fc400078ec0ff */
[----:B------:R-:W-:Y:S01]  /*3d7d0*/  IADD3 R249, R252, -0xe8, RZ ;  /* 0xffffff18fcf97810 */ /* 0x000fe20007ffe0ff */
[----:B------:R1:W-:Y:S01]  /*3d7e0*/  LDGSTS.E [R248+0x78e00], [R224.64], !P1 ;  /* 0x78e00000e0f87fae */ /* 0x0003e2000c921844 */
[----:B--2---:R-:W-:-:S03]  /*3d7f0*/  IMAD.WIDE R80, R2, 0x4, R60 ;  /* 0x0000000402507825 */ /* 0x004fc600078e023c */
[----:B------:R-:W2:Y:S04]  /*3d800*/  LDL.LU.64 R60, [R1+0x11a8] ;  /* 0x0011a800013c7983 */ /* 0x000ea80000300a00 */
[----:B------:R-:W3:Y:S01]  /*3d810*/  LDL.LU.64 R64, [R1+0x11b0] ;  /* 0x0011b00001407983 */ /* 0x000ee20000300a00 */
[----:B------:R-:W-:Y:S02]  /*3d820*/  ISETP.GE.U32.AND P0, PT, R249, 0x7ffffe99, PT ;  /* 0x7ffffe99f900780c */ /* 0x000fe40003f06070 */
[C---:B------:R-:W-:Y:S01]  /*3d830*/  IADD3 R250, R252.reuse, -0xec, RZ ;  /* 0xffffff14fcfa7810 */ /* 0x040fe20007ffe0ff */
[----:B------:R1:W-:Y:S01]  /*3d840*/  STL.64 [R1+0x1120], R80 ;  /* 0x0011205001007387 */ /* 0x0003e20000100a00 */
[----:B------:R-:W-:Y:S02]  /*3d850*/  IADD3 R161, R252, -0x80, RZ ;  /* 0xffffff80fca17810 */ /* 0x000fe40007ffe0ff */
[----:B------:R-:W-:-:S02]  /*3d860*/  ISETP.GE.U32.AND P5, PT, R250, 0x7ffffe95, PT ;  /* 0x7ffffe95fa00780c */ /* 0x000fc40003fa6070 */
[----:B-1----:R-:W-:-:S05]  /*3d870*/  IADD3 R248, R252, -0x101, RZ ;  /* 0xfffffefffcf87810 */ /* 0x002fca0007ffe0ff */
[----:B------:R1:W-:Y:S01]  /*3d880*/  LDGSTS.E [R3+0x79c00], [R80.64], !P0 ;  /* 0x79c0000050037fae */ /* 0x0003e2000c121844 */
[----:B------:R-:W-:Y:S02]  /*3d890*/  ISETP.GE.AND P1, PT, R113, R161, PT ;  /* 0x000000a17100720c */ /* 0x000fe40003f26270 */
[----:B------:R-:W-:Y:S01]  /*3d8a0*/  IADD3 R249, R112, 0x100000, RZ ;  /* 0x0010000070f97810 */ /* 0x000fe20007ffe0ff */
[----:B------:R-:W-:-:S05]  /*3d8b0*/  IMAD.WIDE R144, R2, 0x4, R144 ;  /* 0x0000000402907825 */ /* 0x000fca00078e0290 */
[----:B------:R1:W-:Y:S04]  /*3d8c0*/  STL.64 [R1+0x1118], R144 ;  /* 0x0011189001007387 */ /* 0x0003e80000100a00 */
[----:B-1----:R-:W3:Y:S04]  /*3d8d0*/  LDL.LU.64 R80, [R1+0x11b8] ;  /* 0x0011b80001507983 */ /* 0x002ee80000300a00 */
[----:B------:R-:W3:Y:S04]  /*3d8e0*/  LDL.LU.64 R160, [R1+0x11c0] ;  /* 0x0011c00001a07983 */ /* 0x000ee80000300a00 */
[----:B------:R1:W-:Y:S01]  /*3d8f0*/  LDGSTS.E [R0+0x79e00], [R144.64], !P0 ;  /* 0x79e0000090007fae */ /* 0x0003e2000c121844 */
[----:B------:R-:W-:-:S02]  /*3d900*/  ISETP.GE.U32.AND P0, PT, R248, 0x7ffffe80, PT ;  /* 0x7ffffe80f800780c */ /* 0x000fc40003f06070 */
[----:B------:R-:W-:Y:S01]  /*3d910*/  IADD3 R248, R112, 0x100000, RZ ;  /* 0x0010000070f87810 */ /* 0x000fe20007ffe0ff */
[----:B-1----:R-:W3:Y:S01]  /*3d920*/  LDL.LU.64 R144, [R1+0x11c8] ;  /* 0x0011c80001907983 */ /* 0x002ee20000300a00 */
[----:B----4-:R-:W-:-:S05]  /*3d930*/  IMAD.WIDE R4, R2, 0x4, R4 ;  /* 0x0000000402047825 */ /* 0x010fca00078e0204 */
[----:B------:R1:W-:Y:S01]  /*3d940*/  LDGSTS.E [R249+0x7ac00], [R4.64], !P5 ;  /* 0x7ac0000004f97fae */ /* 0x0003e2000e921844 */
[----:B------:R-:W-:-:S03]  /*3d950*/  IMAD.WIDE R224, R2, 0x4, R62 ;  /* 0x0000000402e07825 */ /* 0x000fc600078e023e */
[----:B------:R-:W4:Y:S04]  /*3d960*/  LDL.LU.64 R62, [R1+0x11d0] ;  /* 0x0011d000013e7983 */ /* 0x000f280000300a00 */
[----:B------:R1:W-:Y:S01]  /*3d970*/  STL.64 [R1+0x1110], R4 ;  /* 0x0011100401007387 */ /* 0x0003e20000100a00 */
[----:B------:R-:W-:-:S03]  /*3d980*/  IMAD.WIDE R208, R2, 0x4, R208 ;  /* 0x0000000402d07825 */ /* 0x000fc600078e02d0 */
[----:B------:R-:W-:Y:S01]  /*3d990*/  STL.64 [R1+0x1108], R224 ;  /* 0x001108e001007387 */ /* 0x000fe20000100a00 */
[----:B------:R-:W-:-:S03]  /*3d9a0*/  IMAD.WIDE R176, R2, 0x4, R176 ;  /* 0x0000000402b07825 */ /* 0x000fc600078e02b0 */
[----:B------:R2:W-:Y:S04]  /*3d9b0*/  LDGSTS.E [R248+0x7ae00], [R224.64], !P5 ;  /* 0x7ae00000e0f87fae */ /* 0x0005e8000e921844 */
[----:B-1----:R-:W4:Y:S04]  /*3d9c0*/  LDL.LU.64 R4, [R1+0x4220] ;  /* 0x0042200001047983 */ /* 0x002f280000300a00 */
[----:B------:R2:W-:Y:S04]  /*3d9d0*/  STL.64 [R1+0x1100], R208 ;  /* 0x001100d001007387 */ /* 0x0005e80000100a00 */
[----:B------:R2:W-:Y:S04]  /*3d9e0*/  LDGSTS.E [R3+0x7bc00], [R208.64], !P3 ;  /* 0x7bc00000d0037fae */ /* 0x0005e8000d921844 */
[----:B------:R3:W-:Y:S04]  /*3d9f0*/  STL.64 [R1+0x10f8], R176 ;  /* 0x0010f8b001007387 */ /* 0x0007e80000100a00 */
[----:B------:R3:W-:Y:S01]  /*3da00*/  LDGSTS.E [R0+0x7be00], [R176.64], !P3 ;  /* 0x7be00000b0007fae */ /* 0x0007e2000d921844 */
[----:B--2---:R-:W-:-:S04]  /*3da10*/  IMAD.WIDE R208, R2, 0x4, R60 ;  /* 0x0000000402d07825 */ /* 0x004fc800078e023c */
[----:B---3--:R-:W-:Y:S01]  /*3da20*/  IMAD.WIDE R176, R2, 0x4, R64 ;  /* 0x0000000402b07825 */ /* 0x008fe200078e0240 */
[----:B------:R1:W-:Y:S04]  /*3da30*/  LDGSTS.E [R248+0x7cc00], [R208.64], !P4 ;  /* 0x7cc00000d0f87fae */ /* 0x0003e8000e121844 */
[----:B------:R-:W2:Y:S04]  /*3da40*/  LDL.LU.64 R64, [R1+0x11d8] ;  /* 0x0011d80001407983 */ /* 0x000ea80000300a00 */
[----:B------:R-:W3:Y:S04]  /*3da50*/  LDL.LU.64 R60, [R1+0x11e0] ;  /* 0x0011e000013c7983 */ /* 0x000ee80000300a00 */
[----:B------:R-:W-:Y:S04]  /*3da60*/  STL.64 [R1+0x10f0], R208 ;  /* 0x0010f0d001007387 */ /* 0x000fe80000100a00 */
[----:B------:R-:W-:Y:S04]  /*3da70*/  STL.64 [R1+0x10e8], R176 ;  /* 0x0010e8b001007387 */ /* 0x000fe80000100a00 */
[----:B------:R1:W-:Y:S01]  /*3da80*/  LDGSTS.E [R3+0x7ce00], [R176.64], !P4 ;  /* 0x7ce00000b0037fae */ /* 0x0003e2000e121844 */
[----:B------:R-:W-:-:S02]  /*3da90*/  IADD3 R250, R252, -0x105, RZ ;  /* 0xfffffefbfcfa7810 */ /* 0x000fc40007ffe0ff */
[----:B------:R-:W-:Y:S02]  /*3daa0*/  IADD3 R249, R252, -0x109, RZ ;  /* 0xfffffef7fcf97810 */ /* 0x000fe40007ffe0ff */
[----:B------:R-:W-:Y:S01]  /*3dab0*/  ISETP.GE.U32.AND P5, PT, R250, 0x7ffffe7c, PT ;  /* 0x7ffffe7cfa00780c */ /* 0x000fe20003fa6070 */
[----:B------:R-:W-:-:S04]  /*3dac0*/  IMAD.WIDE R80, R2, 0x4, R80 ;  /* 0x0000000402507825 */ /* 0x000fc800078e0250 */
[----:B------:R-:W-:Y:S01]  /*3dad0*/  IMAD.WIDE R160, R2, 0x4, R160 ;  /* 0x0000000402a07825 */ /* 0x000fe200078e02a0 */
[----:B------:R1:W-:Y:S04]  /*3dae0*/  STL.64 [R1+0x10e0], R80 ;  /* 0x0010e05001007387 */ /* 0x0003e80000100a00 */
[----:B------:R1:W-:Y:S04]  /*3daf0*/  LDGSTS.E [R0+0x7dc00], [R80.64], !P2 ;  /* 0x7dc0000050007fae */ /* 0x0003e8000d121844 */
[----:B------:R1:W-:Y:S02]  /*3db00*/  LDGSTS.E [R248+0x7de00], [R160.64], !P2 ;  /* 0x7de00000a0f87fae */ /* 0x0003e4000d121844 */
[----:B-1----:R-:W-:Y:S01]  /*3db10*/  IADD3 R80, R252, -0x100, RZ ;  /* 0xffffff00fc507810 */ /* 0x002fe20007ffe0ff */
[----:B------:R-:W-:-:S03]  /*3db20*/  IMAD.WIDE R144, R2, 0x4, R144 ;  /* 0x0000000402907825 */ /* 0x000fc600078e0290 */
[----:B------:R-:W-:Y:S01]  /*3db30*/  ISETP.GE.U32.AND P2, PT, R80, 0x7ffffe81, PT ;  /* 0x7ffffe815000780c */ /* 0x000fe20003f46070 */
[----:B------:R-:W-:Y:S01]  /*3db40*/  STL.64 [R1+0x10d8], R160 ;  /* 0x0010d8a001007387 */ /* 0x000fe20000100a00 */
[----:B------:R-:W-:-:S03]  /*3db50*/  IADD3 R248, R252, -0x111, RZ ;  /* 0xfffffeeffcf87810 */ /* 0x000fc60007ffe0ff */
[----:B------:R1:W-:Y:S01]  /*3db60*/  STL.64 [R1+0x10d0], R144 ;  /* 0x0010d09001007387 */ /* 0x0003e20000100a00 */
[----:B------:R-:W-:-:S03]  /*3db70*/  IADD3 R250, R252, -0x10d, RZ ;  /* 0xfffffef3fcfa7810 */ /* 0x000fc60007ffe0ff */
[----:B------:R1:W-:Y:S01]  /*3db80*/  LDGSTS.E [R3+0x7ec00], [R144.64], !P6 ;  /* 0x7ec0000090037fae */ /* 0x0003e2000f121844 */
[----:B------:R-:W-:Y:S02]  /*3db90*/  ISETP.GE.U32.AND P3, PT, R249, 0x7ffffe78, PT ;  /* 0x7ffffe78f900780c */ /* 0x000fe40003f66070 */
[----:B------:R-:W-:Y:S01]  /*3dba0*/  ISETP.GE.U32.AND P4, PT, R250, 0x7ffffe74, PT ;  /* 0x7ffffe74fa00780c */ /* 0x000fe20003f86070 */
[----:B------:R-:W-:Y:S01]  /*3dbb0*/  IMAD.MOV.U32 R250, RZ, RZ, c[0x0][0x18c] ;  /* 0x00006300fffa7624 */ /* 0x000fe200078e00ff */
[C---:B------:R-:W-:Y:S02]  /*3dbc0*/  IADD3 R249, R252.reuse, -0x115, RZ ;  /* 0xfffffeebfcf97810 */ /* 0x040fe40007ffe0ff */
[----:B-1----:R-:W-:Y:S01]  /*3dbd0*/  IADD3 R145, R252, 0x7f, RZ ;  /* 0x0000007ffc917810 */ /* 0x002fe20007ffe0ff */
[----:B----4-:R-:W-:-:S05]  /*3dbe0*/  IMAD.WIDE R62, R2, 0x4, R62 ;  /* 0x00000004023e7825 */ /* 0x010fca00078e023e */
[----:B------:R1:W-:Y:S04]  /*3dbf0*/  STL.64 [R1+0x10c8], R62 ;  /* 0x0010c83e01007387 */ /* 0x0003e80000100a00 */
[----:B------:R1:W-:Y:S01]  /*3dc00*/  LDGSTS.E [R0+0x7ee00], [R62.64], !P6 ;  /* 0x7ee000003e007fae */ /* 0x0003e2000f121844 */
[----:B------:R-:W-:-:S03]  /*3dc10*/  ISETP.GE.U32.AND P6, PT, R248, 0x7ffffe70, PT ;  /* 0x7ffffe70f800780c */ /* 0x000fc60003fc6070 */
[----:B------:R-:W4:Y:S01]  /*3dc20*/  LDL.LU.64 R224, [R1+0x9f0] ;  /* 0x0009f00001e07983 */ /* 0x000f220000300a00 */
[----:B------:R-:W-:-:S03]  /*3dc30*/  IADD3 R248, R112, 0x100000, RZ ;  /* 0x0010000070f87810 */ /* 0x000fc60007ffe0ff */
[----:B------:R-:W4:Y:S04]  /*3dc40*/  LDL.LU.64 R80, [R1+0x9e0] ;  /* 0x0009e00001507983 */ /* 0x000f280000300a00 */
[----:B-1----:R-:W4:Y:S01]  /*3dc50*/  LDL.LU.64 R62, [R1+0x9d8] ;  /* 0x0009d800013e7983 */ /* 0x002f220000300a00 */
[----:B------:R-:W-:-:S03]  /*3dc60*/  SEL R0, RZ, 0x4, P1 ;  /* 0x00000004ff007807 */ /* 0x000fc60000800000 */
[----:B------:R-:W4:Y:S01]  /*3dc70*/  LDL.LU.64 R208, [R1+0x9d0] ;  /* 0x0009d00001d07983 */ /* 0x000f220000300a00 */
[----:B------:R-:W-:-:S03]  /*3dc80*/  ISETP.GT.AND P1, PT, R145, 0xff, PT ;  /* 0x000000ff9100780c */ /* 0x000fc60003f24270 */
[----:B------:R-:W4:Y:S04]  /*3dc90*/  LDL.LU.64 R176, [R1+0x9b8] ;  /* 0x0009b80001b07983 */ /* 0x000f280000300a00 */
[----:B------:R-:W4:Y:S01]  /*3dca0*/  LDL.LU.64 R160, [R1+0x9b0] ;  /* 0x0009b00001a07983 */ /* 0x000f220000300a00 */
[----:B------:R-:W-:Y:S02]  /*3dcb0*/  SEL R0, R0, RZ, P1 ;  /* 0x000000ff00007207 */ /* 0x000fe40000800000 */
[----:B------:R-:W-:Y:S01]  /*3dcc0*/  ISETP.GE.U32.AND P1, PT, R249, 0x7ffffe6c, PT ;  /* 0x7ffffe6cf900780c */ /* 0x000fe20003f26070 */
[----:B--2---:R-:W-:-:S04]  /*3dcd0*/  IMAD.WIDE R64, R2, 0x4, R64 ;  /* 0x0000000402407825 */ /* 0x004fc800078e0240 */
[----:B---3--:R-:W-:Y:S01]  /*3dce0*/  IMAD.WIDE R60, R2, 0x4, R60 ;  /* 0x00000004023c7825 */ /* 0x008fe200078e023c */
[----:B------:R-:W-:Y:S04]  /*3dcf0*/  STL.64 [R1+0x10c0], R64 ;  /* 0x0010c04001007387 */ /* 0x000fe80000100a00 */
[----:B------:R-:W2:Y:S04]  /*3dd00*/  LDL.LU.64 R144, [R1+0x9a8] ;  /* 0x0009a80001907983 */ /* 0x000ea80000300a00 */
[----:B------:R1:W-:Y:S04]  /*3dd10*/  LDGSTS.E [R248+0x7fc00], [R64.64], !P2 ;  /* 0x7fc0000040f87fae */ /* 0x0003e8000d121844 */
[----:B------:R3:W-:Y:S04]  /*3dd20*/  STL.64 [R1+0x10b8], R60 ;  /* 0x0010b83c01007387 */ /* 0x0007e80000100a00 */
[----:B------:R3:W-:Y:S04]  /*3dd30*/  LDGSTS.E [R3+0x7fe00], [R60.64], !P2 ;  /* 0x7fe000003c037fae */ /* 0x0007e8000d121844 */
[----:B---3--:R-:W3:Y:S01]  /*3dd40*/  LDL.LU.64 R60, [R1+0x980] ;  /* 0x00098000013c7983 */ /* 0x008ee20000300a00 */
[----:B------:R-:W-:-:S03]  /*3dd50*/  IMAD.SHL.U32 R3, R250, 0x80, RZ ;  /* 0x00000080fa037824 */ /* 0x000fc600078e00ff */
[----:B-1----:R-:W2:Y:S04]  /*3dd60*/  LDL.LU.64 R64, [R1+0x978] ;  /* 0x0009780001407983 */ /* 0x002ea80000300a00 */
[----:B------:R-:W2:Y:S04]  /*3dd70*/  LDL.LU.64 R248, [R1+0x970] ;  /* 0x0009700001f87983 */ /* 0x000ea80000300a00 */
[----:B------:R-:W2:Y:S01]  /*3dd80*/  LDL.LU.64 R250, [R1+0x9e8] ;  /* 0x0009e80001fa7983 */ /* 0x000ea20000300a00 */
[----:B------:R-:W-:Y:S01]  /*3dd90*/  IMAD.WIDE R4, R3, 0x4, R4 ;  /* 0x0000000403047825 */ /* 0x000fe200078e0204 */
[----:B------:R-:W-:-:S02]  /*3dda0*/  ISETP.NE.U32.AND P2, PT, R0, RZ, PT ;  /* 0x000000ff0000720c */ /* 0x000fc40003f45070 */
[----:B------:R-:W-:Y:S02]  /*3ddb0*/  SHF.L.U32 R0, R113, 0x2, RZ ;  /* 0x0000000271007819 */ /* 0x000fe400000006ff */
[----:B------:R-:W3:Y:S04]  /*3ddc0*/  LDL.LU.64 R112, [R1+0x960] ;  /* 0x0009600001707983 */ /* 0x000ee80000300a00 */
[----:B------:R1:W-:Y:S01]  /*3ddd0*/  STL.64 [R1+0x10b0], R4 ;  /* 0x0010b00401007387 */ /* 0x0003e20000100a00 */
[----:B------:R-:W-:-:S03]  /*3dde0*/  IMAD.WIDE R192, R3, 0x4, R192 ;  /* 0x0000000403c07825 */ /* 0x000fc600078e02c0 */
[----:B-1----:R-:W3:Y:S01]  /*3ddf0*/  LDL.LU.64 R4, [R1+0x998] ;  /* 0x0009980001047983 */ /* 0x002ee20000300a00 */
[----:B------:R-:W-:-:S04]  /*3de00*/  IMAD.WIDE R68, R3, 0x4, R68 ;  /* 0x0000000403447825 */ /* 0x000fc800078e0244 */
[----:B----4-:R-:W-:-:S05]  /*3de10*/  IMAD.WIDE R224, R3, 0x4, R224 ;  /* 0x0000000403e07825 */ /* 0x010fca00078e02e0 */
[----:B------:R1:W-:Y:S04]  /*3de20*/  STL.64 [R1+0x1ad8], R224 ;  /* 0x001ad8e001007387 */ /* 0x0003e80000100a00 */
[----:B-1----:R-:W4:Y:S01]  /*3de30*/  LDL.LU.64 R224, [R1+0x4218] ;  /* 0x0042180001e07983 */ /* 0x002f220000300a00 */
[----:B------:R-:W-:-:S04]  /*3de40*/  IMAD.WIDE R208, R3, 0x4, R208 ;  /* 0x0000000403d07825 */ /* 0x000fc800078e02d0 */
[----:B--2---:R-:W-:-:S05]  /*3de50*/  IMAD.WIDE R250, R3, 0x4, R250 ;  /* 0x0000000403fa7825 */ /* 0x004fca00078e02fa */
[----:B------:R1:W-:Y:S02]  /*3de60*/  STL.64 [R1+0x1c70], R250 ;  /* 0x001c70fa01007387 */ /* 0x0003e40000100a00 */
[----:B-1----:R-:W-:-:S04]  /*3de70*/  IMAD.WIDE R250, R3, 0x4, R80 ;  /* 0x0000000403fa7825 */ /* 0x002fc800078e0250 */
[C---:B------:R-:W-:Y:S02]  /*3de80*/  IMAD.WIDE R80, R3.reuse, 0x4, R62 ;  /* 0x0000000403507825 */ /* 0x040fe400078e023e */
[----:B------:R-:W2:Y:S04]  /*3de90*/  LDL.LU.64 R62, [R1+0x948] ;  /* 0x00094800013e7983 */ /* 0x000ea80000300a00 */
[----:B------:R1:W-:Y:S04]  /*3dea0*/  STL.64 [R1+0x1dd8], R250 ;  /* 0x001dd8fa01007387 */ /* 0x0003e80000100a00 */
[----:B-1----:R-:W2:Y:S04]  /*3deb0*/  LDL.LU.64 R250, [R1+0x938] ;  /* 0x0009380001fa7983 */ /* 0x002ea80000300a00 */
[----:B------:R1:W-:Y:S04]  /*3dec0*/  STL.64 [R1+0x1ef8], R80 ;  /* 0x001ef85001007387 */ /* 0x0003e80000100a00 */
[----:B-1----:R-:W2:Y:S04]  /*3ded0*/  LDL.LU.64 R80, [R1+0x930] ;  /* 0x0009300001507983 */ /* 0x002ea80000300a00 */
[----:B------:R1:W-:Y:S04]  /*3dee0*/  STL.64 [R1+0x1fd0], R208 ;  /* 0x001fd0d001007387 */ /* 0x0003e80000100a00 */
[----:B-1----:R-:W2:Y:S04]  /*3def0*/  LDL.LU.64 R208, [R1+0x4210] ;  /* 0x0042100001d07983 */ /* 0x002ea80000300a00 */
[----:B------:R1:W-:Y:S04]  /*3df00*/  STL.64 [R1+0x2068], R192 ;  /* 0x002068c001007387 */ /* 0x0003e80000100a00 */
[----:B-1----:R-:W2:Y:S04]  /*3df10*/  LDL.LU.64 R192, [R1+0x4208] ;  /* 0x0042080001c07983 */ /* 0x002ea80000300a00 */
[----:B------:R1:W-:Y:S04]  /*3df20*/  STL.64 [R1+0x20b0], R68 ;  /* 0x0020b04401007387 */ /* 0x0003e80000100a00 */
[----:B-1----:R-:W2:Y:S02]  /*3df30*/  LDL.LU.64 R68, [R1+0x4200] ;  /* 0x0042000001447983 */ /* 0x002ea40000300a00 */
[----:B--2---:R-:W-:-:S05]  /*3df40*/  IMAD.WIDE R68, R3, 0x4, R68 ;  /* 0x0000000403447825 */ /* 0x004fca00078e0244 */
[----:B------:R1:W-:Y:S04]  /*3df50*/  STL.64 [R1+0x1088], R68 ;  /* 0x0010884401007387 */ /* 0x0003e80000100a00 */
[----:B-1----:R-:W2:Y:S01]  /*3df60*/  LDL.LU.64 R68, [R1+0x9a0] ;  /* 0x0009a00001447983 */ /* 0x002ea20000300a00 */
[----:B------:R-:W-:-:S04]  /*3df70*/  IMAD.WIDE R176, R3, 0x4, R176 ;  /* 0x0000000403b07825 */ /* 0x000fc800078e02b0 */
[C---:B------:R-:W-:Y:S01]  /*3df80*/  IMAD.WIDE R160, R3.reuse, 0x4, R160 ;  /* 0x0000000403a07825 */ /* 0x040fe200078e02a0 */
[----:B------:R1:W-:Y:S03]  /*3df90*/  STL.64 [R1+0x1aa0], R176 ;  /* 0x001aa0b001007387 */ /* 0x0003e60000100a00 */
[----:B------:R-:W-:-:S04]  /*3dfa0*/  IMAD.WIDE R144, R3, 0x4, R144 ;  /* 0x0000000403907825 */ /* 0x000fc800078e0290 */
[C---:B---3--:R-:W-:Y:S01]  /*3dfb0*/  IMAD.WIDE R4, R3.reuse, 0x4, R4 ;  /* 0x0000000403047825 */ /* 0x048fe200078e0204 */
[----:B-1----:R-:W3:Y:S03]  /*3dfc0*/  LDL.LU.64 R176, [R1+0x41f8] ;  /* 0x0041f80001b07983 */ /* 0x002ee60000300a00 */
[C---:B------:R-:W-:Y:S01]  /*3dfd0*/  IMAD.WIDE R104, R3.reuse, 0x4, R104 ;  /* 0x0000000403687825 */ /* 0x040fe200078e0268 */
[----:B------:R1:W-:Y:S03]  /*3dfe0*/  STL.64 [R1+0x1c40], R160 ;  /* 0x001c40a001007387 */ /* 0x0003e60000100a00 */
[C---:B------:R-:W-:Y:S01]  /*3dff0*/  IMAD.WIDE R66, R3.reuse, 0x4, R66 ;  /* 0x0000000403427825 */ /* 0x040fe200078e0242 */
[----:B-1----:R-:W3:Y:S04]  /*3e000*/  LDL.LU.64 R160, [R1+0x41f0] ;  /* 0x0041f00001a07983 */ /* 0x002ee80000300a00 */
[----:B------:R1:W-:Y:S04]  /*3e010*/  STL.64 [R1+0x1db0], R144 ;  /* 0x001db09001007387 */ /* 0x0003e80000100a00 */
[----:B-1----:R-:W3:Y:S01]  /*3e020*/  LDL.LU.64 R144, [R1+0x41e8] ;  /* 0x0041e80001907983 */ /* 0x002ee20000300a00 */
[----:B--2---:R-:W-:-:S05]  /*3e030*/  IMAD.WIDE R68, R3, 0x4, R68 ;  /* 0x0000000403447825 */ /* 0x004fca00078e0244 */
[----:B------:R1:W-:Y:S04]  /*3e040*/  STL.64 [R1+0x1ed8], R68 ;  /* 0x001ed84401007387 */ /* 0x0003e80000100a00 */
[----:B-1----:R-:W2:Y:S04]  /*3e050*/  LDL.LU.64 R68, [R1+0x908] ;  /* 0x0009080001447983 */ /* 0x002ea80000300a00 */
[----:B------:R1:W-:Y:S04]  /*3e060*/  STL.64 [R1+0x1fb8], R4 ;  /* 0x001fb80401007387 */ /* 0x0003e80000100a00 */
[----:B-1----:R-:W2:Y:S04]  /*3e070*/  LDL.LU.64 R4, [R1+0x900] ;  /* 0x0009000001047983 */ /* 0x002ea80000300a00 */
[----:B------:R1:W-:Y:S04]  /*3e080*/  STL.64 [R1+0x2058], R104 ;  /* 0x0020586801007387 */ /* 0x0003e80000100a00 */
[----:B-1----:R-:W2:Y:S04]  /*3e090*/  LDL.LU.64 R104, [R1+0x8f8] ;  /* 0x0008f80001687983 */ /* 0x002ea80000300a00 */
[----:B------:R1:W-:Y:S04]  /*3e0a0*/  STL.64 [R1+0x20a8], R66 ;  /* 0x0020a84201007387 */ /* 0x0003e80000100a00 */
[----:B-1----:R-:W2:Y:S01]  /*3e0b0*/  LDL.LU.64 R66, [R1+0x41e0] ;  /* 0x0041e00001427983 */ /* 0x002ea20000300a00 */
[----:B------:R-:W-:-:S04]  /*3e0c0*/  IMAD.WIDE R60, R3, 0x4, R60 ;  /* 0x00000004033c7825 */ /* 0x000fc800078e023c */
[----:B------:R-:W-:-:S04]  /*3e0d0*/  IMAD.WIDE R64, R3, 0x4, R64 ;  /* 0x0000000403407825 */ /* 0x000fc800078e0240 */
[----:B--2---:R-:W-:-:S05]  /*3e0e0*/  IMAD.WIDE R66, R3, 0x4, R66 ;  /* 0x0000000403427825 */ /* 0x004fca00078e0242 */
[----:B------:R1:W-:Y:S04]  /*3e0f0*/  STL.64 [R1+0x1060], R66 ;  /* 0x0010604201007387 */ /* 0x0003e80000100a00 */
[----:B-1----:R-:W2:Y:S04]  /*3e100*/  LDL.LU.64 R66, [R1+0x940] ;  /* 0x0009400001427983 */ /* 0x002ea80000300a00 */
[----:B------:R1:W-:Y:S04]  /*3e110*/  STL.64 [R1+0x1a68], R60 ;  /* 0x001a683c01007387 */ /* 0x0003e80000100a00 */
[----:B-1----:R-:W2:Y:S04]  /*3e120*/  LDL.LU.64 R60, [R1+0x41d8] ;  /* 0x0041d800013c7983 */ /* 0x002ea80000300a00 */
[----:B------:R1:W-:Y:S04]  /*3e130*/  STL.64 [R1+0x1c10], R64 ;  /* 0x001c104001007387 */ /* 0x0003e80000100a00 */
[----:B-1----:R-:W2:Y:S01]  /*3e140*/  LDL.LU.64 R64, [R1+0x41d0] ;  /* 0x0041d00001407983 */ /* 0x002ea20000300a00 */
[----:B------:R-:W-:-:S05]  /*3e150*/  IMAD.WIDE R248, R3, 0x4, R248 ;  /* 0x0000000403f87825 */ /* 0x000fca00078e02f8 */
[----:B------:R2:W-:Y:S01]  /*3e160*/  STL.64 [R1+0x1d88], R248 ;  /* 0x001d88f801007387 */ /* 0x0005e20000100a00 */
[----:B------:R-:W-:-:S04]  /*3e170*/  IMAD.WIDE R112, R3, 0x4, R112 ;  /* 0x0000000403707825 */ /* 0x000fc800078e0270 */
[C---:B--2---:R-:W-:Y:S02]  /*3e180*/  IMAD.WIDE R248, R3.reuse, 0x4, R64 ;  /* 0x0000000403f87825 */ /* 0x044fe400078e0240 */
[----:B------:R-:W2:Y:S02]  /*3e190*/  LDL.LU.64 R64, [R1+0x41c8] ;  /* 0x0041c80001407983 */ /* 0x000ea40000300a00 */
[C---:B------:R-:W-:Y:S02]  /*3e1a0*/  IMAD.WIDE R96, R3.reuse, 0x4, R96 ;  /* 0x0000000403607825 */ /* 0x040fe400078e0260 */
[----:B------:R-:W-:Y:S02]  /*3e1b0*/  STL.64 [R1+0x1eb8], R248 ;  /* 0x001eb8f801007387 */ /* 0x000fe40000100a00 */
[C---:B------:R-:W-:Y:S02]  /*3e1c0*/  IMAD.WIDE R150, R3.reuse, 0x4, R150 ;  /* 0x0000000403967825 */ /* 0x040fe400078e0296 */
[----:B------:R1:W-:Y:S02]  /*3e1d0*/  STL.64 [R1+0x1fa0], R112 ;  /* 0x001fa07001007387 */ /* 0x0003e40000100a00 */
[----:B------:R-:W-:-:S02]  /*3e1e0*/  IMAD.WIDE R62, R3, 0x4, R62 ;  /* 0x00000004033e7825 */ /* 0x000fc400078e023e */
[----:B-1----:R-:W3:Y:S04]  /*3e1f0*/  LDL.LU.64 R112, [R1+0x8d8] ;  /* 0x0008d80001707983 */ /* 0x002ee80000300a00 */
[----:B------:R1:W-:Y:S04]  /*3e200*/  STL.64 [R1+0x2048], R96 ;  /* 0x0020486001007387 */ /* 0x0003e80000100a00 */
[----:B-1----:R-:W3:Y:S04]  /*3e210*/  LDL.LU.64 R96, [R1+0x8d0] ;  /* 0x0008d00001607983 */ /* 0x002ee80000300a00 */
[----:B------:R1:W-:Y:S04]  /*3e220*/  STL.64 [R1+0x20a0], R150 ;  /* 0x0020a09601007387 */ /* 0x0003e80000100a00 */
[----:B-1----:R-:W3:Y:S01]  /*3e230*/  LDL.LU.64 R150, [R1+0x8b8] ;  /* 0x0008b80001967983 */ /* 0x002ee20000300a00 */
[----:B--2---:R-:W-:-:S03]  /*3e240*/  IMAD.WIDE R248, R3, 0x4, R64 ;  /* 0x0000000403f87825 */ /* 0x004fc600078e0240 */
[----:B------:R-:W2:Y:S04]  /*3e250*/  LDL.LU.64 R64, [R1+0x8c0] ;  /* 0x0008c00001407983 */ /* 0x000ea80000300a00 */
[----:B------:R1:W-:Y:S04]  /*3e260*/  STL.64 [R1+0x1a30], R62 ;  /* 0x001a303e01007387 */ /* 0x0003e80000100a00 */
[----:B-1----:R-:W2:Y:S01]  /*3e270*/  LDL.LU.64 R62, [R1+0x41c0] ;  /* 0x0041c000013e7983 */ /* 0x002ea20000300a00 */
[----:B------:R-:W-:-:S04]  /*3e280*/  IMAD.WIDE R66, R3, 0x4, R66 ;  /* 0x0000000403427825 */ /* 0x000fc800078e0242 */
[C---:B------:R-:W-:Y:S01]  /*3e290*/  IMAD.WIDE R250, R3.reuse, 0x4, R250 ;  /* 0x0000000403fa7825 */ /* 0x040fe200078e02fa */
[----:B------:R1:W-:Y:S04]  /*3e2a0*/  STL.64 [R1+0x1be0], R66 ;  /* 0x001be04201007387 */ /* 0x0003e80000100a00 */
[----:B------:R-:W-:Y:S01]  /*3e2b0*/  STL.64 [R1+0x1d60], R250 ;  /* 0x001d60fa01007387 */ /* 0x000fe20000100a00 */
[----:B-1----:R-:W-:-:S04]  /*3e2c0*/  IMAD.WIDE R66, R3, 0x4, R80 ;  /* 0x0000000403427825 */ /* 0x002fc800078e0250 */
[C---:B--2---:R-:W-:Y:S02]  /*3e2d0*/  IMAD.WIDE R80, R3.reuse, 0x4, R62 ;  /* 0x0000000403507825 */ /* 0x044fe400078e023e */
[----:B------:R-:W2:Y:S02]  /*3e2e0*/  LDL.LU.64 R62, [R1+0x41b8] ;  /* 0x0041b800013e7983 */ /* 0x000ea40000300a00 */
[C---:B------:R-:W-:Y:S02]  /*3e2f0*/  IMAD.WIDE R118, R3.reuse, 0x4, R118 ;  /* 0x0000000403767825 */ /* 0x040fe400078e0276 */
[----:B------:R1:W-:Y:S04]  /*3e300*/  STL.64 [R1+0x1e98], R66 ;  /* 0x001e984201007387 */ /* 0x0003e80000100a00 */
[----:B------:R3:W-:Y:S01]  /*3e310*/  STL.64 [R1+0x1f88], R80 ;  /* 0x001f885001007387 */ /* 0x0007e20000100a00 */
[----:B-1----:R-:W-:-:S03]  /*3e320*/  IMAD.WIDE R66, R3, 0x4, R214 ;  /* 0x0000000403427825 */ /* 0x002fc600078e02d6 */
[----:B---3--:R-:W3:Y:S04]  /*3e330*/  LDL.LU.64 R80, [R1+0x8a0] ;  /* 0x0008a00001507983 */ /* 0x008ee80000300a00 */
[----:B------:R1:W-:Y:S04]  /*3e340*/  STL.64 [R1+0x2038], R118 ;  /* 0x0020387601007387 */ /* 0x0003e80000100a00 */
[----:B-1----:R-:W3:Y:S04]  /*3e350*/  LDL.LU.64 R118, [R1+0x898] ;  /* 0x0008980001767983 */ /* 0x002ee80000300a00 */
[----:B------:R1:W-:Y:S04]  /*3e360*/  STL.64 [R1+0x2098], R66 ;  /* 0x0020984201007387 */ /* 0x0003e80000100a00 */
[----:B------:R-:W3:Y:S04]  /*3e370*/  LDL.LU.64 R214, [R1+0x890] ;  /* 0x0008900001d67983 */ /* 0x000ee80000300a00 */
[----:B-1----:R-:W3:Y:S04]  /*3e380*/  LDL.LU.64 R66, [R1+0x888] ;  /* 0x0008880001427983 */ /* 0x002ee80000300a00 */
[----:B------:R-:W3:Y:S01]  /*3e390*/  LDL.LU.64 R250, [R1+0x880] ;  /* 0x0008800001fa7983 */ /* 0x000ee20000300a00 */
[----:B--2---:R-:W-:-:S05]  /*3e3a0*/  IMAD.WIDE R62, R3, 0x4, R62 ;  /* 0x00000004033e7825 */ /* 0x004fca00078e023e */
[----:B------:R1:W-:Y:S04]  /*3e3b0*/  STL.64 [R1+0x1018], R62 ;  /* 0x0010183e01007387 */ /* 0x0003e80000100a00 */
[----:B-1----:R-:W2:Y:S02]  /*3e3c0*/  LDL.LU.64 R62, [R1+0x910] ;  /* 0x00091000013e7983 */ /* 0x002ea40000300a00 */
[----:B--2---:R-:W-:-:S05]  /*3e3d0*/  IMAD.WIDE R62, R3, 0x4, R62 ;  /* 0x00000004033e7825 */ /* 0x004fca00078e023e */
[----:B------:R1:W-:Y:S02]  /*3e3e0*/  STL.64 [R1+0x19f8], R62 ;  /* 0x0019f83e01007387 */ /* 0x0003e40000100a00 */
[----:B-1----:R-:W-:-:S04]  /*3e3f0*/  IMAD.WIDE R62, R3, 0x4, R68 ;  /* 0x00000004033e7825 */ /* 0x002fc800078e0244 */
[C---:B------:R-:W-:Y:S01]  /*3e400*/  IMAD.WIDE R68, R3.reuse, 0x4, R4 ;  /* 0x0000000403447825 */ /* 0x040fe200078e0204 */
[----:B------:R1:W-:Y:S04]  /*3e410*/  STL.64 [R1+0x1bb0], R62 ;  /* 0x001bb03e01007387 */ /* 0x0003e80000100a00 */
[----:B------:R-:W-:Y:S01]  /*3e420*/  STL.64 [R1+0x1d38], R68 ;  /* 0x001d384401007387 */ /* 0x000fe20000100a00 */
[----:B-1----:R-:W-:-:S03]  /*3e430*/  IMAD.WIDE R62, R3, 0x4, R60 ;  /* 0x00000004033e7825 */ /* 0x002fc600078e023c */
[----:B------:R-:W2:Y:S01]  /*3e440*/  LDL.LU.64 R60, [R1+0x41b0] ;  /* 0x0041b000013c7983 */ /* 0x000ea20000300a00 */
[----:B------:R-:W-:-:S05]  /*3e450*/  IMAD.WIDE R4, R3, 0x4, R104 ;  /* 0x0000000403047825 */ /* 0x000fca00078e0268 */
[----:B------:R1:W-:Y:S04]  /*3e460*/  STL.64 [R1+0x1e78], R4 ;  /* 0x001e780401007387 */ /* 0x0003e80000100a00 */
[----:B------:R-:W3:Y:S04]  /*3e470*/  LDL.LU.64 R104, [R1+0x868] ;  /* 0x0008680001687983 */ /* 0x000ee80000300a00 */
[----:B------:R4:W-:Y:S01]  /*3e480*/  STL.64 [R1+0x1f70], R62 ;  /* 0x001f703e01007387 */ /* 0x0009e20000100a00 */
[----:B-1----:R-:W-:-:S03]  /*3e490*/  IMAD.WIDE R4, R3, 0x4, R200 ;  /* 0x0000000403047825 */ /* 0x002fc600078e02c8 */
[----:B------:R-:W3:Y:S04]  /*3e4a0*/  LDL.LU.64 R200, [R1+0x860] ;  /* 0x0008600001c87983 */ /* 0x000ee80000300a00 */
[----:B------:R1:W-:Y:S04]  /*3e4b0*/  STL.64 [R1+0x2028], R4 ;  /* 0x0020280401007387 */ /* 0x0003e80000100a00 */
[----:B----4-:R-:W4:Y:S04]  /*3e4c0*/  LDL.LU.64 R62, [R1+0x850] ;  /* 0x00085000013e7983 */ /* 0x010f280000300a00 */
[----:B------:R-:W3:Y:S01]  /*3e4d0*/  LDL.LU.64 R68, [R1+0x848] ;  /* 0x0008480001447983 */ /* 0x000ee20000300a00 */
[----:B-1----:R-:W-:-:S03]  /*3e4e0*/  IMAD.WIDE R4, R3, 0x4, R128 ;  /* 0x0000000403047825 */ /* 0x002fc600078e0280 */
[----:B------:R-:W3:Y:S04]  /*3e4f0*/  LDL.LU.64 R128, [R1+0x41a8] ;  /* 0x0041a80001807983 */ /* 0x000ee80000300a00 */
[----:B------:R2:W-:Y:S02]  /*3e500*/  STL.64 [R1+0x2090], R4 ;  /* 0x0020900401007387 */ /* 0x0005e40000100a00 */
[C---:B--2---:R-:W-:Y:S02]  /*3e510*/  IMAD.WIDE R4, R3.reuse, 0x4, R60 ;  /* 0x0000000403047825 */ /* 0x044fe400078e023c */
[----:B------:R-:W2:Y:S02]  /*3e520*/  LDL.LU.64 R60, [R1+0x8c8] ;  /* 0x0008c800013c7983 */ /* 0x000ea40000300a00 */
[----:B------:R-:W-:-:S04]  /*3e530*/  IMAD.WIDE R112, R3, 0x4, R112 ;  /* 0x0000000403707825 */ /* 0x000fc800078e0270 */
[C---:B------:R-:W-:Y:S01]  /*3e540*/  IMAD.WIDE R96, R3.reuse, 0x4, R96 ;  /* 0x0000000403607825 */ /* 0x040fe200078e0260 */
[----:B------:R1:W-:Y:S04]  /*3e550*/  STL.64 [R1+0x19c8], R112 ;  /* 0x0019c87001007387 */ /* 0x0003e80000100a00 */
[----:B-1----:R-:W3:Y:S04]  /*3e560*/  LDL.LU.64 R112, [R1+0x41a0] ;  /* 0x0041a00001707983 */ /* 0x002ee80000300a00 */
[----:B------:R1:W-:Y:S01]  /*3e570*/  STL.64 [R1+0x1b80], R96 ;  /* 0x001b806001007387 */ /* 0x0003e20000100a00 */
[----:B------:R-:W-:-:S03]  /*3e580*/  IMAD.WIDE R58, R3, 0x4, R58 ;  /* 0x00000004033a7825 */ /* 0x000fc600078e023a */
[----:B-1----:R-:W3:Y:S01]  /*3e590*/  LDL.LU.64 R96, [R1+0x4198] ;  /* 0x0041980001607983 */ /* 0x002ee20000300a00 */
[----:B--2---:R-:W-:-:S05]  /*3e5a0*/  IMAD.WIDE R60, R3, 0x4, R60 ;  /* 0x00000004033c7825 */ /* 0x004fca00078e023c */
[----:B------:R1:W-:Y:S02]  /*3e5b0*/  STL.64 [R1+0x1d10], R60 ;  /* 0x001d103c01007387 */ /* 0x0003e40000100a00 */
[----:B-1----:R-:W-:-:S04]  /*3e5c0*/  IMAD.WIDE R60, R3, 0x4, R64 ;  /* 0x00000004033c7825 */ /* 0x002fc800078e0240 */
[C---:B------:R-:W-:Y:S01]  /*3e5d0*/  IMAD.WIDE R64, R3.reuse, 0x4, R150 ;  /* 0x0000000403407825 */ /* 0x040fe200078e0296 */
[----:B------:R1:W-:Y:S04]  /*3e5e0*/  STL.64 [R1+0x1e58], R60 ;  /* 0x001e583c01007387 */ /* 0x0003e80000100a00 */
[----:B------:R-:W2:Y:S04]  /*3e5f0*/  LDL.LU.64 R150, [R1+0x830] ;  /* 0x0008300001967983 */ /* 0x000ea80000300a00 */
[----:B------:R-:W-:Y:S01]  /*3e600*/  STL.64 [R1+0x1f58], R64 ;  /* 0x001f584001007387 */ /* 0x000fe20000100a00 */
[----:B-1----:R-:W-:-:S03]  /*3e610*/  IMAD.WIDE R60, R3, 0x4, R138 ;  /* 0x00000004033c7825 */ /* 0x002fc600078e028a */
[----:B------:R-:W2:Y:S04]  /*3e620*/  LDL.LU.64 R138, [R1+0x828] ;  /* 0x00082800018a7983 */ /* 0x000ea80000300a00 */
[----:B------:R1:W-:Y:S04]  /*3e630*/  STL.64 [R1+0x2018], R60 ;  /* 0x0020183c01007387 */ /* 0x0003e80000100a00 */
[----:B-1----:R-:W2:Y:S04]  /*3e640*/  LDL.LU.64 R60, [R1+0x818] ;  /* 0x00081800013c7983 */ /* 0x002ea80000300a00 */
[----:B------:R-:W2:Y:S04]  /*3e650*/  LDL.LU.64 R64, [R1+0x810] ;  /* 0x0008100001407983 */ /* 0x000ea80000300a00 */
[----:B------:R1:W-:Y:S04]  /*3e660*/  STL.64 [R1+0x2088], R58 ;  /* 0x0020883a01007387 */ /* 0x0003e80000100a00 */
[----:B-1----:R-:W2:Y:S01]  /*3e670*/  LDL.LU.64 R58, [R1+0x4190] ;  /* 0x00419000013a7983 */ /* 0x002ea20000300a00 */
[----:B---3--:R-:W-:-:S04]  /*3e680*/  IMAD.WIDE R80, R3, 0x4, R80 ;  /* 0x0000000403507825 */ /* 0x008fc800078e0250 */
[----:B------:R-:W-:-:S04]  /*3e690*/  IMAD.WIDE R118, R3, 0x4, R118 ;  /* 0x0000000403767825 */ /* 0x000fc800078e0276 */
[----:B------:R-:W-:-:S04]  /*3e6a0*/  IMAD.WIDE R214, R3, 0x4, R214 ;  /* 0x0000000403d67825 */ /* 0x000fc800078e02d6 */
[----:B------:R-:W-:-:S04]  /*3e6b0*/  IMAD.WIDE R66, R3, 0x4, R66 ;  /* 0x0000000403427825 */ /* 0x000fc800078e0242 */
[----:B------:R-:W-:-:S04]  /*3e6c0*/  IMAD.WIDE R56, R3, 0x4, R56 ;  /* 0x0000000403387825 */ /* 0x000fc800078e0238 */
[----:B--2---:R-:W-:-:S05]  /*3e6d0*/  IMAD.WIDE R58, R3, 0x4, R58 ;  /* 0x00000004033a7825 */ /* 0x004fca00078e023a */
[----:B------:R1:W-:Y:S04]  /*3e6e0*/  STL.64 [R1+0xf88], R58 ;  /* 0x000f883a01007387 */ /* 0x0003e80000100a00 */
[----:B-1----:R-:W2:Y:S04]  /*3e6f0*/  LDL.LU.64 R58, [R1+0x820] ;  /* 0x00082000013a7983 */ /* 0x002ea80000300a00 */
[----:B------:R1:W-:Y:S04]  /*3e700*/  STL.64 [R1+0x1998], R80 ;  /* 0x0019985001007387 */ /* 0x0003e80000100a00 */
[----:B-1----:R-:W3:Y:S04]  /*3e710*/  LDL.LU.64 R80, [R1+0x4188] ;  /* 0x0041880001507983 */ /* 0x002ee80000300a00 */
[----:B------:R1:W-:Y:S04]  /*3e720*/  STL.64 [R1+0x1b58], R118 ;  /* 0x001b587601007387 */ /* 0x0003e80000100a00 */
[----:B-1----:R-:W2:Y:S04]  /*3e730*/  LDL.LU.64 R118, [R1+0x4180] ;  /* 0x0041800001767983 */ /* 0x002ea80000300a00 */
[----:B------:R1:W-:Y:S04]  /*3e740*/  STL.64 [R1+0x1ce8], R214 ;  /* 0x001ce8d601007387 */ /* 0x0003e80000100a00 */
[----:B-1----:R-:W2:Y:S04]  /*3e750*/  LDL.LU.64 R214, [R1+0x4178] ;  /* 0x0041780001d67983 */ /* 0x002ea80000300a00 */
        /* <DEDUP_REMOVED lines=16> */
[C---:B----4-:R-:W-:Y:S01]  /*3e860*/  IMAD.WIDE R62, R3.reuse, 0x4, R62 ;  /* 0x00000004033e7825 */ /* 0x050fe200078e023e */
[----:B-1----:R-:W4:Y:S04]  /*3e870*/  LDL.LU.64 R104, [R1+0x4168] ;  /* 0x0041680001687983 */ /* 0x002f280000300a00 */
[----:B------:R1:W-:Y:S01]  /*3e880*/  STL.64 [R1+0x1b28], R200 ;  /* 0x001b28c801007387 */ /* 0x0003e20000100a00 */
[----:B------:R-:W-:-:S03]  /*3e890*/  IMAD.WIDE R54, R3, 0x4, R54 ;  /* 0x0000000403367825 */ /* 0x000fc600078e0236 */
[----:B-1----:R-:W3:Y:S01]  /*3e8a0*/  LDL.LU.64 R200, [R1+0x4160] ;  /* 0x0041600001c87983 */ /* 0x002ee20000300a00 */
[----:B--2---:R-:W-:-:S05]  /*3e8b0*/  IMAD.WIDE R56, R3, 0x4, R56 ;  /* 0x0000000403387825 */ /* 0x004fca00078e0238 */
[----:B------:R1:W-:Y:S04]  /*3e8c0*/  STL.64 [R1+0x1cc0], R56 ;  /* 0x001cc03801007387 */ /* 0x0003e80000100a00 */
[----:B------:R2:W-:Y:S01]  /*3e8d0*/  STL.64 [R1+0x1e18], R62 ;  /* 0x001e183e01007387 */ /* 0x0005e20000100a00 */
[----:B-1----:R-:W-:-:S04]  /*3e8e0*/  IMAD.WIDE R56, R3, 0x4, R68 ;  /* 0x0000000403387825 */ /* 0x002fc800078e0244 */
[C---:B--2---:R-:W-:Y:S02]  /*3e8f0*/  IMAD.WIDE R62, R3.reuse, 0x4, R76 ;  /* 0x00000004033e7825 */ /* 0x044fe400078e024c */
[----:B------:R-:W2:Y:S04]  /*3e900*/  LDL.LU.64 R76, [R1+0x7c0] ;  /* 0x0007c000014c7983 */ /* 0x000ea80000300a00 */
[----:B------:R1:W-:Y:S04]  /*3e910*/  STL.64 [R1+0x1f28], R56 ;  /* 0x001f283801007387 */ /* 0x0003e80000100a00 */
[----:B-1----:R-:W2:Y:S04]  /*3e920*/  LDL.LU.64 R56, [R1+0x7b0] ;  /* 0x0007b00001387983 */ /* 0x002ea80000300a00 */
[----:B------:R1:W-:Y:S04]  /*3e930*/  STL.64 [R1+0x1ff0], R62 ;  /* 0x001ff03e01007387 */ /* 0x0003e80000100a00 */
[----:B-1----:R-:W2:Y:S04]  /*3e940*/  LDL.LU.64 R62, [R1+0x7a8] ;  /* 0x0007a800013e7983 */ /* 0x002ea80000300a00 */
[----:B------:R-:W2:Y:S04]  /*3e950*/  LDL.LU.64 R68, [R1+0x7a0] ;  /* 0x0007a00001447983 */ /* 0x000ea80000300a00 */
[----:B------:R1:W-:Y:S04]  /*3e960*/  STL.64 [R1+0x2078], R54 ;  /* 0x0020783601007387 */ /* 0x0003e80000100a00 */
[----:B-1----:R-:W2:Y:S01]  /*3e970*/  LDL.LU.64 R54, [R1+0x4158] ;  /* 0x0041580001367983 */ /* 0x002ea20000300a00 */
[----:B------:R-:W-:-:S04]  /*3e980*/  IMAD.WIDE R150, R3, 0x4, R150 ;  /* 0x0000000403967825 */ /* 0x000fc800078e0296 */
        /* <DEDUP_REMOVED lines=12> */
[----:B------:R3:W-:Y:S01]  /*3ea50*/  STL.64 [R1+0x1df8], R60 ;  /* 0x001df83c01007387 */ /* 0x0007e20000100a00 */
[----:B-1----:R-:W-:-:S04]  /*3ea60*/  IMAD.WIDE R58, R3, 0x4, R64 ;  /* 0x00000004033a7825 */ /* 0x002fc800078e0240 */
[C---:B---3--:R-:W-:Y:S02]  /*3ea70*/  IMAD.WIDE R60, R3.reuse, 0x4, R204 ;  /* 0x00000004033c7825 */ /* 0x048fe400078e02cc */
[----:B------:R-:W3:Y:S04]  /*3ea80*/  LDL.LU.64 R204, [R1+0x788] ;  /* 0x0007880001cc7983 */ /* 0x000ee80000300a00 */
[----:B------:R1:W-:Y:S04]  /*3ea90*/  STL.64 [R1+0x1f10], R58 ;  /* 0x001f103a01007387 */ /* 0x0003e80000100a00 */
[----:B-1----:R-:W2:Y:S04]  /*3eaa0*/  LDL.LU.64 R58, [R1+0x778] ;  /* 0x00077800013a7983 */ /* 0x002ea80000300a00 */
[----:B------:R1:W-:Y:S04]  /*3eab0*/  STL.64 [R1+0x1fe0], R60 ;  /* 0x001fe03c01007387 */ /* 0x0003e80000100a00 */
[----:B-1----:R-:W2:Y:S04]  /*3eac0*/  LDL.LU.64 R60, [R1+0x770] ;  /* 0x00077000013c7983 */ /* 0x002ea80000300a00 */
[----:B------:R-:W2:Y:S04]  /*3ead0*/  LDL.LU.64 R64, [R1+0x768] ;  /* 0x0007680001407983 */ /* 0x000ea80000300a00 */
[----:B------:R1:W-:Y:S04]  /*3eae0*/  STL.64 [R1+0x2070], R52 ;  /* 0x0020703401007387 */ /* 0x0003e80000100a00 */
[----:B-1----:R-:W2:Y:S02]  /*3eaf0*/  LDL.LU.64 R52, [R1+0x4140] ;  /* 0x0041400001347983 */ /* 0x002ea40000300a00 */
[----:B--2---:R-:W-:-:S05]  /*3eb00*/  IMAD.WIDE R52, R3, 0x4, R52 ;  /* 0x0000000403347825 */ /* 0x004fca00078e0234 */
[----:B------:R1:W-:Y:S04]  /*3eb10*/  STL.64 [R1+0xf18], R52 ;  /* 0x000f183401007387 */ /* 0x0003e80000100a00 */
[----:B-1----:R-:W2:Y:S01]  /*3eb20*/  LDL.LU.64 R52, [R1+0x7f0] ;  /* 0x0007f00001347983 */ /* 0x002ea20000300a00 */
[----:B------:R-:W-:-:S05]  /*3eb30*/  IMAD.WIDE R218, R3, 0x4, R218 ;  /* 0x0000000403da7825 */ /* 0x000fca00078e02da */
[----:B------:R1:W-:Y:S01]  /*3eb40*/  STL.64 [R1+0x10a8], R218 ;  /* 0x0010a8da01007387 */ /* 0x0003e20000100a00 */
[----:B------:R-:W-:-:S03]  /*3eb50*/  IMAD.WIDE R232, R3, 0x4, R232 ;  /* 0x0000000403e87825 */ /* 0x000fc600078e02e8 */
[----:B-1----:R-:W3:Y:S01]  /*3eb60*/  LDL.LU.64 R218, [R1+0x4138] ;  /* 0x0041380001da7983 */ /* 0x002ee20000300a00 */
[----:B------:R-:W-:-:S04]  /*3eb70*/  IMAD.WIDE R50, R3, 0x4, R50 ;  /* 0x0000000403327825 */ /* 0x000fc800078e0232 */
[----:B--2---:R-:W-:-:S05]  /*3eb80*/  IMAD.WIDE R52, R3, 0x4, R52 ;  /* 0x0000000403347825 */ /* 0x004fca00078e0234 */
[----:B------:R1:W-:Y:S02]  /*3eb90*/  STL.64 [R1+0x1ad0], R52 ;  /* 0x001ad03401007387 */ /* 0x0003e40000100a00 */
[----:B-1----:R-:W-:-:S04]  /*3eba0*/  IMAD.WIDE R52, R3, 0x4, R54 ;  /* 0x0000000403347825 */ /* 0x002fc800078e0236 */
[C---:B------:R-:W-:Y:S01]  /*3ebb0*/  IMAD.WIDE R54, R3.reuse, 0x4, R66 ;  /* 0x0000000403367825 */ /* 0x040fe200078e0242 */
[----:B------:R1:W-:Y:S03]  /*3ebc0*/  STL.64 [R1+0x1c68], R52 ;  /* 0x001c683401007387 */ /* 0x0003e60000100a00 */
[C---:B------:R-:W-:Y:S01]  /*3ebd0*/  IMAD.WIDE R66, R3.reuse, 0x4, R250 ;  /* 0x0000000403427825 */ /* 0x040fe200078e02fa */
[----:B-1----:R-:W2:Y:S04]  /*3ebe0*/  LDL.LU.64 R52, [R1+0x750] ;  /* 0x0007500001347983 */ /* 0x002ea80000300a00 */
[----:B------:R1:W-:Y:S04]  /*3ebf0*/  STL.64 [R1+0x1dd0], R54 ;  /* 0x001dd03601007387 */ /* 0x0003e80000100a00 */
[----:B-1----:R-:W2:Y:S04]  /*3ec00*/  LDL.LU.64 R54, [R1+0x748] ;  /* 0x0007480001367983 */ /* 0x002ea80000300a00 */
[----:B------:R1:W-:Y:S04]  /*3ec10*/  STL.64 [R1+0x1ef0], R66 ;  /* 0x001ef04201007387 */ /* 0x0003e80000100a00 */
[----:B-1----:R-:W2:Y:S04]  /*3ec20*/  LDL.LU.64 R66, [R1+0x740] ;  /* 0x0007400001427983 */ /* 0x002ea80000300a00 */
[----:B------:R-:W2:Y:S04]  /*3ec30*/  LDL.LU.64 R250, [R1+0x738] ;  /* 0x0007380001fa7983 */ /* 0x000ea80000300a00 */
[----:B------:R1:W-:Y:S04]  /*3ec40*/  STL.64 [R1+0x1fc8], R232 ;  /* 0x001fc8e801007387 */ /* 0x0003e80000100a00 */
[----:B-1----:R-:W2:Y:S04]  /*3ec50*/  LDL.LU.64 R232, [R1+0x4130] ;  /* 0x0041300001e87983 */ /* 0x002ea80000300a00 */
        /* <DEDUP_REMOVED lines=29> */
[----:B---3--:R-:W-:-:S05]  /*3ee30*/  IMAD.WIDE R204, R3, 0x4, R204 ;  /* 0x0000000403cc7825 */ /* 0x008fca00078e02cc */
        /* <DEDUP_REMOVED lines=19> */
[----:B-1----:R-:W2:Y:S01]  /*3ef70*/  LDL.LU.64 R46, [R1+0x40f8] ;  /* 0x0040f800012e7983 */ /* 0x002ea20000300a00 */
[----:B------:R-:W-:-:S04]  /*3ef80*/  IMAD.WIDE R52, R3, 0x4, R52 ;  /* 0x0000000403347825 */ /* 0x000fc800078e0234 */
[----:B--2---:R-:W-:-:S05]  /*3ef90*/  IMAD.WIDE R46, R3, 0x4, R46 ;  /* 0x00000004032e7825 */ /* 0x004fca00078e022e */
[----:B------:R1:W-:Y:S04]  /*3efa0*/  STL.64 [R1+0xeb8], R46 ;  /* 0x000eb82e01007387 */ /* 0x0003e80000100a00 */
[----:B------:R2:W-:Y:S01]  /*3efb0*/  STL.64 [R1+0x1038], R52 ;  /* 0x0010383401007387 */ /* 0x0005e20000100a00 */
[----:B-1----:R-:W-:-:S04]  /*3efc0*/  IMAD.WIDE R46, R3, 0x4, R54 ;  /* 0x00000004032e7825 */ /* 0x002fc800078e0236 */
[C---:B------:R-:W-:Y:S01]  /*3efd0*/  IMAD.WIDE R54, R3.reuse, 0x4, R66 ;  /* 0x0000000403367825 */ /* 0x040fe200078e0242 */
[----:B------:R1:W-:Y:S04]  /*3efe0*/  STL.64 [R1+0x1a28], R46 ;  /* 0x001a282e01007387 */ /* 0x0003e80000100a00 */
[----:B------:R-:W-:Y:S01]  /*3eff0*/  STL.64 [R1+0x1bd8], R54 ;  /* 0x001bd83601007387 */ /* 0x000fe20000100a00 */
[----:B--2---:R-:W-:-:S04]  /*3f000*/  IMAD.WIDE R52, R3, 0x4, R250 ;  /* 0x0000000403347825 */ /* 0x004fc800078e02fa */
[C---:B-1----:R-:W-:Y:S02]  /*3f010*/  IMAD.WIDE R46, R3.reuse, 0x4, R44 ;  /* 0x00000004032e7825 */ /* 0x042fe400078e022c */
[----:B------:R-:W2:Y:S04]  /*3f020*/  LDL.LU.64 R44, [R1+0x40f0] ;  /* 0x0040f000012c7983 */ /* 0x000ea80000300a00 */
[----:B------:R1:W-:Y:S04]  /*3f030*/  STL.64 [R1+0x1d58], R52 ;  /* 0x001d583401007387 */ /* 0x0003e80000100a00 */
[----:B-1----:R-:W3:Y:S04]  /*3f040*/  LDL.LU.64 R52, [R1+0x6a8] ;  /* 0x0006a80001347983 */ /* 0x002ee80000300a00 */
[----:B------:R-:W3:Y:S04]  /*3f050*/  LDL.LU.64 R54, [R1+0x6a0] ;  /* 0x0006a00001367983 */ /* 0x000ee80000300a00 */
[----:B------:R1:W-:Y:S04]  /*3f060*/  STL.64 [R1+0x1e90], R46 ;  /* 0x001e902e01007387 */ /* 0x0003e80000100a00 */
[----:B------:R-:W3:Y:S01]  /*3f070*/  LDL.LU.64 R66, [R1+0x698] ;  /* 0x0006980001427983 */ /* 0x000ee20000300a00 */
[----:B-1----:R-:W-:-:S03]  /*3f080*/  IMAD.WIDE R46, R3, 0x4, R42 ;  /* 0x00000004032e7825 */ /* 0x002fc600078e022a */
[----:B------:R-:W3:Y:S04]  /*3f090*/  LDL.LU.64 R42, [R1+0x40e8] ;  /* 0x0040e800012a7983 */ /* 0x000ee80000300a00 */
[----:B------:R-:W4:Y:S04]  /*3f0a0*/  LDL.LU.64 R250, [R1+0x688] ;  /* 0x0006880001fa7983 */ /* 0x000f280000300a00 */
[----:B------:R1:W-:Y:S02]  /*3f0b0*/  STL.64 [R1+0x1f80], R46 ;  /* 0x001f802e01007387 */ /* 0x0003e40000100a00 */
[----:B-1----:R-:W-:-:S02]  /*3f0c0*/  IMAD.WIDE R46, R3, 0x4, R156 ;  /* 0x00000004032e7825 */ /* 0x002fc400078e029c */
[----:B------:R-:W4:Y:S04]  /*3f0d0*/  LDL.LU.64 R156, [R1+0x40e0] ;  /* 0x0040e000019c7983 */ /* 0x000f280000300a00 */
[----:B------:R1:W-:Y:S02]  /*3f0e0*/  STL.64 [R1+0x2030], R46 ;  /* 0x0020302e01007387 */ /* 0x0003e40000100a00 */
[----:B-1----:R-:W-:-:S04]  /*3f0f0*/  IMAD.WIDE R46, R3, 0x4, R50 ;  /* 0x00000004032e7825 */ /* 0x002fc800078e0232 */
[----:B------:R-:W-:-:S04]  /*3f100*/  IMAD.WIDE R50, R3, 0x4, R62 ;  /* 0x0000000403327825 */ /* 0x000fc800078e023e */
[----:B--2---:R-:W-:-:S05]  /*3f110*/  IMAD.WIDE R44, R3, 0x4, R44 ;  /* 0x00000004032c7825 */ /* 0x004fca00078e022c */
[----:B------:R1:W-:Y:S04]  /*3f120*/  STL.64 [R1+0xe98], R44 ;  /* 0x000e982c01007387 */ /* 0x0003e80000100a00 */
[----:B------:R2:W-:Y:S01]  /*3f130*/  STL.64 [R1+0xfb8], R46 ;  /* 0x000fb82e01007387 */ /* 0x0005e20000100a00 */
[----:B-1----:R-:W-:-:S05]  /*3f140*/  IMAD.WIDE R44, R3, 0x4, R56 ;  /* 0x00000004032c7825 */ /* 0x002fca00078e0238 */
[----:B------:R3:W-:Y:S01]  /*3f150*/  STL.64 [R1+0x19f0], R44 ;  /* 0x0019f02c01007387 */ /* 0x0007e20000100a00 */
[----:B--2---:R-:W-:-:S03]  /*3f160*/  IMAD.WIDE R46, R3, 0x4, R68 ;  /* 0x00000004032e7825 */ /* 0x004fc600078e0244 */
[----:B------:R1:W-:Y:S01]  /*3f170*/  STL.64 [R1+0x1ba8], R50 ;  /* 0x001ba83201007387 */ /* 0x0003e20000100a00 */
[----:B---3--:R-:W-:-:S03]  /*3f180*/  IMAD.WIDE R44, R3, 0x4, R42 ;  /* 0x00000004032c7825 */ /* 0x008fc600078e022a */
[----:B------:R-:W2:Y:S04]  /*3f190*/  LDL.LU.64 R42, [R1+0x40d8] ;  /* 0x0040d800012a7983 */ /* 0x000ea80000300a00 */
[----:B------:R3:W-:Y:S04]  /*3f1a0*/  STL.64 [R1+0x1d30], R46 ;  /* 0x001d302e01007387 */ /* 0x0007e80000100a00 */
[----:B-1----:R-:W4:Y:S04]  /*3f1b0*/  LDL.LU.64 R50, [R1+0x670] ;  /* 0x0006700001327983 */ /* 0x002f280000300a00 */
[----:B------:R-:W4:Y:S04]  /*3f1c0*/  LDL.LU.64 R56, [R1+0x668] ;  /* 0x0006680001387983 */ /* 0x000f280000300a00 */
[----:B------:R1:W-:Y:S01]  /*3f1d0*/  STL.64 [R1+0x1e70], R44 ;  /* 0x001e702c01007387 */ /* 0x0003e20000100a00 */
[----:B---3--:R-:W-:-:S03]  /*3f1e0*/  IMAD.WIDE R46, R3, 0x4, R40 ;  /* 0x00000004032e7825 */ /* 0x008fc600078e0228 */
[----:B------:R-:W3:Y:S04]  /*3f1f0*/  LDL.LU.64 R62, [R1+0x660] ;  /* 0x00066000013e7983 */ /* 0x000ee80000300a00 */
[----:B------:R-:W3:Y:S04]  /*3f200*/  LDL.LU.64 R40, [R1+0x40d0] ;  /* 0x0040d00001287983 */ /* 0x000ee80000300a00 */
[----:B------:R-:W4:Y:S01]  /*3f210*/  LDL.LU.64 R68, [R1+0x650] ;  /* 0x0006500001447983 */ /* 0x000f220000300a00 */
[----:B-1----:R-:W-:-:S03]  /*3f220*/  IMAD.WIDE R44, R3, 0x4, R6 ;  /* 0x00000004032c7825 */ /* 0x002fc600078e0206 */
[----:B------:R-:W-:Y:S04]  /*3f230*/  STL.64 [R1+0x1f68], R46 ;  /* 0x001f682e01007387 */ /* 0x000fe80000100a00 */
[----:B------:R-:W4:Y:S04]  /*3f240*/  LDL.LU.64 R6, [R1+0x40c8] ;  /* 0x0040c80001067983 */ /* 0x000f280000300a00 */
[----:B------:R1:W-:Y:S02]  /*3f250*/  STL.64 [R1+0x2020], R44 ;  /* 0x0020202c01007387 */ /* 0x0003e40000100a00 */
[----:B-1----:R-:W-:-:S04]  /*3f260*/  IMAD.WIDE R44, R3, 0x4, R48 ;  /* 0x00000004032c7825 */ /* 0x002fc800078e0230 */
[----:B--2---:R-:W-:-:S04]  /*3f270*/  IMAD.WIDE R46, R3, 0x4, R42 ;  /* 0x00000004032e7825 */ /* 0x004fc800078e022a */
[C---:B------:R-:W-:Y:S01]  /*3f280*/  IMAD.WIDE R42, R3.reuse, 0x4, R58 ;  /* 0x00000004032a7825 */ /* 0x040fe200078e023a */
[----:B------:R1:W-:Y:S04]  /*3f290*/  STL.64 [R1+0xe70], R46 ;  /* 0x000e702e01007387 */ /* 0x0003e80000100a00 */
[----:B------:R2:W-:Y:S04]  /*3f2a0*/  STL.64 [R1+0xfa0], R44 ;  /* 0x000fa02c01007387 */ /* 0x0005e80000100a00 */
[----:B------:R3:W-:Y:S01]  /*3f2b0*/  STL.64 [R1+0x19c0], R42 ;  /* 0x0019c02a01007387 */ /* 0x0007e20000100a00 */
[----:B-1----:R-:W-:-:S04]  /*3f2c0*/  IMAD.WIDE R46, R3, 0x4, R60 ;  /* 0x00000004032e7825 */ /* 0x002fc800078e023c */
[C---:B--2---:R-:W-:Y:S01]  /*3f2d0*/  IMAD.WIDE R44, R3.reuse, 0x4, R64 ;  /* 0x00000004032c7825 */ /* 0x044fe200078e0240 */
[----:B------:R-:W-:Y:S03]  /*3f2e0*/  STL.64 [R1+0x1b78], R46 ;  /* 0x001b782e01007387 */ /* 0x000fe60000100a00 */
[C---:B---3--:R-:W-:Y:S02]  /*3f2f0*/  IMAD.WIDE R42, R3.reuse, 0x4, R40 ;  /* 0x00000004032a7825 */ /* 0x048fe400078e0228 */
[----:B------:R-:W2:Y:S04]  /*3f300*/  LDL.LU.64 R40, [R1+0x40c0] ;  /* 0x0040c00001287983 */ /* 0x000ea80000300a00 */
[----:B------:R-:W-:Y:S04]  /*3f310*/  STL.64 [R1+0x1d08], R44 ;  /* 0x001d082c01007387 */ /* 0x000fe80000100a00 */
[----:B------:R-:W3:Y:S04]  /*3f320*/  LDL.LU.64 R48, [R1+0x638] ;  /* 0x0006380001307983 */ /* 0x000ee80000300a00 */
[----:B------:R-:W3:Y:S04]  /*3f330*/  LDL.LU.64 R58, [R1+0x630] ;  /* 0x00063000013a7983 */ /* 0x000ee80000300a00 */
[----:B------:R1:W-:Y:S04]  /*3f340*/  STL.64 [R1+0x1e50], R42 ;  /* 0x001e502a01007387 */ /* 0x0003e80000100a00 */
[----:B------:R-:W3:Y:S01]  /*3f350*/  LDL.LU.64 R60, [R1+0x628] ;  /* 0x00062800013c7983 */ /* 0x000ee20000300a00 */
[----:B-1----:R-:W-:-:S03]  /*3f360*/  IMAD.WIDE R42, R3, 0x4, R38 ;  /* 0x00000004032a7825 */ /* 0x002fc600078e0226 */
[----:B------:R-:W3:Y:S01]  /*3f370*/  LDL.LU.64 R38, [R1+0x40b8] ;  /* 0x0040b80001267983 */ /* 0x000ee20000300a00 */
[----:B------:R-:W-:-:S03]  /*3f380*/  IMAD.WIDE R44, R3, 0x4, R8 ;  /* 0x00000004032c7825 */ /* 0x000fc600078e0208 */
[----:B------:R-:W4:Y:S04]  /*3f390*/  LDL.LU.64 R64, [R1+0x618] ;  /* 0x0006180001407983 */ /* 0x000f280000300a00 */
[----:B------:R1:W-:Y:S04]  /*3f3a0*/  STL.64 [R1+0x1f50], R42 ;  /* 0x001f502a01007387 */ /* 0x0003e80000100a00 */
[----:B------:R-:W4:Y:S04]  /*3f3b0*/  LDL.LU.64 R8, [R1+0x40b0] ;  /* 0x0040b00001087983 */ /* 0x000f280000300a00 */
[----:B------:R1:W-:Y:S02]  /*3f3c0*/  STL.64 [R1+0x2010], R44 ;  /* 0x0020102c01007387 */ /* 0x0003e40000100a00 */
[----:B-1----:R-:W-:-:S04]  /*3f3d0*/  IMAD.WIDE R42, R3, 0x4, R52 ;  /* 0x00000004032a7825 */ /* 0x002fc800078e0234 */
[----:B------:R-:W-:-:S04]  /*3f3e0*/  IMAD.WIDE R44, R3, 0x4, R54 ;  /* 0x00000004032c7825 */ /* 0x000fc800078e0236 */
[----:B--2---:R-:W-:-:S05]  /*3f3f0*/  IMAD.WIDE R40, R3, 0x4, R40 ;  /* 0x0000000403287825 */ /* 0x004fca00078e0228 */
[----:B------:R1:W-:Y:S04]  /*3f400*/  STL.64 [R1+0xe50], R40 ;  /* 0x000e502801007387 */ /* 0x0003e80000100a00 */
[----:B------:R3:W-:Y:S04]  /*3f410*/  STL.64 [R1+0xf80], R42 ;  /* 0x000f802a01007387 */ /* 0x0007e80000100a00 */
[----:B------:R-:W-:Y:S01]  /*3f420*/  STL.64 [R1+0x11a8], R44 ;  /* 0x0011a82c01007387 */ /* 0x000fe20000100a00 */
[----:B-1----:R-:W-:-:S04]  /*3f430*/  IMAD.WIDE R40, R3, 0x4, R66 ;  /* 0x0000000403287825 */ /* 0x002fc800078e0242 */
[C---:B---3--:R-:W-:Y:S02]  /*3f440*/  IMAD.WIDE R42, R3.reuse, 0x4, R38 ;  /* 0x00000004032a7825 */ /* 0x048fe400078e0226 */
[----:B------:R-:W2:Y:S04]  /*3f450*/  LDL.LU.64 R38, [R1+0x40a8] ;  /* 0x0040a80001267983 */ /* 0x000ea80000300a00 */
[----:B------:R4:W-:Y:S04]  /*3f460*/  STL.64 [R1+0x1b50], R40 ;  /* 0x001b502801007387 */ /* 0x0009e80000100a00 */
[----:B------:R-:W3:Y:S04]  /*3f470*/  LDL.LU.64 R52, [R1+0x600] ;  /* 0x0006000001347983 */ /* 0x000ee80000300a00 */
[----:B------:R1:W-:Y:S01]  /*3f480*/  STL.64 [R1+0x1ce0], R42 ;  /* 0x001ce02a01007387 */ /* 0x0003e20000100a00 */
[----:B----4-:R-:W-:-:S03]  /*3f490*/  IMAD.WIDE R40, R3, 0x4, R250 ;  /* 0x0000000403287825 */ /* 0x010fc600078e02fa */
[----:B------:R-:W4:Y:S04]  /*3f4a0*/  LDL.LU.64 R66, [R1+0x5f8] ;  /* 0x0005f80001427983 */ /* 0x000f280000300a00 */
[----:B------:R1:W-:Y:S02]  /*3f4b0*/  STL.64 [R1+0x1e30], R40 ;  /* 0x001e302801007387 */ /* 0x0003e40000100a00 */
[C---:B-1----:R-:W-:Y:S02]  /*3f4c0*/  IMAD.WIDE R42, R3.reuse, 0x4, R36 ;  /* 0x00000004032a7825 */ /* 0x042fe400078e0224 */
[----:B------:R-:W3:Y:S04]  /*3f4d0*/  LDL.LU.64 R250, [R1+0x5f0] ;  /* 0x0005f00001fa7983 */ /* 0x000ee80000300a00 */
        /* <DEDUP_REMOVED lines=18> */
[----:B-1----:R-:W-:-:S03]  /*3f600*/  IMAD.WIDE R38, R3, 0x4, R68 ;  /* 0x0000000403267825 */ /* 0x002fc600078e0244 */
[----:B------:R-:W3:Y:S04]  /*3f610*/  LDL.LU.64 R62, [R1+0x5c0] ;  /* 0x0005c000013e7983 */ /* 0x000ee80000300a00 */
[----:B------:R1:W-:Y:S01]  /*3f620*/  STL.64 [R1+0x1e10], R38 ;  /* 0x001e102601007387 */ /* 0x0003e20000100a00 */
[----:B----4-:R-:W-:-:S03]  /*3f630*/  IMAD.WIDE R40, R3, 0x4, R34 ;  /* 0x0000000403287825 */ /* 0x010fc600078e0222 */
[----:B------:R-:W4:Y:S04]  /*3f640*/  LDL.LU.64 R68, [R1+0x5b8] ;  /* 0x0005b80001447983 */ /* 0x000f280000300a00 */
[----:B------:R-:W3:Y:S01]  /*3f650*/  LDL.LU.64 R34, [R1+0x4088] ;  /* 0x0040880001227983 */ /* 0x000ee20000300a00 */
[----:B-1----:R-:W-:-:S03]  /*3f660*/  IMAD.WIDE R38, R3, 0x4, R10 ;  /* 0x0000000403267825 */ /* 0x002fc600078e020a */
        /* <DEDUP_REMOVED lines=20> */
[----:B------:R-:W4:Y:S01]  /*3f7b0*/  LDL.LU.64 R32, [R1+0x4070] ;  /* 0x0040700001207983 */ /* 0x000f220000300a00 */
[----:B-1----:R-:W-:-:S03]  /*3f7c0*/  IMAD.WIDE R36, R3, 0x4, R94 ;  /* 0x0000000403247825 */ /* 0x002fc600078e025e */
[----:B------:R-:W3:Y:S04]  /*3f7d0*/  LDL.LU.64 R94, [R1+0x4068] ;  /* 0x00406800015e7983 */ /* 0x000ee80000300a00 */
[----:B------:R1:W-:Y:S04]  /*3f7e0*/  STL.64 [R1+0x1f08], R38 ;  /* 0x001f082601007387 */ /* 0x0003e80000100a00 */
[----:B------:R-:W3:Y:S04]  /*3f7f0*/  LDL.LU.64 R48, [R1+0x578] ;  /* 0x0005780001307983 */ /* 0x000ee80000300a00 */
[----:B------:R1:W-:Y:S04]  /*3f800*/  STL.64 [R1+0x1fd8], R36 ;  /* 0x001fd82401007387 */ /* 0x0003e80000100a00 */
[----:B------:R-:W3:Y:S01]  /*3f810*/  LDL.LU.64 R58, [R1+0x570] ;  /* 0x00057000013a7983 */ /* 0x000ee20000300a00 */
[----:B-1----:R-:W-:-:S04]  /*3f820*/  IMAD.WIDE R38, R3, 0x4, R66 ;  /* 0x0000000403267825 */ /* 0x002fc800078e0242 */
[----:B------:R-:W-:-:S04]  /*3f830*/  IMAD.WIDE R36, R3, 0x4, R250 ;  /* 0x0000000403247825 */ /* 0x000fc800078e02fa */
[----:B--2---:R-:W-:-:S05]  /*3f840*/  IMAD.WIDE R34, R3, 0x4, R34 ;  /* 0x0000000403227825 */ /* 0x004fca00078e0222 */
[----:B------:R1:W-:Y:S02]  /*3f850*/  STL.64 [R1+0xda8], R34 ;  /* 0x000da82201007387 */ /* 0x0003e40000100a00 */
[----:B-1----:R-:W-:-:S05]  /*3f860*/  IMAD.WIDE R34, R3, 0x4, R52 ;  /* 0x0000000403227825 */ /* 0x002fca00078e0234 */
[----:B------:R4:W-:Y:S04]  /*3f870*/  STL.64 [R1+0xf10], R34 ;  /* 0x000f102201007387 */ /* 0x0009e80000100a00 */
[----:B------:R-:W-:Y:S01]  /*3f880*/  STL.64 [R1+0x10a0], R38 ;  /* 0x0010a02601007387 */ /* 0x000fe20000100a00 */
[----:B----4-:R-:W-:-:S03]  /*3f890*/  IMAD.WIDE R34, R3, 0x4, R32 ;  /* 0x0000000403227825 */ /* 0x010fc600078e0220 */
[----:B------:R-:W2:Y:S04]  /*3f8a0*/  LDL.LU.64 R32, [R1+0x4060] ;  /* 0x0040600001207983 */ /* 0x000ea80000300a00 */
[----:B------:R1:W-:Y:S04]  /*3f8b0*/  STL.64 [R1+0x1ac8], R36 ;  /* 0x001ac82401007387 */ /* 0x0003e80000100a00 */
[----:B------:R-:W4:Y:S04]  /*3f8c0*/  LDL.LU.64 R66, [R1+0x558] ;  /* 0x0005580001427983 */ /* 0x000f280000300a00 */
[----:B------:R-:W2:Y:S04]  /*3f8d0*/  LDL.LU.64 R250, [R1+0x550] ;  /* 0x0005500001fa7983 */ /* 0x000ea80000300a00 */
[----:B------:R3:W-:Y:S01]  /*3f8e0*/  STL.64 [R1+0x1c60], R34 ;  /* 0x001c602201007387 */ /* 0x0007e20000100a00 */
[----:B-1----:R-:W-:-:S03]  /*3f8f0*/  IMAD.WIDE R36, R3, 0x4, R126 ;  /* 0x0000000403247825 */ /* 0x002fc600078e027e */
[----:B------:R-:W2:Y:S01]  /*3f900*/  LDL.LU.64 R126, [R1+0x4058] ;  /* 0x00405800017e7983 */ /* 0x000ea20000300a00 */
[----:B---3--:R-:W-:-:S05]  /*3f910*/  IMAD.WIDE R34, R3, 0x4, R54 ;  /* 0x0000000403227825 */ /* 0x008fca00078e0236 */
[----:B------:R1:W-:Y:S02]  /*3f920*/  STL.64 [R1+0x1dc8], R34 ;  /* 0x001dc82201007387 */ /* 0x0003e40000100a00 */
[C---:B-1----:R-:W-:Y:S02]  /*3f930*/  IMAD.WIDE R34, R3.reuse, 0x4, R30 ;  /* 0x0000000403227825 */ /* 0x042fe400078e021e */
[----:B------:R-:W3:Y:S02]  /*3f940*/  LDL.LU.64 R30, [R1+0x4050] ;  /* 0x00405000011e7983 */ /* 0x000ee40000300a00 */
[C---:B------:R-:W-:Y:S02]  /*3f950*/  IMAD.WIDE R38, R3.reuse, 0x4, R50 ;  /* 0x0000000403267825 */ /* 0x040fe400078e0232 */
[----:B------:R1:W-:Y:S04]  /*3f960*/  STL.64 [R1+0x1ee8], R36 ;  /* 0x001ee82401007387 */ /* 0x0003e80000100a00 */
[----:B------:R-:W2:Y:S04]  /*3f970*/  LDL.LU.64 R52, [R1+0x540] ;  /* 0x0005400001347983 */ /* 0x000ea80000300a00 */
[----:B------:R-:W2:Y:S01]  /*3f980*/  LDL.LU.64 R54, [R1+0x538] ;  /* 0x0005380001367983 */ /* 0x000ea20000300a00 */
[----:B-1----:R-:W-:-:S03]  /*3f990*/  IMAD.WIDE R36, R3, 0x4, R62 ;  /* 0x0000000403247825 */ /* 0x002fc600078e023e */
[----:B------:R1:W-:Y:S04]  /*3f9a0*/  STL.64 [R1+0x1fc0], R34 ;  /* 0x001fc02201007387 */ /* 0x0003e80000100a00 */
[----:B------:R-:W-:Y:S04]  /*3f9b0*/  STL.64 [R1+0xef0], R38 ;  /* 0x000ef02601007387 */ /* 0x000fe80000100a00 */
[----:B------:R-:W2:Y:S01]  /*3f9c0*/  LDL.LU.64 R62, [R1+0x520] ;  /* 0x00052000013e7983 */ /* 0x000ea20000300a00 */
[----:B-1----:R-:W-:-:S03]  /*3f9d0*/  IMAD.WIDE R34, R3, 0x4, R68 ;  /* 0x0000000403227825 */ /* 0x002fc600078e0244 */
[----:B------:R1:W-:Y:S04]  /*3f9e0*/  STL.64 [R1+0x1078], R36 ;  /* 0x0010782401007387 */ /* 0x0003e80000100a00 */
[----:B------:R-:W2:Y:S04]  /*3f9f0*/  LDL.LU.64 R68, [R1+0x518] ;  /* 0x0005180001447983 */ /* 0x000ea80000300a00 */
[----:B------:R1:W-:Y:S02]  /*3fa00*/  STL.64 [R1+0x1a90], R34 ;  /* 0x001a902201007387 */ /* 0x0003e40000100a00 */
[----:B-1----:R-:W-:-:S04]  /*3fa10*/  IMAD.WIDE R36, R3, 0x4, R158 ;  /* 0x0000000403247825 */ /* 0x002fc800078e029e */
[----:B------:R-:W-:-:S04]  /*3fa20*/  IMAD.WIDE R34, R3, 0x4, R56 ;  /* 0x0000000403227825 */ /* 0x000fc800078e0238 */
[C---:B---3--:R-:W-:Y:S02]  /*3fa30*/  IMAD.WIDE R38, R3.reuse, 0x4, R30 ;  /* 0x0000000403267825 */ /* 0x048fe400078e021e */
[----:B------:R-:W3:Y:S04]  /*3fa40*/  LDL.LU.64 R30, [R1+0x4048] ;  /* 0x00404800011e7983 */ /* 0x000ee80000300a00 */
[----:B------:R-:W-:Y:S04]  /*3fa50*/  STL.64 [R1+0x1c30], R38 ;  /* 0x001c302601007387 */ /* 0x000fe80000100a00 */
[----:B------:R-:W2:Y:S04]  /*3fa60*/  LDL.LU.64 R158, [R1+0x4040] ;  /* 0x00404000019e7983 */ /* 0x000ea80000300a00 */
[----:B------:R1:W-:Y:S02]  /*3fa70*/  STL.64 [R1+0x1da0], R34 ;  /* 0x001da02201007387 */ /* 0x0003e40000100a00 */
[----:B-1----:R-:W-:-:S02]  /*3fa80*/  IMAD.WIDE R34, R3, 0x4, R28 ;  /* 0x0000000403227825 */ /* 0x002fc400078e021c */
[----:B------:R-:W2:Y:S04]  /*3fa90*/  LDL.LU.64 R28, [R1+0x4038] ;  /* 0x00403800011c7983 */ /* 0x000ea80000300a00 */
[----:B------:R1:W-:Y:S04]  /*3faa0*/  STL.64 [R1+0x1ec8], R36 ;  /* 0x001ec82401007387 */ /* 0x0003e80000100a00 */
[----:B------:R-:W4:Y:S04]  /*3fab0*/  LDL.LU.64 R50, [R1+0x508] ;  /* 0x0005080001327983 */ /* 0x000f280000300a00 */
[----:B------:R-:W4:Y:S04]  /*3fac0*/  LDL.LU.64 R56, [R1+0x500] ;  /* 0x0005000001387983 */ /* 0x000f280000300a00 */
[----:B------:R3:W-:Y:S01]  /*3fad0*/  STL.64 [R1+0x1fa8], R34 ;  /* 0x001fa82201007387 */ /* 0x0007e20000100a00 */
[----:B-1----:R-:W-:-:S03]  /*3fae0*/  IMAD.WIDE R36, R3, 0x4, R60 ;  /* 0x0000000403247825 */ /* 0x002fc600078e023c */
[----:B------:R-:W4:Y:S04]  /*3faf0*/  LDL.LU.64 R60, [R1+0x4e8] ;  /* 0x0004e800013c7983 */ /* 0x000f280000300a00 */
[----:B------:R-:W-:Y:S01]  /*3fb00*/  STL.64 [R1+0xed0], R36 ;  /* 0x000ed02401007387 */ /* 0x000fe20000100a00 */
[----:B------:R-:W-:-:S04]  /*3fb10*/  IMAD.WIDE R38, R3, 0x4, R48 ;  /* 0x0000000403267825 */ /* 0x000fc800078e0230 */
[----:B---3--:R-:W-:-:S04]  /*3fb20*/  IMAD.WIDE R34, R3, 0x4, R30 ;  /* 0x0000000403227825 */ /* 0x008fc800078e021e */
[C---:B------:R-:W-:Y:S02]  /*3fb30*/  IMAD.WIDE R30, R3.reuse, 0x4, R64 ;  /* 0x00000004031e7825 */ /* 0x040fe400078e0240 */
[----:B------:R-:W3:Y:S04]  /*3fb40*/  LDL.LU.64 R64, [R1+0x4e0] ;  /* 0x0004e00001407983 */ /* 0x000ee80000300a00 */
[----:B------:R2:W-:Y:S02]  /*3fb50*/  STL.64 [R1+0x1050], R30 ;  /* 0x0010501e01007387 */ /* 0x0005e40000100a00 */
[C---:B--2---:R-:W-:Y:S02]  /*3fb60*/  IMAD.WIDE R30, R3.reuse, 0x4, R28 ;  /* 0x00000004031e7825 */ /* 0x044fe400078e021c */
[----:B------:R-:W2:Y:S04]  /*3fb70*/  LDL.LU.64 R28, [R1+0x4030] ;  /* 0x00403000011c7983 */ /* 0x000ea80000300a00 */
[----:B------:R1:W-:Y:S04]  /*3fb80*/  STL.64 [R1+0x1a58], R30 ;  /* 0x001a581e01007387 */ /* 0x0003e80000100a00 */
[----:B------:R4:W-:Y:S01]  /*3fb90*/  STL.64 [R1+0x1c00], R38 ;  /* 0x001c002601007387 */ /* 0x0009e20000100a00 */
[----:B-1----:R-:W-:-:S03]  /*3fba0*/  IMAD.WIDE R30, R3, 0x4, R26 ;  /* 0x00000004031e7825 */ /* 0x002fc600078e021a */
[----:B------:R-:W3:Y:S01]  /*3fbb0*/  LDL.LU.64 R26, [R1+0x4028] ;  /* 0x00402800011a7983 */ /* 0x000ee20000300a00 */
[----:B------:R-:W-:-:S04]  /*3fbc0*/  IMAD.WIDE R36, R3, 0x4, R58 ;  /* 0x0000000403247825 */ /* 0x000fc800078e023a */
[C---:B----4-:R-:W-:Y:S01]  /*3fbd0*/  IMAD.WIDE R38, R3.reuse, 0x4, R190 ;  /* 0x0000000403267825 */ /* 0x050fe200078e02be */
[----:B------:R-:W-:Y:S04]  /*3fbe0*/  STL.64 [R1+0x1d78], R36 ;  /* 0x001d782401007387 */ /* 0x000fe80000100a00 */
[----:B------:R-:W4:Y:S04]  /*3fbf0*/  LDL.LU.64 R58, [R1+0x4d0] ;  /* 0x0004d000013a7983 */ /* 0x000f280000300a00 */
[----:B------:R1:W-:Y:S04]  /*3fc00*/  STL.64 [R1+0x1ea8], R30 ;  /* 0x001ea81e01007387 */ /* 0x0003e80000100a00 */
[----:B------:R-:W4:Y:S04]  /*3fc10*/  LDL.LU.64 R190, [R1+0x4020] ;  /* 0x0040200001be7983 */ /* 0x000f280000300a00 */
[----:B------:R1:W-:Y:S02]  /*3fc20*/  STL.64 [R1+0x1f90], R38 ;  /* 0x001f902601007387 */ /* 0x0003e40000100a00 */
[----:B-1----:R-:W-:-:S02]  /*3fc30*/  IMAD.WIDE R30, R3, 0x4, R66 ;  /* 0x00000004031e7825 */ /* 0x002fc400078e0242 */
[----:B------:R-:W4:Y:S04]  /*3fc40*/  LDL.LU.64 R66, [R1+0x4b0] ;  /* 0x0004b00001427983 */ /* 0x000f280000300a00 */
[----:B------:R-:W-:Y:S01]  /*3fc50*/  STL.64 [R1+0xeb0], R30 ;  /* 0x000eb01e01007387 */ /* 0x000fe20000100a00 */
[----:B------:R-:W-:-:S04]  /*3fc60*/  IMAD.WIDE R38, R3, 0x4, R52 ;  /* 0x0000000403267825 */ /* 0x000fc800078e0234 */
[----:B--2---:R-:W-:-:S04]  /*3fc70*/  IMAD.WIDE R36, R3, 0x4, R28 ;  /* 0x0000000403247825 */ /* 0x004fc800078e021c */
[C---:B------:R-:W-:Y:S02]  /*3fc80*/  IMAD.WIDE R28, R3.reuse, 0x4, R250 ;  /* 0x00000004031c7825 */ /* 0x040fe400078e02fa */
[----:B------:R-:W2:Y:S04]  /*3fc90*/  LDL.LU.64 R250, [R1+0x4a8] ;  /* 0x0004a80001fa7983 */ /* 0x000ea80000300a00 */
[----:B------:R3:W-:Y:S02]  /*3fca0*/  STL.64 [R1+0x1030], R28 ;  /* 0x0010301c01007387 */ /* 0x0007e40000100a00 */
[C---:B---3--:R-:W-:Y:S02]  /*3fcb0*/  IMAD.WIDE R28, R3.reuse, 0x4, R26 ;  /* 0x00000004031c7825 */ /* 0x048fe400078e021a */
[----:B------:R-:W3:Y:S04]  /*3fcc0*/  LDL.LU.64 R26, [R1+0x4018] ;  /* 0x00401800011a7983 */ /* 0x000ee80000300a00 */
[----:B------:R1:W-:Y:S04]  /*3fcd0*/  STL.64 [R1+0x1a20], R28 ;  /* 0x001a201c01007387 */ /* 0x0003e80000100a00 */
[----:B------:R-:W-:Y:S01]  /*3fce0*/  STL.64 [R1+0x1bd0], R38 ;  /* 0x001bd02601007387 */ /* 0x000fe20000100a00 */
[----:B-1----:R-:W-:-:S03]  /*3fcf0*/  IMAD.WIDE R28, R3, 0x4, R24 ;  /* 0x00000004031c7825 */ /* 0x002fc600078e0218 */
[----:B------:R-:W2:Y:S01]  /*3fd00*/  LDL.LU.64 R24, [R1+0x4010] ;  /* 0x0040100001187983 */ /* 0x000ea20000300a00 */
[----:B------:R-:W-:-:S05]  /*3fd10*/  IMAD.WIDE R30, R3, 0x4, R54 ;  /* 0x00000004031e7825 */ /* 0x000fca00078e0236 */
[----:B------:R1:W-:Y:S04]  /*3fd20*/  STL.64 [R1+0x1d50], R30 ;  /* 0x001d501e01007387 */ /* 0x0003e80000100a00 */
[----:B------:R-:W4:Y:S04]  /*3fd30*/  LDL.LU.64 R52, [R1+0x498] ;  /* 0x0004980001347983 */ /* 0x000f280000300a00 */
[----:B------:R1:W-:Y:S02]  /*3fd40*/  STL.64 [R1+0x1e88], R28 ;  /* 0x001e881c01007387 */ /* 0x0003e40000100a00 */
[----:B-1----:R-:W-:-:S02]  /*3fd50*/  IMAD.WIDE R30, R3, 0x4, R222 ;  /* 0x00000004031e7825 */ /* 0x002fc400078e02de */
[----:B------:R-:W4:Y:S02]  /*3fd60*/  LDL.LU.64 R222, [R1+0x4008] ;  /* 0x0040080001de7983 */ /* 0x000f240000300a00 */
[C---:B------:R-:W-:Y:S02]  /*3fd70*/  IMAD.WIDE R28, R3.reuse, 0x4, R62 ;  /* 0x00000004031c7825 */ /* 0x040fe400078e023e */
[----:B------:R1:W-:Y:S04]  /*3fd80*/  STL.64 [R1+0x1f78], R30 ;  /* 0x001f781e01007387 */ /* 0x0003e80000100a00 */
[----:B------:R-:W4:Y:S04]  /*3fd90*/  LDL.LU.64 R54, [R1+0x478] ;  /* 0x0004780001367983 */ /* 0x000f280000300a00 */
[----:B------:R-:W-:Y:S04]  /*3fda0*/  STL.64 [R1+0xe90], R28 ;  /* 0x000e901c01007387 */ /* 0x000fe80000100a00 */
[----:B------:R-:W4:Y:S01]  /*3fdb0*/  LDL.LU.64 R62, [R1+0x470] ;  /* 0x00047000013e7983 */ /* 0x000f220000300a00 */
[----:B-1----:R-:W-:-:S04]  /*3fdc0*/  IMAD.WIDE R30, R3, 0x4, R50 ;  /* 0x00000004031e7825 */ /* 0x002fc800078e0232 */
[----:B---3--:R-:W-:-:S04]  /*3fdd0*/  IMAD.WIDE R38, R3, 0x4, R26 ;  /* 0x0000000403267825 */ /* 0x008fc800078e021a */
[----:B------:R-:W-:-:S05]  /*3fde0*/  IMAD.WIDE R26, R3, 0x4, R68 ;  /* 0x00000004031a7825 */ /* 0x000fca00078e0244 */
[----:B------:R2:W-:Y:S04]  /*3fdf0*/  STL.64 [R1+0xfb0], R26 ;  /* 0x000fb01a01007387 */ /* 0x0005e80000100a00 */
[----:B------:R-:W3:Y:S01]  /*3fe00*/  LDL.LU.64 R68, [R1+0x468] ;  /* 0x0004680001447983 */ /* 0x000ee20000300a00 */
[----:B--2---:R-:W-:-:S03]  /*3fe10*/  IMAD.WIDE R26, R3, 0x4, R24 ;  /* 0x00000004031a7825 */ /* 0x004fc600078e0218 */
[----:B------:R-:W2:Y:S04]  /*3fe20*/  LDL.LU.64 R24, [R1+0x4000] ;  /* 0x0040000001187983 */ /* 0x000ea80000300a00 */
[----:B------:R1:W-:Y:S04]  /*3fe30*/  STL.64 [R1+0x19e8], R26 ;  /* 0x0019e81a01007387 */ /* 0x0003e80000100a00 */
[----:B------:R-:W-:Y:S01]  /*3fe40*/  STL.64 [R1+0x1ba0], R30 ;  /* 0x001ba01e01007387 */ /* 0x000fe20000100a00 */
[----:B-1----:R-:W-:-:S03]  /*3fe50*/  IMAD.WIDE R26, R3, 0x4, R22 ;  /* 0x00000004031a7825 */ /* 0x002fc600078e0216 */
[----:B------:R-:W3:Y:S01]  /*3fe60*/  LDL.LU.64 R22, [R1+0x3ff8] ;  /* 0x003ff80001167983 */ /* 0x000ee20000300a00 */
[----:B------:R-:W-:-:S05]  /*3fe70*/  IMAD.WIDE R28, R3, 0x4, R56 ;  /* 0x00000004031c7825 */ /* 0x000fca00078e0238 */
[----:B------:R1:W-:Y:S02]  /*3fe80*/  STL.64 [R1+0x1d28], R28 ;  /* 0x001d281c01007387 */ /* 0x0003e40000100a00 */
[C---:B-1----:R-:W-:Y:S02]  /*3fe90*/  IMAD.WIDE R28, R3.reuse, 0x4, R238 ;  /* 0x00000004031c7825 */ /* 0x042fe400078e02ee */
[----:B------:R-:W3:Y:S04]  /*3fea0*/  LDL.LU.64 R238, [R1+0x3ff0] ;  /* 0x003ff00001ee7983 */ /* 0x000ee80000300a00 */
[----:B------:R1:W-:Y:S04]  /*3feb0*/  STL.64 [R1+0x1e68], R26 ;  /* 0x001e681a01007387 */ /* 0x0003e80000100a00 */
[----:B------:R-:W-:Y:S04]  /*3fec0*/  STL.64 [R1+0x1f60], R28 ;  /* 0x001f601c01007387 */ /* 0x000fe80000100a00 */
[----:B------:R-:W3:Y:S01]  /*3fed0*/  LDL.LU.64 R56, [R1+0x440] ;  /* 0x0004400001387983 */ /* 0x000ee20000300a00 */
[----:B-1----:R-:W-:-:S05]  /*3fee0*/  IMAD.WIDE R26, R3, 0x4, R60 ;  /* 0x00000004031a7825 */ /* 0x002fca00078e023c */
[----:B------:R4:W-:Y:S04]  /*3fef0*/  STL.64 [R1+0xe68], R26 ;  /* 0x000e681a01007387 */ /* 0x0009e80000100a00 */
[----:B------:R-:W3:Y:S01]  /*3ff00*/  LDL.LU.64 R60, [R1+0x438] ;  /* 0x00043800013c7983 */ /* 0x000ee20000300a00 */
[----:B----4-:R-:W-:-:S04]  /*3ff10*/  IMAD.WIDE R26, R3, 0x4, R222 ;  /* 0x00000004031a7825 */ /* 0x010fc800078e02de */
[----:B--2---:R-:W-:-:S04]  /*3ff20*/  IMAD.WIDE R40, R3, 0x4, R24 ;  /* 0x0000000403287825 */ /* 0x004fc800078e0218 */
[----:B------:R-:W-:-:S05]  /*3ff30*/  IMAD.WIDE R24, R3, 0x4, R64 ;  /* 0x0000000403187825 */ /* 0x000fca00078e0240 */
[----:B------:R1:W-:Y:S04]  /*3ff40*/  STL.64 [R1+0xf98], R24 ;  /* 0x000f981801007387 */ /* 0x0003e80000100a00 */
[----:B------:R-:W2:Y:S01]  /*3ff50*/  LDL.LU.64 R64, [R1+0x430] ;  /* 0x0004300001407983 */ /* 0x000ea20000300a00 */
[----:B---3--:R-:W-:-:S03]  /*3ff60*/  IMAD.WIDE R28, R3, 0x4, R22 ;  /* 0x00000004031c7825 */ /* 0x008fc600078e0216 */
[----:B------:R-:W3:Y:S01]  /*3ff70*/  LDL.LU.64 R22, [R1+0x3fe8] ;  /* 0x003fe80001167983 */ /* 0x000ee20000300a00 */
[----:B-1----:R-:W-:-:S03]  /*3ff80*/  IMAD.WIDE R24, R3, 0x4, R58 ;  /* 0x0000000403187825 */ /* 0x002fc600078e023a */
[----:B------:R-:W-:Y:S04]  /*3ff90*/  STL.64 [R1+0x19b8], R28 ;  /* 0x0019b81c01007387 */ /* 0x000fe80000100a00 */
[----:B------:R-:W4:Y:S04]  /*3ffa0*/  LDL.LU.64 R222, [R1+0x3fe0] ;  /* 0x003fe00001de7983 */ /* 0x000f280000300a00 */
[----:B------:R1:W-:Y:S02]  /*3ffb0*/  STL.64 [R1+0x1b70], R24 ;  /* 0x001b701801007387 */ /* 0x0003e40000100a00 */
[----:B-1----:R-:W-:-:S02]  /*3ffc0*/  IMAD.WIDE R24, R3, 0x4, R20 ;  /* 0x0000000403187825 */ /* 0x002fc400078e0214 */
[----:B------:R-:W2:Y:S04]  /*3ffd0*/  LDL.LU.64 R20, [R1+0x3fd8] ;  /* 0x003fd80001147983 */ /* 0x000ea80000300a00 */
[----:B------:R1:W-:Y:S02]  /*3ffe0*/  STL.64 [R1+0x1d00], R26 ;  /* 0x001d001a01007387 */ /* 0x0003e40000100a00 */
[C---:B-1----:R-:W-:Y:S02]  /*3fff0*/  IMAD.WIDE R26, R3.reuse, 0x4, R206 ;  /* 0x00000004031a7825 */ /* 0x042fe400078e02ce */
[----:B------:R-:W4:Y:S04]  /*40000*/  LDL.LU.64 R206, [R1+0x3fd0] ;  /* 0x003fd00001ce7983 */ /* 0x000f280000300a00 */
[----:B------:R1:W-:Y:S04]  /*40010*/  STL.64 [R1+0x1e48], R24 ;  /* 0x001e481801007387 */ /* 0x0003e80000100a00 */
[----:B------:R-:W-:Y:S04]  /*40020*/  STL.64 [R1+0x1f48], R26 ;  /* 0x001f481a01007387 */ /* 0x000fe80000100a00 */
[----:B------:R-:W4:Y:S01]  /*40030*/  LDL.LU.64 R58, [R1+0x408] ;  /* 0x00040800013a7983 */ /* 0x000f220000300a00 */
[----:B-1----:R-:W-:-:S05]  /*40040*/  IMAD.WIDE R24, R3, 0x4, R66 ;  /* 0x0000000403187825 */ /* 0x002fca00078e0242 */
[----:B------:R1:W-:Y:S04]  /*40050*/  STL.64 [R1+0xe48], R24 ;  /* 0x000e481801007387 */ /* 0x0003e80000100a00 */
[----:B------:R-:W4:Y:S01]  /*40060*/  LDL.LU.64 R66, [R1+0x400] ;  /* 0x0004000001427983 */ /* 0x000f220000300a00 */
[----:B-1----:R-:W-:-:S04]  /*40070*/  IMAD.WIDE R24, R3, 0x4, R52 ;  /* 0x0000000403187825 */ /* 0x002fc800078e0234 */
[----:B---3--:R-:W-:-:S04]  /*40080*/  IMAD.WIDE R42, R3, 0x4, R22 ;  /* 0x00000004032a7825 */ /* 0x008fc800078e0216 */
[----:B------:R-:W-:-:S05]  /*40090*/  IMAD.WIDE R22, R3, 0x4, R250 ;  /* 0x0000000403167825 */ /* 0x000fca00078e02fa */
[----:B------:R1:W-:Y:S04]  /*400a0*/  STL.64 [R1+0xf70], R22 ;  /* 0x000f701601007387 */ /* 0x0003e80000100a00 */
[----:B------:R-:W3:Y:S01]  /*400b0*/  LDL.LU.64 R250, [R1+0x3f8] ;  /* 0x0003f80001fa7983 */ /* 0x000ee20000300a00 */
[----:B-1----:R-:W-:-:S04]  /*400c0*/  IMAD.WIDE R22, R3, 0x4, R190 ;  /* 0x0000000403167825 */ /* 0x002fc800078e02be */
[C---:B--2---:R-:W-:Y:S02]  /*400d0*/  IMAD.WIDE R26, R3.reuse, 0x4, R20 ;  /* 0x00000004031a7825 */ /* 0x044fe400078e0214 */
[----:B------:R-:W2:Y:S04]  /*400e0*/  LDL.LU.64 R20, [R1+0x3fc8] ;  /* 0x003fc80001147983 */ /* 0x000ea80000300a00 */
[----:B------:R-:W-:Y:S04]  /*400f0*/  STL.64 [R1+0x11a0], R26 ;  /* 0x0011a01a01007387 */ /* 0x000fe80000100a00 */
[----:B------:R-:W3:Y:S04]  /*40100*/  LDL.LU.64 R190, [R1+0x3fc0] ;  /* 0x003fc00001be7983 */ /* 0x000ee80000300a00 */
[----:B------:R1:W-:Y:S02]  /*40110*/  STL.64 [R1+0x1b48], R24 ;  /* 0x001b481801007387 */ /* 0x0003e40000100a00 */
[----:B-1----:R-:W-:-:S02]  /*40120*/  IMAD.WIDE R24, R3, 0x4, R174 ;  /* 0x0000000403187825 */ /* 0x002fc400078e02ae */
[----:B------:R-:W3:Y:S04]  /*40130*/  LDL.LU.64 R174, [R1+0x3fb8] ;  /* 0x003fb80001ae7983 */ /* 0x000ee80000300a00 */
[----:B------:R1:W-:Y:S02]  /*40140*/  STL.64 [R1+0x1cd8], R22 ;  /* 0x001cd81601007387 */ /* 0x0003e40000100a00 */
[C---:B-1----:R-:W-:Y:S02]  /*40150*/  IMAD.WIDE R22, R3.reuse, 0x4, R18 ;  /* 0x0000000403167825 */ /* 0x042fe400078e0212 */
[----:B------:R-:W3:Y:S04]  /*40160*/  LDL.LU.64 R18, [R1+0x3fb0] ;  /* 0x003fb00001127983 */ /* 0x000ee80000300a00 */
[----:B------:R1:W-:Y:S04]  /*40170*/  STL.64 [R1+0x1e28], R24 ;  /* 0x001e281801007387 */ /* 0x0003e80000100a00 */
[----:B------:R4:W-:Y:S01]  /*40180*/  STL.64 [R1+0x1f30], R22 ;  /* 0x001f301601007387 */ /* 0x0009e20000100a00 */
[----:B-1----:R-:W-:-:S04]  /*40190*/  IMAD.WIDE R24, R3, 0x4, R54 ;  /* 0x0000000403187825 */ /* 0x002fc800078e0236 */
[C---:B----4-:R-:W-:Y:S01]  /*401a0*/  IMAD.WIDE R22, R3.reuse, 0x4, R62 ;  /* 0x0000000403167825 */ /* 0x050fe200078e023e */
[----:B------:R-:W-:Y:S04]  /*401b0*/  STL.64 [R1+0xe28], R24 ;  /* 0x000e281801007387 */ /* 0x000fe80000100a00 */
[----:B------:R-:W4:Y:S04]  /*401c0*/  LDL.LU.64 R62, [R1+0x3d0] ;  /* 0x0003d000013e7983 */ /* 0x000f280000300a00 */
[----:B------:R-:W-:Y:S01]  /*401d0*/  STL.64 [R1+0xf50], R22 ;  /* 0x000f501601007387 */ /* 0x000fe20000100a00 */
[----:B--2---:R-:W-:-:S04]  /*401e0*/  IMAD.WIDE R44, R3, 0x4, R20 ;  /* 0x00000004032c7825 */ /* 0x004fc800078e0214 */
[C---:B------:R-:W-:Y:S02]  /*401f0*/  IMAD.WIDE R20, R3.reuse, 0x4, R68 ;  /* 0x0000000403147825 */ /* 0x040fe400078e0244 */
[----:B------:R-:W2:Y:S04]  /*40200*/  LDL.LU.64 R68, [R1+0x3c8] ;  /* 0x0003c80001447983 */ /* 0x000ea80000300a00 */
[----:B------:R1:W-:Y:S02]  /*40210*/  STL.64 [R1+0x1180], R20 ;  /* 0x0011801401007387 */ /* 0x0003e40000100a00 */
[----:B-1----:R-:W-:-:S04]  /*40220*/  IMAD.WIDE R20, R3, 0x4, R158 ;  /* 0x0000000403147825 */ /* 0x002fc800078e029e */
[C---:B---3--:R-:W-:Y:S02]  /*40230*/  IMAD.WIDE R22, R3.reuse, 0x4, R18 ;  /* 0x0000000403167825 */ /* 0x048fe400078e0212 */
[----:B------:R-:W3:Y:S04]  /*40240*/  LDL.LU.64 R18, [R1+0x3fa8] ;  /* 0x003fa80001127983 */ /* 0x000ee80000300a00 */
[----:B------:R-:W2:Y:S04]  /*40250*/  LDL.LU.64 R158, [R1+0x3fa0] ;  /* 0x003fa000019e7983 */ /* 0x000ea80000300a00 */
[----:B------:R1:W-:Y:S02]  /*40260*/  STL.64 [R1+0x1b18], R22 ;  /* 0x001b181601007387 */ /* 0x0003e40000100a00 */
[----:B-1----:R-:W-:-:S02]  /*40270*/  IMAD.WIDE R22, R3, 0x4, R16 ;  /* 0x0000000403167825 */ /* 0x002fc400078e0210 */
[----:B------:R-:W2:Y:S04]  /*40280*/  LDL.LU.64 R16, [R1+0x3f98] ;  /* 0x003f980001107983 */ /* 0x000ea80000300a00 */
[----:B------:R1:W-:Y:S02]  /*40290*/  STL.64 [R1+0x1cb0], R20 ;  /* 0x001cb01401007387 */ /* 0x0003e40000100a00 */
[C---:B-1----:R-:W-:Y:S02]  /*402a0*/  IMAD.WIDE R20, R3.reuse, 0x4, R142 ;  /* 0x0000000403147825 */ /* 0x042fe400078e028e */
[----:B------:R-:W4:Y:S04]  /*402b0*/  LDL.LU.64 R142, [R1+0x3f90] ;  /* 0x003f9000018e7983 */ /* 0x000f280000300a00 */
[----:B------:R1:W-:Y:S04]  /*402c0*/  STL.64 [R1+0x1e08], R22 ;  /* 0x001e081601007387 */ /* 0x0003e80000100a00 */
[----:B------:R-:W4:Y:S04]  /*402d0*/  LDL.LU.64 R52, [R1+0x3b8] ;  /* 0x0003b80001347983 */ /* 0x000f280000300a00 */
[----:B------:R1:W-:Y:S02]  /*402e0*/  STL.64 [R1+0x1f18], R20 ;  /* 0x001f181401007387 */ /* 0x0003e40000100a00 */
[----:B-1----:R-:W-:-:S04]  /*402f0*/  IMAD.WIDE R22, R3, 0x4, R60 ;  /* 0x0000000403167825 */ /* 0x002fc800078e023c */
[----:B------:R-:W-:-:S04]  /*40300*/  IMAD.WIDE R20, R3, 0x4, R64 ;  /* 0x0000000403147825 */ /* 0x000fc800078e0240 */
[----:B---3--:R-:W-:-:S04]  /*40310*/  IMAD.WIDE R46, R3, 0x4, R18 ;  /* 0x00000004032e7825 */ /* 0x008fc800078e0212 */
[----:B------:R-:W-:-:S05]  /*40320*/  IMAD.WIDE R18, R3, 0x4, R56 ;  /* 0x0000000403127825 */ /* 0x000fca00078e0238 */
[----:B------:R2:W-:Y:S04]  /*40330*/  STL.64 [R1+0xdb8], R18 ;  /* 0x000db81201007387 */ /* 0x0005e80000100a00 */
[----:B------:R-:W-:Y:S01]  /*40340*/  STL.64 [R1+0xf28], R22 ;  /* 0x000f281601007387 */ /* 0x000fe20000100a00 */
[----:B--2---:R-:W-:-:S03]  /*40350*/  IMAD.WIDE R18, R3, 0x4, R16 ;  /* 0x0000000403127825 */ /* 0x004fc600078e0210 */
[----:B------:R-:W2:Y:S04]  /*40360*/  LDL.LU.64 R16, [R1+0x3f88] ;  /* 0x003f880001107983 */ /* 0x000ea80000300a00 */
[----:B------:R1:W-:Y:S04]  /*40370*/  STL.64 [R1+0x1160], R20 ;  /* 0x0011601401007387 */ /* 0x0003e80000100a00 */
[----:B------:R-:W3:Y:S04]  /*40380*/  LDL.LU.64 R60, [R1+0x398] ;  /* 0x00039800013c7983 */ /* 0x000ee80000300a00 */
[----:B------:R-:W3:Y:S04]  /*40390*/  LDL.LU.64 R64, [R1+0x390] ;  /* 0x0003900001407983 */ /* 0x000ee80000300a00 */
[----:B------:R4:W-:Y:S01]  /*403a0*/  STL.64 [R1+0x1af0], R18 ;  /* 0x001af01201007387 */ /* 0x0009e20000100a00 */
[----:B-1----:R-:W-:-:S04]  /*403b0*/  IMAD.WIDE R20, R3, 0x4, R14 ;  /* 0x0000000403147825 */ /* 0x002fc800078e020e */
[C---:B----4-:R-:W-:Y:S02]  /*403c0*/  IMAD.WIDE R18, R3.reuse, 0x4, R126 ;  /* 0x0000000403127825 */ /* 0x050fe400078e027e */
[----:B------:R-:W4:Y:S04]  /*403d0*/  LDL.LU.64 R126, [R1+0x3f80] ;  /* 0x003f8000017e7983 */ /* 0x000f280000300a00 */
[----:B------:R-:W3:Y:S04]  /*403e0*/  LDL.LU.64 R14, [R1+0x3f78] ;  /* 0x003f7800010e7983 */ /* 0x000ee80000300a00 */
[----:B------:R1:W-:Y:S02]  /*403f0*/  STL.64 [R1+0x1c88], R18 ;  /* 0x001c881201007387 */ /* 0x0003e40000100a00 */
[----:B-1----:R-:W-:-:S02]  /*40400*/  IMAD.WIDE R18, R3, 0x4, R110 ;  /* 0x0000000403127825 */ /* 0x002fc400078e026e */
[----:B------:R-:W4:Y:S04]  /*40410*/  LDL.LU.64 R110, [R1+0x3f70] ;  /* 0x003f7000016e7983 */ /* 0x000f280000300a00 */
[----:B------:R1:W-:Y:S04]  /*40420*/  STL.64 [R1+0x1de8], R20 ;  /* 0x001de81401007387 */ /* 0x0003e80000100a00 */
[----:B------:R-:W4:Y:S04]  /*40430*/  LDL.LU.64 R54, [R1+0x380] ;  /* 0x0003800001367983 */ /* 0x000f280000300a00 */
[----:B------:R1:W-:Y:S02]  /*40440*/  STL.64 [R1+0x1f00], R18 ;  /* 0x001f001201007387 */ /* 0x0003e40000100a00 */
[----:B-1----:R-:W-:-:S04]  /*40450*/  IMAD.WIDE R20, R3, 0x4, R66 ;  /* 0x0000000403147825 */ /* 0x002fc800078e0242 */
[----:B------:R-:W-:-:S04]  /*40460*/  IMAD.WIDE R18, R3, 0x4, R250 ;  /* 0x0000000403127825 */ /* 0x000fc800078e02fa */
[----:B--2---:R-:W-:-:S04]  /*40470*/  IMAD.WIDE R48, R3, 0x4, R16 ;  /* 0x0000000403307825 */ /* 0x004fc800078e0210 */
[----:B------:R-:W-:-:S05]  /*40480*/  IMAD.WIDE R16, R3, 0x4, R58 ;  /* 0x0000000403107825 */ /* 0x000fca00078e023a */
[----:B------:R3:W-:Y:S04]  /*40490*/  STL.64 [R1+0xda0], R16 ;  /* 0x000da01001007387 */ /* 0x0007e80000100a00 */
[----:B------:R-:W-:Y:S01]  /*404a0*/  STL.64 [R1+0xf08], R20 ;  /* 0x000f081401007387 */ /* 0x000fe20000100a00 */
[----:B---3--:R-:W-:-:S03]  /*404b0*/  IMAD.WIDE R16, R3, 0x4, R14 ;  /* 0x0000000403107825 */ /* 0x008fc600078e020e */
[----:B------:R-:W2:Y:S04]  /*404c0*/  LDL.LU.64 R14, [R1+0x3f68] ;  /* 0x003f6800010e7983 */ /* 0x000ea80000300a00 */
[----:B------:R1:W-:Y:S04]  /*404d0*/  STL.64 [R1+0x1098], R18 ;  /* 0x0010981201007387 */ /* 0x0003e80000100a00 */
[----:B------:R-:W3:Y:S04]  /*404e0*/  LDL.LU.64 R26, [R1+0x360] ;  /* 0x00036000011a7983 */ /* 0x000ee80000300a00 */
[----:B------:R-:W3:Y:S04]  /*404f0*/  LDL.LU.64 R28, [R1+0x358] ;  /* 0x00035800011c7983 */ /* 0x000ee80000300a00 */
[----:B------:R4:W-:Y:S01]  /*40500*/  STL.64 [R1+0x1ac0], R16 ;  /* 0x001ac01001007387 */ /* 0x0009e20000100a00 */
[----:B-1----:R-:W-:-:S03]  /*40510*/  IMAD.WIDE R18, R3, 0x4, R94 ;  /* 0x0000000403127825 */ /* 0x002fc600078e025e */
[----:B------:R-:W3:Y:S04]  /*40520*/  LDL.LU.64 R66, [R1+0x350] ;  /* 0x0003500001427983 */ /* 0x000ee80000300a00 */
[----:B------:R-:W3:Y:S04]  /*40530*/  LDL.LU.64 R250, [R1+0x348] ;  /* 0x0003480001fa7983 */ /* 0x000ee80000300a00 */
[----:B------:R-:W3:Y:S01]  /*40540*/  LDL.LU.64 R94, [R1+0x3f60] ;  /* 0x003f6000015e7983 */ /* 0x000ee20000300a00 */
[----:B----4-:R-:W-:-:S03]  /*40550*/  IMAD.WIDE R16, R3, 0x4, R78 ;  /* 0x0000000403107825 */ /* 0x010fc600078e024e */
[----:B------:R-:W4:Y:S04]  /*40560*/  LDL.LU.64 R78, [R1+0x3f58] ;  /* 0x003f5800014e7983 */ /* 0x000f280000300a00 */
[----:B------:R1:W-:Y:S02]  /*40570*/  STL.64 [R1+0x1c58], R18 ;  /* 0x001c581201007387 */ /* 0x0003e40000100a00 */
[C---:B-1----:R-:W-:Y:S02]  /*40580*/  IMAD.WIDE R18, R3.reuse, 0x4, R12 ;  /* 0x0000000403127825 */ /* 0x042fe400078e020c */
[----:B------:R-:W3:Y:S04]  /*40590*/  LDL.LU.64 R12, [R1+0x3f50] ;  /* 0x003f5000010c7983 */ /* 0x000ee80000300a00 */
[----:B------:R1:W-:Y:S04]  /*405a0*/  STL.64 [R1+0x1dc0], R16 ;  /* 0x001dc01001007387 */ /* 0x0003e80000100a00 */
[----:B------:R-:W-:Y:S04]  /*405b0*/  STL.64 [R1+0x1ee0], R18 ;  /* 0x001ee01201007387 */ /* 0x000fe80000100a00 */
[----:B------:R-:W4:Y:S01]  /*405c0*/  LDL.LU.64 R56, [R1+0x328] ;  /* 0x0003280001387983 */ /* 0x000f220000300a00 */
[----:B-1----:R-:W-:-:S05]  /*405d0*/  IMAD.WIDE R16, R3, 0x4, R62 ;  /* 0x0000000403107825 */ /* 0x002fca00078e023e */
[----:B------:R-:W-:Y:S04]  /*405e0*/  STL.64 [R1+0xd90], R16 ;  /* 0x000d901001007387 */ /* 0x000fe80000100a00 */
[----:B------:R-:W4:Y:S01]  /*405f0*/  LDL.LU.64 R58, [R1+0x320] ;  /* 0x00032000013a7983 */ /* 0x000f220000300a00 */
[----:B--2---:R-:W-:-:S04]  /*40600*/  IMAD.WIDE R50, R3, 0x4, R14 ;  /* 0x0000000403327825 */ /* 0x004fc800078e020e */
[----:B------:R-:W-:-:S05]  /*40610*/  IMAD.WIDE R14, R3, 0x4, R68 ;  /* 0x00000004030e7825 */ /* 0x000fca00078e0244 */
[----:B------:R1:W-:Y:S04]  /*40620*/  STL.64 [R1+0xee8], R14 ;  /* 0x000ee80e01007387 */ /* 0x0003e80000100a00 */
[----:B------:R-:W2:Y:S04]  /*40630*/  LDL.LU.64 R62, [R1+0x318] ;  /* 0x00031800013e7983 */ /* 0x000ea80000300a00 */
[----:B------:R-:W2:Y:S01]  /*40640*/  LDL.LU.64 R68, [R1+0x310] ;  /* 0x0003100001447983 */ /* 0x000ea20000300a00 */
[----:B-1----:R-:W-:-:S04]  /*40650*/  IMAD.WIDE R14, R3, 0x4, R10 ;  /* 0x00000004030e7825 */ /* 0x002fc800078e020a */
[C---:B---3--:R-:W-:Y:S02]  /*40660*/  IMAD.WIDE R18, R3.reuse, 0x4, R12 ;  /* 0x0000000403127825 */ /* 0x048fe400078e020c */
[----:B------:R-:W3:Y:S04]  /*40670*/  LDL.LU.64 R12, [R1+0x3f48] ;  /* 0x003f4800010c7983 */ /* 0x000ee80000300a00 */
[----:B------:R-:W-:Y:S04]  /*40680*/  STL.64 [R1+0x1070], R18 ;  /* 0x0010701201007387 */ /* 0x000fe80000100a00 */
[----:B------:R-:W2:Y:S01]  /*40690*/  LDL.LU.64 R10, [R1+0x3f40] ;  /* 0x003f4000010a7983 */ /* 0x000ea20000300a00 */
[----:B------:R-:W-:-:S05]  /*406a0*/  IMAD.WIDE R16, R3, 0x4, R52 ;  /* 0x0000000403107825 */ /* 0x000fca00078e0234 */
[----:B------:R1:W-:Y:S02]  /*406b0*/  STL.64 [R1+0x1a88], R16 ;  /* 0x001a881001007387 */ /* 0x0003e40000100a00 */
[C---:B-1----:R-:W-:Y:S02]  /*406c0*/  IMAD.WIDE R16, R3.reuse, 0x4, R134 ;  /* 0x0000000403107825 */ /* 0x042fe400078e0286 */
[----:B------:R-:W4:Y:S04]  /*406d0*/  LDL.LU.64 R134, [R1+0x3f38] ;  /* 0x003f380001867983 */ /* 0x000f280000300a00 */
[----:B------:R1:W-:Y:S02]  /*406e0*/  STL.64 [R1+0x1c28], R14 ;  /* 0x001c280e01007387 */ /* 0x0003e40000100a00 */
[----:B-1----:R-:W-:-:S02]  /*406f0*/  IMAD.WIDE R14, R3, 0x4, R230 ;  /* 0x00000004030e7825 */ /* 0x002fc400078e02e6 */
[----:B------:R-:W4:Y:S04]  /*40700*/  LDL.LU.64 R230, [R1+0x3f30] ;  /* 0x003f300001e67983 */ /* 0x000f280000300a00 */
[----:B------:R1:W-:Y:S04]  /*40710*/  STL.64 [R1+0x1d98], R16 ;  /* 0x001d981001007387 */ /* 0x0003e80000100a00 */
[----:B------:R2:W-:Y:S01]  /*40720*/  STL.64 [R1+0x1ec0], R14 ;  /* 0x001ec00e01007387 */ /* 0x0005e20000100a00 */
[----:B-1----:R-:W-:-:S05]  /*40730*/  IMAD.WIDE R16, R3, 0x4, R60 ;  /* 0x0000000403107825 */ /* 0x002fca00078e023c */
[----:B------:R-:W-:Y:S01]  /*40740*/  STL.64 [R1+0xd80], R16 ;  /* 0x000d801001007387 */ /* 0x000fe20000100a00 */
[----:B---3--:R-:W-:-:S04]  /*40750*/  IMAD.WIDE R52, R3, 0x4, R12 ;  /* 0x0000000403347825 */ /* 0x008fc800078e020c */
[C---:B--2---:R-:W-:Y:S02]  /*40760*/  IMAD.WIDE R12, R3.reuse, 0x4, R10 ;  /* 0x00000004030c7825 */ /* 0x044fe400078e020a */
[----:B------:R-:W2:Y:S02]  /*40770*/  LDL.LU.64 R10, [R1+0x3f28] ;  /* 0x003f2800010a7983 */ /* 0x000ea40000300a00 */
[----:B------:R-:W-:-:S05]  /*40780*/  IMAD.WIDE R14, R3, 0x4, R64 ;  /* 0x00000004030e7825 */ /* 0x000fca00078e0240 */
[----:B------:R1:W-:Y:S04]  /*40790*/  STL.64 [R1+0xec8], R14 ;  /* 0x000ec80e01007387 */ /* 0x0003e80000100a00 */
[----:B------:R-:W3:Y:S04]  /*407a0*/  LDL.LU.64 R30, [R1+0x2e8] ;  /* 0x0002e800011e7983 */ /* 0x000ee80000300a00 */
[----:B------:R-:W3:Y:S01]  /*407b0*/  LDL.LU.64 R60, [R1+0x2e0] ;  /* 0x0002e000013c7983 */ /* 0x000ee20000300a00 */
[----:B-1----:R-:W-:-:S03]  /*407c0*/  IMAD.WIDE R14, R3, 0x4, R54 ;  /* 0x00000004030e7825 */ /* 0x002fc600078e0236 */
[----:B------:R1:W-:Y:S04]  /*407d0*/  STL.64 [R1+0x1048], R12 ;  /* 0x0010480c01007387 */ /* 0x0003e80000100a00 */
[----:B------:R-:W3:Y:S01]  /*407e0*/  LDL.LU.64 R64, [R1+0x2d8] ;  /* 0x0002d80001407983 */ /* 0x000ee20000300a00 */
[----:B-1----:R-:W-:-:S03]  /*407f0*/  IMAD.WIDE R12, R3, 0x4, R120 ;  /* 0x00000004030c7825 */ /* 0x002fc600078e0278 */
[----:B------:R-:W3:Y:S04]  /*40800*/  LDL.LU.64 R120, [R1+0x3f20] ;  /* 0x003f200001787983 */ /* 0x000ee80000300a00 */
[----:B------:R1:W-:Y:S02]  /*40810*/  STL.64 [R1+0x1a50], R14 ;  /* 0x001a500e01007387 */ /* 0x0003e40000100a00 */
[C---:B-1----:R-:W-:Y:S02]  /*40820*/  IMAD.WIDE R14, R3.reuse, 0x4, R216 ;  /* 0x00000004030e7825 */ /* 0x042fe400078e02d8 */
[----:B------:R-:W3:Y:S04]  /*40830*/  LDL.LU.64 R216, [R1+0x3f18] ;  /* 0x003f180001d87983 */ /* 0x000ee80000300a00 */
[----:B------:R1:W-:Y:S02]  /*40840*/  STL.64 [R1+0x1bf8], R12 ;  /* 0x001bf80c01007387 */ /* 0x0003e40000100a00 */
[----:B-1----:R-:W-:-:S02]  /*40850*/  IMAD.WIDE R12, R3, 0x4, R74 ;  /* 0x00000004030c7825 */ /* 0x002fc400078e024a */
[----:B------:R-:W3:Y:S04]  /*40860*/  LDL.LU.64 R74, [R1+0x3f10] ;  /* 0x003f1000014a7983 */ /* 0x000ee80000300a00 */
[----:B------:R1:W-:Y:S04]  /*40870*/  STL.64 [R1+0x1d70], R14 ;  /* 0x001d700e01007387 */ /* 0x0003e80000100a00 */
[----:B------:R4:W-:Y:S01]  /*40880*/  STL.64 [R1+0x1ea0], R12 ;  /* 0x001ea00c01007387 */ /* 0x0009e20000100a00 */
[----:B-1----:R-:W-:-:S04]  /*40890*/  IMAD.WIDE R14, R3, 0x4, R28 ;  /* 0x00000004030e7825 */ /* 0x002fc800078e021c */
[----:B----4-:R-:W-:-:S04]  /*408a0*/  IMAD.WIDE R12, R3, 0x4, R66 ;  /* 0x00000004030c7825 */ /* 0x010fc800078e0242 */
[----:B--2---:R-:W-:-:S04]  /*408b0*/  IMAD.WIDE R54, R3, 0x4, R10 ;  /* 0x0000000403367825 */ /* 0x004fc800078e020a */
[----:B------:R-:W-:-:S05]  /*408c0*/  IMAD.WIDE R10, R3, 0x4, R26 ;  /* 0x00000004030a7825 */ /* 0x000fca00078e021a */
[----:B------:R1:W-:Y:S04]  /*408d0*/  STL.64 [R1+0xd70], R10 ;  /* 0x000d700a01007387 */ /* 0x0003e80000100a00 */
[----:B------:R-:W-:Y:S04]  /*408e0*/  STL.64 [R1+0xea8], R14 ;  /* 0x000ea80e01007387 */ /* 0x000fe80000100a00 */
[----:B------:R-:W2:Y:S01]  /*408f0*/  LDL.LU.64 R22, [R1+0x2b0] ;  /* 0x0002b00001167983 */ /* 0x000ea20000300a00 */
[----:B-1----:R-:W-:-:S03]  /*40900*/  IMAD.WIDE R10, R3, 0x4, R250 ;  /* 0x00000004030a7825 */ /* 0x002fc600078e02fa */
[----:B------:R1:W-:Y:S04]  /*40910*/  STL.64 [R1+0x1028], R12 ;  /* 0x0010280c01007387 */ /* 0x0003e80000100a00 */
[----:B------:R-:W4:Y:S04]  /*40920*/  LDL.LU.64 R66, [R1+0x2a8] ;  /* 0x0002a80001427983 */ /* 0x000f280000300a00 */
[----:B------:R1:W-:Y:S04]  /*40930*/  STL.64 [R1+0x1a18], R10 ;  /* 0x001a180a01007387 */ /* 0x0003e80000100a00 */
[----:B------:R-:W2:Y:S01]  /*40940*/  LDL.LU.64 R250, [R1+0x2a0] ;  /* 0x0002a00001fa7983 */ /* 0x000ea20000300a00 */
[----:B-1----:R-:W-:-:S03]  /*40950*/  IMAD.WIDE R12, R3, 0x4, R8 ;  /* 0x00000004030c7825 */ /* 0x002fc600078e0208 */
[----:B------:R-:W2:Y:S01]  /*40960*/  LDL.LU.64 R8, [R1+0x3f08] ;  /* 0x003f080001087983 */ /* 0x000ea20000300a00 */
[----:B------:R-:W-:-:S03]  /*40970*/  IMAD.WIDE R10, R3, 0x4, R154 ;  /* 0x00000004030a7825 */ /* 0x000fc600078e029a */
[----:B------:R-:W3:Y:S04]  /*40980*/  LDL.LU.64 R154, [R1+0x3f00] ;  /* 0x003f0000019a7983 */ /* 0x000ee80000300a00 */
[----:B------:R1:W-:Y:S01]  /*40990*/  STL.64 [R1+0x1bc8], R12 ;  /* 0x001bc80c01007387 */ /* 0x0003e20000100a00 */
[----:B------:R-:W-:-:S04]  /*409a0*/  IMAD.WIDE R14, R3, 0x4, R62 ;  /* 0x00000004030e7825 */ /* 0x000fc800078e023e */
[C---:B-1----:R-:W-:Y:S02]  /*409b0*/  IMAD.WIDE R12, R3.reuse, 0x4, R234 ;  /* 0x00000004030c7825 */ /* 0x042fe400078e02ea */
[----:B------:R-:W3:Y:S04]  /*409c0*/  LDL.LU.64 R234, [R1+0x3ef8] ;  /* 0x003ef80001ea7983 */ /* 0x000ee80000300a00 */
[----:B------:R1:W-:Y:S04]  /*409d0*/  STL.64 [R1+0x1d40], R10 ;  /* 0x001d400a01007387 */ /* 0x0003e80000100a00 */
[----:B------:R1:W-:Y:S02]  /*409e0*/  STL.64 [R1+0x1e80], R12 ;  /* 0x001e800c01007387 */ /* 0x0003e40000100a00 */
[----:B-1----:R-:W-:-:S04]  /*409f0*/  IMAD.WIDE R10, R3, 0x4, R58 ;  /* 0x00000004030a7825 */ /* 0x002fc800078e023a */
[C---:B------:R-:W-:Y:S01]  /*40a00*/  IMAD.WIDE R12, R3.reuse, 0x4, R68 ;  /* 0x00000004030c7825 */ /* 0x040fe200078e0244 */
[----:B------:R2:W-:Y:S04]  /*40a10*/  STL.64 [R1+0xd60], R10 ;  /* 0x000d600a01007387 */ /* 0x0005e80000100a00 */
[----:B------:R-:W-:Y:S01]  /*40a20*/  STL.64 [R1+0xe80], R14 ;  /* 0x000e800e01007387 */ /* 0x000fe20000100a00 */
[----:B--2---:R-:W-:-:S03]  /*40a30*/  IMAD.WIDE R10, R3, 0x4, R8 ;  /* 0x00000004030a7825 */ /* 0x004fc600078e0208 */
[----:B------:R-:W2:Y:S04]  /*40a40*/  LDL.LU.64 R8, [R1+0x3ef0] ;  /* 0x003ef00001087983 */ /* 0x000ea80000300a00 */
[----:B------:R-:W-:Y:S04]  /*40a50*/  STL.64 [R1+0xfa8], R12 ;  /* 0x000fa80c01007387 */ /* 0x000fe80000100a00 */
[----:B------:R-:W4:Y:S04]  /*40a60*/  LDL.LU.64 R62, [R1+0x278] ;  /* 0x00027800013e7983 */ /* 0x000f280000300a00 */
[----:B------:R-:W4:Y:S04]  /*40a70*/  LDL.LU.64 R24, [R1+0x270] ;  /* 0x0002700001187983 */ /* 0x000f280000300a00 */
[----:B------:R1:W-:Y:S04]  /*40a80*/  STL.64 [R1+0x19e0], R10 ;  /* 0x0019e00a01007387 */ /* 0x0003e80000100a00 */
[----:B------:R-:W4:Y:S01]  /*40a90*/  LDL.LU.64 R68, [R1+0x268] ;  /* 0x0002680001447983 */ /* 0x000f220000300a00 */
[----:B-1----:R-:W-:-:S03]  /*40aa0*/  IMAD.WIDE R10, R3, 0x4, R6 ;  /* 0x00000004030a7825 */ /* 0x002fc600078e0206 */
[----:B------:R-:W4:Y:S01]  /*40ab0*/  LDL.LU.64 R6, [R1+0x3ee8] ;  /* 0x003ee80001067983 */ /* 0x000f220000300a00 */
[----:B------:R-:W-:-:S03]  /*40ac0*/  IMAD.WIDE R12, R3, 0x4, R136 ;  /* 0x00000004030c7825 */ /* 0x000fc600078e0288 */
[----:B------:R-:W4:Y:S04]  /*40ad0*/  LDL.LU.64 R26, [R1+0x260] ;  /* 0x00026000011a7983 */ /* 0x000f280000300a00 */
[----:B------:R1:W-:Y:S04]  /*40ae0*/  STL.64 [R1+0x1b98], R10 ;  /* 0x001b980a01007387 */ /* 0x0003e80000100a00 */
[----:B------:R-:W4:Y:S01]  /*40af0*/  LDL.LU.64 R136, [R1+0x3ee0] ;  /* 0x003ee00001887983 */ /* 0x000f220000300a00 */
[----:B-1----:R-:W-:-:S03]  /*40b00*/  IMAD.WIDE R10, R3, 0x4, R92 ;  /* 0x00000004030a7825 */ /* 0x002fc600078e025c */
[----:B------:R-:W4:Y:S04]  /*40b10*/  LDL.LU.64 R92, [R1+0x3ed8] ;  /* 0x003ed800015c7983 */ /* 0x000f280000300a00 */
[----:B------:R3:W-:Y:S04]  /*40b20*/  STL.64 [R1+0x1d20], R12 ;  /* 0x001d200c01007387 */ /* 0x0007e80000100a00 */
[----:B------:R1:W-:Y:S01]  /*40b30*/  STL.64 [R1+0x1e60], R10 ;  /* 0x001e600a01007387 */ /* 0x0003e20000100a00 */
[----:B---3--:R-:W-:-:S04]  /*40b40*/  IMAD.WIDE R12, R3, 0x4, R60 ;  /* 0x00000004030c7825 */ /* 0x008fc800078e023c */
[----:B-1----:R-:W-:-:S04]  /*40b50*/  IMAD.WIDE R10, R3, 0x4, R64 ;  /* 0x00000004030a7825 */ /* 0x002fc800078e0240 */
[----:B--2---:R-:W-:-:S04]  /*40b60*/  IMAD.WIDE R58, R3, 0x4, R8 ;  /* 0x00000004033a7825 */ /* 0x004fc800078e0208 */
[----:B------:R-:W-:-:S05]  /*40b70*/  IMAD.WIDE R8, R3, 0x4, R30 ;  /* 0x0000000403087825 */ /* 0x000fca00078e021e */
[----:B------:R4:W-:Y:S04]  /*40b80*/  STL.64 [R1+0xd50], R8 ;  /* 0x000d500801007387 */ /* 0x0009e80000100a00 */
[----:B------:R-:W-:Y:S01]  /*40b90*/  STL.64 [R1+0xe60], R12 ;  /* 0x000e600c01007387 */ /* 0x000fe20000100a00 */
[----:B----4-:R-:W-:-:S03]  /*40ba0*/  IMAD.WIDE R8, R3, 0x4, R6 ;  /* 0x0000000403087825 */ /* 0x010fc600078e0206 */
[----:B------:R-:W2:Y:S04]  /*40bb0*/  LDL.LU.64 R6, [R1+0x3ed0] ;  /* 0x003ed00001067983 */ /* 0x000ea80000300a00 */
[----:B------:R1:W-:Y:S04]  /*40bc0*/  STL.64 [R1+0xf90], R10 ;  /* 0x000f900a01007387 */ /* 0x0003e80000100a00 */
[----:B------:R-:W3:Y:S04]  /*40bd0*/  LDL.LU.64 R64, [R1+0x238] ;  /* 0x0002380001407983 */ /* 0x000ee80000300a00 */
[----:B------:R-:W4:Y:S04]  /*40be0*/  LDL.LU.64 R18, [R1+0x230] ;  /* 0x0002300001127983 */ /* 0x000f280000300a00 */
[----:B------:R1:W-:Y:S02]  /*40bf0*/  STL.64 [R1+0x19b0], R8 ;  /* 0x0019b00801007387 */ /* 0x0003e40000100a00 */
[----:B-1----:R-:W-:-:S02]  /*40c00*/  IMAD.WIDE R10, R3, 0x4, R220 ;  /* 0x00000004030a7825 */ /* 0x002fc400078e02dc */
[----:B------:R-:W3:Y:S04]  /*40c10*/  LDL.LU.64 R28, [R1+0x228] ;  /* 0x00022800011c7983 */ /* 0x000ee80000300a00 */
[----:B------:R-:W3:Y:S01]  /*40c20*/  LDL.LU.64 R30, [R1+0x220] ;  /* 0x00022000011e7983 */ /* 0x000ee20000300a00 */
[----:B------:R-:W-:-:S03]  /*40c30*/  IMAD.WIDE R8, R3, 0x4, R156 ;  /* 0x0000000403087825 */ /* 0x000fc600078e029c */
[----:B------:R-:W3:Y:S04]  /*40c40*/  LDL.LU.64 R156, [R1+0x3ec8] ;  /* 0x003ec800019c7983 */ /* 0x000ee80000300a00 */
[----:B------:R-:W3:Y:S04]  /*40c50*/  LDL.LU.64 R220, [R1+0x3ec0] ;  /* 0x003ec00001dc7983 */ /* 0x000ee80000300a00 */
[----:B------:R1:W-:Y:S02]  /*40c60*/  STL.64 [R1+0x1b68], R8 ;  /* 0x001b680801007387 */ /* 0x0003e40000100a00 */
[----:B-1----:R-:W-:-:S02]  /*40c70*/  IMAD.WIDE R8, R3, 0x4, R236 ;  /* 0x0000000403087825 */ /* 0x002fc400078e02ec */
[----:B------:R-:W4:Y:S04]  /*40c80*/  LDL.LU.64 R236, [R1+0x3eb8] ;  /* 0x003eb80001ec7983 */ /* 0x000f280000300a00 */
[----:B------:R1:W-:Y:S04]  /*40c90*/  STL.64 [R1+0x1cf8], R10 ;  /* 0x001cf80a01007387 */ /* 0x0003e80000100a00 */
[----:B------:R1:W-:Y:S02]  /*40ca0*/  STL.64 [R1+0x1e40], R8 ;  /* 0x001e400801007387 */ /* 0x0003e40000100a00 */
[----:B-1----:R-:W-:-:S04]  /*40cb0*/  IMAD.WIDE R10, R3, 0x4, R22 ;  /* 0x00000004030a7825 */ /* 0x002fc800078e0216 */
[C---:B------:R-:W-:Y:S01]  /*40cc0*/  IMAD.WIDE R8, R3.reuse, 0x4, R66 ;  /* 0x0000000403087825 */ /* 0x040fe200078e0242 */
[----:B------:R-:W-:Y:S04]  /*40cd0*/  STL.64 [R1+0xd38], R10 ;  /* 0x000d380a01007387 */ /* 0x000fe80000100a00 */
[----:B------:R-:W4:Y:S04]  /*40ce0*/  LDL.LU.64 R66, [R1+0x1f8] ;  /* 0x0001f80001427983 */ /* 0x000f280000300a00 */
[----:B------:R1:W-:Y:S04]  /*40cf0*/  STL.64 [R1+0xe40], R8 ;  /* 0x000e400801007387 */ /* 0x0003e80000100a00 */
[----:B------:R-:W4:Y:S01]  /*40d00*/  LDL.LU.64 R20, [R1+0x1f0] ;  /* 0x0001f00001147983 */ /* 0x000f220000300a00 */
[----:B-1----:R-:W-:-:S04]  /*40d10*/  IMAD.WIDE R8, R3, 0x4, R204 ;  /* 0x0000000403087825 */ /* 0x002fc800078e02cc */
[----:B--2---:R-:W-:-:S04]  /*40d20*/  IMAD.WIDE R60, R3, 0x4, R6 ;  /* 0x00000004033c7825 */ /* 0x004fc800078e0206 */
[----:B------:R-:W-:-:S05]  /*40d30*/  IMAD.WIDE R6, R3, 0x4, R250 ;  /* 0x0000000403067825 */ /* 0x000fca00078e02fa */
[----:B------:R3:W-:Y:S04]  /*40d40*/  STL.64 [R1+0xf68], R6 ;  /* 0x000f680601007387 */ /* 0x0007e80000100a00 */
[----:B------:R-:W2:Y:S01]  /*40d50*/  LDL.LU.64 R250, [R1+0x1e8] ;  /* 0x0001e80001fa7983 */ /* 0x000ea20000300a00 */
[----:B---3--:R-:W-:-:S03]  /*40d60*/  IMAD.WIDE R6, R3, 0x4, R220 ;  /* 0x0000000403067825 */ /* 0x008fc600078e02dc */
[----:B------:R-:W3:Y:S04]  /*40d70*/  LDL.LU.64 R220, [R1+0x3eb0] ;  /* 0x003eb00001dc7983 */ /* 0x000ee80000300a00 */
[----:B------:R-:W3:Y:S04]  /*40d80*/  LDL.LU.64 R204, [R1+0x3ea8] ;  /* 0x003ea80001cc7983 */ /* 0x000ee80000300a00 */
[----:B------:R1:W-:Y:S04]  /*40d90*/  STL.64 [R1+0x1198], R6 ;  /* 0x0011980601007387 */ /* 0x0003e80000100a00 */
[----:B------:R-:W3:Y:S04]  /*40da0*/  LDL.LU.64 R22, [R1+0x1e0] ;  /* 0x0001e00001167983 */ /* 0x000ee80000300a00 */
[----:B------:R1:W-:Y:S02]  /*40db0*/  STL.64 [R1+0x1b40], R8 ;  /* 0x001b400801007387 */ /* 0x0003e40000100a00 */
[----:B-1----:R-:W-:-:S02]  /*40dc0*/  IMAD.WIDE R6, R3, 0x4, R188 ;  /* 0x0000000403067825 */ /* 0x002fc400078e02bc */
[----:B------:R-:W3:Y:S02]  /*40dd0*/  LDL.LU.64 R188, [R1+0x3ea0] ;  /* 0x003ea00001bc7983 */ /* 0x000ee40000300a00 */
[C---:B------:R-:W-:Y:S02]  /*40de0*/  IMAD.WIDE R8, R3.reuse, 0x4, R172 ;  /* 0x0000000403087825 */ /* 0x040fe400078e02ac */
[----:B------:R-:W3:Y:S04]  /*40df0*/  LDL.LU.64 R172, [R1+0x3e98] ;  /* 0x003e980001ac7983 */ /* 0x000ee80000300a00 */
[----:B------:R1:W-:Y:S04]  /*40e00*/  STL.64 [R1+0x1cd0], R6 ;  /* 0x001cd00601007387 */ /* 0x0003e80000100a00 */
[----:B------:R4:W-:Y:S01]  /*40e10*/  STL.64 [R1+0x1e20], R8 ;  /* 0x001e200801007387 */ /* 0x0009e20000100a00 */
[----:B-1----:R-:W-:-:S04]  /*40e20*/  IMAD.WIDE R6, R3, 0x4, R24 ;  /* 0x0000000403067825 */ /* 0x002fc800078e0218 */
[C---:B----4-:R-:W-:Y:S02]  /*40e30*/  IMAD.WIDE R8, R3.reuse, 0x4, R68 ;  /* 0x0000000403087825 */ /* 0x050fe400078e0244 */
[----:B------:R-:W4:Y:S04]  /*40e40*/  LDL.LU.64 R68, [R1+0x1b8] ;  /* 0x0001b80001447983 */ /* 0x000f280000300a00 */
[----:B------:R1:W-:Y:S04]  /*40e50*/  STL.64 [R1+0xd28], R6 ;  /* 0x000d280601007387 */ /* 0x0003e80000100a00 */
[----:B------:R1:W-:Y:S02]  /*40e60*/  STL.64 [R1+0xdd0], R8 ;  /* 0x000dd00801007387 */ /* 0x0003e40000100a00 */
[----:B-1----:R-:W-:-:S04]  /*40e70*/  IMAD.WIDE R6, R3, 0x4, R26 ;  /* 0x0000000403067825 */ /* 0x002fc800078e021a */
[C---:B------:R-:W-:Y:S02]  /*40e80*/  IMAD.WIDE R8, R3.reuse, 0x4, R156 ;  /* 0x0000000403087825 */ /* 0x040fe400078e029c */
[----:B------:R-:W4:Y:S04]  /*40e90*/  LDL.LU.64 R156, [R1+0x3e90] ;  /* 0x003e9000019c7983 */ /* 0x000f280000300a00 */
[----:B------:R1:W-:Y:S01]  /*40ea0*/  STL.64 [R1+0xf40], R6 ;  /* 0x000f400601007387 */ /* 0x0003e20000100a00 */
[----:B------:R-:W-:-:S04]  /*40eb0*/  IMAD.WIDE R12, R3, 0x4, R18 ;  /* 0x00000004030c7825 */ /* 0x000fc800078e0212 */
[C---:B-1----:R-:W-:Y:S02]  /*40ec0*/  IMAD.WIDE R6, R3.reuse, 0x4, R140 ;  /* 0x0000000403067825 */ /* 0x042fe400078e028c */
[----:B------:R-:W4:Y:S04]  /*40ed0*/  LDL.LU.64 R140, [R1+0x3e88] ;  /* 0x003e8800018c7983 */ /* 0x000f280000300a00 */
[----:B------:R1:W-:Y:S04]  /*40ee0*/  STL.64 [R1+0x1178], R8 ;  /* 0x0011780801007387 */ /* 0x0003e80000100a00 */
[----:B------:R-:W4:Y:S04]  /*40ef0*/  LDL.LU.64 R10, [R1+0x1b0] ;  /* 0x0001b000010a7983 */ /* 0x000f280000300a00 */
[----:B------:R-:W4:Y:S01]  /*40f00*/  LDL.LU.64 R24, [R1+0x1a8] ;  /* 0x0001a80001187983 */ /* 0x000f220000300a00 */
[----:B-1----:R-:W-:-:S03]  /*40f10*/  IMAD.WIDE R8, R3, 0x4, R124 ;  /* 0x0000000403087825 */ /* 0x002fc600078e027c */
[----:B------:R1:W-:Y:S04]  /*40f20*/  STL.64 [R1+0x1b10], R6 ;  /* 0x001b100601007387 */ /* 0x0003e80000100a00 */
[----:B------:R-:W4:Y:S04]  /*40f30*/  LDL.LU.64 R26, [R1+0x1a0] ;  /* 0x0001a000011a7983 */ /* 0x000f280000300a00 */
[----:B------:R-:W4:Y:S01]  /*40f40*/  LDL.LU.64 R124, [R1+0x3e80] ;  /* 0x003e8000017c7983 */ /* 0x000f220000300a00 */
[----:B-1----:R-:W-:-:S03]  /*40f50*/  IMAD.WIDE R6, R3, 0x4, R108 ;  /* 0x0000000403067825 */ /* 0x002fc600078e026c */
[----:B------:R-:W4:Y:S04]  /*40f60*/  LDL.LU.64 R108, [R1+0x3e78] ;  /* 0x003e7800016c7983 */ /* 0x000f280000300a00 */
[----:B------:R1:W-:Y:S04]  /*40f70*/  STL.64 [R1+0x1ca8], R8 ;  /* 0x001ca80801007387 */ /* 0x0003e80000100a00 */
[----:B------:R1:W-:Y:S04]  /*40f80*/  STL.64 [R1+0x1e00], R6 ;  /* 0x001e000601007387 */ /* 0x0003e80000100a00 */
[----:B------:R1:W-:Y:S02]  /*40f90*/  STL.64 [R1+0xd10], R12 ;  /* 0x000d100c01007387 */ /* 0x0003e40000100a00 */
[----:B-1----:R-:W-:-:S04]  /*40fa0*/  IMAD.WIDE R8, R3, 0x4, R28 ;  /* 0x0000000403087825 */ /* 0x002fc800078e021c */
[C---:B------:R-:W-:Y:S01]  /*40fb0*/  IMAD.WIDE R6, R3.reuse, 0x4, R30 ;  /* 0x0000000403067825 */ /* 0x040fe200078e021e */
[----:B------:R-:W4:Y:S04]  /*40fc0*/  LDL.LU.64 R12, [R1+0x178] ;  /* 0x00017800010c7983 */ /* 0x000f280000300a00 */
[----:B------:R1:W-:Y:S04]  /*40fd0*/  STL.64 [R1+0xdb0], R8 ;  /* 0x000db00801007387 */ /* 0x0003e80000100a00 */
[----:B------:R-:W4:Y:S04]  /*40fe0*/  LDL.LU.64 R28, [R1+0x170] ;  /* 0x00017000011c7983 */ /* 0x000f280000300a00 */
[----:B------:R1:W-:Y:S02]  /*40ff0*/  STL.64 [R1+0xf20], R6 ;  /* 0x000f200601007387 */ /* 0x0003e40000100a00 */
[----:B-1----:R-:W-:-:S02]  /*41000*/  IMAD.WIDE R8, R3, 0x4, R92 ;  /* 0x0000000403087825 */ /* 0x002fc400078e025c */
[----:B------:R-:W4:Y:S04]  /*41010*/  LDL.LU.64 R30, [R1+0x168] ;  /* 0x00016800011e7983 */ /* 0x000f280000300a00 */
[----:B------:R-:W4:Y:S01]  /*41020*/  LDL.LU.64 R92, [R1+0x3e70] ;  /* 0x003e7000015c7983 */ /* 0x000f220000300a00 */
[----:B------:R-:W-:-:S03]  /*41030*/  IMAD.WIDE R6, R3, 0x4, R76 ;  /* 0x0000000403067825 */ /* 0x000fc600078e024c */
[----:B------:R-:W4:Y:S04]  /*41040*/  LDL.LU.64 R76, [R1+0x3e68] ;  /* 0x003e6800014c7983 */ /* 0x000f280000300a00 */
[----:B------:R1:W-:Y:S02]  /*41050*/  STL.64 [R1+0x1150], R8 ;  /* 0x0011500801007387 */ /* 0x0003e40000100a00 */
[C---:B-1----:R-:W-:Y:S02]  /*41060*/  IMAD.WIDE R8, R3.reuse, 0x4, R70 ;  /* 0x0000000403087825 */ /* 0x042fe400078e0246 */
[----:B------:R-:W4:Y:S04]  /*41070*/  LDL.LU.64 R70, [R1+0x3e60] ;  /* 0x003e600001467983 */ /* 0x000f280000300a00 */
[----:B------:R1:W-:Y:S02]  /*41080*/  STL.64 [R1+0x1ae8], R6 ;  /* 0x001ae80601007387 */ /* 0x0003e40000100a00 */
[----:B-1----:R-:W-:-:S02]  /*41090*/  IMAD.WIDE R6, R3, 0x4, R246 ;  /* 0x0000000403067825 */ /* 0x002fc400078e02f6 */
[----:B------:R-:W4:Y:S04]  /*410a0*/  LDL.LU.64 R246, [R1+0x3e58] ;  /* 0x003e580001f67983 */ /* 0x000f280000300a00 */
[----:B------:R1:W-:Y:S04]  /*410b0*/  STL.64 [R1+0x1c80], R8 ;  /* 0x001c800801007387 */ /* 0x0003e80000100a00 */
[----:B------:R-:W-:Y:S04]  /*410c0*/  STL.64 [R1+0x1de0], R6 ;  /* 0x001de00601007387 */ /* 0x000fe80000100a00 */
[----:B------:R-:W4:Y:S01]  /*410d0*/  LDL.LU.64 R14, [R1+0x138] ;  /* 0x00013800010e7983 */ /* 0x000f220000300a00 */
[----:B-1----:R-:W-:-:S05]  /*410e0*/  IMAD.WIDE R8, R3, 0x4, R20 ;  /* 0x0000000403087825 */ /* 0x002fca00078e0214 */
[----:B------:R1:W-:Y:S02]  /*410f0*/  STL.64 [R1+0xcf8], R8 ;  /* 0x000cf80801007387 */ /* 0x0003e40000100a00 */
[----:B-1----:R-:W-:-:S04]  /*41100*/  IMAD.WIDE R8, R3, 0x4, R136 ;  /* 0x0000000403087825 */ /* 0x002fc800078e0288 */
[C---:B--2---:R-:W-:Y:S02]  /*41110*/  IMAD.WIDE R6, R3.reuse, 0x4, R250 ;  /* 0x0000000403067825 */ /* 0x044fe400078e02fa */
[----:B------:R-:W2:Y:S04]  /*41120*/  LDL.LU.64 R250, [R1+0x130] ;  /* 0x0001300001fa7983 */ /* 0x000ea80000300a00 */
[----:B------:R3:W-:Y:S04]  /*41130*/  STL.64 [R1+0xd98], R6 ;  /* 0x000d980601007387 */ /* 0x0007e80000100a00 */
[----:B------:R-:W2:Y:S01]  /*41140*/  LDL.LU.64 R16, [R1+0x128] ;  /* 0x0001280001107983 */ /* 0x000ea20000300a00 */
[----:B---3--:R-:W-:-:S05]  /*41150*/  IMAD.WIDE R6, R3, 0x4, R22 ;  /* 0x0000000403067825 */ /* 0x008fca00078e0216 */
[----:B------:R1:W-:Y:S04]  /*41160*/  STL.64 [R1+0xf00], R6 ;  /* 0x000f000601007387 */ /* 0x0003e80000100a00 */
[----:B------:R-:W3:Y:S01]  /*41170*/  LDL.LU.64 R136, [R1+0x3e50] ;  /* 0x003e500001887983 */ /* 0x000ee20000300a00 */
[----:B-1----:R-:W-:-:S03]  /*41180*/  IMAD.WIDE R6, R3, 0x4, R232 ;  /* 0x0000000403067825 */ /* 0x002fc600078e02e8 */
[----:B------:R-:W2:Y:S04]  /*41190*/  LDL.LU.64 R232, [R1+0x3e48] ;  /* 0x003e480001e87983 */ /* 0x000ea80000300a00 */
[----:B------:R1:W-:Y:S02]  /*411a0*/  STL.64 [R1+0x1090], R8 ;  /* 0x0010900801007387 */ /* 0x0003e40000100a00 */
[C---:B-1----:R-:W-:Y:S02]  /*411b0*/  IMAD.WIDE R8, R3.reuse, 0x4, R90 ;  /* 0x0000000403087825 */ /* 0x042fe400078e025a */
[----:B------:R-:W2:Y:S04]  /*411c0*/  LDL.LU.64 R90, [R1+0x3e40] ;  /* 0x003e4000015a7983 */ /* 0x000ea80000300a00 */
[----:B------:R1:W-:Y:S02]  /*411d0*/  STL.64 [R1+0x1ab0], R6 ;  /* 0x001ab00601007387 */ /* 0x0003e40000100a00 */
[----:B-1----:R-:W-:-:S02]  /*411e0*/  IMAD.WIDE R6, R3, 0x4, R170 ;  /* 0x0000000403067825 */ /* 0x002fc400078e02aa */
[----:B------:R-:W2:Y:S04]  /*411f0*/  LDL.LU.64 R170, [R1+0x3e38] ;  /* 0x003e380001aa7983 */ /* 0x000ea80000300a00 */
[----:B------:R4:W-:Y:S04]  /*41200*/  STL.64 [R1+0x1c50], R8 ;  /* 0x001c500801007387 */ /* 0x0009e80000100a00 */
[----:B------:R-:W3:Y:S04]  /*41210*/  LDL.LU.64 R18, [R1+0xf8] ;  /* 0x0000f80001127983 */ /* 0x000ee80000300a00 */
[----:B------:R1:W-:Y:S04]  /*41220*/  STL.64 [R1+0x1db8], R6 ;  /* 0x001db80601007387 */ /* 0x0003e80000100a00 */
[----:B------:R-:W3:Y:S04]  /*41230*/  LDL.LU.64 R20, [R1+0xf0] ;  /* 0x0000f00001147983 */ /* 0x000ee80000300a00 */
[----:B------:R-:W3:Y:S01]  /*41240*/  LDL.LU.64 R22, [R1+0xe8] ;  /* 0x0000e80001167983 */ /* 0x000ee20000300a00 */
[----:B----4-:R-:W-:-:S04]  /*41250*/  IMAD.WIDE R8, R3, 0x4, R10 ;  /* 0x0000000403087825 */ /* 0x010fc800078e020a */
[C---:B------:R-:W-:Y:S01]  /*41260*/  IMAD.WIDE R10, R3.reuse, 0x4, R24 ;  /* 0x00000004030a7825 */ /* 0x040fe200078e0218 */
[----:B------:R4:W-:Y:S04]  /*41270*/  STL.64 [R1+0xce8], R8 ;  /* 0x000ce80801007387 */ /* 0x0009e80000100a00 */
[----:B------:R-:W-:Y:S01]  /*41280*/  STL.64 [R1+0xd88], R10 ;  /* 0x000d880a01007387 */ /* 0x000fe20000100a00 */
[----:B-1----:R-:W-:-:S04]  /*41290*/  IMAD.WIDE R6, R3, 0x4, R26 ;  /* 0x0000000403067825 */ /* 0x002fc800078e021a */
[C---:B----4-:R-:W-:Y:S02]  /*412a0*/  IMAD.WIDE R8, R3.reuse, 0x4, R234 ;  /* 0x0000000403087825 */ /* 0x050fe400078e02ea */
[----:B------:R-:W4:Y:S04]  /*412b0*/  LDL.LU.64 R234, [R1+0x3e30] ;  /* 0x003e300001ea7983 */ /* 0x000f280000300a00 */
[----:B------:R1:W-:Y:S02]  /*412c0*/  STL.64 [R1+0xee0], R6 ;  /* 0x000ee00601007387 */ /* 0x0003e40000100a00 */
[C---:B-1----:R-:W-:Y:S02]  /*412d0*/  IMAD.WIDE R6, R3.reuse, 0x4, R218 ;  /* 0x0000000403067825 */ /* 0x042fe400078e02da */
[----:B------:R-:W3:Y:S04]  /*412e0*/  LDL.LU.64 R218, [R1+0x3e28] ;  /* 0x003e280001da7983 */ /* 0x000ee80000300a00 */
[----:B------:R1:W-:Y:S04]  /*412f0*/  STL.64 [R1+0x1068], R8 ;  /* 0x0010680801007387 */ /* 0x0003e80000100a00 */
[----:B------:R-:W3:Y:S04]  /*41300*/  LDL.LU.64 R24, [R1+0xb8] ;  /* 0x0000b80001187983 */ /* 0x000ee80000300a00 */
[----:B------:R-:W3:Y:S04]  /*41310*/  LDL.LU.64 R26, [R1+0xb0] ;  /* 0x0000b000011a7983 */ /* 0x000ee80000300a00 */
[----:B------:R1:W-:Y:S02]  /*41320*/  STL.64 [R1+0x1a80], R6 ;  /* 0x001a800601007387 */ /* 0x0003e40000100a00 */
[----:B-1----:R-:W-:-:S04]  /*41330*/  IMAD.WIDE R8, R3, 0x4, R186 ;  /* 0x0000000403087825 */ /* 0x002fc800078e02ba */
[----:B------:R-:W-:-:S04]  /*41340*/  IMAD.WIDE R10, R3, 0x4, R28 ;  /* 0x00000004030a7825 */ /* 0x000fc800078e021c */
[C---:B------:R-:W-:Y:S02]  /*41350*/  IMAD.WIDE R6, R3.reuse, 0x4, R202 ;  /* 0x0000000403067825 */ /* 0x040fe400078e02ca */
[----:B------:R-:W3:Y:S04]  /*41360*/  LDL.LU.64 R202, [R1+0x3e20] ;  /* 0x003e200001ca7983 */ /* 0x000ee80000300a00 */
[----:B------:R-:W3:Y:S04]  /*41370*/  LDL.LU.64 R186, [R1+0x3e18] ;  /* 0x003e180001ba7983 */ /* 0x000ee80000300a00 */
[----:B------:R1:W-:Y:S04]  /*41380*/  STL.64 [R1+0x1c20], R6 ;  /* 0x001c200601007387 */ /* 0x0003e80000100a00 */
[----:B------:R1:W-:Y:S02]  /*41390*/  STL.64 [R1+0x1d90], R8 ;  /* 0x001d900801007387 */ /* 0x0003e40000100a00 */
[----:B-1----:R-:W-:-:S04]  /*413a0*/  IMAD.WIDE R6, R3, 0x4, R12 ;  /* 0x0000000403067825 */ /* 0x002fc800078e020c */
[C---:B------:R-:W-:Y:S01]  /*413b0*/  IMAD.WIDE R8, R3.reuse, 0x4, R30 ;  /* 0x0000000403087825 */ /* 0x040fe200078e021e */
[----:B------:R-:W-:Y:S04]  /*413c0*/  STL.64 [R1+0x998], R6 ;  /* 0x0009980601007387 */ /* 0x000fe80000100a00 */
[----:B------:R1:W-:Y:S02]  /*413d0*/  STL.64 [R1+0xcd8], R10 ;  /* 0x000cd80a01007387 */ /* 0x0003e40000100a00 */
[----:B-1----:R-:W-:-:S04]  /*413e0*/  IMAD.WIDE R10, R3, 0x4, R106 ;  /* 0x00000004030a7825 */ /* 0x002fc800078e026a */
[C---:B--2---:R-:W-:Y:S02]  /*413f0*/  IMAD.WIDE R6, R3.reuse, 0x4, R170 ;  /* 0x0000000403067825 */ /* 0x044fe400078e02aa */
[----:B------:R-:W2:Y:S04]  /*41400*/  LDL.LU.64 R170, [R1+0x3e10] ;  /* 0x003e100001aa7983 */ /* 0x000ea80000300a00 */
[----:B------:R1:W-:Y:S04]  /*41410*/  STL.64 [R1+0xd78], R8 ;  /* 0x000d780801007387 */ /* 0x0003e80000100a00 */
[----:B------:R-:W2:Y:S04]  /*41420*/  LDL.LU.64 R28, [R1+0x78] ;  /* 0x00007800011c7983 */ /* 0x000ea80000300a00 */
[----:B------:R-:W4:Y:S04]  /*41430*/  LDL.LU.64 R30, [R1+0x70] ;  /* 0x00007000011e7983 */ /* 0x000f280000300a00 */
[----:B------:R1:W-:Y:S02]  /*41440*/  STL.64 [R1+0xec0], R6 ;  /* 0x000ec00601007387 */ /* 0x0003e40000100a00 */
[----:B-1----:R-:W-:-:S04]  /*41450*/  IMAD.WIDE R8, R3, 0x4, R138 ;  /* 0x0000000403087825 */ /* 0x002fc800078e028a */
[C---:B------:R-:W-:Y:S02]  /*41460*/  IMAD.WIDE R6, R3.reuse, 0x4, R154 ;  /* 0x0000000403067825 */ /* 0x040fe400078e029a */
[----:B------:R-:W4:Y:S04]  /*41470*/  LDL.LU.64 R154, [R1+0x3e08] ;  /* 0x003e0800019a7983 */ /* 0x000f280000300a00 */
[----:B------:R-:W4:Y:S04]  /*41480*/  LDL.LU.64 R138, [R1+0x3e00] ;  /* 0x003e0000018a7983 */ /* 0x000f280000300a00 */
[----:B------:R1:W-:Y:S02]  /*41490*/  STL.64 [R1+0x1040], R6 ;  /* 0x0010400601007387 */ /* 0x0003e40000100a00 */
[----:B-1----:R-:W-:-:S02]  /*414a0*/  IMAD.WIDE R6, R3, 0x4, R122 ;  /* 0x0000000403067825 */ /* 0x002fc400078e027a */
[----:B------:R-:W4:Y:S04]  /*414b0*/  LDL.LU.64 R122, [R1+0x3df8] ;  /* 0x003df800017a7983 */ /* 0x000f280000300a00 */
[----:B------:R1:W-:Y:S04]  /*414c0*/  STL.64 [R1+0x1a48], R8 ;  /* 0x001a480801007387 */ /* 0x0003e80000100a00 */
[----:B------:R-:W4:Y:S04]  /*414d0*/  LDL.LU.64 R106, [R1+0x3df0] ;  /* 0x003df000016a7983 */ /* 0x000f280000300a00 */
[----:B------:R1:W-:Y:S02]  /*414e0*/  STL.64 [R1+0x1bf0], R6 ;  /* 0x001bf00601007387 */ /* 0x0003e40000100a00 */
[----:B-1----:R-:W-:-:S02]  /*414f0*/  IMAD.WIDE R8, R3, 0x4, R14 ;  /* 0x0000000403087825 */ /* 0x002fc400078e020e */
[----:B------:R-:W-:Y:S02]  /*41500*/  STL.64 [R1+0x1d68], R10 ;  /* 0x001d680a01007387 */ /* 0x000fe40000100a00 */
[C---:B------:R-:W-:Y:S02]  /*41510*/  IMAD.WIDE R6, R3.reuse, 0x4, R250 ;  /* 0x0000000403067825 */ /* 0x040fe400078e02fa */
[----:B------:R-:W4:Y:S04]  /*41520*/  LDL.LU.64 R250, [R1+0x38] ;  /* 0x0000380001fa7983 */ /* 0x000f280000300a00 */
[----:B------:R1:W-:Y:S04]  /*41530*/  STL.64 [R1+0x948], R8 ;  /* 0x0009480801007387 */ /* 0x0003e80000100a00 */
[----:B------:R1:W-:Y:S02]  /*41540*/  STL.64 [R1+0xcc8], R6 ;  /* 0x000cc80601007387 */ /* 0x0003e40000100a00 */
[----:B-1----:R-:W-:-:S04]  /*41550*/  IMAD.WIDE R8, R3, 0x4, R16 ;  /* 0x0000000403087825 */ /* 0x002fc800078e0210 */
[C---:B------:R-:W-:Y:S02]  /*41560*/  IMAD.WIDE R6, R3.reuse, 0x4, R90 ;  /* 0x0000000403067825 */ /* 0x040fe400078e025a */
[----:B------:R-:W4:Y:S04]  /*41570*/  LDL.LU.64 R90, [R1+0x3de8] ;  /* 0x003de800015a7983 */ /* 0x000f280000300a00 */
[----:B------:R1:W-:Y:S02]  /*41580*/  STL.64 [R1+0xd68], R8 ;  /* 0x000d680801007387 */ /* 0x0003e40000100a00 */
[C---:B-1----:R-:W-:Y:S02]  /*41590*/  IMAD.WIDE R8, R3.reuse, 0x4, R74 ;  /* 0x0000000403087825 */ /* 0x042fe400078e024a */
[----:B------:R-:W4:Y:S04]  /*415a0*/  LDL.LU.64 R74, [R1+0x3de0] ;  /* 0x003de000014a7983 */ /* 0x000f280000300a00 */
[----:B------:R1:W-:Y:S02]  /*415b0*/  STL.64 [R1+0xea0], R6 ;  /* 0x000ea00601007387 */ /* 0x0003e40000100a00 */
[----:B-1----:R-:W-:-:S02]  /*415c0*/  IMAD.WIDE R6, R3, 0x4, R150 ;  /* 0x0000000403067825 */ /* 0x002fc400078e0296 */
[----:B------:R-:W4:Y:S04]  /*415d0*/  LDL.LU.64 R150, [R1+0x3dd8] ;  /* 0x003dd80001967983 */ /* 0x000f280000300a00 */
[----:B------:R1:W-:Y:S02]  /*415e0*/  STL.64 [R1+0x1020], R8 ;  /* 0x0010200801007387 */ /* 0x0003e40000100a00 */
[C---:B-1----:R-:W-:Y:S02]  /*415f0*/  IMAD.WIDE R8, R3.reuse, 0x4, R166 ;  /* 0x0000000403087825 */ /* 0x042fe400078e02a6 */
[----:B------:R-:W4:Y:S04]  /*41600*/  LDL.LU.64 R166, [R1+0x3dd0] ;  /* 0x003dd00001a67983 */ /* 0x000f280000300a00 */
[----:B------:R1:W-:Y:S02]  /*41610*/  STL.64 [R1+0x1a10], R6 ;  /* 0x001a100601007387 */ /* 0x0003e40000100a00 */
[----:B-1----:R-:W-:-:S02]  /*41620*/  IMAD.WIDE R6, R3, 0x4, R152 ;  /* 0x0000000403067825 */ /* 0x002fc400078e0298 */
[----:B------:R-:W4:Y:S02]  /*41630*/  LDL.LU.64 R152, [R1+0x3dc8] ;  /* 0x003dc80001987983 */ /* 0x000f240000300a00 */
[C---:B---3--:R-:W-:Y:S02]  /*41640*/  IMAD.WIDE R10, R3.reuse, 0x4, R20 ;  /* 0x00000004030a7825 */ /* 0x048fe400078e0214 */
[----:B------:R1:W-:Y:S04]  /*41650*/  STL.64 [R1+0x1bc0], R8 ;  /* 0x001bc00801007387 */ /* 0x0003e80000100a00 */
[----:B------:R3:W-:Y:S01]  /*41660*/  STL.64 [R1+0x1d48], R6 ;  /* 0x001d480601007387 */ /* 0x0007e20000100a00 */
[----:B-1----:R-:W-:-:S04]  /*41670*/  IMAD.WIDE R8, R3, 0x4, R18 ;  /* 0x0000000403087825 */ /* 0x002fc800078e0212 */
[C---:B---3--:R-:W-:Y:S01]  /*41680*/  IMAD.WIDE R6, R3.reuse, 0x4, R22 ;  /* 0x0000000403067825 */ /* 0x048fe200078e0216 */
[----:B------:R1:W-:Y:S04]  /*41690*/  STL.64 [R1+0x900], R8 ;  /* 0x0009000801007387 */ /* 0x0003e80000100a00 */
[----:B------:R3:W-:Y:S01]  /*416a0*/  STL.64 [R1+0xcb8], R10 ;  /* 0x000cb80a01007387 */ /* 0x0007e20000100a00 */
[----:B-1----:R-:W-:-:S03]  /*416b0*/  IMAD.WIDE R8, R3, 0x4, R232 ;  /* 0x0000000403087825 */ /* 0x002fc600078e02e8 */
[----:B------:R-:W4:Y:S04]  /*416c0*/  LDL.LU.64 R232, [R1+0x3dc0] ;  /* 0x003dc00001e87983 */ /* 0x000f280000300a00 */
[----:B------:R1:W-:Y:S01]  /*416d0*/  STL.64 [R1+0xd58], R6 ;  /* 0x000d580601007387 */ /* 0x0003e20000100a00 */
[----:B---3--:R-:W-:-:S04]  /*416e0*/  IMAD.WIDE R10, R3, 0x4, R24 ;  /* 0x00000004030a7825 */ /* 0x008fc800078e0218 */
[C---:B-1----:R-:W-:Y:S02]  /*416f0*/  IMAD.WIDE R6, R3.reuse, 0x4, R216 ;  /* 0x0000000403067825 */ /* 0x042fe400078e02d8 */
[----:B------:R-:W3:Y:S04]  /*41700*/  LDL.LU.64 R216, [R1+0x3db8] ;  /* 0x003db80001d87983 */ /* 0x000ee80000300a00 */
[----:B------:R1:W-:Y:S02]  /*41710*/  STL.64 [R1+0xe78], R8 ;  /* 0x000e780801007387 */ /* 0x0003e40000100a00 */
[C---:B-1----:R-:W-:Y:S02]  /*41720*/  IMAD.WIDE R8, R3.reuse, 0x4, R200 ;  /* 0x0000000403087825 */ /* 0x042fe400078e02c8 */
        /* <DEDUP_REMOVED lines=8> */
[----:B------:R-:W-:Y:S04]  /*417b0*/  STL.64 [R1+0x1d18], R8 ;  /* 0x001d180801007387 */ /* 0x000fe80000100a00 */
[----:B------:R2:W-:Y:S01]  /*417c0*/  STL.64 [R1+0x8c8], R10 ;  /* 0x0008c80a01007387 */ /* 0x0005e20000100a00 */
[----:B-1----:R-:W-:-:S04]  /*417d0*/  IMAD.WIDE R6, R3, 0x4, R26 ;  /* 0x0000000403067825 */ /* 0x002fc800078e021a */
[----:B--2---:R-:W-:-:S04]  /*417e0*/  IMAD.WIDE R10, R3, 0x4, R28 ;  /* 0x00000004030a7825 */ /* 0x004fc800078e021c */
[C---:B----4-:R-:W-:Y:S02]  /*417f0*/  IMAD.WIDE R8, R3.reuse, 0x4, R152 ;  /* 0x0000000403087825 */ /* 0x050fe400078e0298 */
[----:B------:R-:W2:Y:S04]  /*41800*/  LDL.LU.64 R152, [R1+0x3d98] ;  /* 0x003d980001987983 */ /* 0x000ea80000300a00 */
[----:B------:R1:W-:Y:S02]  /*41810*/  STL.64 [R1+0xca8], R6 ;  /* 0x000ca80601007387 */ /* 0x0003e40000100a00 */
[C---:B-1----:R-:W-:Y:S02]  /*41820*/  IMAD.WIDE R6, R3.reuse, 0x4, R136 ;  /* 0x0000000403067825 */ /* 0x042fe400078e0288 */
[----:B------:R-:W4:Y:S04]  /*41830*/  LDL.LU.64 R136, [R1+0x3d90] ;  /* 0x003d900001887983 */ /* 0x000f280000300a00 */
[----:B------:R1:W-:Y:S02]  /*41840*/  STL.64 [R1+0xd48], R8 ;  /* 0x000d480801007387 */ /* 0x0003e40000100a00 */
[----:B-1----:R-:W-:-:S02]  /*41850*/  IMAD.WIDE R8, R3, 0x4, R120 ;  /* 0x0000000403087825 */ /* 0x002fc400078e0278 */
[----:B------:R-:W2:Y:S04]  /*41860*/  LDL.LU.64 R120, [R1+0x3d88] ;  /* 0x003d880001787983 */ /* 0x000ea80000300a00 */
[----:B------:R1:W-:Y:S02]  /*41870*/  STL.64 [R1+0xe58], R6 ;  /* 0x000e580601007387 */ /* 0x0003e40000100a00 */
[C---:B-1----:R-:W-:Y:S02]  /*41880*/  IMAD.WIDE R6, R3.reuse, 0x4, R104 ;  /* 0x0000000403067825 */ /* 0x042fe400078e0268 */
[----:B------:R-:W2:Y:S04]  /*41890*/  LDL.LU.64 R104, [R1+0x3d80] ;  /* 0x003d800001687983 */ /* 0x000ea80000300a00 */
[----:B------:R1:W-:Y:S02]  /*418a0*/  STL.64 [R1+0xfc8], R8 ;  /* 0x000fc80801007387 */ /* 0x0003e40000100a00 */
[----:B-1----:R-:W-:-:S02]  /*418b0*/  IMAD.WIDE R8, R3, 0x4, R88 ;  /* 0x0000000403087825 */ /* 0x002fc400078e0258 */
[----:B------:R-:W2:Y:S04]  /*418c0*/  LDL.LU.64 R88, [R1+0x3d78] ;  /* 0x003d780001587983 */ /* 0x000ea80000300a00 */
[----:B------:R1:W-:Y:S02]  /*418d0*/  STL.64 [R1+0x19a8], R6 ;  /* 0x0019a80601007387 */ /* 0x0003e40000100a00 */
[C---:B-1----:R-:W-:Y:S02]  /*418e0*/  IMAD.WIDE R6, R3.reuse, 0x4, R72 ;  /* 0x0000000403067825 */ /* 0x042fe400078e0248 */
[----:B------:R-:W2:Y:S04]  /*418f0*/  LDL.LU.64 R72, [R1+0x3d70] ;  /* 0x003d700001487983 */ /* 0x000ea80000300a00 */
[----:B------:R-:W-:Y:S04]  /*41900*/  STL.64 [R1+0x1b60], R8 ;  /* 0x001b600801007387 */ /* 0x000fe80000100a00 */
[----:B------:R1:W-:Y:S04]  /*41910*/  STL.64 [R1+0x1cf0], R6 ;  /* 0x001cf00601007387 */ /* 0x0003e80000100a00 */
[----:B------:R-:W-:Y:S01]  /*41920*/  STL.64 [R1+0x888], R10 ;  /* 0x0008880a01007387 */ /* 0x000fe20000100a00 */
[----:B-1----:R-:W-:-:S03]  /*41930*/  IMAD.WIDE R6, R3, 0x4, R166 ;  /* 0x0000000403067825 */ /* 0x002fc600078e02a6 */
[----:B------:R-:W2:Y:S01]  /*41940*/  LDL.LU.64 R166, [R1+0x3d68] ;  /* 0x003d680001a67983 */ /* 0x000ea20000300a00 */
[----:B------:R-:W-:-:S05]  /*41950*/  IMAD.WIDE R8, R3, 0x4, R30 ;  /* 0x0000000403087825 */ /* 0x000fca00078e021e */
[----:B------:R1:W-:Y:S02]  /*41960*/  STL.64 [R1+0xc98], R8 ;  /* 0x000c980801007387 */ /* 0x0003e40000100a00 */
[C---:B-1----:R-:W-:Y:S02]  /*41970*/  IMAD.WIDE R8, R3.reuse, 0x4, R246 ;  /* 0x0000000403087825 */ /* 0x042fe400078e02f6 */
[----:B------:R-:W3:Y:S04]  /*41980*/  LDL.LU.64 R246, [R1+0x3d60] ;  /* 0x003d600001f67983 */ /* 0x000ee80000300a00 */
[----:B------:R1:W-:Y:S01]  /*41990*/  STL.64 [R1+0xd30], R6 ;  /* 0x000d300601007387 */ /* 0x0003e20000100a00 */
[----:B------:R-:W-:-:S04]  /*419a0*/  IMAD.WIDE R10, R3, 0x4, R182 ;  /* 0x00000004030a7825 */ /* 0x000fc800078e02b6 */
        /* <DEDUP_REMOVED lines=8> */
[----:B------:R-:W-:Y:S04]  /*41a30*/  STL.64 [R1+0x11b0], R8 ;  /* 0x0011b00801007387 */ /* 0x000fe80000100a00 */
[----:B------:R-:W3:Y:S04]  /*41a40*/  LDL.LU.64 R182, [R1+0x3d40] ;  /* 0x003d400001b67983 */ /* 0x000ee80000300a00 */
[----:B------:R1:W-:Y:S04]  /*41a50*/  STL.64 [R1+0x1b30], R6 ;  /* 0x001b300601007387 */ /* 0x0003e80000100a00 */
[----:B------:R-:W-:Y:S01]  /*41a60*/  STL.64 [R1+0x1cc8], R10 ;  /* 0x001cc80a01007387 */ /* 0x000fe20000100a00 */
[----:B-1----:R-:W-:-:S04]  /*41a70*/  IMAD.WIDE R6, R3, 0x4, R250 ;  /* 0x0000000403067825 */ /* 0x002fc800078e02fa */
[C---:B--2---:R-:W-:Y:S02]  /*41a80*/  IMAD.WIDE R8, R3.reuse, 0x4, R166 ;  /* 0x0000000403087825 */ /* 0x044fe400078e02a6 */
[----:B------:R-:W2:Y:S04]  /*41a90*/  LDL.LU.64 R166, [R1+0x3d38] ;  /* 0x003d380001a67983 */ /* 0x000ea80000300a00 */
[----:B------:R1:W-:Y:S02]  /*41aa0*/  STL.64 [R1+0x850], R6 ;  /* 0x0008500601007387 */ /* 0x0003e40000100a00 */
[C---:B-1----:R-:W-:Y:S02]  /*41ab0*/  IMAD.WIDE R6, R3.reuse, 0x4, R150 ;  /* 0x0000000403067825 */ /* 0x042fe400078e0296 */
[----:B------:R-:W2:Y:S04]  /*41ac0*/  LDL.LU.64 R150, [R1+0x3d30] ;  /* 0x003d300001967983 */ /* 0x000ea80000300a00 */
[----:B------:R1:W-:Y:S02]  /*41ad0*/  STL.64 [R1+0xc80], R8 ;  /* 0x000c800801007387 */ /* 0x0003e40000100a00 */
[----:B-1----:R-:W-:-:S02]  /*41ae0*/  IMAD.WIDE R8, R3, 0x4, R70 ;  /* 0x0000000403087825 */ /* 0x002fc400078e0246 */
[----:B------:R-:W2:Y:S04]  /*41af0*/  LDL.LU.64 R70, [R1+0x3d28] ;  /* 0x003d280001467983 */ /* 0x000ea80000300a00 */
        /* <DEDUP_REMOVED lines=13> */
[----:B------:R4:W-:Y:S01]  /*41bd0*/  STL.64 [R1+0x1ca0], R10 ;  /* 0x001ca00a01007387 */ /* 0x0009e20000100a00 */
[----:B-1----:R-:W-:-:S04]  /*41be0*/  IMAD.WIDE R6, R3, 0x4, R72 ;  /* 0x0000000403067825 */ /* 0x002fc800078e0248 */
[----:B----4-:R-:W-:-:S04]  /*41bf0*/  IMAD.WIDE R10, R3, 0x4, R74 ;  /* 0x00000004030a7825 */ /* 0x010fc800078e024a */
[----:B--2---:R-:W-:-:S05]  /*41c00*/  IMAD.WIDE R8, R3, 0x4, R70 ;  /* 0x0000000403087825 */ /* 0x004fca00078e0246 */
[----:B------:R1:W-:Y:S04]  /*41c10*/  STL.64 [R1], R8 ;  /* 0x0000000801007387 */ /* 0x0003e80000100a00 */
[----:B------:R2:W-:Y:S04]  /*41c20*/  STL.64 [R1+0xc60], R6 ;  /* 0x000c600601007387 */ /* 0x0005e80000100a00 */
[----:B------:R4:W-:Y:S01]  /*41c30*/  STL.64 [R1+0xd00], R10 ;  /* 0x000d000a01007387 */ /* 0x0009e20000100a00 */
[----:B-1----:R-:W-:-:S04]  /*41c40*/  IMAD.WIDE R8, R3, 0x4, R76 ;  /* 0x0000000403087825 */ /* 0x002fc800078e024c */
[C---:B--2---:R-:W-:Y:S01]  /*41c50*/  IMAD.WIDE R6, R3.reuse, 0x4, R78 ;  /* 0x0000000403067825 */ /* 0x044fe200078e024e */
[----:B------:R1:W-:Y:S03]  /*41c60*/  STL.64 [R1+0xde0], R8 ;  /* 0x000de00801007387 */ /* 0x0003e60000100a00 */
[C---:B----4-:R-:W-:Y:S01]  /*41c70*/  IMAD.WIDE R10, R3.reuse, 0x4, R80 ;  /* 0x00000004030a7825 */ /* 0x050fe200078e0250 */
[----:B------:R2:W-:Y:S04]  /*41c80*/  STL.64 [R1+0xfe0], R6 ;  /* 0x000fe00601007387 */ /* 0x0005e80000100a00 */
[----:B------:R4:W-:Y:S01]  /*41c90*/  STL.64 [R1+0x11c8], R10 ;  /* 0x0011c80a01007387 */ /* 0x0009e20000100a00 */
[----:B-1----:R-:W-:-:S04]  /*41ca0*/  IMAD.WIDE R8, R3, 0x4, R82 ;  /* 0x0000000403087825 */ /* 0x002fc800078e0252 */
[C---:B--2---:R-:W-:Y:S01]  /*41cb0*/  IMAD.WIDE R6, R3.reuse, 0x4, R84 ;  /* 0x0000000403067825 */ /* 0x044fe200078e0254 */
[----:B------:R1:W-:Y:S03]  /*41cc0*/  STL.64 [R1+0x1ae0], R8 ;  /* 0x001ae00801007387 */ /* 0x0003e60000100a00 */
[C---:B----4-:R-:W-:Y:S01]  /*41cd0*/  IMAD.WIDE R10, R3.reuse, 0x4, R90 ;  /* 0x00000004030a7825 */ /* 0x050fe200078e025a */
[----:B------:R2:W-:Y:S03]  /*41ce0*/  STL.64 [R1+0x1c78], R6 ;  /* 0x001c780601007387 */ /* 0x0005e60000100a00 */
[----:B-1----:R-:W-:-:S04]  /*41cf0*/  IMAD.WIDE R8, R3, 0x4, R88 ;  /* 0x0000000403087825 */ /* 0x002fc800078e0258 */
[C---:B--2---:R-:W-:Y:S01]  /*41d00*/  IMAD.WIDE R6, R3.reuse, 0x4, R92 ;  /* 0x0000000403067825 */ /* 0x044fe200078e025c */
[----:B------:R1:W-:Y:S04]  /*41d10*/  STL.64 [R1+0x9e8], R8 ;  /* 0x0009e80801007387 */ /* 0x0003e80000100a00 */
        /* <DEDUP_REMOVED lines=11> */
[----:B----4-:R-:W-:-:S05]  /*41dd0*/  IMAD.WIDE R6, R3, 0x4, R104 ;  /* 0x0000000403067825 */ /* 0x010fca00078e0268 */
[----:B------:R2:W-:Y:S01]  /*41de0*/  STL.64 [R1+0x9b0], R6 ;  /* 0x0009b00601007387 */ /* 0x0005e20000100a00 */
[----:B-1----:R-:W-:-:S03]  /*41df0*/  IMAD.WIDE R8, R3, 0x4, R108 ;  /* 0x0000000403087825 */ /* 0x002fc600078e026c */
[----:B------:R1:W-:Y:S04]  /*41e00*/  STL.64 [R1+0xce0], R10 ;  /* 0x000ce00a01007387 */ /* 0x0003e80000100a00 */
[----:B------:R4:W-:Y:S01]  /*41e10*/  STL.64 [R1+0xdf8], R8 ;  /* 0x000df80801007387 */ /* 0x0009e20000100a00 */
[----:B--2---:R-:W-:-:S04]  /*41e20*/  IMAD.WIDE R6, R3, 0x4, R110 ;  /* 0x0000000403067825 */ /* 0x004fc800078e026e */
[C---:B-1----:R-:W-:Y:S01]  /*41e30*/  IMAD.WIDE R10, R3.reuse, 0x4, R112 ;  /* 0x00000004030a7825 */ /* 0x042fe200078e0270 */
        /* <DEDUP_REMOVED lines=49> */
[----:B---3--:R-:W-:-:S05]  /*42150*/  IMAD.WIDE R6, R3, 0x4, R168 ;  /* 0x0000000403067825 */ /* 0x008fca00078e02a8 */
[----:B------:R2:W-:Y:S01]  /*42160*/  STL.64 [R1+0x898], R6 ;  /* 0x0008980601007387 */ /* 0x0005e20000100a00 */
[----:B-1----:R-:W-:-:S03]  /*42170*/  IMAD.WIDE R8, R3, 0x4, R172 ;  /* 0x0000000403087825 */ /* 0x002fc600078e02ac */
[----:B------:R1:W-:Y:S04]  /*42180*/  STL.64 [R1+0xca0], R10 ;  /* 0x000ca00a01007387 */ /* 0x0003e80000100a00 */
[----:B------:R3:W-:Y:S01]  /*42190*/  STL.64 [R1+0xe20], R8 ;  /* 0x000e200801007387 */ /* 0x0007e20000100a00 */
[----:B--2---:R-:W-:-:S04]  /*421a0*/  IMAD.WIDE R6, R3, 0x4, R174 ;  /* 0x0000000403067825 */ /* 0x004fc800078e02ae */
[C---:B-1----:R-:W-:Y:S01]  /*421b0*/  IMAD.WIDE R10, R3.reuse, 0x4, R176 ;  /* 0x00000004030a7825 */ /* 0x042fe200078e02b0 */
[----:B------:R1:W-:Y:S03]  /*421c0*/  STL.64 [R1+0x1008], R6 ;  /* 0x0010080601007387 */ /* 0x0003e60000100a00 */
[C---:B---3--:R-:W-:Y:S01]  /*421d0*/  IMAD.WIDE R8, R3.reuse, 0x4, R178 ;  /* 0x0000000403087825 */ /* 0x048fe200078e02b2 */
        /* <DEDUP_REMOVED lines=22> */
[----:B------:R1:W-:Y:S01]  /*42340*/  STL.64 [R1+0xc78], R10 ;  /* 0x000c780a01007387 */ /* 0x0003e20000100a00 */
[----:B--2---:R-:W-:-:S03]  /*42350*/  IMAD.WIDE R6, R3, 0x4, R206 ;  /* 0x0000000403067825 */ /* 0x004fc600078e02ce */
[----:B-1----:R-:W2:Y:S04]  /*42360*/  LDL.LU.64 R10, [R1+0xa30] ;  /* 0x000a3000010a7983 */ /* 0x002ea80000300a00 */
[----:B------:R1:W-:Y:S04]  /*42370*/  STL.64 [R1+0xdf0], R8 ;  /* 0x000df00801007387 */ /* 0x0003e80000100a00 */
[----:B------:R-:W3:Y:S04]  /*42380*/  LDL.LU.64 R12, [R1+0xa28] ;  /* 0x000a2800010c7983 */ /* 0x000ee80000300a00 */
[----:B------:R4:W-:Y:S04]  /*42390*/  STL.64 [R1+0xe88], R6 ;  /* 0x000e880601007387 */ /* 0x0009e80000100a00 */
        /* <DEDUP_REMOVED lines=8> */
[----:B------:R-:W3:Y:S01]  /*42420*/  LDL.LU.64 R30, [R1+0xa60] ;  /* 0x000a6000011e7983 */ /* 0x000ee20000300a00 */
[----:B------:R-:W-:-:S04]  /*42430*/  IMAD.WIDE R70, R3, 0x4, R208 ;  /* 0x0000000403467825 */ /* 0x000fc800078e02d0 */
[C---:B-1----:R-:W-:Y:S01]  /*42440*/  IMAD.WIDE R8, R3.reuse, 0x4, R210 ;  /* 0x0000000403087825 */ /* 0x042fe200078e02d2 */
[----:B------:R1:W-:Y:S03]  /*42450*/  STL.64 [R1+0xdc0], R70 ;  /* 0x000dc04601007387 */ /* 0x0003e60000100a00 */
[C---:B----4-:R-:W-:Y:S01]  /*42460*/  IMAD.WIDE R6, R3.reuse, 0x4, R212 ;  /* 0x0000000403067825 */ /* 0x050fe200078e02d4 */
[----:B------:R4:W-:Y:S04]  /*42470*/  STL.64 [R1+0x1988], R8 ;  /* 0x0019880801007387 */ /* 0x0009e80000100a00 */
[----:B------:R4:W-:Y:S01]  /*42480*/  STL.64 [R1+0x1a70], R6 ;  /* 0x001a700601007387 */ /* 0x0009e20000100a00 */
[----:B-1----:R-:W-:-:S04]  /*42490*/  IMAD.WIDE R70, R3, 0x4, R218 ;  /* 0x0000000403467825 */ /* 0x002fc800078e02da */
[C---:B----4-:R-:W-:Y:S01]  /*424a0*/  IMAD.WIDE R8, R3.reuse, 0x4, R220 ;  /* 0x0000000403087825 */ /* 0x050fe200078e02dc */
[----:B------:R1:W-:Y:S03]  /*424b0*/  STL.64 [R1+0xc58], R70 ;  /* 0x000c584601007387 */ /* 0x0003e60000100a00 */
[C---:B------:R-:W-:Y:S01]  /*424c0*/  IMAD.WIDE R6, R3.reuse, 0x4, R222 ;  /* 0x0000000403067825 */ /* 0x040fe200078e02de */
        /* <DEDUP_REMOVED lines=16> */
[----:B------:R-:W-:Y:S03]  /*425d0*/  STL.64 [R1+0xc68], R70 ;  /* 0x000c684601007387 */ /* 0x000fe60000100a00 */
[C---:B------:R-:W-:Y:S01]  /*425e0*/  IMAD.WIDE R6, R3.reuse, 0x4, R244 ;  /* 0x0000000403067825 */ /* 0x040fe200078e02f4 */
[----:B------:R1:W-:Y:S04]  /*425f0*/  STL.64 [R1+0xc48], R8 ;  /* 0x000c480801007387 */ /* 0x0003e80000100a00 */
[----:B------:R4:W-:Y:S01]  /*42600*/  STL.64 [R1+0x1a00], R6 ;  /* 0x001a000601007387 */ /* 0x0009e20000100a00 */
[----:B------:R-:W-:-:S04]  /*42610*/  IMAD.WIDE R88, R3, 0x4, R118 ;  /* 0x0000000403587825 */ /* 0x000fc800078e0276 */
[----:B--2---:R-:W-:-:S04]  /*42620*/  IMAD.WIDE R224, R3, 0x4, R10 ;  /* 0x0000000403e07825 */ /* 0x004fc800078e020a */
[----:B---3--:R-:W-:-:S04]  /*42630*/  IMAD.WIDE R10, R3, 0x4, R12 ;  /* 0x00000004030a7825 */ /* 0x008fc800078e020c */
[C---:B-1----:R-:W-:Y:S01]  /*42640*/  IMAD.WIDE R8, R3.reuse, 0x4, R14 ;  /* 0x0000000403087825 */ /* 0x042fe200078e020e */
[----:B------:R1:W-:Y:S03]  /*42650*/  STL.64 [R1+0xc40], R10 ;  /* 0x000c400a01007387 */ /* 0x0003e60000100a00 */
[C---:B----4-:R-:W-:Y:S01]  /*42660*/  IMAD.WIDE R6, R3.reuse, 0x4, R16 ;  /* 0x0000000403067825 */ /* 0x050fe200078e0210 */
[----:B------:R2:W-:Y:S04]  /*42670*/  STL.64 [R1+0xc38], R8 ;  /* 0x000c380801007387 */ /* 0x0005e80000100a00 */
[----:B------:R3:W-:Y:S01]  /*42680*/  STL.64 [R1+0xc30], R6 ;  /* 0x000c300601007387 */ /* 0x0007e20000100a00 */
[----:B-1----:R-:W-:-:S04]  /*42690*/  IMAD.WIDE R10, R3, 0x4, R18 ;  /* 0x00000004030a7825 */ /* 0x002fc800078e0212 */
[C---:B--2---:R-:W-:Y:S01]  /*426a0*/  IMAD.WIDE R8, R3.reuse, 0x4, R20 ;  /* 0x0000000403087825 */ /* 0x044fe200078e0214 */
[----:B------:R-:W-:Y:S03]  /*426b0*/  STL.64 [R1+0xa30], R10 ;  /* 0x000a300a01007387 */ /* 0x000fe60000100a00 */
[C---:B---3--:R-:W-:Y:S01]  /*426c0*/  IMAD.WIDE R6, R3.reuse, 0x4, R22 ;  /* 0x0000000403067825 */ /* 0x048fe200078e0216 */
[----:B------:R1:W-:Y:S04]  /*426d0*/  STL.64 [R1+0xa20], R8 ;  /* 0x000a200801007387 */ /* 0x0003e80000100a00 */
[----:B------:R2:W-:Y:S04]  /*426e0*/  STL.64 [R1+0x1980], R6 ;  /* 0x0019800601007387 */ /* 0x0005e80000100a00 */
[----:B------:R-:W3:Y:S01]  /*426f0*/  LDL.LU.64 R128, [R1+0xa58] ;  /* 0x000a580001807983 */ /* 0x000ee20000300a00 */
[----:B-1----:R-:W-:-:S04]  /*42700*/  IMAD.WIDE R8, R3, 0x4, R28 ;  /* 0x0000000403087825 */ /* 0x002fc800078e021c */
[C---:B--2---:R-:W-:Y:S01]  /*42710*/  IMAD.WIDE R6, R3.reuse, 0x4, R30 ;  /* 0x0000000403067825 */ /* 0x044fe200078e021e */
[----:B------:R-:W-:Y:S04]  /*42720*/  STL.64 [R1+0xa18], R8 ;  /* 0x000a180801007387 */ /* 0x000fe80000100a00 */
[----:B------:R-:W2:Y:S04]  /*42730*/  LDL.LU.64 R126, [R1+0xa50] ;  /* 0x000a5000017e7983 */ /* 0x000ea80000300a00 */
[----:B------:R1:W-:Y:S04]  /*42740*/  STL.64 [R1+0xa10], R6 ;  /* 0x000a100601007387 */ /* 0x0003e80000100a00 */
        /* <DEDUP_REMOVED lines=22> */
[----:B------:R-:W4:Y:S01]  /*428b0*/  LDL.LU.64 R18, [R1+0xb18] ;  /* 0x000b180001127983 */ /* 0x000f220000300a00 */
[----:B------:R-:W-:-:S03]  /*428c0*/  IMAD.WIDE R106, R3, 0x4, R24 ;  /* 0x00000004036a7825 */ /* 0x000fc600078e0218 */
[----:B------:R-:W4:Y:S04]  /*428d0*/  LDL.LU.64 R20, [R1+0xb10] ;  /* 0x000b100001147983 */ /* 0x000f280000300a00 */
[----:B------:R-:W4:Y:S01]  /*428e0*/  LDL.LU.64 R22, [R1+0xb08] ;  /* 0x000b080001167983 */ /* 0x000f220000300a00 */
[----:B------:R-:W-:-:S03]  /*428f0*/  IMAD.WIDE R226, R3, 0x4, R26 ;  /* 0x0000000403e27825 */ /* 0x000fc600078e021a */
[----:B------:R-:W4:Y:S04]  /*42900*/  LDL.LU.64 R24, [R1+0xb00] ;  /* 0x000b000001187983 */ /* 0x000f280000300a00 */
[----:B------:R-:W4:Y:S04]  /*42910*/  LDL.LU.64 R26, [R1+0xaf8] ;  /* 0x000af800011a7983 */ /* 0x000f280000300a00 */
[----:B------:R-:W4:Y:S04]  /*42920*/  LDL.LU.64 R28, [R1+0xb70] ;  /* 0x000b7000011c7983 */ /* 0x000f280000300a00 */
[----:B------:R-:W4:Y:S01]  /*42930*/  LDL.LU.64 R30, [R1+0xb68] ;  /* 0x000b6800011e7983 */ /* 0x000f220000300a00 */
[----:B------:R-:W-:-:S04]  /*42940*/  IMAD.WIDE R84, R3, 0x4, R86 ;  /* 0x0000000403547825 */ /* 0x000fc800078e0256 */
[----:B------:R-:W-:-:S04]  /*42950*/  IMAD.WIDE R86, R3, 0x4, R102 ;  /* 0x0000000403567825 */ /* 0x000fc800078e0266 */
[----:B------:R-:W-:-:S04]  /*42960*/  IMAD.WIDE R102, R3, 0x4, R230 ;  /* 0x0000000403667825 */ /* 0x000fc800078e02e6 */
[----:B------:R-:W-:-:S04]  /*42970*/  IMAD.WIDE R90, R3, 0x4, R134 ;  /* 0x00000004035a7825 */ /* 0x000fc800078e0286 */
[----:B------:R-:W-:-:S04]  /*42980*/  IMAD.WIDE R222, R3, 0x4, R232 ;  /* 0x0000000403de7825 */ /* 0x000fc800078e02e8 */
[----:B---3--:R-:W-:-:S05]  /*42990*/  IMAD.WIDE R128, R3, 0x4, R128 ;  /* 0x0000000403807825 */ /* 0x008fca00078e0280 */
[----:B------:R-:W-:Y:S01]  /*429a0*/  STL.64 [R1+0xa08], R128 ;  /* 0x000a088001007387 */ /* 0x000fe20000100a00 */
[----:B--2---:R-:W-:-:S04]  /*429b0*/  IMAD.WIDE R126, R3, 0x4, R126 ;  /* 0x00000004037e7825 */ /* 0x004fc800078e027e */
[C---:B----4-:R-:W-:Y:S01]  /*429c0*/  IMAD.WIDE R124, R3.reuse, 0x4, R124 ;  /* 0x00000004037c7825 */ /* 0x050fe200078e027c */
[----:B------:R-:W-:Y:S03]  /*429d0*/  STL.64 [R1+0xa00], R126 ;  /* 0x000a007e01007387 */ /* 0x000fe60000100a00 */
[C---:B------:R-:W-:Y:S01]  /*429e0*/  IMAD.WIDE R122, R3.reuse, 0x4, R122 ;  /* 0x00000004037a7825 */ /* 0x040fe200078e027a */
[----:B------:R-:W-:Y:S03]  /*429f0*/  STL.64 [R1+0x9f0], R124 ;  /* 0x0009f07c01007387 */ /* 0x000fe60000100a00 */
[----:B------:R-:W-:-:S04]  /*42a00*/  IMAD.WIDE R228, R3, 0x4, R120 ;  /* 0x0000000403e47825 */ /* 0x000fc800078e0278 */
[C---:B------:R-:W-:Y:S01]  /*42a10*/  IMAD.WIDE R120, R3.reuse, 0x4, R118 ;  /* 0x0000000403787825 */ /* 0x040fe200078e0276 */
[----:B------:R-:W-:Y:S03]  /*42a20*/  STL.64 [R1+0xa40], R122 ;  /* 0x000a407a01007387 */ /* 0x000fe60000100a00 */
        /* <DEDUP_REMOVED lines=9> */
[----:B------:R1:W-:Y:S03]  /*42ac0*/  STL.64 [R1+0x9c0], R112 ;  /* 0x0009c07001007387 */ /* 0x0003e60000100a00 */
        /* <DEDUP_REMOVED lines=13> */
[C---:B-1----:R-:W-:Y:S01]  /*42ba0*/  IMAD.WIDE R112, R3.reuse, 0x4, R10 ;  /* 0x0000000403707825 */ /* 0x042fe200078e020a */
[----:B------:R1:W-:Y:S03]  /*42bb0*/  STL.64 [R1+0x970], R6 ;  /* 0x0009700601007387 */ /* 0x0003e60000100a00 */
[----:B------:R-:W-:-:S04]  /*42bc0*/  IMAD.WIDE R10, R3, 0x4, R14 ;  /* 0x00000004030a7825 */ /* 0x000fc800078e020e */
[C---:B------:R-:W-:Y:S01]  /*42bd0*/  IMAD.WIDE R8, R3.reuse, 0x4, R16 ;  /* 0x0000000403087825 */ /* 0x040fe200078e0210 */
[----:B------:R2:W-:Y:S03]  /*42be0*/  STL.64 [R1+0x968], R10 ;  /* 0x0009680a01007387 */ /* 0x0005e60000100a00 */
[C---:B-1----:R-:W-:Y:S01]  /*42bf0*/  IMAD.WIDE R6, R3.reuse, 0x4, R18 ;  /* 0x0000000403067825 */ /* 0x042fe200078e0212 */
[----:B------:R1:W-:Y:S04]  /*42c00*/  STL.64 [R1+0x960], R8 ;  /* 0x0009600801007387 */ /* 0x0003e80000100a00 */
[----:B------:R3:W-:Y:S01]  /*42c10*/  STL.64 [R1+0x958], R6 ;  /* 0x0009580601007387 */ /* 0x0007e20000100a00 */
[----:B--2---:R-:W-:-:S04]  /*42c20*/  IMAD.WIDE R10, R3, 0x4, R20 ;  /* 0x00000004030a7825 */ /* 0x004fc800078e0214 */
[C---:B-1----:R-:W-:Y:S01]  /*42c30*/  IMAD.WIDE R8, R3.reuse, 0x4, R22 ;  /* 0x0000000403087825 */ /* 0x042fe200078e0216 */
[----:B------:R-:W-:Y:S03]  /*42c40*/  STL.64 [R1+0x950], R10 ;  /* 0x0009500a01007387 */ /* 0x000fe60000100a00 */
[C---:B---3--:R-:W-:Y:S01]  /*42c50*/  IMAD.WIDE R6, R3.reuse, 0x4, R24 ;  /* 0x0000000403067825 */ /* 0x048fe200078e0218 */
[----:B------:R-:W-:Y:S04]  /*42c60*/  STL.64 [R1+0x940], R8 ;  /* 0x0009400801007387 */ /* 0x000fe80000100a00 */
[----:B------:R1:W-:Y:S04]  /*42c70*/  STL.64 [R1+0x930], R6 ;  /* 0x0009300601007387 */ /* 0x0003e80000100a00 */
[----:B------:R-:W2:Y:S04]  /*42c80*/  LDL.LU.64 R136, [R1+0xb60] ;  /* 0x000b600001887983 */ /* 0x000ea80000300a00 */
[----:B------:R-:W3:Y:S01]  /*42c90*/  LDL.LU.64 R134, [R1+0xb58] ;  /* 0x000b580001867983 */ /* 0x000ee20000300a00 */
[----:B-1----:R-:W-:-:S05]  /*42ca0*/  IMAD.WIDE R6, R3, 0x4, R30 ;  /* 0x0000000403067825 */ /* 0x002fca00078e021e */
[----:B------:R1:W-:Y:S04]  /*42cb0*/  STL.64 [R1+0x928], R6 ;  /* 0x0009280601007387 */ /* 0x0003e80000100a00 */
        /* <DEDUP_REMOVED lines=17> */
[----:B-1----:R-:W4:Y:S01]  /*42dd0*/  LDL.LU.64 R6, [R1+0xbd8] ;  /* 0x000bd80001067983 */ /* 0x002f220000300a00 */
        /* <DEDUP_REMOVED lines=8> */
[----:B------:R-:W4:Y:S01]  /*42e60*/  LDL.LU.64 R22, [R1+0xc08] ;  /* 0x000c080001167983 */ /* 0x000f220000300a00 */
[----:B------:R-:W-:-:S03]  /*42e70*/  IMAD.WIDE R114, R3, 0x4, R26 ;  /* 0x0000000403727825 */ /* 0x000fc600078e021a */
[----:B------:R-:W4:Y:S01]  /*42e80*/  LDL.LU.64 R24, [R1+0xbb8] ;  /* 0x000bb80001187983 */ /* 0x000f220000300a00 */
[----:B------:R-:W-:-:S03]  /*42e90*/  IMAD.WIDE R234, R3, 0x4, R28 ;  /* 0x0000000403ea7825 */ /* 0x000fc600078e021c */
[----:B------:R-:W4:Y:S04]  /*42ea0*/  LDL.LU.64 R26, [R1+0xc00] ;  /* 0x000c0000011a7983 */ /* 0x000f280000300a00 */
[----:B------:R-:W4:Y:S04]  /*42eb0*/  LDL.LU.64 R28, [R1+0x1970] ;  /* 0x00197000011c7983 */ /* 0x000f280000300a00 */
[----:B------:R-:W4:Y:S01]  /*42ec0*/  LDL.LU.64 R30, [R1+0x1968] ;  /* 0x00196800011e7983 */ /* 0x000f220000300a00 */
[----:B------:R-:W-:Y:S01]  /*42ed0*/  IADD3 R2, R0, 0x200000, RZ ;  /* 0x0020000000027810 */ /* 0x000fe20007ffe0ff */
[----:B------:R-:W-:-:S04]  /*42ee0*/  IMAD.MOV.U32 R2, RZ, RZ, c[0x0][0x188] ;  /* 0x00006200ff027624 */ /* 0x000fc800078e00ff */
[----:B------:R-:W-:Y:S01]  /*42ef0*/  IMAD.SHL.U32 R2, R2, 0x80, RZ ;  /* 0x0000008002027824 */ /* 0x000fe200078e00ff */
[----:B------:R-:W-:Y:S01]  /*42f00*/  IADD3 R0, R0, 0x200000, RZ ;  /* 0x0020000000007810 */ /* 0x000fe20007ffe0ff */
[----:B------:R-:W-:-:S04]  /*42f10*/  IMAD.WIDE R32, R3, 0x4, R32 ;  /* 0x0000000403207825 */ /* 0x000fc800078e0220 */
        /* <DEDUP_REMOVED lines=13> */
[----:B--2---:R-:W-:-:S04]  /*42ff0*/  IMAD.WIDE R136, R3, 0x4, R136 ;  /* 0x0000000403887825 */ /* 0x004fc800078e0288 */
[C---:B---3--:R-:W-:Y:S01]  /*43000*/  IMAD.WIDE R134, R3.reuse, 0x4, R134 ;  /* 0x0000000403867825 */ /* 0x048fe200078e0286 */
[----:B------:R-:W-:Y:S04]  /*43010*/  STL.64 [R1+0x920], R136 ;  /* 0x0009208801007387 */ /* 0x000fe80000100a00 */
[----:B------:R-:W-:Y:S01]  /*43020*/  STL.64 [R1+0x918], R134 ;  /* 0x0009188601007387 */ /* 0x000fe20000100a00 */
[----:B----4-:R-:W-:-:S04]  /*43030*/  IMAD.WIDE R132, R3, 0x4, R132 ;  /* 0x0000000403847825 */ /* 0x010fc800078e0284 */
[C---:B------:R-:W-:Y:S01]  /*43040*/  IMAD.WIDE R130, R3.reuse, 0x4, R130 ;  /* 0x0000000403827825 */ /* 0x040fe200078e0282 */
[----:B------:R-:W-:Y:S03]  /*43050*/  STL.64 [R1+0x910], R132 ;  /* 0x0009108401007387 */ /* 0x000fe60000100a00 */
[C---:B------:R-:W-:Y:S01]  /*43060*/  IMAD.WIDE R128, R3.reuse, 0x4, R128 ;  /* 0x0000000403807825 */ /* 0x040fe200078e0280 */
[----:B------:R-:W-:Y:S04]  /*43070*/  STL.64 [R1+0x908], R130 ;  /* 0x0009088201007387 */ /* 0x000fe80000100a00 */
[----:B------:R-:W-:Y:S01]  /*43080*/  STL.64 [R1+0x8f8], R128 ;  /* 0x0008f88001007387 */ /* 0x000fe20000100a00 */
        /* <DEDUP_REMOVED lines=23> */
[----:B------:R1:W-:Y:S04]  /*43200*/  STL.64 [R1+0x880], R8 ;  /* 0x0008800801007387 */ /* 0x0003e80000100a00 */
[----:B------:R2:W-:Y:S01]  /*43210*/  STL.64 [R1+0x878], R6 ;  /* 0x0008780601007387 */ /* 0x0005e20000100a00 */
[----:B-1----:R-:W-:-:S04]  /*43220*/  IMAD.WIDE R8, R3, 0x4, R16 ;  /* 0x0000000403087825 */ /* 0x002fc800078e0210 */
[C---:B--2---:R-:W-:Y:S01]  /*43230*/  IMAD.WIDE R6, R3.reuse, 0x4, R18 ;  /* 0x0000000403067825 */ /* 0x044fe200078e0212 */
[----:B------:R1:W-:Y:S03]  /*43240*/  STL.64 [R1+0x870], R8 ;  /* 0x0008700801007387 */ /* 0x0003e60000100a00 */
[C---:B------:R-:W-:Y:S01]  /*43250*/  IMAD.WIDE R10, R3.reuse, 0x4, R20 ;  /* 0x00000004030a7825 */ /* 0x040fe200078e0214 */
[----:B------:R2:W-:Y:S04]  /*43260*/  STL.64 [R1+0x868], R6 ;  /* 0x0008680601007387 */ /* 0x0005e80000100a00 */
[----:B------:R3:W-:Y:S01]  /*43270*/  STL.64 [R1+0x860], R10 ;  /* 0x0008600a01007387 */ /* 0x0007e20000100a00 */
[----:B-1----:R-:W-:-:S04]  /*43280*/  IMAD.WIDE R8, R3, 0x4, R22 ;  /* 0x0000000403087825 */ /* 0x002fc800078e0216 */
[C---:B--2---:R-:W-:Y:S01]  /*43290*/  IMAD.WIDE R6, R3.reuse, 0x4, R24 ;  /* 0x0000000403067825 */ /* 0x044fe200078e0218 */
[----:B------:R1:W-:Y:S03]  /*432a0*/  STL.64 [R1+0x858], R8 ;  /* 0x0008580801007387 */ /* 0x0003e60000100a00 */
[----:B---3--:R-:W-:Y:S01]  /*432b0*/  IMAD.WIDE R10, R3, 0x4, R26 ;  /* 0x00000004030a7825 */ /* 0x008fe200078e021a */
[----:B------:R2:W-:Y:S04]  /*432c0*/  STL.64 [R1+0x848], R6 ;  /* 0x0008480601007387 */ /* 0x0005e80000100a00 */
[----:B------:R3:W-:Y:S01]  /*432d0*/  STL.64 [R1+0x840], R10 ;  /* 0x0008400a01007387 */ /* 0x0007e20000100a00 */
[----:B-1----:R-:W-:-:S04]  /*432e0*/  IMAD.WIDE R8, R2, 0x4, R28 ;  /* 0x0000000402087825 */ /* 0x002fc800078e021c */
[----:B--2---:R-:W-:-:S05]  /*432f0*/  IMAD.WIDE R6, R2, 0x4, R30 ;  /* 0x0000000402067825 */ /* 0x004fca00078e021e */
[----:B------:R3:W-:Y:S04]  /*43300*/  STL.64 [R1+0x830], R6 ;  /* 0x0008300601007387 */ /* 0x0007e80000100a00 */
[----:B------:R3:W-:Y:S01]  /*43310*/  STL.64 [R1+0x838], R8 ;  /* 0x0008380801007387 */ /* 0x0007e20000100a00 */
[----:B------:R-:W-:-:S04]  /*43320*/  IMAD.WIDE R116, R3, 0x4, R116 ;  /* 0x0000000403747825 */ /* 0x000fc800078e0274 */
[----:B------:R-:W-:-:S04]  /*43330*/  IMAD.WIDE R236, R3, 0x4, R126 ;  /* 0x0000000403ec7825 */ /* 0x000fc800078e027e */
[----:B------:R-:W-:-:S04]  /*43340*/  IMAD.WIDE R118, R3, 0x4, R78 ;  /* 0x0000000403767825 */ /* 0x000fc800078e024e */
[----:B------:R-:W-:-:S04]  /*43350*/  IMAD.WIDE R120, R3, 0x4, R12 ;  /* 0x0000000403787825 */ /* 0x000fc800078e020c */
[----:B------:R-:W-:-:S04]  /*43360*/  IMAD.WIDE R240, R3, 0x4, R14 ;  /* 0x0000000403f07825 */ /* 0x000fc800078e020e */
[----:B---3--:R1:W-:Y:S04]  /*43370*/  STL.64 [R1+0x3df8], R6 ;  /* 0x003df80601007387 */ /* 0x0083e80000100a00 */
[----:B------:R-:W0:Y:S04]  /*43380*/  LDGDEPBAR ;  /* 0x00000000000079af */ /* 0x000e280000000000 */
[----:B-1----:R-:W2:Y:S04]  /*43390*/  LDL.64 R6, [R1+0x10b0] ;  /* 0x0010b00001067983 */ /* 0x002ea80000100a00 */
[----:B------:R1:W-:Y:S04]  /*433a0*/  STL.64 [R1+0x3df0], R2 ;  /* 0x003df00201007387 */ /* 0x0003e80000100a00 */
        /* <DEDUP_REMOVED lines=37> */
[----:B-1----:R-:W1:Y:S04]  /*43600*/  S2R R3, SR_TID.X ;  /* 0x0000000000037919 */ /* 0x002e680000002100 */
        /* <DEDUP_REMOVED lines=20> */
[----:B-1----:R-:W-:-:S03]  /*43750*/  LOP3.LUT R8, R3, 0x7f, RZ, 0xc0, !PT ;  /* 0x0000007f03087812 */ /* 0x002fc600078ec0ff */
[----:B------:R-:W4:Y:S04]  /*43760*/  LDL.LU.64 R188, [R1+0xce8] ;  /* 0x000ce80001bc7983 */ /* 0x000f280000300a00 */
[----:B------:R-:W4:Y:S04]  /*43770*/  LDL.LU.64 R190, [R1+0xcd8] ;  /* 0x000cd80001be7983 */ /* 0x000f280000300a00 */
[----:B------:R-:W4:Y:S04]  /*43780*/  LDL.LU.64 R214, [R1+0xcc8] ;  /* 0x000cc80001d67983 */ /* 0x000f280000300a00 */
[----:B------:R-:W4:Y:S04]  /*43790*/  LDL.LU.64 R212, [R1+0xcb8] ;  /* 0x000cb80001d47983 */ /* 0x000f280000300a00 */
[----:B------:R-:W4:Y:S01]  /*437a0*/  LDL.LU.64 R196, [R1+0xca8] ;  /* 0x000ca80001c47983 */ /* 0x000f220000300a00 */
[----:B------:R-:W-:-:S03]  /*437b0*/  IMAD.SHL.U32 R9, R8, 0x4, RZ ;  /* 0x0000000408097824 */ /* 0x000fc600078e00ff */
        /* <DEDUP_REMOVED lines=9> */
[----:B--2---:R1:W-:Y:S04]  /*43850*/  LDGSTS.E [R9+0x40000], [R6.64], P2 ;  /* 0x4000000006097fae */ /* 0x0043e80009121844 */
[----:B---3--:R2:W-:Y:S04]  /*43860*/  LDGSTS.E [R9+0x41000], [R12.64], P2 ;  /* 0x410000000c097fae */ /* 0x0085e80009121844 */
[----:B-1----:R-:W2:Y:S04]  /*43870*/  LDL.64 R6, [R1+0x1ad8] ;  /* 0x001ad80001067983 */ /* 0x002ea80000100a00 */
[----:B------:R2:W-:Y:S04]  /*43880*/  STL.64 [R1+0x3da8], R12 ;  /* 0x003da80c01007387 */ /* 0x0005e80000100a00 */
[----:B----4-:R1:W-:Y:S04]  /*43890*/  LDGSTS.E [R9+0x42000], [R10.64], P2 ;  /* 0x420000000a097fae */ /* 0x0103e80009121844 */
[----:B------:R4:W-:Y:S04]  /*438a0*/  LDGSTS.E [R9+0x43000], [R248.64], P2 ;  /* 0x43000000f8097fae */ /* 0x0009e80009121844 */
[----:B--2---:R-:W2:Y:S04]  /*438b0*/  LDL.64 R12, [R1] ;  /* 0x00000000010c7983 */ /* 0x004ea80000100a00 */
[----:B------:R1:W-:Y:S04]  /*438c0*/  STL.64 [R1+0x3db0], R10 ;  /* 0x003db00a01007387 */ /* 0x0003e80000100a00 */
[----:B------:R1:W-:Y:S04]  /*438d0*/  LDGSTS.E [R9+0x44000], [R242.64], P2 ;  /* 0x44000000f2097fae */ /* 0x0003e80009121844 */
[----:B-1----:R-:W2:Y:S01]  /*438e0*/  LDL.64 R10, [R1+0x850] ;  /* 0x00085000010a7983 */ /* 0x002ea20000100a00 */
[----:B------:R-:W-:-:S03]  /*438f0*/  LOP3.LUT R3, R3, 0x7f, RZ, 0xc0, !PT ;  /* 0x0000007f03037812 */ /* 0x000fc600078ec0ff */
[----:B------:R-:W-:Y:S01]  /*43900*/  STL.64 [R1+0x3d98], R248 ;  /* 0x003d98f801007387 */ /* 0x000fe20000100a00 */
[----:B------:R-:W-:-:S03]  /*43910*/  SHF.L.U32 R3, R3, 0x2, RZ ;  /* 0x0000000203037819 */ /* 0x000fc600000006ff */
[----:B------:R1:W-:Y:S04]  /*43920*/  STL.64 [R1+0x3da0], R242 ;  /* 0x003da0f201007387 */ /* 0x0003e80000100a00 */
[----:B------:R-:W-:Y:S04]  /*43930*/  STL.64 [R1+0x3d90], R4 ;  /* 0x003d900401007387 */ /* 0x000fe80000100a00 */
[----:B------:R-:W-:Y:S01]  /*43940*/  STL.64 [R1+0x3db8], R20 ;  /* 0x003db81401007387 */ /* 0x000fe20000100a00 */
[----:B-1----:R-:W-:-:S03]  /*43950*/  IMAD.SHL.U32 R243, R8, 0x4, RZ ;  /* 0x0000000408f37824 */ /* 0x002fc600078e00ff */
[----:B------:R1:W-:Y:S04]  /*43960*/  STL.64 [R1+0x3dc0], R22 ;  /* 0x003dc01601007387 */ /* 0x0003e80000100a00 */
        /* <DEDUP_REMOVED lines=50> */
[----:B------:R1:W-:Y:S04]  /*43c90*/  STL.64 [R1+0x3e38], R34 ;  /* 0x003e382201007387 */ /* 0x0003e80000100a00 */
[----:B------:R-:W-:Y:S04]  /*43ca0*/  STL.64 [R1+0x3e40], R36 ;  /* 0x003e402401007387 */ /* 0x000fe80000100a00 */
[----:B------:R1:W-:Y:S04]  /*43cb0*/  STL.64 [R1+0x3e48], R38 ;  /* 0x003e482601007387 */ /* 0x0003e80000100a00 */
[----:B------:R1:W-:Y:S04]  /*43cc0*/  STL.64 [R1+0x3e50], R40 ;  /* 0x003e502801007387 */ /* 0x0003e80000100a00 */
[----:B------:R2:W-:Y:S04]  /*43cd0*/  STL.64 [R1+0x3e58], R42 ;  /* 0x003e582a01007387 */ /* 0x0005e80000100a00 */
[----:B------:R2:W-:Y:S04]  /*43ce0*/  STL.64 [R1+0x3e60], R44 ;  /* 0x003e602c01007387 */ /* 0x0005e80000100a00 */
[----:B-1----:R-:W3:Y:S04]  /*43cf0*/  LDL.64 R22, [R1+0x1c70] ;  /* 0x001c700001167983 */ /* 0x002ee80000100a00 */
[----:B------:R-:W3:Y:S04]  /*43d00*/  LDL.64 R28, [R1+0x1c40] ;  /* 0x001c4000011c7983 */ /* 0x000ee80000100a00 */
[----:B------:R-:W3:Y:S04]  /*43d10*/  LDL.64 R14, [R1+0x1c10] ;  /* 0x001c1000010e7983 */ /* 0x000ee80000100a00 */
[----:B------:R-:W3:Y:S04]  /*43d20*/  LDL.64 R30, [R1+0x1be0] ;  /* 0x001be000011e7983 */ /* 0x000ee80000100a00 */
[----:B------:R-:W3:Y:S04]  /*43d30*/  LDL.64 R20, [R1+0x1bb0] ;  /* 0x001bb00001147983 */ /* 0x000ee80000100a00 */
[----:B------:R-:W3:Y:S04]  /*43d40*/  LDL.64 R26, [R1+0x1b80] ;  /* 0x001b8000011a7983 */ /* 0x000ee80000100a00 */
[----:B------:R-:W3:Y:S04]  /*43d50*/  LDL.64 R24, [R1+0x1b58] ;  /* 0x001b580001187983 */ /* 0x000ee80000100a00 */
[----:B----4-:R-:W4:Y:S04]  /*43d60*/  LDL.64 R248, [R1+0x1b28] ;  /* 0x001b280001f87983 */ /* 0x010f280000100a00 */
[----:B------:R-:W3:Y:S04]  /*43d70*/  LDL.64 R82, [R1+0x1b00] ;  /* 0x001b000001527983 */ /* 0x000ee80000100a00 */
[----:B------:R-:W3:Y:S04]  /*43d80*/  LDL.64 R72, [R1+0x1a98] ;  /* 0x001a980001487983 */ /* 0x000ee80000100a00 */
[----:B------:R-:W3:Y:S04]  /*43d90*/  LDL.64 R18, [R1+0x1a60] ;  /* 0x001a600001127983 */ /* 0x000ee80000100a00 */
[----:B------:R-:W3:Y:S04]  /*43da0*/  LDL.64 R4, [R1+0x1a28] ;  /* 0x001a280001047983 */ /* 0x000ee80000100a00 */
[----:B------:R-:W3:Y:S04]  /*43db0*/  LDL.64 R16, [R1+0x11a8] ;  /* 0x0011a80001107983 */ /* 0x000ee80000100a00 */
[----:B--2---:R1:W-:Y:S04]  /*43dc0*/  LDGSTS.E [R243+0x6b000], [R10.64], P2 ;  /* 0x6b0000000af37fae */ /* 0x0043e80009121844 */
[----:B------:R2:W-:Y:S04]  /*43dd0*/  LDGSTS.E [R243+0x6c000], [R12.64], P2 ;  /* 0x6c0000000cf37fae */ /* 0x0005e80009121844 */
[----:B------:R2:W-:Y:S04]  /*43de0*/  LDGSTS.E [R243+0x6d000], [R84.64], P2 ;  /* 0x6d00000054f37fae */ /* 0x0005e80009121844 */
[----:B------:R2:W-:Y:S01]  /*43df0*/  LDGSTS.E [R243+0x6e000], [R86.64], P2 ;  /* 0x6e00000056f37fae */ /* 0x0005e20009121844 */
[----:B-1----:R-:W-:-:S03]  /*43e00*/  LOP3.LUT R10, R3, 0x10, RZ, 0x3c, !PT ;  /* 0x00000010030a7812 */ /* 0x002fc600078e3cff */
        /* <DEDUP_REMOVED lines=13> */
[----:B------:R-:W3:Y:S04]  /*43ee0*/  LDL.64 R2, [R1+0xc60] ;  /* 0x000c600001027983 */ /* 0x000ee80000100a00 */
[----:B------:R1:W-:Y:S04]  /*43ef0*/  LDGSTS.E [R243+0x7c000], [R114.64], P2 ;  /* 0x7c00000072f37fae */ /* 0x0003e80009121844 */
[----:B------:R1:W-:Y:S04]  /*43f00*/  LDGSTS.E [R243+0x7d000], [R116.64], P2 ;  /* 0x7d00000074f37fae */ /* 0x0003e80009121844 */
[----:B------:R1:W-:Y:S04]  /*43f10*/  LDGSTS.E [R243+0x7e000], [R118.64], P2 ;  /* 0x7e00000076f37fae */ /* 0x0003e80009121844 */
[----:B------:R1:W-:Y:S04]  /*43f20*/  LDGSTS.E [R243+0x7f000], [R120.64], P2 ;  /* 0x7f00000078f37fae */ /* 0x0003e80009121844 */
[----:B------:R1:W-:Y:S04]  /*43f30*/  LDGSTS.E [R10+0x40200], [R6.64], P2 ;  /* 0x40200000060a7fae */ /* 0x0003e80009121844 */
[----:B------:R2:W-:Y:S04]  /*43f40*/  LDGSTS.E [R10+0x41200], [R246.64], P2 ;  /* 0x41200000f60a7fae */ /* 0x0005e80009121844 */
[----:B------:R2:W-:Y:S04]  /*43f50*/  LDGSTS.E [R10+0x42200], [R134.64], P2 ;  /* 0x42200000860a7fae */ /* 0x0005e80009121844 */
[----:B-1----:R-:W4:Y:S04]  /*43f60*/  LDL.64 R6, [R1+0x8e8] ;  /* 0x0008e80001067983 */ /* 0x002f280000100a00 */
        /* <DEDUP_REMOVED lines=41> */
[----:B--2---:R-:W4:Y:S04]  /*44200*/  LDL.64 R12, [R1+0x19c0] ;  /* 0x0019c000010c7983 */ /* 0x004f280000100a00 */
[----:B------:R-:W4:Y:S04]  /*44210*/  LDL.64 R70, [R1+0x1188] ;  /* 0x0011880001467983 */ /* 0x000f280000100a00 */
[----:B------:R-:W4:Y:S04]  /*44220*/  LDL.64 R34, [R1+0xf70] ;  /* 0x000f700001227983 */ /* 0x000f280000100a00 */
[----:B------:R-:W4:Y:S04]  /*44230*/  LDL.64 R32, [R1+0xf50] ;  /* 0x000f500001207983 */ /* 0x000f280000100a00 */
[----:B------:R-:W4:Y:S04]  /*44240*/  LDL.64 R80, [R1+0xf28] ;  /* 0x000f280001507983 */ /* 0x000f280000100a00 */
[----:B------:R-:W4:Y:S04]  /*44250*/  LDL.64 R38, [R1+0x1c60] ;  /* 0x001c600001267983 */ /* 0x000f280000100a00 */
[----:B------:R-:W4:Y:S04]  /*44260*/  LDL.64 R36, [R1+0x1c30] ;  /* 0x001c300001247983 */ /* 0x000f280000100a00 */
[----:B------:R-:W4:Y:S01]  /*44270*/  LDL.64 R40, [R1+0x1e30] ;  /* 0x001e300001287983 */ /* 0x000f220000100a00 */
[----:B------:R-:W-:-:S03]  /*44280*/  LOP3.LUT R242, R9, 0x60, RZ, 0x3c, !PT ;  /* 0x0000006009f27812 */ /* 0x000fc600078e3cff */
[----:B------:R-:W4:Y:S01]  /*44290*/  LDL.64 R42, [R1+0x1f80] ;  /* 0x001f8000012a7983 */ /* 0x000f220000100a00 */
[----:B------:R-:W-:-:S03]  /*442a0*/  IMAD.SHL.U32 R8, R8, 0x4, RZ ;  /* 0x0000000408087824 */ /* 0x000fc600078e00ff */
[----:B------:R-:W4:Y:S04]  /*442b0*/  LDL.64 R44, [R1+0x2060] ;  /* 0x00206000012c7983 */ /* 0x000f280000100a00 */
[----:B---3--:R3:W-:Y:S04]  /*442c0*/  LDGSTS.E [R10+0x6c200], [R2.64], P2 ;  /* 0x6c200000020a7fae */ /* 0x0087e80009121844 */
[----:B------:R1:W-:Y:S04]  /*442d0*/  LDGSTS.E [R10+0x6d200], [R244.64], P2 ;  /* 0x6d200000f40a7fae */ /* 0x0003e80009121844 */
[----:B------:R1:W-:Y:S04]  /*442e0*/  LDGSTS.E [R10+0x6e200], [R206.64], P2 ;  /* 0x6e200000ce0a7fae */ /* 0x0003e80009121844 */
[----:B---3--:R-:W3:Y:S04]  /*442f0*/  LDL.64 R2, [R1+0x1ad0] ;  /* 0x001ad00001027983 */ /* 0x008ee80000100a00 */
[----:B------:R1:W-:Y:S04]  /*44300*/  LDGSTS.E [R10+0x6f200], [R208.64], P2 ;  /* 0x6f200000d00a7fae */ /* 0x0003e80009121844 */
[----:B------:R1:W-:Y:S04]  /*44310*/  LDGSTS.E [R10+0x70200], [R210.64], P2 ;  /* 0x70200000d20a7fae */ /* 0x0003e80009121844 */
[----:B----4-:R4:W-:Y:S04]  /*44320*/  LDGSTS.E [R10+0x71200], [R6.64], P2 ;  /* 0x71200000060a7fae */ /* 0x0109e80009121844 */
[----:B------:R1:W-:Y:S04]  /*44330*/  LDGSTS.E [R10+0x72200], [R220.64], P2 ;  /* 0x72200000dc0a7fae */ /* 0x0003e80009121844 */
[----:B------:R1:W-:Y:S04]  /*44340*/  LDGSTS.E [R10+0x73200], [R216.64], P2 ;  /* 0x73200000d80a7fae */ /* 0x0003e80009121844 */
[----:B----4-:R-:W4:Y:S04]  /*44350*/  LDL.64 R6, [R1+0x19f0] ;  /* 0x0019f00001067983 */ /* 0x010f280000100a00 */
[----:B------:R1:W-:Y:S04]  /*44360*/  LDGSTS.E [R10+0x74200], [R218.64], P2 ;  /* 0x74200000da0a7fae */ /* 0x0003e80009121844 */
[----:B------:R1:W-:Y:S04]  /*44370*/  LDGSTS.E [R10+0x75200], [R250.64], P2 ;  /* 0x75200000fa0a7fae */ /* 0x0003e80009121844 */
[----:B------:R1:W-:Y:S04]  /*44380*/  LDGSTS.E [R10+0x76200], [R222.64], P2 ;  /* 0x76200000de0a7fae */ /* 0x0003e80009121844 */
[----:B------:R1:W-:Y:S01]  /*44390*/  LDGSTS.E [R10+0x77200], [R224.64], P2 ;  /* 0x77200000e00a7fae */ /* 0x0003e20009121844 */
[----:B------:R-:W-:-:S03]  /*443a0*/  LOP3.LUT R11, R9, 0x20, RZ, 0x3c, !PT ;  /* 0x00000020090b7812 */ /* 0x000fc600078e3cff */
        /* <DEDUP_REMOVED lines=19> */
[----:B------:R1:W-:Y:S04]  /*444e0*/  LDGSTS.E [R11+0x47400], [R248.64], P2 ;  /* 0x47400000f80b7fae */ /* 0x0003e80009121844 */
[----:B------:R1:W-:Y:S04]  /*444f0*/  LDGSTS.E [R11+0x48400], [R82.64], P2 ;  /* 0x48400000520b7fae */ /* 0x0003e80009121844 */
[----:B------:R-:W4:Y:S04]  /*44500*/  LDL.64 R28, [R1+0xe60] ;  /* 0x000e6000011c7983 */ /* 0x000f280000100a00 */
[----:B-1----:R-:W4:Y:S04]  /*44510*/  LDL.64 R248, [R1+0x1030] ;  /* 0x0010300001f87983 */ /* 0x002f280000100a00 */
[----:B------:R-:W4:Y:S04]  /*44520*/  LDL.64 R82, [R1+0xfb0] ;  /* 0x000fb00001527983 */ /* 0x000f280000100a00 */
[----:B------:R-:W4:Y:S04]  /*44530*/  LDL.64 R26, [R1+0xd98] ;  /* 0x000d9800011a7983 */ /* 0x000f280000100a00 */
[----:B------:R-:W4:Y:S04]  /*44540*/  LDL.64 R24, [R1+0xd88] ;  /* 0x000d880001187983 */ /* 0x000f280000100a00 */
[----:B---3--:R1:W-:Y:S04]  /*44550*/  LDGSTS.E [R11+0x49400], [R2.64], P2 ;  /* 0x49400000020b7fae */ /* 0x0083e80009121844 */
[----:B------:R3:W-:Y:S04]  /*44560*/  LDGSTS.E [R11+0x4a400], [R72.64], P2 ;  /* 0x4a400000480b7fae */ /* 0x0007e80009121844 */
[----:B------:R3:W-:Y:S04]  /*44570*/  LDGSTS.E [R11+0x4b400], [R18.64], P2 ;  /* 0x4b400000120b7fae */ /* 0x0007e80009121844 */
[----:B-1----:R-:W2:Y:S04]  /*44580*/  LDL.64 R2, [R1+0xf98] ;  /* 0x000f980001027983 */ /* 0x002ea80000100a00 */
[----:B------:R1:W-:Y:S04]  /*44590*/  LDGSTS.E [R11+0x4c400], [R4.64], P2 ;  /* 0x4c400000040b7fae */ /* 0x0003e80009121844 */
[----:B---3--:R-:W3:Y:S04]  /*445a0*/  LDL.64 R18, [R1+0xec8] ;  /* 0x000ec80001127983 */ /* 0x008ee80000100a00 */
[----:B------:R-:W3:Y:S04]  /*445b0*/  LDL.64 R72, [R1+0xd48] ;  /* 0x000d480001487983 */ /* 0x000ee80000100a00 */
[----:B-1----:R-:W3:Y:S04]  /*445c0*/  LDL.64 R4, [R1+0xf08] ;  /* 0x000f080001047983 */ /* 0x002ee80000100a00 */
[----:B----4-:R1:W-:Y:S04]  /*445d0*/  LDGSTS.E [R11+0x4d400], [R6.64], P2 ;  /* 0x4d400000060b7fae */ /* 0x0103e80009121844 */
[----:B------:R4:W-:Y:S04]  /*445e0*/  LDGSTS.E [R11+0x4e400], [R12.64], P2 ;  /* 0x4e4000000c0b7fae */ /* 0x0009e80009121844 */
[----:B------:R4:W-:Y:S04]  /*445f0*/  LDGSTS.E [R11+0x4f400], [R16.64], P2 ;  /* 0x4f400000100b7fae */ /* 0x0009e80009121844 */
[----:B-1----:R-:W3:Y:S04]  /*44600*/  LDL.64 R6, [R1+0xee8] ;  /* 0x000ee80001067983 */ /* 0x002ee80000100a00 */
[----:B----4-:R-:W3:Y:S04]  /*44610*/  LDL.64 R12, [R1+0xea8] ;  /* 0x000ea800010c7983 */ /* 0x010ee80000100a00 */
[----:B------:R1:W-:Y:S04]  /*44620*/  LDGSTS.E [R11+0x50400], [R70.64], P2 ;  /* 0x50400000460b7fae */ /* 0x0003e80009121844 */
[----:B------:R-:W3:Y:S04]  /*44630*/  LDL.64 R16, [R1+0xdd0] ;  /* 0x000dd00001107983 */ /* 0x000ee80000100a00 */
[----:B-1----:R-:W3:Y:S04]  /*44640*/  LDL.64 R70, [R1+0xe80] ;  /* 0x000e800001467983 */ /* 0x002ee80000100a00 */
[----:B------:R1:W-:Y:S04]  /*44650*/  LDGSTS.E [R11+0x51400], [R22.64], P2 ;  /* 0x51400000160b7fae */ /* 0x0003e80009121844 */
[----:B------:R1:W-:Y:S04]  /*44660*/  LDGSTS.E [R11+0x52400], [R14.64], P2 ;  /* 0x524000000e0b7fae */ /* 0x0003e80009121844 */
[----:B-1----:R-:W3:Y:S04]  /*44670*/  LDL.64 R22, [R1+0xe40] ;  /* 0x000e400001167983 */ /* 0x002ee80000100a00 */
[----:B------:R1:W-:Y:S04]  /*44680*/  LDGSTS.E [R11+0x53400], [R30.64], P2 ;  /* 0x534000001e0b7fae */ /* 0x0003e80009121844 */
[----:B------:R-:W3:Y:S04]  /*44690*/  LDL.64 R14, [R1+0xdb0] ;  /* 0x000db000010e7983 */ /* 0x000ee80000100a00 */
[----:B------:R1:W-:Y:S04]  /*446a0*/  LDGSTS.E [R11+0x54400], [R20.64], P2 ;  /* 0x54400000140b7fae */ /* 0x0003e80009121844 */
[----:B-1----:R-:W3:Y:S04]  /*446b0*/  LDL.64 R30, [R1+0xd68] ;  /* 0x000d6800011e7983 */ /* 0x002ee80000100a00 */
[----:B------:R-:W3:Y:S04]  /*446c0*/  LDL.64 R20, [R1+0xd78] ;  /* 0x000d780001147983 */ /* 0x000ee80000100a00 */
[----:B------:R1:W-:Y:S04]  /*446d0*/  LDGSTS.E [R11+0x55400], [R248.64], P2 ;  /* 0x55400000f80b7fae */ /* 0x0003e80009121844 */
[----:B------:R1:W-:Y:S04]  /*446e0*/  LDGSTS.E [R11+0x56400], [R82.64], P2 ;  /* 0x56400000520b7fae */ /* 0x0003e80009121844 */
[----:B-1----:R-:W3:Y:S04]  /*446f0*/  LDL.64 R248, [R1+0xd58] ;  /* 0x000d580001f87983 */ /* 0x002ee80000100a00 */
[----:B------:R-:W3:Y:S04]  /*44700*/  LDL.64 R82, [R1+0xd30] ;  /* 0x000d300001527983 */ /* 0x000ee80000100a00 */
[----:B--2---:R1:W-:Y:S04]  /*44710*/  LDGSTS.E [R11+0x57400], [R2.64], P2 ;  /* 0x57400000020b7fae */ /* 0x0043e80009121844 */
[----:B------:R2:W-:Y:S04]  /*44720*/  LDGSTS.E [R11+0x58400], [R34.64], P2 ;  /* 0x58400000220b7fae */ /* 0x0005e80009121844 */
[----:B------:R2:W-:Y:S04]  /*44730*/  LDGSTS.E [R11+0x59400], [R32.64], P2 ;  /* 0x59400000200b7fae */ /* 0x0005e80009121844 */
[----:B-1----:R-:W4:Y:S04]  /*44740*/  LDL.64 R2, [R1+0xd20] ;  /* 0x000d200001027983 */ /* 0x002f280000100a00 */
[----:B------:R1:W-:Y:S04]  /*44750*/  LDGSTS.E [R11+0x5a400], [R80.64], P2 ;  /* 0x5a400000500b7fae */ /* 0x0003e80009121844 */
[----:B---3--:R3:W-:Y:S04]  /*44760*/  LDGSTS.E [R11+0x5b400], [R4.64], P2 ;  /* 0x5b400000040b7fae */ /* 0x0087e80009121844 */
[----:B--2---:R-:W2:Y:S04]  /*44770*/  LDL.64 R32, [R1+0xc40] ;  /* 0x000c400001207983 */ /* 0x004ea80000100a00 */
[----:B-1----:R-:W2:Y:S04]  /*44780*/  LDL.64 R80, [R1+0xa18] ;  /* 0x000a180001507983 */ /* 0x002ea80000100a00 */
[----:B---3--:R-:W3:Y:S04]  /*44790*/  LDL.64 R4, [R1+0xd00] ;  /* 0x000d000001047983 */ /* 0x008ee80000100a00 */
        /* <DEDUP_REMOVED lines=8> */
[----:B------:R-:W2:Y:S04]  /*44820*/  S2R R10, SR_TID.X ;  /* 0x00000000000a7919 */ /* 0x000ea80000002100 */
[----:B-1----:R-:W2:Y:S04]  /*44830*/  LDL.64 R70, [R1+0xcc0] ;  /* 0x000cc00001467983 */ /* 0x002ea80000100a00 */
[----:B------:R-:W2:Y:S04]  /*44840*/  LDL.64 R28, [R1+0x9e0] ;  /* 0x0009e000011c7983 */ /* 0x000ea80000100a00 */
[----:B------:R-:W2:Y:S04]  /*44850*/  LDL.64 R34, [R1+0x1a20] ;  /* 0x001a200001227983 */ /* 0x000ea80000100a00 */
[----:B------:R1:W-:Y:S04]  /*44860*/  LDGSTS.E [R11+0x61400], [R22.64], P2 ;  /* 0x61400000160b7fae */ /* 0x0003e80009121844 */
[----:B------:R1:W-:Y:S04]  /*44870*/  LDGSTS.E [R11+0x62400], [R16.64], P2 ;  /* 0x62400000100b7fae */ /* 0x0003e80009121844 */
[----:B------:R1:W-:Y:S04]  /*44880*/  LDGSTS.E [R11+0x63400], [R14.64], P2 ;  /* 0x634000000e0b7fae */ /* 0x0003e80009121844 */
[----:B-1----:R-:W2:Y:S04]  /*44890*/  LDL.64 R22, [R1+0xcb0] ;  /* 0x000cb00001167983 */ /* 0x002ea80000100a00 */
[----:B------:R-:W2:Y:S04]  /*448a0*/  LDL.64 R16, [R1+0xca0] ;  /* 0x000ca00001107983 */ /* 0x000ea80000100a00 */
[----:B------:R1:W-:Y:S04]  /*448b0*/  LDGSTS.E [R11+0x64400], [R26.64], P2 ;  /* 0x644000001a0b7fae */ /* 0x0003e80009121844 */
[----:B------:R1:W-:Y:S04]  /*448c0*/  LDGSTS.E [R11+0x65400], [R24.64], P2 ;  /* 0x65400000180b7fae */ /* 0x0003e80009121844 */
[----:B------:R-:W2:Y:S04]  /*448d0*/  LDL.64 R14, [R1+0xc90] ;  /* 0x000c9000010e7983 */ /* 0x000ea80000100a00 */
[----:B------:R1:W-:Y:S04]  /*448e0*/  LDGSTS.E [R11+0x66400], [R20.64], P2 ;  /* 0x66400000140b7fae */ /* 0x0003e80009121844 */
[----:B------:R1:W-:Y:S04]  /*448f0*/  LDGSTS.E [R11+0x67400], [R30.64], P2 ;  /* 0x674000001e0b7fae */ /* 0x0003e80009121844 */
[----:B-1----:R-:W2:Y:S04]  /*44900*/  LDL.64 R26, [R1+0x870] ;  /* 0x00087000011a7983 */ /* 0x002ea80000100a00 */
[----:B------:R-:W2:Y:S04]  /*44910*/  LDL.64 R20, [R1+0xc78] ;  /* 0x000c780001147983 */ /* 0x000ea80000100a00 */
        /* <DEDUP_REMOVED lines=8> */
[----:B----4-:R1:W-:Y:S04]  /*449a0*/  LDGSTS.E [R11+0x6b400], [R2.64], P2 ;  /* 0x6b400000020b7fae */ /* 0x0103e80009121844 */
[----:B-1----:R-:W4:Y:S04]  /*449b0*/  LDL.64 R2, [R1+0x9a8] ;  /* 0x0009a80001027983 */ /* 0x002f280000100a00 */
[----:B---3--:R1:W-:Y:S04]  /*449c0*/  LDGSTS.E [R11+0x6c400], [R4.64], P2 ;  /* 0x6c400000040b7fae */ /* 0x0083e80009121844 */
[----:B-1----:R-:W3:Y:S04]  /*449d0*/  LDL.64 R4, [R1+0x968] ;  /* 0x0009680001047983 */ /* 0x002ee80000100a00 */
[----:B--2---:R1:W-:Y:S04]  /*449e0*/  LDGSTS.E [R11+0x6d400], [R6.64], P2 ;  /* 0x6d400000060b7fae */ /* 0x0043e80009121844 */
[----:B------:R2:W-:Y:S04]  /*449f0*/  LDGSTS.E [R11+0x6e400], [R18.64], P2 ;  /* 0x6e400000120b7fae */ /* 0x0005e80009121844 */
[----:B------:R2:W-:Y:S04]  /*44a00*/  LDGSTS.E [R11+0x6f400], [R12.64], P2 ;  /* 0x6f4000000c0b7fae */ /* 0x0005e80009121844 */
[----:B-1----:R-:W3:Y:S04]  /*44a10*/  LDL.64 R6, [R1+0x8f0] ;  /* 0x0008f00001067983 */ /* 0x002ee80000100a00 */
[----:B--2---:R-:W2:Y:S04]  /*44a20*/  LDL.64 R18, [R1+0x1db0] ;  /* 0x001db00001127983 */ /* 0x004ea80000100a00 */
[----:B------:R-:W2:Y:S04]  /*44a30*/  LDL.64 R12, [R1+0x8b0] ;  /* 0x0008b000010c7983 */ /* 0x000ea80000100a00 */
[----:B------:R1:W-:Y:S04]  /*44a40*/  LDGSTS.E [R11+0x70400], [R70.64], P2 ;  /* 0x70400000460b7fae */ /* 0x0003e80009121844 */
[----:B-1----:R-:W2:Y:S04]  /*44a50*/  LDL.64 R70, [R1+0x1dd8] ;  /* 0x001dd80001467983 */ /* 0x002ea80000100a00 */
[----:B------:R1:W-:Y:S04]  /*44a60*/  LDGSTS.E [R11+0x71400], [R22.64], P2 ;  /* 0x71400000160b7fae */ /* 0x0003e80009121844 */
[----:B------:R1:W-:Y:S04]  /*44a70*/  LDGSTS.E [R11+0x72400], [R16.64], P2 ;  /* 0x72400000100b7fae */ /* 0x0003e80009121844 */
[----:B-1----:R-:W2:Y:S04]  /*44a80*/  LDL.64 R22, [R1+0x1d88] ;  /* 0x001d880001167983 */ /* 0x002ea80000100a00 */
[----:B------:R-:W2:Y:S04]  /*44a90*/  LDL.64 R16, [R1+0x1d10] ;  /* 0x001d100001107983 */ /* 0x000ea80000100a00 */
[----:B------:R1:W-:Y:S04]  /*44aa0*/  LDGSTS.E [R11+0x73400], [R14.64], P2 ;  /* 0x734000000e0b7fae */ /* 0x0003e80009121844 */
        /* <DEDUP_REMOVED lines=9> */
[----:B------:R1:W-:Y:S01]  /*44b40*/  LDGSTS.E [R11+0x79400], [R28.64], P2 ;  /* 0x794000001c0b7fae */ /* 0x0003e20009121844 */
[----:B------:R-:W-:-:S03]  /*44b50*/  LOP3.LUT R10, R10, 0x7f, RZ, 0xc0, !PT ;  /* 0x0000007f0a0a7812 */ /* 0x000fc600078ec0ff */
[----:B-1----:R-:W2:Y:S04]  /*44b60*/  LDL.64 R32, [R1+0x19e8] ;  /* 0x0019e80001207983 */ /* 0x002ea80000100a00 */
[----:B------:R-:W2:Y:S04]  /*44b70*/  LDL.64 R80, [R1+0x19b8] ;  /* 0x0019b80001507983 */ /* 0x000ea80000100a00 */
[----:B------:R-:W2:Y:S04]  /*44b80*/  LDL.64 R28, [R1+0x1160] ;  /* 0x00116000011c7983 */ /* 0x000ea80000100a00 */
[----:B----4-:R1:W-:Y:S04]  /*44b90*/  LDGSTS.E [R11+0x7a400], [R2.64], P2 ;  /* 0x7a400000020b7fae */ /* 0x0103e80009121844 */
[----:B-1----:R-:W4:Y:S04]  /*44ba0*/  LDL.64 R2, [R1+0x1c38] ;  /* 0x001c380001027983 */ /* 0x002f280000100a00 */
[----:B---3--:R1:W-:Y:S04]  /*44bb0*/  LDGSTS.E [R11+0x7b400], [R4.64], P2 ;  /* 0x7b400000040b7fae */ /* 0x0083e80009121844 */
[----:B------:R3:W-:Y:S04]  /*44bc0*/  LDGSTS.E [R11+0x7c400], [R82.64], P2 ;  /* 0x7c400000520b7fae */ /* 0x0007e80009121844 */
[----:B-1----:R-:W4:Y:S04]  /*44bd0*/  LDL.64 R4, [R1+0x1c08] ;  /* 0x001c080001047983 */ /* 0x002f280000100a00 */
[----:B------:R1:W-:Y:S04]  /*44be0*/  LDGSTS.E [R11+0x7d400], [R6.64], P2 ;  /* 0x7d400000060b7fae */ /* 0x0003e80009121844 */
[----:B---3--:R-:W3:Y:S04]  /*44bf0*/  LDL.64 R82, [R1+0x1bd8] ;  /* 0x001bd80001527983 */ /* 0x008ee80000100a00 */
[----:B--2---:R2:W-:Y:S04]  /*44c00*/  LDGSTS.E [R11+0x7e400], [R12.64], P2 ;  /* 0x7e4000000c0b7fae */ /* 0x0045e80009121844 */
[----:B-1----:R-:W3:Y:S01]  /*44c10*/  LDL.64 R6, [R1+0x1ba8] ;  /* 0x001ba80001067983 */ /* 0x002ee20000100a00 */
[----:B------:R-:W-:-:S03]  /*44c20*/  IMAD.SHL.U32 R10, R10, 0x4, RZ ;  /* 0x000000040a0a7824 */ /* 0x000fc600078e00ff */
[----:B------:R1:W-:Y:S04]  /*44c30*/  LDGSTS.E [R11+0x7f400], [R26.64], P2 ;  /* 0x7f4000001a0b7fae */ /* 0x0003e80009121844 */
[----:B--2---:R-:W2:Y:S01]  /*44c40*/  LDL.64 R12, [R1+0x1b78] ;  /* 0x001b7800010c7983 */ /* 0x004ea20000100a00 */
[----:B------:R-:W-:-:S05]  /*44c50*/  LOP3.LUT R10, R10, 0x30, RZ, 0x3c, !PT ;  /* 0x000000300a0a7812 */ /* 0x000fca00078e3cff */
        /* <DEDUP_REMOVED lines=23> */
[----:B------:R1:W-:Y:S04]  /*44dd0*/  LDGSTS.E [R10+0x4b600], [R4.64], P2 ;  /* 0x4b600000040a7fae */ /* 0x0003e80009121844 */
[----:B---3--:R3:W-:Y:S04]  /*44de0*/  LDGSTS.E [R10+0x4c600], [R82.64], P2 ;  /* 0x4c600000520a7fae */ /* 0x0087e80009121844 */
[----:B-1----:R-:W4:Y:S04]  /*44df0*/  LDL.64 R4, [R1+0x1070] ;  /* 0x0010700001047983 */ /* 0x002f280000100a00 */
[----:B------:R1:W-:Y:S04]  /*44e00*/  LDGSTS.E [R10+0x4d600], [R6.64], P2 ;  /* 0x4d600000060a7fae */ /* 0x0003e80009121844 */
[----:B---3--:R-:W3:Y:S04]  /*44e10*/  LDL.64 R82, [R1+0xf90] ;  /* 0x000f900001527983 */ /* 0x008ee80000100a00 */
[----:B--2---:R2:W-:Y:S04]  /*44e20*/  LDGSTS.E [R10+0x4e600], [R12.64], P2 ;  /* 0x4e6000000c0a7fae */ /* 0x0045e80009121844 */
[----:B-1----:R-:W3:Y:S04]  /*44e30*/  LDL.64 R6, [R1+0x1048] ;  /* 0x0010480001067983 */ /* 0x002ee80000100a00 */
[----:B--2---:R-:W3:Y:S04]  /*44e40*/  LDL.64 R12, [R1+0xfa8] ;  /* 0x000fa800010c7983 */ /* 0x004ee80000100a00 */
[----:B------:R1:W-:Y:S04]  /*44e50*/  LDGSTS.E [R10+0x4f600], [R70.64], P2 ;  /* 0x4f600000460a7fae */ /* 0x0003e80009121844 */
[----:B------:R1:W-:Y:S04]  /*44e60*/  LDGSTS.E [R10+0x50600], [R18.64], P2 ;  /* 0x50600000120a7fae */ /* 0x0003e80009121844 */
[----:B-1----:R-:W3:Y:S04]  /*44e70*/  LDL.64 R70, [R1+0xf68] ;  /* 0x000f680001467983 */ /* 0x002ee80000100a00 */
[----:B------:R-:W3:Y:S04]  /*44e80*/  LDL.64 R18, [R1+0xee0] ;  /* 0x000ee00001127983 */ /* 0x000ee80000100a00 */
[----:B------:R1:W-:Y:S04]  /*44e90*/  LDGSTS.E [R10+0x51600], [R22.64], P2 ;  /* 0x51600000160a7fae */ /* 0x0003e80009121844 */
        /* <DEDUP_REMOVED lines=9> */
[----:B------:R1:W-:Y:S04]  /*44f30*/  LDGSTS.E [R10+0x57600], [R80.64], P2 ;  /* 0x57600000500a7fae */ /* 0x0003e80009121844 */
[----:B------:R1:W-:Y:S04]  /*44f40*/  LDGSTS.E [R10+0x58600], [R248.64], P2 ;  /* 0x58600000f80a7fae */ /* 0x0003e80009121844 */
[----:B------:R-:W3:Y:S04]  /*44f50*/  LDL.64 R34, [R1+0xdf0] ;  /* 0x000df00001227983 */ /* 0x000ee80000100a00 */
[----:B-1----:R-:W3:Y:S04]  /*44f60*/  LDL.64 R32, [R1+0xd40] ;  /* 0x000d400001207983 */ /* 0x002ee80000100a00 */
[----:B------:R-:W3:Y:S04]  /*44f70*/  LDL.64 R248, [R1+0xe58] ;  /* 0x000e580001f87983 */ /* 0x000ee80000100a00 */
[----:B------:R-:W3:Y:S04]  /*44f80*/  LDL.64 R80, [R1+0xc88] ;  /* 0x000c880001507983 */ /* 0x000ee80000100a00 */
[----:B----4-:R1:W-:Y:S04]  /*44f90*/  LDGSTS.E [R10+0x59600], [R2.64], P2 ;  /* 0x59600000020a7fae */ /* 0x0103e80009121844 */
[----:B------:R4:W-:Y:S04]  /*44fa0*/  LDGSTS.E [R10+0x5a600], [R28.64], P2 ;  /* 0x5a6000001c0a7fae */ /* 0x0009e80009121844 */
[----:B------:R4:W-:Y:S04]  /*44fb0*/  LDGSTS.E [R10+0x5b600], [R30.64], P2 ;  /* 0x5b6000001e0a7fae */ /* 0x0009e80009121844 */
[----:B-1----:R-:W2:Y:S04]  /*44fc0*/  LDL.64 R2, [R1+0xe38] ;  /* 0x000e380001027983 */ /* 0x002ea80000100a00 */
[----:B----4-:R-:W4:Y:S04]  /*44fd0*/  LDL.64 R28, [R1+0x9d8] ;  /* 0x0009d800011c7983 */ /* 0x010f280000100a00 */
[----:B------:R1:W-:Y:S04]  /*44fe0*/  LDGSTS.E [R10+0x5c600], [R4.64], P2 ;  /* 0x5c600000040a7fae */ /* 0x0003e80009121844 */
[----:B------:R-:W4:Y:S04]  /*44ff0*/  LDL.64 R30, [R1+0xdd8] ;  /* 0x000dd800011e7983 */ /* 0x000f280000100a00 */
[----:B-1----:R-:W4:Y:S04]  /*45000*/  LDL.64 R4, [R1+0xde0] ;  /* 0x000de00001047983 */ /* 0x002f280000100a00 */
[----:B---3--:R1:W-:Y:S04]  /*45010*/  LDGSTS.E [R10+0x5d600], [R6.64], P2 ;  /* 0x5d600000060a7fae */ /* 0x0083e80009121844 */
[----:B------:R3:W-:Y:S04]  /*45020*/  LDGSTS.E [R10+0x5e600], [R26.64], P2 ;  /* 0x5e6000001a0a7fae */ /* 0x0007e80009121844 */
[----:B------:R3:W-:Y:S04]  /*45030*/  LDGSTS.E [R10+0x5f600], [R12.64], P2 ;  /* 0x5f6000000c0a7fae */ /* 0x0007e80009121844 */
[----:B-1----:R-:W4:Y:S04]  /*45040*/  LDL.64 R6, [R1+0xde8] ;  /* 0x000de80001067983 */ /* 0x002f280000100a00 */
[----:B------:R1:W-:Y:S04]  /*45050*/  LDGSTS.E [R10+0x60600], [R82.64], P2 ;  /* 0x60600000520a7fae */ /* 0x0003e80009121844 */
[----:B---3--:R-:W3:Y:S04]  /*45060*/  LDL.64 R12, [R1+0xdf8] ;  /* 0x000df800010c7983 */ /* 0x008ee80000100a00 */
[----:B------:R-:W3:Y:S04]  /*45070*/  LDL.64 R26, [R1+0x8e0] ;  /* 0x0008e000011a7983 */ /* 0x000ee80000100a00 */
        /* <DEDUP_REMOVED lines=17> */
[----:B------:R1:W-:Y:S04]  /*45190*/  LDGSTS.E [R10+0x69600], [R248.64], P2 ;  /* 0x69600000f80a7fae */ /* 0x0003e80009121844 */
[----:B-1----:R-:W3:Y:S04]  /*451a0*/  LDL.64 R248, [R1+0xa10] ;  /* 0x000a100001f87983 */ /* 0x002ee80000100a00 */
[----:B--2---:R1:W-:Y:S04]  /*451b0*/  LDGSTS.E [R10+0x6a600], [R2.64], P2 ;  /* 0x6a600000020a7fae */ /* 0x0043e80009121844 */
[----:B-1----:R-:W2:Y:S04]  /*451c0*/  LDL.64 R2, [R1+0x960] ;  /* 0x0009600001027983 */ /* 0x002ea80000100a00 */
[----:B----4-:R1:W-:Y:S04]  /*451d0*/  LDGSTS.E [R10+0x6b600], [R30.64], P2 ;  /* 0x6b6000001e0a7fae */ /* 0x0103e80009121844 */
[----:B------:R4:W-:Y:S04]  /*451e0*/  LDGSTS.E [R10+0x6c600], [R4.64], P2 ;  /* 0x6c600000040a7fae */ /* 0x0009e80009121844 */
[----:B-1----:R-:W2:Y:S04]  /*451f0*/  LDL.64 R30, [R1+0x868] ;  /* 0x00086800011e7983 */ /* 0x002ea80000100a00 */
[----:B----4-:R-:W4:Y:S04]  /*45200*/  LDL.64 R4, [R1+0x920] ;  /* 0x0009200001047983 */ /* 0x010f280000100a00 */
[----:B------:R1:W-:Y:S04]  /*45210*/  LDGSTS.E [R10+0x6d600], [R6.64], P2 ;  /* 0x6d600000060a7fae */ /* 0x0003e80009121844 */
[----:B---3--:R3:W-:Y:S04]  /*45220*/  LDGSTS.E [R10+0x6e600], [R12.64], P2 ;  /* 0x6e6000000c0a7fae */ /* 0x0087e80009121844 */
[----:B-1----:R-:W4:Y:S04]  /*45230*/  LDL.64 R6, [R1+0x8a8] ;  /* 0x0008a80001067983 */ /* 0x002f280000100a00 */
[----:B---3--:R-:W3:Y:S04]  /*45240*/  LDL.64 R12, [R1+0x1ef8] ;  /* 0x001ef800010c7983 */ /* 0x008ee80000100a00 */
[----:B------:R1:W-:Y:S04]  /*45250*/  LDGSTS.E [R10+0x6f600], [R82.64], P2 ;  /* 0x6f600000520a7fae */ /* 0x0003e80009121844 */
[----:B------:R1:W-:Y:S04]  /*45260*/  LDGSTS.E [R10+0x70600], [R70.64], P2 ;  /* 0x70600000460a7fae */ /* 0x0003e80009121844 */
[----:B-1----:R-:W3:Y:S04]  /*45270*/  LDL.64 R82, [R1+0x1e78] ;  /* 0x001e780001527983 */ /* 0x002ee80000100a00 */
[----:B------:R-:W3:Y:S04]  /*45280*/  LDL.64 R70, [R1+0x1e98] ;  /* 0x001e980001467983 */ /* 0x000ee80000100a00 */
[----:B------:R1:W-:Y:S04]  /*45290*/  LDGSTS.E [R10+0x71600], [R22.64], P2 ;  /* 0x71600000160a7fae */ /* 0x0003e80009121844 */
[----:B------:R1:W-:Y:S04]  /*452a0*/  LDGSTS.E [R10+0x72600], [R18.64], P2 ;  /* 0x72600000120a7fae */ /* 0x0003e80009121844 */
[----:B-1----:R-:W3:Y:S04]  /*452b0*/  LDL.64 R22, [R1+0x1e58] ;  /* 0x001e580001167983 */ /* 0x002ee80000100a00 */
[----:B------:R1:W-:Y:S04]  /*452c0*/  LDGSTS.E [R10+0x73600], [R16.64], P2 ;  /* 0x73600000100a7fae */ /* 0x0003e80009121844 */
[----:B------:R1:W-:Y:S04]  /*452d0*/  LDGSTS.E [R10+0x74600], [R34.64], P2 ;  /* 0x74600000220a7fae */ /* 0x0003e80009121844 */
[----:B------:R1:W-:Y:S04]  /*452e0*/  LDGSTS.E [R10+0x75600], [R32.64], P2 ;  /* 0x75600000200a7fae */ /* 0x0003e80009121844 */
[----:B------:R-:W3:Y:S04]  /*452f0*/  LDL.64 R18, [R1+0x1e38] ;  /* 0x001e380001127983 */ /* 0x000ee80000100a00 */
[----:B------:R1:W-:Y:S04]  /*45300*/  LDGSTS.E [R10+0x76600], [R80.64], P2 ;  /* 0x76600000500a7fae */ /* 0x0003e80009121844 */
[----:B-1----:R-:W3:Y:S04]  /*45310*/  LDL.64 R16, [R1+0x1e18] ;  /* 0x001e180001107983 */ /* 0x002ee80000100a00 */
[----:B------:R1:W-:Y:S04]  /*45320*/  LDGSTS.E [R10+0x77600], [R20.64], P2 ;  /* 0x77600000140a7fae */ /* 0x0003e80009121844 */
[----:B------:R-:W3:Y:S04]  /*45330*/  LDL.64 R34, [R1+0x1c00] ;  /* 0x001c000001227983 */ /* 0x000ee80000100a00 */
[----:B------:R-:W3:Y:S04]  /*45340*/  LDL.64 R32, [R1+0x1b70] ;  /* 0x001b700001207983 */ /* 0x000ee80000100a00 */
[----:B-1----:R-:W3:Y:S04]  /*45350*/  LDL.64 R20, [R1+0x1df8] ;  /* 0x001df80001147983 */ /* 0x002ee80000100a00 */
[----:B------:R1:W-:Y:S04]  /*45360*/  LDGSTS.E [R10+0x78600], [R248.64], P2 ;  /* 0x78600000f80a7fae */ /* 0x0003e80009121844 */
[----:B------:R1:W-:Y:S04]  /*45370*/  LDGSTS.E [R10+0x79600], [R28.64], P2 ;  /* 0x796000001c0a7fae */ /* 0x0003e80009121844 */
[----:B------:R1:W-:Y:S04]  /*45380*/  LDGSTS.E [R10+0x7a600], [R14.64], P2 ;  /* 0x7a6000000e0a7fae */ /* 0x0003e80009121844 */
[----:B-1----:R-:W3:Y:S04]  /*45390*/  LDL.64 R248, [R1+0x1dd0] ;  /* 0x001dd00001f87983 */ /* 0x002ee80000100a00 */
[----:B------:R-:W3:Y:S04]  /*453a0*/  LDL.64 R80, [R1+0x1af0] ;  /* 0x001af00001507983 */ /* 0x000ee80000100a00 */
[----:B------:R-:W3:Y:S04]  /*453b0*/  LDL.64 R14, [R1+0x1da8] ;  /* 0x001da800010e7983 */ /* 0x000ee80000100a00 */
[----:B------:R-:W3:Y:S04]  /*453c0*/  LDL.64 R28, [R1+0x1ac0] ;  /* 0x001ac000011c7983 */ /* 0x000ee80000100a00 */
[----:B--2---:R1:W-:Y:S04]  /*453d0*/  LDGSTS.E [R10+0x7b600], [R2.64], P2 ;  /* 0x7b600000020a7fae */ /* 0x0043e80009121844 */
[----:B-1----:R-:W2:Y:S04]  /*453e0*/  LDL.64 R2, [R1+0x1d80] ;  /* 0x001d800001027983 */ /* 0x002ea80000100a00 */
[----:B----4-:R1:W-:Y:S04]  /*453f0*/  LDGSTS.E [R10+0x7c600], [R4.64], P2 ;  /* 0x7c600000040a7fae */ /* 0x0103e80009121844 */
[----:B------:R4:W-:Y:S04]  /*45400*/  LDGSTS.E [R10+0x7d600], [R26.64], P2 ;  /* 0x7d6000001a0a7fae */ /* 0x0009e80009121844 */
[----:B------:R3:W-:Y:S01]  /*45410*/  LDGSTS.E [R10+0x7e600], [R6.64], P2 ;  /* 0x7e600000060a7fae */ /* 0x0007e20009121844 */
[----:B-1----:R-:W-:-:S03]  /*45420*/  LOP3.LUT R5, R9, 0x40, RZ, 0x3c, !PT ;  /* 0x0000004009057812 */ /* 0x002fc600078e3cff */
[----:B------:R1:W-:Y:S04]  /*45430*/  LDGSTS.E [R10+0x7f600], [R30.64], P2 ;  /* 0x7f6000001e0a7fae */ /* 0x0003e80009121844 */
[----:B---3--:R3:W-:Y:S04]  /*45440*/  LDGSTS.E [R5+0x40800], [R12.64], P2 ;  /* 0x408000000c057fae */ /* 0x0087e80009121844 */
[----:B------:R-:W2:Y:S04]  /*45450*/  LDL.64 R6, [R1+0x1d58] ;  /* 0x001d580001067983 */ /* 0x000ea80000100a00 */
[----:B-1----:R-:W2:Y:S04]  /*45460*/  LDL.64 R30, [R1+0x1d30] ;  /* 0x001d3000011e7983 */ /* 0x002ea80000100a00 */
[----:B---3--:R-:W3:Y:S04]  /*45470*/  LDL.64 R12, [R1+0x1d08] ;  /* 0x001d0800010c7983 */ /* 0x008ee80000100a00 */
[----:B------:R1:W-:Y:S04]  /*45480*/  LDGSTS.E [R5+0x41800], [R24.64], P2 ;  /* 0x4180000018057fae */ /* 0x0003e80009121844 */
[----:B------:R1:W-:Y:S04]  /*45490*/  LDGSTS.E [R5+0x42800], [R72.64], P2 ;  /* 0x4280000048057fae */ /* 0x0003e80009121844 */
[----:B------:R1:W-:Y:S04]  /*454a0*/  LDGSTS.E [R5+0x43800], [R70.64], P2 ;  /* 0x4380000046057fae */ /* 0x0003e80009121844 */
[----:B------:R1:W-:Y:S04]  /*454b0*/  LDGSTS.E [R5+0x44800], [R82.64], P2 ;  /* 0x4480000052057fae */ /* 0x0003e80009121844 */
[----:B----4-:R-:W4:Y:S04]  /*454c0*/  LDL.64 R26, [R1+0x1a88] ;  /* 0x001a8800011a7983 */ /* 0x010f280000100a00 */
[----:B-1----:R-:W4:Y:S04]  /*454d0*/  LDL.64 R70, [R1+0x1ce0] ;  /* 0x001ce00001467983 */ /* 0x002f280000100a00 */
[----:B------:R-:W4:Y:S04]  /*454e0*/  LDL.64 R82, [R1+0x1cb8] ;  /* 0x001cb80001527983 */ /* 0x000f280000100a00 */
[----:B------:R-:W4:Y:S04]  /*454f0*/  LDL.64 R24, [R1+0x19b0] ;  /* 0x0019b00001187983 */ /* 0x000f280000100a00 */
[----:B------:R-:W4:Y:S04]  /*45500*/  LDL.64 R72, [R1+0x1198] ;  /* 0x0011980001487983 */ /* 0x000f280000100a00 */
[----:B------:R1:W-:Y:S04]  /*45510*/  LDGSTS.E [R5+0x45800], [R22.64], P2 ;  /* 0x4580000016057fae */ /* 0x0003e80009121844 */
[----:B-1----:R-:W4:Y:S04]  /*45520*/  LDL.64 R22, [R1+0x1c90] ;  /* 0x001c900001167983 */ /* 0x002f280000100a00 */
[----:B------:R1:W-:Y:S04]  /*45530*/  LDGSTS.E [R5+0x46800], [R18.64], P2 ;  /* 0x4680000012057fae */ /* 0x0003e80009121844 */
[----:B------:R1:W-:Y:S04]  /*45540*/  LDGSTS.E [R5+0x47800], [R16.64], P2 ;  /* 0x4780000010057fae */ /* 0x0003e80009121844 */
[----:B-1----:R-:W4:Y:S04]  /*45550*/  LDL.64 R18, [R1+0x1b48] ;  /* 0x001b480001127983 */ /* 0x002f280000100a00 */
[----:B------:R-:W4:Y:S04]  /*45560*/  LDL.64 R16, [R1+0x1bd0] ;  /* 0x001bd00001107983 */ /* 0x000f280000100a00 */
[----:B------:R1:W-:Y:S04]  /*45570*/  LDGSTS.E [R5+0x48800], [R20.64], P2 ;  /* 0x4880000014057fae */ /* 0x0003e80009121844 */
[----:B-1----:R-:W4:Y:S04]  /*45580*/  LDL.64 R20, [R1+0x1ba0] ;  /* 0x001ba00001147983 */ /* 0x002f280000100a00 */
[----:B------:R1:W-:Y:S04]  /*45590*/  LDGSTS.E [R5+0x49800], [R248.64], P2 ;  /* 0x49800000f8057fae */ /* 0x0003e80009121844 */
[----:B------:R1:W-:Y:S04]  /*455a0*/  LDGSTS.E [R5+0x4a800], [R14.64], P2 ;  /* 0x4a8000000e057fae */ /* 0x0003e80009121844 */
[----:B-1----:R-:W4:Y:S04]  /*455b0*/  LDL.64 R248, [R1+0x1b18] ;  /* 0x001b180001f87983 */ /* 0x002f280000100a00 */
[----:B------:R-:W4:Y:S04]  /*455c0*/  LDL.64 R14, [R1+0x1a18] ;  /* 0x001a1800010e7983 */ /* 0x000f280000100a00 */
[----:B--2---:R1:W-:Y:S04]  /*455d0*/  LDGSTS.E [R5+0x4b800], [R2.64], P2 ;  /* 0x4b80000002057fae */ /* 0x0043e80009121844 */
[----:B-1----:R-:W2:Y:S04]  /*455e0*/  LDL.64 R2, [R1+0x1a50] ;  /* 0x001a500001027983 */ /* 0x002ea80000100a00 */
[----:B------:R1:W-:Y:S04]  /*455f0*/  LDGSTS.E [R5+0x4c800], [R6.64], P2 ;  /* 0x4c80000006057fae */ /* 0x0003e80009121844 */
[----:B------:R1:W-:Y:S04]  /*45600*/  LDGSTS.E [R5+0x4d800], [R30.64], P2 ;  /* 0x4d8000001e057fae */ /* 0x0003e80009121844 */
[----:B---3--:R3:W-:Y:S04]  /*45610*/  LDGSTS.E [R5+0x4e800], [R12.64], P2 ;  /* 0x4e8000000c057fae */ /* 0x0087e80009121844 */
[----:B-1----:R-:W2:Y:S04]  /*45620*/  LDL.64 R6, [R1+0x19e0] ;  /* 0x0019e00001067983 */ /* 0x002ea80000100a00 */
[----:B------:R-:W2:Y:S04]  /*45630*/  LDL.64 R30, [R1+0x1150] ;  /* 0x00115000011e7983 */ /* 0x000ea80000100a00 */
[----:B---3--:R-:W3:Y:S04]  /*45640*/  LDL.64 R12, [R1+0x1178] ;  /* 0x00117800010c7983 */ /* 0x008ee80000100a00 */
[----:B----4-:R1:W-:Y:S04]  /*45650*/  LDGSTS.E [R5+0x4f800], [R70.64], P2 ;  /* 0x4f80000046057fae */ /* 0x0103e80009121844 */
[----:B------:R4:W-:Y:S04]  /*45660*/  LDGSTS.E [R5+0x50800], [R82.64], P2 ;  /* 0x5080000052057fae */ /* 0x0009e80009121844 */
[----:B-1----:R-:W3:Y:S04]  /*45670*/  LDL.64 R70, [R1+0x1090] ;  /* 0x0010900001467983 */ /* 0x002ee80000100a00 */
[----:B----4-:R-:W3:Y:S04]  /*45680*/  LDL.64 R82, [R1+0x1068] ;  /* 0x0010680001527983 */ /* 0x010ee80000100a00 */
[----:B------:R1:W-:Y:S04]  /*45690*/  LDGSTS.E [R5+0x51800], [R22.64], P2 ;  /* 0x5180000016057fae */ /* 0x0003e80009121844 */
[----:B------:R1:W-:Y:S04]  /*456a0*/  LDGSTS.E [R5+0x52800], [R38.64], P2 ;  /* 0x5280000026057fae */ /* 0x0003e80009121844 */
[----:B------:R1:W-:Y:S04]  /*456b0*/  LDGSTS.E [R5+0x53800], [R36.64], P2 ;  /* 0x5380000024057fae */ /* 0x0003e80009121844 */
[----:B-1----:R-:W3:Y:S04]  /*456c0*/  LDL.64 R22, [R1+0x1040] ;  /* 0x0010400001167983 */ /* 0x002ee80000100a00 */
[----:B------:R1:W-:Y:S04]  /*456d0*/  LDGSTS.E [R5+0x54800], [R34.64], P2 ;  /* 0x5480000022057fae */ /* 0x0003e80009121844 */
[----:B------:R-:W3:Y:S04]  /*456e0*/  LDL.64 R38, [R1+0x1010] ;  /* 0x0010100001267983 */ /* 0x000ee80000100a00 */
[----:B------:R1:W-:Y:S04]  /*456f0*/  LDGSTS.E [R5+0x55800], [R16.64], P2 ;  /* 0x5580000010057fae */ /* 0x0003e80009121844 */
[----:B------:R-:W3:Y:S04]  /*45700*/  LDL.64 R36, [R1+0x1008] ;  /* 0x0010080001247983 */ /* 0x000ee80000100a00 */
[----:B-1----:R-:W3:Y:S04]  /*45710*/  LDL.64 R34, [R1+0xf78] ;  /* 0x000f780001227983 */ /* 0x002ee80000100a00 */
[----:B------:R-:W3:Y:S04]  /*45720*/  LDL.64 R16, [R1+0x1020] ;  /* 0x0010200001107983 */ /* 0x000ee80000100a00 */
        /* <DEDUP_REMOVED lines=10> */
[----:B------:R-:W3:Y:S04]  /*457d0*/  LDL.64 R32, [R1+0xd18] ;  /* 0x000d180001207983 */ /* 0x000ee80000100a00 */
[----:B------:R-:W3:Y:S04]  /*457e0*/  LDL.64 R80, [R1+0xc70] ;  /* 0x000c700001507983 */ /* 0x000ee80000100a00 */
[----:B-1----:R-:W3:Y:S04]  /*457f0*/  LDL.64 R28, [R1+0x9d0] ;  /* 0x0009d000011c7983 */ /* 0x002ee80000100a00 */
[----:B------:R-:W3:Y:S04]  /*45800*/  LDL.64 R26, [R1+0x990] ;  /* 0x00099000011a7983 */ /* 0x000ee80000100a00 */
[----:B--2---:R1:W-:Y:S04]  /*45810*/  LDGSTS.E [R5+0x5d800], [R2.64], P2 ;  /* 0x5d80000002057fae */ /* 0x0043e80009121844 */
[----:B------:R2:W-:Y:S04]  /*45820*/  LDGSTS.E [R5+0x5e800], [R14.64], P2 ;  /* 0x5e8000000e057fae */ /* 0x0005e80009121844 */
[----:B-1----:R-:W4:Y:S04]  /*45830*/  LDL.64 R2, [R1+0xfd8] ;  /* 0x000fd80001027983 */ /* 0x002f280000100a00 */
[----:B--2---:R-:W2:Y:S04]  /*45840*/  LDL.64 R14, [R1+0xfe0] ;  /* 0x000fe000010e7983 */ /* 0x004ea80000100a00 */
[----:B------:R1:W-:Y:S04]  /*45850*/  LDGSTS.E [R5+0x5f800], [R6.64], P2 ;  /* 0x5f80000006057fae */ /* 0x0003e80009121844 */
[----:B------:R3:W-:Y:S04]  /*45860*/  LDGSTS.E [R5+0x60800], [R24.64], P2 ;  /* 0x6080000018057fae */ /* 0x0007e80009121844 */
[----:B------:R3:W-:Y:S04]  /*45870*/  LDGSTS.E [R5+0x61800], [R72.64], P2 ;  /* 0x6180000048057fae */ /* 0x0007e80009121844 */
[----:B-1----:R-:W2:Y:S04]  /*45880*/  LDL.64 R6, [R1+0xfe8] ;  /* 0x000fe80001067983 */ /* 0x002ea80000100a00 */
[----:B---3--:R1:W-:Y:S04]  /*45890*/  LDGSTS.E [R5+0x62800], [R12.64], P2 ;  /* 0x628000000c057fae */ /* 0x0083e80009121844 */
[----:B------:R3:W-:Y:S04]  /*458a0*/  LDGSTS.E [R5+0x63800], [R30.64], P2 ;  /* 0x638000001e057fae */ /* 0x0007e80009121844 */
[----:B------:R-:W2:Y:S04]  /*458b0*/  LDL.64 R24, [R1+0x958] ;  /* 0x0009580001187983 */ /* 0x000ea80000100a00 */
[----:B-1----:R-:W2:Y:S04]  /*458c0*/  LDL.64 R12, [R1+0xff0] ;  /* 0x000ff000010c7983 */ /* 0x002ea80000100a00 */
[----:B------:R1:W-:Y:S04]  /*458d0*/  LDGSTS.E [R5+0x64800], [R70.64], P2 ;  /* 0x6480000046057fae */ /* 0x0003e80009121844 */
[----:B---3--:R-:W3:Y:S04]  /*458e0*/  LDL.64 R30, [R1+0xff8] ;  /* 0x000ff800011e7983 */ /* 0x008ee80000100a00 */
[----:B------:R1:W-:Y:S04]  /*458f0*/  LDGSTS.E [R5+0x65800], [R82.64], P2 ;  /* 0x6580000052057fae */ /* 0x0003e80009121844 */
[----:B-1----:R-:W3:Y:S04]  /*45900*/  LDL.64 R70, [R1+0x1000] ;  /* 0x0010000001467983 */ /* 0x002ee80000100a00 */
[----:B------:R-:W3:Y:S04]  /*45910*/  LDL.64 R72, [R1+0x860] ;  /* 0x0008600001487983 */ /* 0x000ee80000100a00 */
[----:B------:R-:W3:Y:S04]  /*45920*/  LDL.64 R82, [R1+0x1fd0] ;  /* 0x001fd00001527983 */ /* 0x000ee80000100a00 */
[----:B------:R1:W-:Y:S04]  /*45930*/  LDGSTS.E [R5+0x66800], [R22.64], P2 ;  /* 0x6680000016057fae */ /* 0x0003e80009121844 */
[----:B-1----:R-:W3:Y:S04]  /*45940*/  LDL.64 R22, [R1+0xe88] ;  /* 0x000e880001167983 */ /* 0x002ee80000100a00 */
[----:B------:R1:W-:Y:S04]  /*45950*/  LDGSTS.E [R5+0x67800], [R16.64], P2 ;  /* 0x6780000010057fae */ /* 0x0003e80009121844 */
[----:B-1----:R-:W3:Y:S04]  /*45960*/  LDL.64 R16, [R1+0xc30] ;  /* 0x000c300001107983 */ /* 0x002ee80000100a00 */
[----:B------:R1:W-:Y:S04]  /*45970*/  LDGSTS.E [R5+0x68800], [R20.64], P2 ;  /* 0x6880000014057fae */ /* 0x0003e80009121844 */
[----:B------:R1:W-:Y:S04]  /*45980*/  LDGSTS.E [R5+0x69800], [R18.64], P2 ;  /* 0x6980000012057fae */ /* 0x0003e80009121844 */
[----:B-1----:R-:W3:Y:S04]  /*45990*/  LDL.64 R20, [R1+0xa08] ;  /* 0x000a080001147983 */ /* 0x002ee80000100a00 */
[----:B------:R1:W-:Y:S04]  /*459a0*/  LDGSTS.E [R5+0x6a800], [R248.64], P2 ;  /* 0x6a800000f8057fae */ /* 0x0003e80009121844 */
[----:B------:R-:W3:Y:S04]  /*459b0*/  LDL.64 R18, [R1+0x8d8] ;  /* 0x0008d80001127983 */ /* 0x000ee80000100a00 */
[----:B-1----:R-:W3:Y:S04]  /*459c0*/  LDL.64 R248, [R1+0x918] ;  /* 0x0009180001f87983 */ /* 0x002ee80000100a00 */
[----:B----4-:R1:W-:Y:S04]  /*459d0*/  LDGSTS.E [R5+0x6b800], [R2.64], P2 ;  /* 0x6b80000002057fae */ /* 0x0103e80009121844 */
[----:B--2---:R2:W-:Y:S04]  /*459e0*/  LDGSTS.E [R5+0x6c800], [R14.64], P2 ;  /* 0x6c8000000e057fae */ /* 0x0045e80009121844 */
[----:B-1----:R-:W4:Y:S04]  /*459f0*/  LDL.64 R2, [R1+0x8a0] ;  /* 0x0008a00001027983 */ /* 0x002f280000100a00 */
[----:B--2---:R-:W2:Y:S04]  /*45a00*/  LDL.64 R14, [R1+0x1fa0] ;  /* 0x001fa000010e7983 */ /* 0x004ea80000100a00 */
[----:B------:R1:W-:Y:S04]  /*45a10*/  LDGSTS.E [R5+0x6d800], [R6.64], P2 ;  /* 0x6d80000006057fae */ /* 0x0003e80009121844 */
[----:B-1----:R-:W2:Y:S04]  /*45a20*/  LDL.64 R6, [R1+0x1fb8] ;  /* 0x001fb80001067983 */ /* 0x002ea80000100a00 */
[----:B------:R1:W-:Y:S04]  /*45a30*/  LDGSTS.E [R5+0x6e800], [R12.64], P2 ;  /* 0x6e8000000c057fae */ /* 0x0003e80009121844 */
[----:B------:R-:W3:Y:S04]  /*45a40*/  S2R R10, SR_TID.X ;  /* 0x00000000000a7919 */ /* 0x000ee80000002100 */
[----:B---3--:R3:W-:Y:S04]  /*45a50*/  LDGSTS.E [R5+0x6f800], [R30.64], P2 ;  /* 0x6f8000001e057fae */ /* 0x0087e80009121844 */
[----:B-1----:R-:W2:Y:S04]  /*45a60*/  LDL.64 R12, [R1+0x1f88] ;  /* 0x001f8800010c7983 */ /* 0x002ea80000100a00 */
[----:B------:R1:W-:Y:S04]  /*45a70*/  LDGSTS.E [R5+0x70800], [R70.64], P2 ;  /* 0x7080000046057fae */ /* 0x0003e80009121844 */
[----:B---3--:R-:W2:Y:S04]  /*45a80*/  LDL.64 R30, [R1+0x1f70] ;  /* 0x001f7000011e7983 */ /* 0x008ea80000100a00 */
[----:B------:R1:W-:Y:S04]  /*45a90*/  LDGSTS.E [R5+0x71800], [R38.64], P2 ;  /* 0x7180000026057fae */ /* 0x0003e80009121844 */
[----:B-1----:R-:W2:Y:S04]  /*45aa0*/  LDL.64 R70, [R1+0x1f58] ;  /* 0x001f580001467983 */ /* 0x002ea80000100a00 */
[----:B------:R1:W-:Y:S04]  /*45ab0*/  LDGSTS.E [R5+0x72800], [R36.64], P2 ;  /* 0x7280000024057fae */ /* 0x0003e80009121844 */
[----:B------:R1:W-:Y:S01]  /*45ac0*/  LDGSTS.E [R5+0x73800], [R34.64], P2 ;  /* 0x7380000022057fae */ /* 0x0003e20009121844 */
[----:B------:R-:W-:-:S03]  /*45ad0*/  LOP3.LUT R10, R10, 0x7f, RZ, 0xc0, !PT ;  /* 0x0000007f0a0a7812 */ /* 0x000fc600078ec0ff */
[----:B------:R-:W2:Y:S04]  /*45ae0*/  LDL.64 R38, [R1+0x1e10] ;  /* 0x001e100001267983 */ /* 0x000ea80000100a00 */
[----:B------:R1:W-:Y:S04]  /*45af0*/  LDGSTS.E [R5+0x74800], [R22.64], P2 ;  /* 0x7480000016057fae */ /* 0x0003e80009121844 */
[----:B------:R1:W-:Y:S04]  /*45b00*/  LDGSTS.E [R5+0x75800], [R32.64], P2 ;  /* 0x7580000020057fae */ /* 0x0003e80009121844 */
[----:B------:R1:W-:Y:S04]  /*45b10*/  LDGSTS.E [R5+0x76800], [R80.64], P2 ;  /* 0x7680000050057fae */ /* 0x0003e80009121844 */
[----:B-1----:R-:W2:Y:S01]  /*45b20*/  LDL.64 R22, [R1+0x1f40] ;  /* 0x001f400001167983 */ /* 0x002ea20000100a00 */
[----:B------:R-:W-:-:S03]  /*45b30*/  IMAD.SHL.U32 R10, R10, 0x4, RZ ;  /* 0x000000040a0a7824 */ /* 0x000fc600078e00ff */
[----:B------:R-:W2:Y:S04]  /*45b40*/  LDL.64 R36, [R1+0x1df0] ;  /* 0x001df00001247983 */ /* 0x000ea80000100a00 */
[----:B------:R-:W2:Y:S04]  /*45b50*/  LDL.64 R34, [R1+0x1da0] ;  /* 0x001da00001227983 */ /* 0x000ea80000100a00 */
[----:B------:R1:W-:Y:S01]  /*45b60*/  LDGSTS.E [R5+0x77800], [R16.64], P2 ;  /* 0x7780000010057fae */ /* 0x0003e20009121844 */
[----:B------:R-:W-:-:S03]  /*45b70*/  LOP3.LUT R10, R10, 0x50, RZ, 0x3c, !PT ;  /* 0x000000500a0a7812 */ /* 0x000fc600078e3cff */
[----:B------:R-:W2:Y:S04]  /*45b80*/  LDL.64 R32, [R1+0x1d78] ;  /* 0x001d780001207983 */ /* 0x000ea80000100a00 */
[----:B------:R-:W2:Y:S04]  /*45b90*/  LDL.64 R80, [R1+0x1d00] ;  /* 0x001d000001507983 */ /* 0x000ea80000100a00 */
[----:B-1----:R-:W2:Y:S04]  /*45ba0*/  LDL.64 R16, [R1+0x1f28] ;  /* 0x001f280001107983 */ /* 0x002ea80000100a00 */
[----:B------:R1:W-:Y:S04]  /*45bb0*/  LDGSTS.E [R5+0x78800], [R20.64], P2 ;  /* 0x7880000014057fae */ /* 0x0003e80009121844 */
[----:B------:R1:W-:Y:S04]  /*45bc0*/  LDGSTS.E [R5+0x79800], [R28.64], P2 ;  /* 0x798000001c057fae */ /* 0x0003e80009121844 */
[----:B------:R1:W-:Y:S04]  /*45bd0*/  LDGSTS.E [R5+0x7a800], [R26.64], P2 ;  /* 0x7a8000001a057fae */ /* 0x0003e80009121844 */
[----:B-1----:R-:W2:Y:S04]  /*45be0*/  LDL.64 R20, [R1+0x1f10] ;  /* 0x001f100001147983 */ /* 0x002ea80000100a00 */
[----:B------:R1:W-:Y:S04]  /*45bf0*/  LDGSTS.E [R5+0x7b800], [R24.64], P2 ;  /* 0x7b80000018057fae */ /* 0x0003e80009121844 */
[----:B------:R1:W-:Y:S04]  /*45c00*/  LDGSTS.E [R5+0x7c800], [R248.64], P2 ;  /* 0x7c800000f8057fae */ /* 0x0003e80009121844 */
[----:B------:R1:W-:Y:S04]  /*45c10*/  LDGSTS.E [R5+0x7d800], [R18.64], P2 ;  /* 0x7d80000012057fae */ /* 0x0003e80009121844 */
[----:B------:R-:W2:Y:S04]  /*45c20*/  LDL.64 R28, [R1+0x1cd8] ;  /* 0x001cd800011c7983 */ /* 0x000ea80000100a00 */
[----:B-1----:R-:W2:Y:S04]  /*45c30*/  LDL.64 R248, [R1+0x1ef0] ;  /* 0x001ef00001f87983 */ /* 0x002ea80000100a00 */
[----:B------:R-:W2:Y:S04]  /*45c40*/  LDL.64 R18, [R1+0x1ed0] ;  /* 0x001ed00001127983 */ /* 0x000ea80000100a00 */
[----:B------:R-:W2:Y:S04]  /*45c50*/  LDL.64 R26, [R1+0x1cb0] ;  /* 0x001cb000011a7983 */ /* 0x000ea80000100a00 */
[----:B------:R-:W2:Y:S04]  /*45c60*/  LDL.64 R24, [R1+0x1c88] ;  /* 0x001c880001187983 */ /* 0x000ea80000100a00 */
[----:B----4-:R1:W-:Y:S04]  /*45c70*/  LDGSTS.E [R5+0x7e800], [R2.64], P2 ;  /* 0x7e80000002057fae */ /* 0x0103e80009121844 */
[----:B------:R4:W-:Y:S04]  /*45c80*/  LDGSTS.E [R5+0x7f800], [R72.64], P2 ;  /* 0x7f80000048057fae */ /* 0x0009e80009121844 */
[----:B------:R4:W-:Y:S04]  /*45c90*/  LDGSTS.E [R10+0x40a00], [R82.64], P2 ;  /* 0x40a00000520a7fae */ /* 0x0009e80009121844 */
[----:B-1----:R-:W3:Y:S04]  /*45ca0*/  LDL.64 R2, [R1+0x1eb0] ;  /* 0x001eb00001027983 */ /* 0x002ee80000100a00 */
[----:B----4-:R-:W4:Y:S04]  /*45cb0*/  LDL.64 R72, [R1+0x1bc8] ;  /* 0x001bc80001487983 */ /* 0x010f280000100a00 */
[----:B------:R-:W4:Y:S04]  /*45cc0*/  LDL.64 R82, [R1+0x1b98] ;  /* 0x001b980001527983 */ /* 0x000f280000100a00 */
[----:B--2---:R1:W-:Y:S04]  /*45cd0*/  LDGSTS.E [R10+0x41a00], [R6.64], P2 ;  /* 0x41a00000060a7fae */ /* 0x0043e80009121844 */
[----:B------:R2:W-:Y:S04]  /*45ce0*/  LDGSTS.E [R10+0x42a00], [R14.64], P2 ;  /* 0x42a000000e0a7fae */ /* 0x0005e80009121844 */
[----:B-1----:R-:W4:Y:S04]  /*45cf0*/  LDL.64 R6, [R1+0x1e90] ;  /* 0x001e900001067983 */ /* 0x002f280000100a00 */
[----:B------:R1:W-:Y:S04]  /*45d00*/  LDGSTS.E [R10+0x43a00], [R12.64], P2 ;  /* 0x43a000000c0a7fae */ /* 0x0003e80009121844 */
[----:B--2---:R-:W2:Y:S04]  /*45d10*/  LDL.64 R14, [R1+0x1e70] ;  /* 0x001e7000010e7983 */ /* 0x004ea80000100a00 */
[----:B------:R1:W-:Y:S04]  /*45d20*/  LDGSTS.E [R10+0x44a00], [R30.64], P2 ;  /* 0x44a000001e0a7fae */ /* 0x0003e80009121844 */
[----:B-1----:R-:W2:Y:S04]  /*45d30*/  LDL.64 R12, [R1+0x1e50] ;  /* 0x001e5000010c7983 */ /* 0x002ea80000100a00 */
[----:B------:R1:W-:Y:S04]  /*45d40*/  LDGSTS.E [R10+0x45a00], [R70.64], P2 ;  /* 0x45a00000460a7fae */ /* 0x0003e80009121844 */
[----:B------:R-:W2:Y:S04]  /*45d50*/  LDL.64 R30, [R1+0x1d50] ;  /* 0x001d5000011e7983 */ /* 0x000ea80000100a00 */
[----:B-1----:R-:W2:Y:S04]  /*45d60*/  LDL.64 R70, [R1+0x1dc8] ;  /* 0x001dc80001467983 */ /* 0x002ea80000100a00 */
[----:B------:R1:W-:Y:S04]  /*45d70*/  LDGSTS.E [R10+0x46a00], [R22.64], P2 ;  /* 0x46a00000160a7fae */ /* 0x0003e80009121844 */
[----:B-1----:R-:W2:Y:S04]  /*45d80*/  LDL.64 R22, [R1+0x1d28] ;  /* 0x001d280001167983 */ /* 0x002ea80000100a00 */
[----:B------:R1:W-:Y:S04]  /*45d90*/  LDGSTS.E [R10+0x47a00], [R16.64], P2 ;  /* 0x47a00000100a7fae */ /* 0x0003e80009121844 */
[----:B-1----:R-:W2:Y:S04]  /*45da0*/  LDL.64 R16, [R1+0x1c28] ;  /* 0x001c280001107983 */ /* 0x002ea80000100a00 */
[----:B------:R1:W-:Y:S04]  /*45db0*/  LDGSTS.E [R10+0x48a00], [R20.64], P2 ;  /* 0x48a00000140a7fae */ /* 0x0003e80009121844 */
[----:B-1----:R-:W2:Y:S04]  /*45dc0*/  LDL.64 R20, [R1+0x1c58] ;  /* 0x001c580001147983 */ /* 0x002ea80000100a00 */
[----:B------:R1:W-:Y:S04]  /*45dd0*/  LDGSTS.E [R10+0x49a00], [R248.64], P2 ;  /* 0x49a00000f80a7fae */ /* 0x0003e80009121844 */
[----:B------:R1:W-:Y:S04]  /*45de0*/  LDGSTS.E [R10+0x4aa00], [R18.64], P2 ;  /* 0x4aa00000120a7fae */ /* 0x0003e80009121844 */
[----:B-1----:R-:W2:Y:S04]  /*45df0*/  LDL.64 R248, [R1+0x1bf8] ;  /* 0x001bf80001f87983 */ /* 0x002ea80000100a00 */
[----:B------:R-:W2:Y:S04]  /*45e00*/  LDL.64 R18, [R1+0x1b40] ;  /* 0x001b400001127983 */ /* 0x000ea80000100a00 */
[----:B---3--:R1:W-:Y:S04]  /*45e10*/  LDGSTS.E [R10+0x4ba00], [R2.64], P2 ;  /* 0x4ba00000020a7fae */ /* 0x0083e80009121844 */
[----:B-1----:R-:W3:Y:S04]  /*45e20*/  LDL.64 R2, [R1+0x1b68] ;  /* 0x001b680001027983 */ /* 0x002ee80000100a00 */
[----:B----4-:R1:W-:Y:S04]  /*45e30*/  LDGSTS.E [R10+0x4ca00], [R6.64], P2 ;  /* 0x4ca00000060a7fae */ /* 0x0103e80009121844 */
[----:B--2---:R2:W-:Y:S04]  /*45e40*/  LDGSTS.E [R10+0x4da00], [R14.64], P2 ;  /* 0x4da000000e0a7fae */ /* 0x0045e80009121844 */
[----:B-1----:R-:W4:Y:S04]  /*45e50*/  LDL.64 R6, [R1+0x1b10] ;  /* 0x001b100001067983 */ /* 0x002f280000100a00 */
[----:B------:R1:W-:Y:S04]  /*45e60*/  LDGSTS.E [R10+0x4ea00], [R12.64], P2 ;  /* 0x4ea000000c0a7fae */ /* 0x0003e80009121844 */
[----:B--2---:R-:W2:Y:S04]  /*45e70*/  LDL.64 R14, [R1+0x1ae8] ;  /* 0x001ae800010e7983 */ /* 0x004ea80000100a00 */
[----:B------:R1:W-:Y:S04]  /*45e80*/  LDGSTS.E [R10+0x4fa00], [R40.64], P2 ;  /* 0x4fa00000280a7fae */ /* 0x0003e80009121844 */
[----:B-1----:R-:W2:Y:S04]  /*45e90*/  LDL.64 R12, [R1+0x1ab0] ;  /* 0x001ab000010c7983 */ /* 0x002ea80000100a00 */
[----:B------:R1:W-:Y:S04]  /*45ea0*/  LDGSTS.E [R10+0x50a00], [R38.64], P2 ;  /* 0x50a00000260a7fae */ /* 0x0003e80009121844 */
[----:B------:R1:W-:Y:S04]  /*45eb0*/  LDGSTS.E [R10+0x51a00], [R36.64], P2 ;  /* 0x51a00000240a7fae */ /* 0x0003e80009121844 */
[----:B------:R1:W-:Y:S04]  /*45ec0*/  LDGSTS.E [R10+0x52a00], [R70.64], P2 ;  /* 0x52a00000460a7fae */ /* 0x0003e80009121844 */
[----:B------:R1:W-:Y:S04]  /*45ed0*/  LDGSTS.E [R10+0x53a00], [R34.64], P2 ;  /* 0x53a00000220a7fae */ /* 0x0003e80009121844 */
[----:B------:R1:W-:Y:S04]  /*45ee0*/  LDGSTS.E [R10+0x54a00], [R32.64], P2 ;  /* 0x54a00000200a7fae */ /* 0x0003e80009121844 */
[----:B-1----:R-:W2:Y:S04]  /*45ef0*/  LDL.64 R70, [R1+0x1a80] ;  /* 0x001a800001467983 */ /* 0x002ea80000100a00 */
[----:B------:R1:W-:Y:S04]  /*45f00*/  LDGSTS.E [R10+0x55a00], [R30.64], P2 ;  /* 0x55a000001e0a7fae */ /* 0x0003e80009121844 */
[----:B------:R1:W-:Y:S04]  /*45f10*/  LDGSTS.E [R10+0x56a00], [R22.64], P2 ;  /* 0x56a00000160a7fae */ /* 0x0003e80009121844 */
[----:B------:R1:W-:Y:S04]  /*45f20*/  LDGSTS.E [R10+0x57a00], [R80.64], P2 ;  /* 0x57a00000500a7fae */ /* 0x0003e80009121844 */
[----:B------:R1:W-:Y:S04]  /*45f30*/  LDGSTS.E [R10+0x58a00], [R28.64], P2 ;  /* 0x58a000001c0a7fae */ /* 0x0003e80009121844 */
[----:B-1----:R-:W2:Y:S04]  /*45f40*/  LDL.64 R30, [R1+0x1a48] ;  /* 0x001a4800011e7983 */ /* 0x002ea80000100a00 */
[----:B------:R1:W-:Y:S04]  /*45f50*/  LDGSTS.E [R10+0x59a00], [R26.64], P2 ;  /* 0x59a000001a0a7fae */ /* 0x0003e80009121844 */
[----:B------:R-:W2:Y:S04]  /*45f60*/  LDL.64 R22, [R1+0x1a10] ;  /* 0x001a100001167983 */ /* 0x000ea80000100a00 */
[----:B------:R1:W-:Y:S04]  /*45f70*/  LDGSTS.E [R10+0x5aa00], [R24.64], P2 ;  /* 0x5aa00000180a7fae */ /* 0x0003e80009121844 */
[----:B------:R-:W2:Y:S04]  /*45f80*/  LDL.64 R40, [R1+0x11d8] ;  /* 0x0011d80001287983 */ /* 0x000ea80000100a00 */
[----:B------:R-:W2:Y:S04]  /*45f90*/  LDL.64 R38, [R1+0x11e8] ;  /* 0x0011e80001267983 */ /* 0x000ea80000100a00 */
[----:B------:R-:W2:Y:S04]  /*45fa0*/  LDL.64 R36, [R1+0x11e0] ;  /* 0x0011e00001247983 */ /* 0x000ea80000100a00 */
[----:B------:R1:W-:Y:S04]  /*45fb0*/  LDGSTS.E [R10+0x5ba00], [R20.64], P2 ;  /* 0x5ba00000140a7fae */ /* 0x0003e80009121844 */
[----:B------:R1:W-:Y:S04]  /*45fc0*/  LDGSTS.E [R10+0x5ca00], [R16.64], P2 ;  /* 0x5ca00000100a7fae */ /* 0x0003e80009121844 */
[----:B------:R-:W2:Y:S04]  /*45fd0*/  LDL.64 R34, [R1+0x1158] ;  /* 0x0011580001227983 */ /* 0x000ea80000100a00 */
[----:B-1----:R-:W2:Y:S04]  /*45fe0*/  LDL.64 R20, [R1+0x19d8] ;  /* 0x0019d80001147983 */ /* 0x002ea80000100a00 */
[----:B------:R-:W2:Y:S04]  /*45ff0*/  LDL.64 R16, [R1+0x19a8] ;  /* 0x0019a80001107983 */ /* 0x000ea80000100a00 */
[----:B------:R1:W-:Y:S04]  /*46000*/  LDGSTS.E [R10+0x5da00], [R248.64], P2 ;  /* 0x5da00000f80a7fae */ /* 0x0003e80009121844 */
[----:B------:R1:W-:Y:S04]  /*46010*/  LDGSTS.E [R10+0x5ea00], [R72.64], P2 ;  /* 0x5ea00000480a7fae */ /* 0x0003e80009121844 */
[----:B------:R1:W-:Y:S04]  /*46020*/  LDGSTS.E [R10+0x5fa00], [R82.64], P2 ;  /* 0x5fa00000520a7fae */ /* 0x0003e80009121844 */
[----:B-1----:R-:W2:Y:S04]  /*46030*/  LDL.64 R248, [R1+0x11b0] ;  /* 0x0011b00001f87983 */ /* 0x002ea80000100a00 */
[----:B------:R-:W2:Y:S04]  /*46040*/  LDL.64 R32, [R1+0xf48] ;  /* 0x000f480001207983 */ /* 0x000ea80000100a00 */
[----:B------:R-:W2:Y:S04]  /*46050*/  LDL.64 R80, [R1+0xc68] ;  /* 0x000c680001507983 */ /* 0x000ea80000100a00 */
[----:B------:R-:W2:Y:S04]  /*46060*/  LDL.64 R28, [R1+0xa30] ;  /* 0x000a3000011c7983 */ /* 0x000ea80000100a00 */
[----:B------:R-:W2:Y:S04]  /*46070*/  LDL.64 R26, [R1+0xa00] ;  /* 0x000a0000011a7983 */ /* 0x000ea80000100a00 */
[----:B------:R-:W2:Y:S04]  /*46080*/  LDL.64 R24, [R1+0x9c8] ;  /* 0x0009c80001187983 */ /* 0x000ea80000100a00 */
[----:B------:R-:W2:Y:S04]  /*46090*/  LDL.64 R72, [R1+0x950] ;  /* 0x0009500001487983 */ /* 0x000ea80000100a00 */
[----:B------:R-:W2:Y:S04]  /*460a0*/  LDL.64 R82, [R1+0x8d0] ;  /* 0x0008d00001527983 */ /* 0x000ea80000100a00 */
[----:B---3--:R1:W-:Y:S04]  /*460b0*/  LDGSTS.E [R10+0x60a00], [R2.64], P2 ;  /* 0x60a00000020a7fae */ /* 0x0083e80009121844 */
[----:B------:R3:W-:Y:S04]  /*460c0*/  LDGSTS.E [R10+0x61a00], [R18.64], P2 ;  /* 0x61a00000120a7fae */ /* 0x0007e80009121844 */
[----:B-1----:R-:W2:Y:S04]  /*460d0*/  LDL.64 R2, [R1+0x11c0] ;  /* 0x0011c00001027983 */ /* 0x002ea80000100a00 */
[----:B---3--:R-:W3:Y:S04]  /*460e0*/  LDL.64 R18, [R1+0x11c8] ;  /* 0x0011c80001127983 */ /* 0x008ee80000100a00 */
[----:B----4-:R1:W-:Y:S04]  /*460f0*/  LDGSTS.E [R10+0x62a00], [R6.64], P2 ;  /* 0x62a00000060a7fae */ /* 0x0103e80009121844 */
[----:B--2---:R2:W-:Y:S04]  /*46100*/  LDGSTS.E [R10+0x63a00], [R14.64], P2 ;  /* 0x63a000000e0a7fae */ /* 0x0045e80009121844 */
[----:B-1----:R-:W4:Y:S04]  /*46110*/  LDL.64 R6, [R1+0x11d0] ;  /* 0x0011d00001067983 */ /* 0x002f280000100a00 */
[----:B------:R1:W-:Y:S04]  /*46120*/  LDGSTS.E [R10+0x64a00], [R12.64], P2 ;  /* 0x64a000000c0a7fae */ /* 0x0003e80009121844 */
[----:B--2---:R-:W4:Y:S04]  /*46130*/  LDL.64 R14, [R1+0xdc0] ;  /* 0x000dc000010e7983 */ /* 0x004f280000100a00 */
[----:B-1----:R-:W4:Y:S04]  /*46140*/  LDL.64 R12, [R1+0x11b8] ;  /* 0x0011b800010c7983 */ /* 0x002f280000100a00 */
[----:B------:R1:W-:Y:S04]  /*46150*/  LDGSTS.E [R10+0x65a00], [R70.64], P2 ;  /* 0x65a00000460a7fae */ /* 0x0003e80009121844 */
[----:B-1----:R-:W4:Y:S04]  /*46160*/  LDL.64 R70, [R1+0xd08] ;  /* 0x000d080001467983 */ /* 0x002f280000100a00 */
[----:B------:R1:W-:Y:S04]  /*46170*/  LDGSTS.E [R10+0x66a00], [R30.64], P2 ;  /* 0x66a000001e0a7fae */ /* 0x0003e80009121844 */
[----:B------:R1:W-:Y:S04]  /*46180*/  LDGSTS.E [R10+0x67a00], [R22.64], P2 ;  /* 0x67a00000160a7fae */ /* 0x0003e80009121844 */
[----:B-1----:R-:W4:Y:S04]  /*46190*/  LDL.64 R30, [R1+0x890] ;  /* 0x00089000011e7983 */ /* 0x002f280000100a00 */
[----:B------:R-:W4:Y:S04]  /*461a0*/  LDL.64 R22, [R1+0x988] ;  /* 0x0009880001167983 */ /* 0x000f280000100a00 */
[----:B------:R1:W-:Y:S04]  /*461b0*/  LDGSTS.E [R10+0x68a00], [R20.64], P2 ;  /* 0x68a00000140a7fae */ /* 0x0003e80009121844 */
[----:B------:R1:W-:Y:S04]  /*461c0*/  LDGSTS.E [R10+0x69a00], [R16.64], P2 ;  /* 0x69a00000100a7fae */ /* 0x0003e80009121844 */
[----:B-1----:R-:W4:Y:S04]  /*461d0*/  LDL.64 R20, [R1+0x910] ;  /* 0x0009100001147983 */ /* 0x002f280000100a00 */
[----:B------:R-:W4:Y:S04]  /*461e0*/  LDL.64 R16, [R1+0x2068] ;  /* 0x0020680001107983 */ /* 0x000f280000100a00 */
[----:B------:R1:W-:Y:S04]  /*461f0*/  LDGSTS.E [R10+0x6aa00], [R248.64], P2 ;  /* 0x6aa00000f80a7fae */ /* 0x0003e80009121844 */
[----:B-1----:R-:W4:Y:S04]  /*46200*/  LDL.64 R248, [R1+0x858] ;  /* 0x0008580001f87983 */ /* 0x002f280000100a00 */
[----:B------:R1:W-:Y:S04]  /*46210*/  LDGSTS.E [R10+0x6ba00], [R2.64], P2 ;  /* 0x6ba00000020a7fae */ /* 0x0003e80009121844 */
[----:B---3--:R3:W-:Y:S04]  /*46220*/  LDGSTS.E [R10+0x6ca00], [R18.64], P2 ;  /* 0x6ca00000120a7fae */ /* 0x0087e80009121844 */
[----:B-1----:R-:W2:Y:S04]  /*46230*/  LDL.64 R2, [R1+0x2058] ;  /* 0x0020580001027983 */ /* 0x002ea80000100a00 */
[----:B---3--:R-:W3:Y:S04]  /*46240*/  LDL.64 R18, [R1+0x2048] ;  /* 0x0020480001127983 */ /* 0x008ee80000100a00 */
[----:B----4-:R1:W-:Y:S04]  /*46250*/  LDGSTS.E [R10+0x6da00], [R6.64], P2 ;  /* 0x6da00000060a7fae */ /* 0x0103e80009121844 */
[----:B------:R4:W-:Y:S04]  /*46260*/  LDGSTS.E [R10+0x6ea00], [R40.64], P2 ;  /* 0x6ea00000280a7fae */ /* 0x0009e80009121844 */
[----:B------:R4:W-:Y:S04]  /*46270*/  LDGSTS.E [R10+0x6fa00], [R38.64], P2 ;  /* 0x6fa00000260a7fae */ /* 0x0009e80009121844 */
[----:B-1----:R-:W3:Y:S04]  /*46280*/  LDL.64 R6, [R1+0x2038] ;  /* 0x0020380001067983 */ /* 0x002ee80000100a00 */
[----:B------:R1:W-:Y:S04]  /*46290*/  LDGSTS.E [R10+0x70a00], [R36.64], P2 ;  /* 0x70a00000240a7fae */ /* 0x0003e80009121844 */
[----:B------:R1:W-:Y:S04]  /*462a0*/  LDGSTS.E [R10+0x71a00], [R12.64], P2 ;  /* 0x71a000000c0a7fae */ /* 0x0003e80009121844 */
[----:B------:R4:W-:Y:S04]  /*462b0*/  LDGSTS.E [R10+0x72a00], [R34.64], P2 ;  /* 0x72a00000220a7fae */ /* 0x0009e80009121844 */
[----:B------:R4:W-:Y:S04]  /*462c0*/  LDGSTS.E [R10+0x73a00], [R32.64], P2 ;  /* 0x73a00000200a7fae */ /* 0x0009e80009121844 */
[----:B-1----:R-:W3:Y:S04]  /*462d0*/  LDL.64 R12, [R1+0x2028] ;  /* 0x00202800010c7983 */ /* 0x002ee80000100a00 */
[----:B------:R1:W-:Y:S04]  /*462e0*/  LDGSTS.E [R10+0x74a00], [R14.64], P2 ;  /* 0x74a000000e0a7fae */ /* 0x0003e80009121844 */
[----:B------:R1:W-:Y:S04]  /*462f0*/  LDGSTS.E [R10+0x75a00], [R70.64], P2 ;  /* 0x75a00000460a7fae */ /* 0x0003e80009121844 */
[----:B------:R4:W-:Y:S04]  /*46300*/  LDGSTS.E [R10+0x76a00], [R80.64], P2 ;  /* 0x76a00000500a7fae */ /* 0x0009e80009121844 */
[----:B-1----:R-:W3:Y:S04]  /*46310*/  LDL.64 R14, [R1+0x2018] ;  /* 0x00201800010e7983 */ /* 0x002ee80000100a00 */
[----:B------:R1:W-:Y:S04]  /*46320*/  LDGSTS.E [R10+0x77a00], [R28.64], P2 ;  /* 0x77a000001c0a7fae */ /* 0x0003e80009121844 */
[----:B------:R1:W-:Y:S04]  /*46330*/  LDGSTS.E [R10+0x78a00], [R26.64], P2 ;  /* 0x78a000001a0a7fae */ /* 0x0003e80009121844 */
[----:B------:R-:W3:Y:S04]  /*46340*/  LDL.64 R70, [R1+0x2000] ;  /* 0x0020000001467983 */ /* 0x000ee80000100a00 */
        /* <DEDUP_REMOVED lines=8> */
[----:B------:R-:W4:Y:S04]  /*463d0*/  LDL.64 R32, [R1+0x1ea8] ;  /* 0x001ea80001207983 */ /* 0x000f280000100a00 */
[----:B------:R1:W-:Y:S04]  /*463e0*/  LDGSTS.E [R10+0x7ca00], [R20.64], P2 ;  /* 0x7ca00000140a7fae */ /* 0x0003e80009121844 */
[----:B------:R1:W-:Y:S04]  /*463f0*/  LDGSTS.E [R10+0x7da00], [R82.64], P2 ;  /* 0x7da00000520a7fae */ /* 0x0003e80009121844 */
[----:B------:R1:W-:Y:S04]  /*46400*/  LDGSTS.E [R10+0x7ea00], [R30.64], P2 ;  /* 0x7ea000001e0a7fae */ /* 0x0003e80009121844 */
[----:B-1----:R-:W4:Y:S04]  /*46410*/  LDL.64 R20, [R1+0x1fe0] ;  /* 0x001fe00001147983 */ /* 0x002f280000100a00 */
[----:B------:R-:W4:Y:S04]  /*46420*/  LDL.64 R80, [R1+0x1e88] ;  /* 0x001e880001507983 */ /* 0x000f280000100a00 */
[----:B------:R1:W-:Y:S04]  /*46430*/  LDGSTS.E [R10+0x7fa00], [R248.64], P2 ;  /* 0x7fa00000f80a7fae */ /* 0x0003e80009121844 */
[----:B------:R1:W-:Y:S04]  /*46440*/  LDGSTS.E [R242+0x40c00], [R16.64], P2 ;  /* 0x40c0000010f27fae */ /* 0x0003e80009121844 */
[----:B------:R-:W4:Y:S04]  /*46450*/  LDL.64 R28, [R1+0x1e68] ;  /* 0x001e6800011c7983 */ /* 0x000f280000100a00 */
[----:B-1----:R-:W4:Y:S04]  /*46460*/  LDL.64 R248, [R1+0x1fc8] ;  /* 0x001fc80001f87983 */ /* 0x002f280000100a00 */
[----:B------:R-:W4:Y:S04]  /*46470*/  LDL.64 R16, [R1+0x1fb0] ;  /* 0x001fb00001107983 */ /* 0x000f280000100a00 */
[----:B------:R-:W4:Y:S04]  /*46480*/  LDL.64 R26, [R1+0x1e48] ;  /* 0x001e4800011a7983 */ /* 0x000f280000100a00 */
[----:B------:R-:W4:Y:S04]  /*46490*/  LDL.64 R24, [R1+0x1e08] ;  /* 0x001e080001187983 */ /* 0x000f280000100a00 */
[----:B------:R-:W4:Y:S04]  /*464a0*/  LDL.64 R72, [R1+0x1dc0] ;  /* 0x001dc00001487983 */ /* 0x000f280000100a00 */
[----:B------:R-:W4:Y:S04]  /*464b0*/  LDL.64 R82, [R1+0x1d98] ;  /* 0x001d980001527983 */ /* 0x000f280000100a00 */
[----:B------:R-:W4:Y:S04]  /*464c0*/  LDL.64 R30, [R1+0x1d70] ;  /* 0x001d7000011e7983 */ /* 0x000f280000100a00 */
[----:B--2---:R1:W-:Y:S04]  /*464d0*/  LDGSTS.E [R242+0x41c00], [R2.64], P2 ;  /* 0x41c0000002f27fae */ /* 0x0043e80009121844 */
[----:B---3--:R2:W-:Y:S04]  /*464e0*/  LDGSTS.E [R242+0x42c00], [R18.64], P2 ;  /* 0x42c0000012f27fae */ /* 0x0085e80009121844 */
[----:B-1----:R-:W3:Y:S04]  /*464f0*/  LDL.64 R2, [R1+0x1f98] ;  /* 0x001f980001027983 */ /* 0x002ee80000100a00 */
[----:B--2---:R-:W2:Y:S04]  /*46500*/  LDL.64 R18, [R1+0x1ee8] ;  /* 0x001ee80001127983 */ /* 0x004ea80000100a00 */
[----:B------:R1:W-:Y:S04]  /*46510*/  LDGSTS.E [R242+0x43c00], [R6.64], P2 ;  /* 0x43c0000006f27fae */ /* 0x0003e80009121844 */
[----:B-1----:R-:W2:Y:S04]  /*46520*/  LDL.64 R6, [R1+0x1f38] ;  /* 0x001f380001067983 */ /* 0x002ea80000100a00 */
[----:B------:R1:W-:Y:S04]  /*46530*/  LDGSTS.E [R242+0x44c00], [R12.64], P2 ;  /* 0x44c000000cf27fae */ /* 0x0003e80009121844 */
[----:B-1----:R-:W2:Y:S04]  /*46540*/  LDL.64 R12, [R1+0x1ec8] ;  /* 0x001ec800010c7983 */ /* 0x002ea80000100a00 */
[----:B------:R1:W-:Y:S04]  /*46550*/  LDGSTS.E [R242+0x45c00], [R14.64], P2 ;  /* 0x45c000000ef27fae */ /* 0x0003e80009121844 */
[----:B-1----:R-:W2:Y:S04]  /*46560*/  LDL.64 R14, [R1+0x1e28] ;  /* 0x001e2800010e7983 */ /* 0x002ea80000100a00 */
[----:B------:R1:W-:Y:S04]  /*46570*/  LDGSTS.E [R242+0x46c00], [R70.64], P2 ;  /* 0x46c0000046f27fae */ /* 0x0003e80009121844 */
[----:B-1----:R-:W2:Y:S04]  /*46580*/  LDL.64 R70, [R1+0x1de8] ;  /* 0x001de80001467983 */ /* 0x002ea80000100a00 */
[----:B----4-:R1:W-:Y:S04]  /*46590*/  LDGSTS.E [R242+0x47c00], [R22.64], P2 ;  /* 0x47c0000016f27fae */ /* 0x0103e80009121844 */
        /* <DEDUP_REMOVED lines=8> */
[----:B------:R3:W-:Y:S04]  /*46620*/  LDGSTS.E [R242+0x4cc00], [R42.64], P2 ;  /* 0x4cc000002af27fae */ /* 0x0007e80009121844 */
[----:B------:R3:W-:Y:S04]  /*46630*/  LDGSTS.E [R242+0x4dc00], [R40.64], P2 ;  /* 0x4dc0000028f27fae */ /* 0x0007e80009121844 */
[----:B-1----:R-:W4:Y:S04]  /*46640*/  LDL.64 R2, [R1+0x1ca8] ;  /* 0x001ca80001027983 */ /* 0x002f280000100a00 */
[----:B------:R1:W-:Y:S04]  /*46650*/  LDGSTS.E [R242+0x4ec00], [R38.64], P2 ;  /* 0x4ec0000026f27fae */ /* 0x0003e80009121844 */
[----:B---3--:R-:W3:Y:S04]  /*46660*/  LDL.64 R42, [R1+0x1b08] ;  /* 0x001b0800012a7983 */ /* 0x008ee80000100a00 */
[----:B------:R-:W3:Y:S04]  /*46670*/  LDL.64 R40, [R1+0x1ae0] ;  /* 0x001ae00001287983 */ /* 0x000ee80000100a00 */
[----:B-1----:R-:W3:Y:S04]  /*46680*/  LDL.64 R38, [R1+0x1aa8] ;  /* 0x001aa80001267983 */ /* 0x002ee80000100a00 */
[----:B--2---:R1:W-:Y:S04]  /*46690*/  LDGSTS.E [R242+0x4fc00], [R6.64], P2 ;  /* 0x4fc0000006f27fae */ /* 0x0043e80009121844 */
[----:B------:R2:W-:Y:S04]  /*466a0*/  LDGSTS.E [R242+0x50c00], [R36.64], P2 ;  /* 0x50c0000024f27fae */ /* 0x0005e80009121844 */
[----:B------:R2:W-:Y:S04]  /*466b0*/  LDGSTS.E [R242+0x51c00], [R34.64], P2 ;  /* 0x51c0000022f27fae */ /* 0x0005e80009121844 */
[----:B-1----:R-:W3:Y:S04]  /*466c0*/  LDL.64 R6, [R1+0x1c80] ;  /* 0x001c800001067983 */ /* 0x002ee80000100a00 */
[----:B------:R1:W-:Y:S04]  /*466d0*/  LDGSTS.E [R242+0x52c00], [R18.64], P2 ;  /* 0x52c0000012f27fae */ /* 0x0003e80009121844 */
[----:B------:R1:W-:Y:S04]  /*466e0*/  LDGSTS.E [R242+0x53c00], [R12.64], P2 ;  /* 0x53c000000cf27fae */ /* 0x0003e80009121844 */
[----:B------:R2:W-:Y:S04]  /*466f0*/  LDGSTS.E [R242+0x54c00], [R32.64], P2 ;  /* 0x54c0000020f27fae */ /* 0x0005e80009121844 */
[----:B-1----:R-:W3:Y:S04]  /*46700*/  LDL.64 R18, [R1+0x1c50] ;  /* 0x001c500001127983 */ /* 0x002ee80000100a00 */
        /* <DEDUP_REMOVED lines=12> */
[----:B--2---:R-:W2:Y:S04]  /*467d0*/  LDL.64 R36, [R1+0x1a40] ;  /* 0x001a400001247983 */ /* 0x004ea80000100a00 */
[----:B------:R-:W2:Y:S04]  /*467e0*/  LDL.64 R34, [R1+0x1a08] ;  /* 0x001a080001227983 */ /* 0x000ea80000100a00 */
        /* <DEDUP_REMOVED lines=10> */
[----:B------:R-:W2:Y:S04]  /*46890*/  LDL.64 R24, [R1+0x9f0] ;  /* 0x0009f00001187983 */ /* 0x000ea80000100a00 */
[----:B-1----:R-:W2:Y:S04]  /*468a0*/  LDL.64 R248, [R1+0x1b30] ;  /* 0x001b300001f87983 */ /* 0x002ea80000100a00 */
[----:B------:R-:W2:Y:S04]  /*468b0*/  LDL.64 R16, [R1+0x19d0] ;  /* 0x0019d00001107983 */ /* 0x000ea80000100a00 */
[----:B------:R-:W2:Y:S04]  /*468c0*/  LDL.64 R72, [R1+0x9c0] ;  /* 0x0009c00001487983 */ /* 0x000ea80000100a00 */
[----:B------:R-:W2:Y:S04]  /*468d0*/  LDL.64 R82, [R1+0x980] ;  /* 0x0009800001527983 */ /* 0x000ea80000100a00 */
[----:B------:R-:W2:Y:S04]  /*468e0*/  LDL.64 R30, [R1+0x940] ;  /* 0x00094000011e7983 */ /* 0x000ea80000100a00 */
[----:B----4-:R1:W-:Y:S04]  /*468f0*/  LDGSTS.E [R242+0x62c00], [R2.64], P2 ;  /* 0x62c0000002f27fae */ /* 0x0103e80009121844 */
[----:B-1----:R-:W4:Y:S04]  /*46900*/  LDL.64 R2, [R1+0x1a78] ;  /* 0x001a780001027983 */ /* 0x002f280000100a00 */
[----:B---3--:R1:W-:Y:S04]  /*46910*/  LDGSTS.E [R242+0x63c00], [R6.64], P2 ;  /* 0x63c0000006f27fae */ /* 0x0083e80009121844 */
[----:B-1----:R-:W3:Y:S04]  /*46920*/  LDL.64 R6, [R1+0x19a0] ;  /* 0x0019a00001067983 */ /* 0x002ee80000100a00 */
[----:B------:R1:W-:Y:S04]  /*46930*/  LDGSTS.E [R242+0x64c00], [R18.64], P2 ;  /* 0x64c0000012f27fae */ /* 0x0003e80009121844 */
        /* <DEDUP_REMOVED lines=9> */
[----:B-1----:R-:W3:Y:S04]  /*469d0*/  LDL.64 R20, [R1+0x848] ;  /* 0x0008480001147983 */ /* 0x002ee80000100a00 */
[----:B--2---:R-:W3:Y:S04]  /*469e0*/  LDL.64 R22, [R1+0x20b0] ;  /* 0x0020b00001167983 */ /* 0x004ee80000100a00 */
[----:B------:R1:W-:Y:S04]  /*469f0*/  LDGSTS.E [R242+0x6ac00], [R248.64], P2 ;  /* 0x6ac00000f8f27fae */ /* 0x0003e80009121844 */
[----:B------:R1:W-:Y:S04]  /*46a00*/  LDGSTS.E [R242+0x6bc00], [R42.64], P2 ;  /* 0x6bc000002af27fae */ /* 0x0003e80009121844 */
[----:B------:R1:W-:Y:S04]  /*46a10*/  LDGSTS.E [R242+0x6cc00], [R40.64], P2 ;  /* 0x6cc0000028f27fae */ /* 0x0003e80009121844 */
[----:B-1----:R-:W3:Y:S04]  /*46a20*/  LDL.64 R248, [R1+0x20a8] ;  /* 0x0020a80001f87983 */ /* 0x002ee80000100a00 */
[----:B------:R1:W-:Y:S01]  /*46a30*/  LDGSTS.E [R242+0x6dc00], [R38.64], P2 ;  /* 0x6dc0000026f27fae */ /* 0x0003e20009121844 */
[----:B------:R-:W-:-:S03]  /*46a40*/  LOP3.LUT R10, R8, 0x70, RZ, 0x3c, !PT ;  /* 0x00000070080a7812 */ /* 0x000fc600078e3cff */
[----:B------:R-:W3:Y:S04]  /*46a50*/  LDL.64 R42, [R1+0x2050] ;  /* 0x00205000012a7983 */ /* 0x000ee80000100a00 */
[----:B------:R-:W3:Y:S04]  /*46a60*/  LDL.64 R40, [R1+0x2040] ;  /* 0x0020400001287983 */ /* 0x000ee80000100a00 */
[----:B-1----:R-:W3:Y:S04]  /*46a70*/  LDL.64 R38, [R1+0x2020] ;  /* 0x0020200001267983 */ /* 0x002ee80000100a00 */
[----:B----4-:R1:W-:Y:S04]  /*46a80*/  LDGSTS.E [R242+0x6ec00], [R2.64], P2 ;  /* 0x6ec0000002f27fae */ /* 0x0103e80009121844 */
[----:B------:R4:W-:Y:S04]  /*46a90*/  LDGSTS.E [R242+0x6fc00], [R36.64], P2 ;  /* 0x6fc0000024f27fae */ /* 0x0009e80009121844 */
[----:B------:R4:W-:Y:S04]  /*46aa0*/  LDGSTS.E [R242+0x70c00], [R34.64], P2 ;  /* 0x70c0000022f27fae */ /* 0x0009e80009121844 */
[----:B-1----:R-:W2:Y:S04]  /*46ab0*/  LDL.64 R2, [R1+0x20a0] ;  /* 0x0020a00001027983 */ /* 0x002ea80000100a00 */
[----:B------:R1:W-:Y:S04]  /*46ac0*/  LDGSTS.E [R242+0x71c00], [R16.64], P2 ;  /* 0x71c0000010f27fae */ /* 0x0003e80009121844 */
[----:B----4-:R-:W4:Y:S04]  /*46ad0*/  LDL.64 R36, [R1+0x2010] ;  /* 0x0020100001247983 */ /* 0x010f280000100a00 */
[----:B------:R-:W4:Y:S04]  /*46ae0*/  LDL.64 R34, [R1+0x1fd8] ;  /* 0x001fd80001227983 */ /* 0x000f280000100a00 */
[----:B-1----:R-:W4:Y:S04]  /*46af0*/  LDL.64 R16, [R1+0x2098] ;  /* 0x0020980001107983 */ /* 0x002f280000100a00 */
[----:B---3--:R1:W-:Y:S04]  /*46b00*/  LDGSTS.E [R242+0x72c00], [R6.64], P2 ;  /* 0x72c0000006f27fae */ /* 0x0083e80009121844 */
        /* <DEDUP_REMOVED lines=12> */
[----:B---3--:R-:W3:Y:S04]  /*46bd0*/  LDL.64 R32, [R1+0x1fc0] ;  /* 0x001fc00001207983 */ /* 0x008ee80000100a00 */
[----:B------:R1:W-:Y:S04]  /*46be0*/  LDGSTS.E [R242+0x7dc00], [R14.64], P2 ;  /* 0x7dc000000ef27fae */ /* 0x0003e80009121844 */
[----:B------:R-:W3:Y:S04]  /*46bf0*/  LDL.64 R80, [R1+0x1fa8] ;  /* 0x001fa80001507983 */ /* 0x000ee80000100a00 */
[----:B------:R1:W-:Y:S04]  /*46c00*/  LDGSTS.E [R242+0x7ec00], [R70.64], P2 ;  /* 0x7ec0000046f27fae */ /* 0x0003e80009121844 */
[----:B-1----:R-:W3:Y:S04]  /*46c10*/  LDL.64 R14, [R1+0x2080] ;  /* 0x00208000010e7983 */ /* 0x002ee80000100a00 */
[----:B------:R-:W3:Y:S04]  /*46c20*/  LDL.64 R28, [R1+0x1f90] ;  /* 0x001f9000011c7983 */ /* 0x000ee80000100a00 */
[----:B------:R-:W3:Y:S04]  /*46c30*/  LDL.64 R70, [R1+0x2078] ;  /* 0x0020780001467983 */ /* 0x000ee80000100a00 */
[----:B------:R-:W3:Y:S04]  /*46c40*/  LDL.64 R26, [R1+0x1f60] ;  /* 0x001f6000011a7983 */ /* 0x000ee80000100a00 */
[----:B------:R-:W3:Y:S04]  /*46c50*/  LDL.64 R24, [R1+0x1f48] ;  /* 0x001f480001187983 */ /* 0x000ee80000100a00 */
[----:B------:R-:W3:Y:S04]  /*46c60*/  LDL.64 R72, [R1+0x1f30] ;  /* 0x001f300001487983 */ /* 0x000ee80000100a00 */
[----:B------:R-:W3:Y:S04]  /*46c70*/  LDL.64 R82, [R1+0x1f18] ;  /* 0x001f180001527983 */ /* 0x000ee80000100a00 */
[----:B------:R-:W3:Y:S04]  /*46c80*/  LDL.64 R30, [R1+0x1f00] ;  /* 0x001f0000011e7983 */ /* 0x000ee80000100a00 */
[----:B------:R1:W-:Y:S04]  /*46c90*/  LDGSTS.E [R242+0x7fc00], [R20.64], P2 ;  /* 0x7fc0000014f27fae */ /* 0x0003e80009121844 */
[----:B------:R1:W-:Y:S04]  /*46ca0*/  LDGSTS.E [R10+0x40e00], [R22.64], P2 ;  /* 0x40e00000160a7fae */ /* 0x0003e80009121844 */
[----:B------:R-:W3:Y:S04]  /*46cb0*/  LDL.64 R18, [R1+0x1ee0] ;  /* 0x001ee00001127983 */ /* 0x000ee80000100a00 */
[----:B-1----:R-:W3:Y:S04]  /*46cc0*/  LDL.64 R20, [R1+0x2070] ;  /* 0x0020700001147983 */ /* 0x002ee80000100a00 */
[----:B------:R-:W3:Y:S04]  /*46cd0*/  LDL.64 R22, [R1+0x1ff8] ;  /* 0x001ff80001167983 */ /* 0x000ee80000100a00 */
[----:B------:R1:W-:Y:S04]  /*46ce0*/  LDGSTS.E [R10+0x41e00], [R248.64], P2 ;  /* 0x41e00000f80a7fae */ /* 0x0003e80009121844 */
[----:B-1----:R-:W3:Y:S04]  /*46cf0*/  LDL.64 R248, [R1+0x2030] ;  /* 0x0020300001f87983 */ /* 0x002ee80000100a00 */
[----:B--2---:R1:W-:Y:S04]  /*46d00*/  LDGSTS.E [R10+0x42e00], [R2.64], P2 ;  /* 0x42e00000020a7fae */ /* 0x0043e80009121844 */
[----:B-1----:R-:W2:Y:S04]  /*46d10*/  LDL.64 R2, [R1+0x1fe8] ;  /* 0x001fe80001027983 */ /* 0x002ea80000100a00 */
[----:B----4-:R1:W-:Y:S04]  /*46d20*/  LDGSTS.E [R10+0x43e00], [R16.64], P2 ;  /* 0x43e00000100a7fae */ /* 0x0103e80009121844 */
[----:B-1----:R-:W4:Y:S04]  /*46d30*/  LDL.64 R16, [R1+0x1ea0] ;  /* 0x001ea00001107983 */ /* 0x002f280000100a00 */
[----:B------:R1:W-:Y:S04]  /*46d40*/  LDGSTS.E [R10+0x44e00], [R6.64], P2 ;  /* 0x44e00000060a7fae */ /* 0x0003e80009121844 */
[----:B-1----:R-:W4:Y:S04]  /*46d50*/  LDL.64 R6, [R1+0x1f78] ;  /* 0x001f780001067983 */ /* 0x002f280000100a00 */
[----:B------:R1:W-:Y:S04]  /*46d60*/  LDGSTS.E [R10+0x45e00], [R12.64], P2 ;  /* 0x45e000000c0a7fae */ /* 0x0003e80009121844 */
[----:B-1----:R-:W4:Y:S04]  /*46d70*/  LDL.64 R12, [R1+0x1ec0] ;  /* 0x001ec000010c7983 */ /* 0x002f280000100a00 */
[----:B---3--:R1:W-:Y:S04]  /*46d80*/  LDGSTS.E [R10+0x46e00], [R14.64], P2 ;  /* 0x46e000000e0a7fae */ /* 0x0083e80009121844 */
[----:B------:R3:W-:Y:S04]  /*46d90*/  LDGSTS.E [R10+0x47e00], [R70.64], P2 ;  /* 0x47e00000460a7fae */ /* 0x0007e80009121844 */
[----:B-1----:R-:W4:Y:S04]  /*46da0*/  LDL.64 R14, [R1+0x1e80] ;  /* 0x001e8000010e7983 */ /* 0x002f280000100a00 */
[----:B---3--:R-:W4:Y:S04]  /*46db0*/  LDL.64 R70, [R1+0x1e60] ;  /* 0x001e600001467983 */ /* 0x008f280000100a00 */
        /* <DEDUP_REMOVED lines=8> */
[----:B-1----:R-:W4:Y:S04]  /*46e40*/  LDL.64 R248, [R1+0x1e20] ;  /* 0x001e200001f87983 */ /* 0x002f280000100a00 */
[----:B------:R1:W-:Y:S04]  /*46e50*/  LDGSTS.E [R10+0x4fe00], [R22.64], P2 ;  /* 0x4fe00000160a7fae */ /* 0x0003e80009121844 */
[----:B------:R-:W4:Y:S04]  /*46e60*/  LDL.64 R44, [R1+0x1d18] ;  /* 0x001d1800012c7983 */ /* 0x000f280000100a00 */
[----:B------:R-:W4:Y:S04]  /*46e70*/  LDL.64 R42, [R1+0x1cf0] ;  /* 0x001cf000012a7983 */ /* 0x000f280000100a00 */
[----:B-1----:R-:W4:Y:S04]  /*46e80*/  LDL.64 R22, [R1+0x1e00] ;  /* 0x001e000001167983 */ /* 0x002f280000100a00 */
[----:B------:R-:W4:Y:S04]  /*46e90*/  LDL.64 R40, [R1+0x1cc8] ;  /* 0x001cc80001287983 */ /* 0x000f280000100a00 */
[----:B------:R-:W4:Y:S04]  /*46ea0*/  LDL.64 R38, [R1+0x1c78] ;  /* 0x001c780001267983 */ /* 0x000f280000100a00 */
[----:B------:R-:W4:Y:S04]  /*46eb0*/  LDL.64 R36, [R1+0x1c48] ;  /* 0x001c480001247983 */ /* 0x000f280000100a00 */
[----:B--2---:R1:W-:Y:S04]  /*46ec0*/  LDGSTS.E [R10+0x50e00], [R2.64], P2 ;  /* 0x50e00000020a7fae */ /* 0x0043e80009121844 */
[----:B------:R2:W-:Y:S04]  /*46ed0*/  LDGSTS.E [R10+0x51e00], [R34.64], P2 ;  /* 0x51e00000220a7fae */ /* 0x0005e80009121844 */
[----:B------:R1:W-:Y:S04]  /*46ee0*/  LDGSTS.E [R10+0x52e00], [R32.64], P2 ;  /* 0x52e00000200a7fae */ /* 0x0003e80009121844 */
[----:B------:R2:W-:Y:S04]  /*46ef0*/  LDGSTS.E [R10+0x53e00], [R80.64], P2 ;  /* 0x53e00000500a7fae */ /* 0x0005e80009121844 */
[----:B------:R4:W-:Y:S04]  /*46f00*/  LDGSTS.E [R10+0x54e00], [R28.64], P2 ;  /* 0x54e000001c0a7fae */ /* 0x0009e80009121844 */
[----:B-1----:R-:W3:Y:S04]  /*46f10*/  LDL.64 R2, [R1+0x1de0] ;  /* 0x001de00001027983 */ /* 0x002ee80000100a00 */
[----:B--2---:R-:W2:Y:S04]  /*46f20*/  LDL.64 R34, [R1+0x1bb8] ;  /* 0x001bb80001227983 */ /* 0x004ea80000100a00 */
[----:B------:R-:W2:Y:S04]  /*46f30*/  LDL.64 R32, [R1+0x1b88] ;  /* 0x001b880001207983 */ /* 0x000ea80000100a00 */
[----:B------:R-:W2:Y:S04]  /*46f40*/  LDL.64 R80, [R1+0x1b38] ;  /* 0x001b380001507983 */ /* 0x000ea80000100a00 */
[----:B----4-:R1:W-:Y:S04]  /*46f50*/  LDGSTS.E [R10+0x55e00], [R6.64], P2 ;  /* 0x55e00000060a7fae */ /* 0x0103e80009121844 */
[----:B------:R4:W-:Y:S04]  /*46f60*/  LDGSTS.E [R10+0x56e00], [R26.64], P2 ;  /* 0x56e000001a0a7fae */ /* 0x0009e80009121844 */
[----:B------:R4:W-:Y:S04]  /*46f70*/  LDGSTS.E [R10+0x57e00], [R24.64], P2 ;  /* 0x57e00000180a7fae */ /* 0x0009e80009121844 */
[----:B-1----:R-:W2:Y:S04]  /*46f80*/  LDL.64 R6, [R1+0x1db8] ;  /* 0x001db80001067983 */ /* 0x002ea80000100a00 */
[----:B------:R1:W-:Y:S04]  /*46f90*/  LDGSTS.E [R10+0x58e00], [R72.64], P2 ;  /* 0x58e00000480a7fae */ /* 0x0003e80009121844 */
[----:B------:R1:W-:Y:S04]  /*46fa0*/  LDGSTS.E [R10+0x59e00], [R82.64], P2 ;  /* 0x59e00000520a7fae */ /* 0x0003e80009121844 */
[----:B------:R1:W-:Y:S04]  /*46fb0*/  LDGSTS.E [R10+0x5ae00], [R30.64], P2 ;  /* 0x5ae000001e0a7fae */ /* 0x0003e80009121844 */
[----:B------:R1:W-:Y:S04]  /*46fc0*/  LDGSTS.E [R10+0x5be00], [R18.64], P2 ;  /* 0x5be00000120a7fae */ /* 0x0003e80009121844 */
[----:B------:R1:W-:Y:S04]  /*46fd0*/  LDGSTS.E [R10+0x5ce00], [R12.64], P2 ;  /* 0x5ce000000c0a7fae */ /* 0x0003e80009121844 */
[----:B------:R1:W-:Y:S04]  /*46fe0*/  LDGSTS.E [R10+0x5de00], [R16.64], P2 ;  /* 0x5de00000100a7fae */ /* 0x0003e80009121844 */
[----:B-1----:R-:W2:Y:S04]  /*46ff0*/  LDL.64 R18, [R1+0x1d68] ;  /* 0x001d680001127983 */ /* 0x002ea80000100a00 */
[----:B------:R-:W2:Y:S04]  /*47000*/  LDL.64 R12, [R1+0x1d90] ;  /* 0x001d9000010c7983 */ /* 0x000ea80000100a00 */
[----:B------:R-:W2:Y:S04]  /*47010*/  LDL.64 R16, [R1+0x1d48] ;  /* 0x001d480001107983 */ /* 0x000ea80000100a00 */
[----:B------:R-:W2:Y:S04]  /*47020*/  LDL.64 R28, [R1+0x1ab8] ;  /* 0x001ab800011c7983 */ /* 0x000ea80000100a00 */
[----:B------:R1:W-:Y:S04]  /*47030*/  LDGSTS.E [R10+0x5ee00], [R14.64], P2 ;  /* 0x5ee000000e0a7fae */ /* 0x0003e80009121844 */
[----:B----4-:R-:W4:Y:S04]  /*47040*/  LDL.64 R26, [R1+0x1a38] ;  /* 0x001a3800011a7983 */ /* 0x010f280000100a00 */
[----:B------:R1:W-:Y:S04]  /*47050*/  LDGSTS.E [R10+0x5fe00], [R70.64], P2 ;  /* 0x5fe00000460a7fae */ /* 0x0003e80009121844 */
[----:B-1----:R-:W4:Y:S04]  /*47060*/  LDL.64 R14, [R1+0x1ca0] ;  /* 0x001ca000010e7983 */ /* 0x002f280000100a00 */
[----:B------:R-:W4:Y:S04]  /*47070*/  LDL.64 R24, [R1+0x1a00] ;  /* 0x001a000001187983 */ /* 0x000f280000100a00 */
[----:B------:R-:W4:Y:S04]  /*47080*/  LDL.64 R70, [R1+0x1a70] ;  /* 0x001a700001467983 */ /* 0x000f280000100a00 */
[----:B------:R-:W4:Y:S04]  /*47090*/  LDL.64 R72, [R1+0x1980] ;  /* 0x0019800001487983 */ /* 0x000f280000100a00 */
[----:B------:R-:W4:Y:S04]  /*470a0*/  LDL.64 R82, [R1+0xa40] ;  /* 0x000a400001527983 */ /* 0x000f280000100a00 */
[----:B------:R-:W4:Y:S04]  /*470b0*/  LDL.64 R30, [R1+0x8f8] ;  /* 0x0008f800011e7983 */ /* 0x000f280000100a00 */
[----:B------:R1:W-:Y:S04]  /*470c0*/  LDGSTS.E [R10+0x60e00], [R20.64], P2 ;  /* 0x60e00000140a7fae */ /* 0x0003e80009121844 */
[----:B-1----:R-:W4:Y:S04]  /*470d0*/  LDL.64 R20, [R1+0x1c18] ;  /* 0x001c180001147983 */ /* 0x002f280000100a00 */
[----:B------:R1:W-:Y:S04]  /*470e0*/  LDGSTS.E [R10+0x61e00], [R248.64], P2 ;  /* 0x61e00000f80a7fae */ /* 0x0003e80009121844 */
[----:B-1----:R-:W4:Y:S04]  /*470f0*/  LDL.64 R248, [R1+0x1be8] ;  /* 0x001be80001f87983 */ /* 0x002f280000100a00 */
[----:B------:R1:W-:Y:S04]  /*47100*/  LDGSTS.E [R10+0x62e00], [R22.64], P2 ;  /* 0x62e00000160a7fae */ /* 0x0003e80009121844 */
[----:B-1----:R-:W4:Y:S04]  /*47110*/  LDL.64 R22, [R1+0x930] ;  /* 0x0009300001167983 */ /* 0x002f280000100a00 */
[----:B---3--:R1:W-:Y:S04]  /*47120*/  LDGSTS.E [R10+0x63e00], [R2.64], P2 ;  /* 0x63e00000020a7fae */ /* 0x0083e80009121844 */
[----:B-1----:R-:W3:Y:S04]  /*47130*/  LDL.64 R2, [R1+0x970] ;  /* 0x0009700001027983 */ /* 0x002ee80000100a00 */
[----:B--2---:R1:W-:Y:S04]  /*47140*/  LDGSTS.E [R10+0x64e00], [R6.64], P2 ;  /* 0x64e00000060a7fae */ /* 0x0043e80009121844 */
        /* <DEDUP_REMOVED lines=10> */
[----:B-1----:R-:W3:Y:S04]  /*471f0*/  LDL.LU.64 R44, [R1+0x3e60] ;  /* 0x003e6000012c7983 */ /* 0x002ee80000300a00 */
[----:B------:R-:W3:Y:S04]  /*47200*/  LDL.LU.64 R42, [R1+0x3e58] ;  /* 0x003e5800012a7983 */ /* 0x000ee80000300a00 */
[----:B------:R-:W3:Y:S04]  /*47210*/  LDL.LU.64 R40, [R1+0x3e50] ;  /* 0x003e500001287983 */ /* 0x000ee80000300a00 */
[----:B----4-:R1:W-:Y:S04]  /*47220*/  LDGSTS.E [R10+0x6be00], [R14.64], P2 ;  /* 0x6be000000e0a7fae */ /* 0x0103e80009121844 */
[----:B------:R4:W-:Y:S04]  /*47230*/  LDGSTS.E [R10+0x6ce00], [R38.64], P2 ;  /* 0x6ce00000260a7fae */ /* 0x0009e80009121844 */
[----:B------:R4:W-:Y:S04]  /*47240*/  LDGSTS.E [R10+0x6de00], [R36.64], P2 ;  /* 0x6de00000240a7fae */ /* 0x0009e80009121844 */
[----:B-1----:R-:W3:Y:S04]  /*47250*/  LDL.64 R14, [R1+0x838] ;  /* 0x00083800010e7983 */ /* 0x002ee80000100a00 */
[----:B----4-:R-:W4:Y:S04]  /*47260*/  LDL.LU.64 R38, [R1+0x3e48] ;  /* 0x003e480001267983 */ /* 0x010f280000300a00 */
[----:B------:R-:W4:Y:S04]  /*47270*/  LDL.LU.64 R36, [R1+0x3e40] ;  /* 0x003e400001247983 */ /* 0x000f280000300a00 */
[----:B------:R1:W-:Y:S04]  /*47280*/  LDGSTS.E [R10+0x6ee00], [R20.64], P2 ;  /* 0x6ee00000140a7fae */ /* 0x0003e80009121844 */
[----:B-1----:R-:W4:Y:S04]  /*47290*/  LDL.LU.64 R20, [R1+0x1930] ;  /* 0x0019300001147983 */ /* 0x002f280000300a00 */
[----:B------:R1:W-:Y:S04]  /*472a0*/  LDGSTS.E [R10+0x6fe00], [R248.64], P2 ;  /* 0x6fe00000f80a7fae */ /* 0x0003e80009121844 */
[----:B------:R1:W-:Y:S04]  /*472b0*/  LDGSTS.E [R10+0x70e00], [R34.64], P2 ;  /* 0x70e00000220a7fae */ /* 0x0003e80009121844 */
[----:B------:R1:W-:Y:S04]  /*472c0*/  LDGSTS.E [R10+0x71e00], [R32.64], P2 ;  /* 0x71e00000200a7fae */ /* 0x0003e80009121844 */
[----:B-1----:R-:W4:Y:S04]  /*472d0*/  LDL.LU.64 R248, [R1+0x1928] ;  /* 0x0019280001f87983 */ /* 0x002f280000300a00 */
[----:B------:R-:W4:Y:S04]  /*472e0*/  LDL.LU.64 R34, [R1+0x3e38] ;  /* 0x003e380001227983 */ /* 0x000f280000300a00 */
[----:B------:R-:W4:Y:S04]  /*472f0*/  LDL.LU.64 R32, [R1+0x3e30] ;  /* 0x003e300001207983 */ /* 0x000f280000300a00 */
        /* <DEDUP_REMOVED lines=13> */
[----:B-1----:R-:W4:Y:S04]  /*473d0*/  LDL.LU.64 R82, [R1+0x3e00] ;  /* 0x003e000001527983 */ /* 0x002f280000300a00 */
[----:B--2---:R1:W-:Y:S04]  /*473e0*/  LDGSTS.E [R10+0x79e00], [R6.64], P2 ;  /* 0x79e00000060a7fae */ /* 0x0043e80009121844 */
[----:B---3--:R2:W-:Y:S04]  /*473f0*/  LDGSTS.E [R10+0x7ae00], [R2.64], P2 ;  /* 0x7ae00000020a7fae */ /* 0x0085e80009121844 */
[----:B------:R3:W-:Y:S04]  /*47400*/  LDGSTS.E [R10+0x7be00], [R22.64], P2 ;  /* 0x7be00000160a7fae */ /* 0x0007e80009121844 */
[----:B-1----:R-:W4:Y:S04]  /*47410*/  LDL.LU.64 R6, [R1+0x3df8] ;  /* 0x003df80001067983 */ /* 0x002f280000300a00 */
[----:B--2---:R-:W2:Y:S04]  /*47420*/  LDL.LU.64 R2, [R1+0x3df0] ;  /* 0x003df00001027983 */ /* 0x004ea80000300a00 */
[----:B---3--:R-:W3:Y:S04]  /*47430*/  LDL.LU.64 R22, [R1+0x18e8] ;  /* 0x0018e80001167983 */ /* 0x008ee80000300a00 */
[----:B------:R1:W-:Y:S04]  /*47440*/  LDGSTS.E [R10+0x7ce00], [R30.64], P2 ;  /* 0x7ce000001e0a7fae */ /* 0x0003e80009121844 */
[----:B------:R1:W-:Y:S04]  /*47450*/  LDGSTS.E [R10+0x7de00], [R12.64], P2 ;  /* 0x7de000000c0a7fae */ /* 0x0003e80009121844 */
[----:B------:R1:W-:Y:S04]  /*47460*/  LDGSTS.E [R10+0x7ee00], [R18.64], P2 ;  /* 0x7ee00000120a7fae */ /* 0x0003e80009121844 */
[----:B------:R2:W-:Y:S04]  /*47470*/  LDGSTS.E [R10+0x7fe00], [R16.64], P2 ;  /* 0x7fe00000100a7fae */ /* 0x0005e80009121844 */
[----:B-1----:R-:W3:Y:S04]  /*47480*/  LDL.LU.64 R12, [R1+0x18b0] ;  /* 0x0018b000010c7983 */ /* 0x002ee80000300a00 */
[----:B------:R-:W0:Y:S04]  /*47490*/  LDGDEPBAR ;  /* 0x00000000000079af */ /* 0x000e280000000000 */
[----:B------:R-:W3:Y:S01]  /*474a0*/  LDL.LU.64 R18, [R1+0x18a8] ;  /* 0x0018a80001127983 */ /* 0x000ee20000300a00 */
[----:B------:R-:W-:-:S03]  /*474b0*/  IADD3 R9, R9, 0x200000, RZ ;  /* 0x0020000009097810 */ /* 0x000fc60007ffe0ff */
[----:B------:R-:W-:Y:S06]  /*474c0*/  BAR.SYNC.DEFER_BLOCKING 0x0 ;  /* 0x0000000000007b1d */ /* 0x000fec0000010000 */
[----:B------:R-:W-:Y:S01]  /*474d0*/  @!PT LDS RZ, [RZ] ;  /* 0x00000000fffff984 */ /* 0x000fe20000000800 */
[----:B------:R-:W-:Y:S01]  /*474e0*/  @!PT LDS RZ, [RZ] ;  /* 0x00000000fffff984 */ /* 0x000fe20000000800 */
[----:B------:R-:W-:Y:S01]  /*474f0*/  @!PT LDS RZ, [RZ] ;  /* 0x00000000fffff984 */ /* 0x000fe20000000800 */
[----:B------:R1:W-:Y:S04]  /*47500*/  LDGSTS.E [R9+-0x80000], [R14.64], !P0 ;  /* 0x800000000e097fae */ /* 0x0003e8000c121844 */
[----:B----4-:R4:W-:Y:S01]  /*47510*/  LDGSTS.E [R0+-0x7fe00], [R6.64], !P0 ;  /* 0x8020000006007fae */ /* 0x0109e2000c121844 */
[----:B--2---:R-:W-:-:S03]  /*47520*/  IMAD.WIDE R16, R2, 0x4, R20 ;  /* 0x0000000402107825 */ /* 0x004fc600078e0214 */
[----:B------:R-:W2:Y:S01]  /*47530*/  LDL.LU.64 R20, [R1+0x1870] ;  /* 0x0018700001147983 */ /* 0x000ea20000300a00 */
[----:B-1----:R-:W-:-:S03]  /*47540*/  IMAD.WIDE R14, R2, 0x4, R248 ;  /* 0x00000004020e7825 */ /* 0x002fc600078e02f8 */
[----:B------:R-:W2:Y:S01]  /*47550*/  LDL.LU.64 R248, [R1+0x1868] ;  /* 0x0018680001f87983 */ /* 0x000ea20000300a00 */
[C---:B----4-:R-:W-:Y:S01]  /*47560*/  IADD3 R7, R243.reuse, 0x200000, RZ ;  /* 0x00200000f3077810 */ /* 0x050fe20007ffe0ff */
[C---:B------:R-:W-:Y:S01]  /*47570*/  IMAD.WIDE R30, R2.reuse, 0x4, R70 ;  /* 0x00000004021e7825 */ /* 0x040fe200078e0246 */
[C---:B------:R-:W-:Y:S01]  /*47580*/  IADD3 R6, R243.reuse, 0x200000, RZ ;  /* 0x00200000f3067810 */ /* 0x040fe20007ffe0ff */
[----:B------:R1:W-:Y:S02]  /*47590*/  STL.64 [R1+0x7f8], R16 ;  /* 0x0007f81001007387 */ /* 0x0003e40000100a00 */
[----:B---3--:R-:W-:Y:S02]  /*475a0*/  IMAD.WIDE R70, R2, 0x4, R22 ;  /* 0x0000000402467825 */ /* 0x008fe400078e0216 */
[----:B------:R3:W-:Y:S04]  /*475b0*/  STL.64 [R1+0x7f0], R14 ;  /* 0x0007f00e01007387 */ /* 0x0007e80000100a00 */
[----:B------:R1:W-:Y:S04]  /*475c0*/  LDGSTS.E [R7+-0x7f000], [R16.64], !P5 ;  /* 0x8100000010077fae */ /* 0x0003e8000e921844 */
[----:B------:R3:W-:Y:S04]  /*475d0*/  LDGSTS.E [R6+-0x7ee00], [R14.64], !P5 ;  /* 0x812000000e067fae */ /* 0x0007e8000e921844 */
[----:B-1----:R-:W4:Y:S04]  /*475e0*/  LDL.LU.64 R16, [R1+0x1830] ;  /* 0x0018300001107983 */ /* 0x002f280000300a00 */
[----:B------:R1:W-:Y:S04]  /*475f0*/  STL.64 [R1+0x7b8], R30 ;  /* 0x0007b81e01007387 */ /* 0x0003e80000100a00 */
[----:B---3--:R-:W3:Y:S04]  /*47600*/  LDL.LU.64 R14, [R1+0x1828] ;  /* 0x00182800010e7983 */ /* 0x008ee80000300a00 */
[----:B------:R1:W-:Y:S04]  /*47610*/  STL.64 [R1+0x7b0], R70 ;  /* 0x0007b04601007387 */ /* 0x0003e80000100a00 */
[----:B------:R-:W3:Y:S01]  /*47620*/  LDL.LU.64 R22, [R1+0x17d8] ;  /* 0x0017d80001167983 */ /* 0x000ee20000300a00 */
[----:B------:R-:W-:-:S05]  /*47630*/  IADD3 R0, R243, 0x200000, RZ ;  /* 0x00200000f3007810 */ /* 0x000fca0007ffe0ff */
[----:B------:R1:W-:Y:S01]  /*47640*/  LDGSTS.E [R0+-0x7e000], [R30.64], !P3 ;  /* 0x820000001e007fae */ /* 0x0003e2000d921844 */
[----:B------:R-:W-:Y:S01]  /*47650*/  IADD3 R8, R252, -0x119, RZ ;  /* 0xfffffee7fc087810 */ /* 0x000fe20007ffe0ff */
[C---:B------:R-:W-:Y:S02]  /*47660*/  IMAD.WIDE R18, R2.reuse, 0x4, R18 ;  /* 0x0000000402127825 */ /* 0x040fe400078e0212 */
[----:B------:R1:W-:Y:S02]  /*47670*/  LDGSTS.E [R7+-0x7de00], [R70.64], !P3 ;  /* 0x8220000046077fae */ /* 0x0003e4000d921844 */
[----:B-1----:R-:W-:Y:S02]  /*47680*/  IMAD.WIDE R30, R2, 0x4, R12 ;  /* 0x00000004021e7825 */ /* 0x002fe400078e020c */
[----:B------:R-:W3:Y:S01]  /*47690*/  LDL.LU.64 R12, [R1+0x17d0] ;  /* 0x0017d000010c7983 */ /* 0x000ee20000300a00 */
[----:B------:R-:W-:Y:S02]  /*476a0*/  ISETP.GE.U32.AND P2, PT, R8, 0x7ffffe68, PT ;  /* 0x7ffffe680800780c */ /* 0x000fe40003f46070 */
[----:B------:R-:W-:Y:S01]  /*476b0*/  IADD3 R8, R252, -0x11d, RZ ;  /* 0xfffffee3fc087810 */ /* 0x000fe20007ffe0ff */
[----:B------:R-:W-:Y:S03]  /*476c0*/  STL.64 [R1+0x778], R30 ;  /* 0x0007781e01007387 */ /* 0x000fe60000100a00 */
[----:B------:R-:W-:Y:S01]  /*476d0*/  ISETP.GE.U32.AND P0, PT, R8, 0x7ffffe64, PT ;  /* 0x7ffffe640800780c */ /* 0x000fe20003f06070 */
[----:B------:R2:W-:Y:S01]  /*476e0*/  STL.64 [R1+0x770], R18 ;  /* 0x0007701201007387 */ /* 0x0005e20000100a00 */
[----:B------:R-:W-:-:S03]  /*476f0*/  IADD3 R8, R252, -0x125, RZ ;  /* 0xfffffedbfc087810 */ /* 0x000fc60007ffe0ff */
[----:B------:R-:W3:Y:S01]  /*47700*/  LDL.LU.64 R70, [R1+0x17a8] ;  /* 0x0017a80001467983 */ /* 0x000ee20000300a00 */
[----:B------:R-:W-:-:S03]  /*47710*/  ISETP.GE.U32.AND P3, PT, R8, 0x7ffffe5c, PT ;  /* 0x7ffffe5c0800780c */ /* 0x000fc60003f66070 */
[----:B------:R1:W-:Y:S01]  /*47720*/  LDGSTS.E [R6+-0x7d000], [R30.64], !P4 ;  /* 0x830000001e067fae */ /* 0x0003e2000e121844 */
[----:B------:R-:W-:-:S03]  /*47730*/  IADD3 R8, R243, 0x200000, RZ ;  /* 0x00200000f3087810 */ /* 0x000fc60007ffe0ff */
[----:B------:R2:W-:Y:S01]  /*47740*/  LDGSTS.E [R0+-0x7ce00], [R18.64], !P4 ;  /* 0x8320000012007fae */ /* 0x0005e2000e121844 */
[----:B------:R-:W-:-:S04]  /*47750*/  IADD3 R7, R252, -0x129, RZ ;  /* 0xfffffed7fc077810 */ /* 0x000fc80007ffe0ff */
[----:B------:R-:W-:Y:S02]  /*47760*/  ISETP.GE.U32.AND P4, PT, R7, 0x7ffffe58, PT ;  /* 0x7ffffe580700780c */ /* 0x000fe40003f86070 */
[----:B------:R-:W-:Y:S01]  /*47770*/  IADD3 R7, R243, 0x200000, RZ ;  /* 0x00200000f3077810 */ /* 0x000fe20007ffe0ff */
[C---:B--2---:R-:W-:Y:S02]  /*47780*/  IMAD.WIDE R18, R2.reuse, 0x4, R20 ;  /* 0x0000000402127825 */ /* 0x044fe400078e0214 */
[----:B------:R-:W2:Y:S02]  /*47790*/  LDL.LU.64 R20, [R1+0x17a0] ;  /* 0x0017a00001147983 */ /* 0x000ea40000300a00 */
[C---:B-1----:R-:W-:Y:S02]  /*477a0*/  IMAD.WIDE R30, R2.reuse, 0x4, R248 ;  /* 0x00000004021e7825 */ /* 0x042fe400078e02f8 */
[----:B------:R-:W2:Y:S04]  /*477b0*/  LDL.LU.64 R248, [R1+0x1778] ;  /* 0x0017780001f87983 */ /* 0x000ea80000300a00 */
[----:B------:R1:W-:Y:S04]  /*477c0*/  STL.64 [R1+0x738], R18 ;  /* 0x0007381201007387 */ /* 0x0003e80000100a00 */
[----:B------:R-:W-:Y:S04]  /*477d0*/  STL.64 [R1+0x730], R30 ;  /* 0x0007301e01007387 */ /* 0x000fe80000100a00 */
[----:B------:R1:W-:Y:S04]  /*477e0*/  LDGSTS.E [R8+-0x7c000], [R18.64], !P6 ;  /* 0x8400000012087fae */ /* 0x0003e8000f121844 */
[----:B------:R3:W-:Y:S04]  /*477f0*/  LDGSTS.E [R7+-0x7be00], [R30.64], !P6 ;  /* 0x842000001e077fae */ /* 0x0007e8000f121844 */
[----:B-1----:R-:W2:Y:S01]  /*47800*/  LDL.LU.64 R18, [R1+0x1770] ;  /* 0x0017700001127983 */ /* 0x002ea20000300a00 */
[----:B----4-:R-:W-:-:S04]  /*47810*/  IMAD.WIDE R16, R2, 0x4, R16 ;  /* 0x0000000402107825 */ /* 0x010fc800078e0210 */
[C---:B---3--:R-:W-:Y:S01]  /*47820*/  IMAD.WIDE R14, R2.reuse, 0x4, R14 ;  /* 0x00000004020e7825 */ /* 0x048fe200078e020e */
[----:B------:R1:W-:Y:S04]  /*47830*/  STL.64 [R1+0x6f8], R16 ;  /* 0x0006f81001007387 */ /* 0x0003e80000100a00 */
[----:B------:R1:W-:Y:S04]  /*47840*/  LDGSTS.E [R6+-0x7b000], [R16.64], !P1 ;  /* 0x8500000010067fae */ /* 0x0003e8000c921844 */
[----:B------:R3:W-:Y:S04]  /*47850*/  STL.64 [R1+0x6f0], R14 ;  /* 0x0006f00e01007387 */ /* 0x0007e80000100a00 */
[----:B------:R3:W-:Y:S01]  /*47860*/  LDGSTS.E [R0+-0x7ae00], [R14.64], !P1 ;  /* 0x852000000e007fae */ /* 0x0007e2000c921844 */
[----:B-1----:R-:W-:-:S03]  /*47870*/  IMAD.WIDE R16, R2, 0x4, R22 ;  /* 0x0000000402107825 */ /* 0x002fc600078e0216 */
[----:B------:R-:W4:Y:S01]  /*47880*/  LDL.LU.64 R22, [R1+0x1748] ;  /* 0x0017480001167983 */ /* 0x000f220000300a00 */
[----:B------:R-:W-:-:S03]  /*47890*/  IADD3 R9, R252, -0x121, RZ ;  /* 0xfffffedffc097810 */ /* 0x000fc60007ffe0ff */
[----:B------:R1:W-:Y:S01]  /*478a0*/  LDGSTS.E [R7+-0x7a000], [R16.64], !P2 ;  /* 0x8600000010077fae */ /* 0x0003e2000d121844 */
[----:B---3--:R-:W-:-:S03]  /*478b0*/  IMAD.WIDE R14, R2, 0x4, R12 ;  /* 0x00000004020e7825 */ /* 0x008fc600078e020c */
[----:B------:R-:W3:Y:S04]  /*478c0*/  LDL.LU.64 R12, [R1+0x1740] ;  /* 0x00174000010c7983 */ /* 0x000ee80000300a00 */
[----:B------:R1:W-:Y:S01]  /*478d0*/  STL.64 [R1+0x6b8], R16 ;  /* 0x0006b81001007387 */ /* 0x0003e20000100a00 */
[----:B------:R-:W-:-:S03]  /*478e0*/  IMAD.WIDE R30, R2, 0x4, R70 ;  /* 0x00000004021e7825 */ /* 0x000fc600078e0246 */
[----:B------:R1:W-:Y:S01]  /*478f0*/  STL.64 [R1+0x6b0], R14 ;  /* 0x0006b00e01007387 */ /* 0x0003e20000100a00 */
[----:B------:R-:W-:-:S03]  /*47900*/  ISETP.GE.U32.AND P5, PT, R9, 0x7ffffe60, PT ;  /* 0x7ffffe600900780c */ /* 0x000fc60003fa6070 */
[----:B------:R1:W-:Y:S04]  /*47910*/  LDGSTS.E [R6+-0x79e00], [R14.64], !P2 ;  /* 0x862000000e067fae */ /* 0x0003e8000d121844 */
[----:B-1----:R-:W3:Y:S04]  /*47920*/  LDL.LU.64 R16, [R1+0x1718] ;  /* 0x0017180001107983 */ /* 0x002ee80000300a00 */
[----:B------:R1:W-:Y:S04]  /*47930*/  STL.64 [R1+0x678], R30 ;  /* 0x0006781e01007387 */ /* 0x0003e80000100a00 */
[----:B------:R-:W3:Y:S04]  /*47940*/  LDL.LU.64 R14, [R1+0x1710] ;  /* 0x00171000010e7983 */ /* 0x000ee80000300a00 */
[----:B------:R1:W-:Y:S01]  /*47950*/  LDGSTS.E [R0+-0x79000], [R30.64], !P0 ;  /* 0x870000001e007fae */ /* 0x0003e2000c121844 */
[----:B--2---:R-:W-:-:S04]  /*47960*/  IMAD.WIDE R70, R2, 0x4, R20 ;  /* 0x0000000402467825 */ /* 0x004fc800078e0214 */
[C---:B-1----:R-:W-:Y:S01]  /*47970*/  IMAD.WIDE R30, R2.reuse, 0x4, R248 ;  /* 0x00000004021e7825 */ /* 0x042fe200078e02f8 */
[----:B------:R1:W-:Y:S04]  /*47980*/  STL.64 [R1+0x670], R70 ;  /* 0x0006704601007387 */ /* 0x0003e80000100a00 */
[----:B------:R-:W2:Y:S04]  /*47990*/  LDL.LU.64 R20, [R1+0x16e8] ;  /* 0x0016e80001147983 */ /* 0x000ea80000300a00 */
[----:B------:R-:W2:Y:S04]  /*479a0*/  LDL.LU.64 R248, [R1+0x16e0] ;  /* 0x0016e00001f87983 */ /* 0x000ea80000300a00 */
[----:B------:R-:W-:Y:S04]  /*479b0*/  STL.64 [R1+0x638], R30 ;  /* 0x0006381e01007387 */ /* 0x000fe80000100a00 */
[----:B------:R1:W-:Y:S04]  /*479c0*/  LDGSTS.E [R7+-0x78e00], [R70.64], !P0 ;  /* 0x8720000046077fae */ /* 0x0003e8000c121844 */
[----:B------:R3:W-:Y:S01]  /*479d0*/  LDGSTS.E [R6+-0x78000], [R30.64], !P5 ;  /* 0x880000001e067fae */ /* 0x0007e2000e921844 */
[----:B------:R-:W-:-:S05]  /*479e0*/  IMAD.WIDE R18, R2, 0x4, R18 ;  /* 0x0000000402127825 */ /* 0x000fca00078e0212 */
[----:B------:R4:W-:Y:S04]  /*479f0*/  STL.64 [R1+0x630], R18 ;  /* 0x0006301201007387 */ /* 0x0009e80000100a00 */
[----:B-1----:R-:W2:Y:S04]  /*47a00*/  LDL.LU.64 R70, [R1+0x16b8] ;  /* 0x0016b80001467983 */ /* 0x002ea80000300a00 */
[----:B------:R4:W-:Y:S02]  /*47a10*/  LDGSTS.E [R0+-0x77e00], [R18.64], !P5 ;  /* 0x8820000012007fae */ /* 0x0009e4000e921844 */
[----:B----4-:R-:W-:-:S02]  /*47a20*/  IMAD.WIDE R18, R2, 0x4, R22 ;  /* 0x0000000402127825 */ /* 0x010fc400078e0216 */
[----:B------:R-:W4:Y:S02]  /*47a30*/  LDL.LU.64 R22, [R1+0x16b0] ;  /* 0x0016b00001167983 */ /* 0x000f240000300a00 */
        /* <DEDUP_REMOVED lines=11> */
[----:B------:R1:W-:Y:S01]  /*47af0*/  LDGSTS.E [R8+-0x77000], [R18.64], !P3 ;  /* 0x8900000012087fae */ /* 0x0003e2000d921844 */
[----:B------:R-:W-:Y:S01]  /*47b00*/  IADD3 R9, R252, -0x12d, RZ ;  /* 0xfffffed3fc097810 */ /* 0x000fe20007ffe0ff */
[----:B------:R-:W-:Y:S01]  /*47b10*/  IMAD.WIDE R16, R2, 0x4, R16 ;  /* 0x0000000402107825 */ /* 0x000fe200078e0210 */
[----:B------:R-:W-:-:S03]  /*47b20*/  IADD3 R7, R243, 0x200000, RZ ;  /* 0x00200000f3077810 */ /* 0x000fc60007ffe0ff */
[----:B------:R-:W-:Y:S01]  /*47b30*/  IMAD.WIDE R14, R2, 0x4, R14 ;  /* 0x00000004020e7825 */ /* 0x000fe200078e020e */
[----:B-1----:R-:W3:Y:S01]  /*47b40*/  LDL.LU.64 R18, [R1+0x1678] ;  /* 0x0016780001127983 */ /* 0x002ee20000300a00 */
[----:B------:R-:W-:-:S03]  /*47b50*/  ISETP.GE.U32.AND P6, PT, R9, 0x7ffffe54, PT ;  /* 0x7ffffe540900780c */ /* 0x000fc60003fc6070 */
[----:B------:R1:W-:Y:S04]  /*47b60*/  LDGSTS.E [R7+-0x76e00], [R30.64], !P3 ;  /* 0x892000001e077fae */ /* 0x0003e8000d921844 */
[----:B------:R2:W-:Y:S04]  /*47b70*/  STL.64 [R1+0x5b8], R16 ;  /* 0x0005b81001007387 */ /* 0x0005e80000100a00 */
[----:B------:R2:W-:Y:S04]  /*47b80*/  LDGSTS.E [R6+-0x76000], [R16.64], !P4 ;  /* 0x8a00000010067fae */ /* 0x0005e8000e121844 */
[----:B------:R1:W-:Y:S04]  /*47b90*/  STL.64 [R1+0x5b0], R14 ;  /* 0x0005b00e01007387 */ /* 0x0003e80000100a00 */
[----:B------:R1:W-:Y:S01]  /*47ba0*/  LDGSTS.E [R0+-0x75e00], [R14.64], !P4 ;  /* 0x8a2000000e007fae */ /* 0x0003e2000e121844 */
[----:B--2---:R-:W-:-:S03]  /*47bb0*/  IMAD.WIDE R16, R2, 0x4, R20 ;  /* 0x0000000402107825 */ /* 0x004fc600078e0214 */
[----:B------:R-:W2:Y:S01]  /*47bc0*/  LDL.LU.64 R20, [R1+0x1650] ;  /* 0x0016500001147983 */ /* 0x000ea20000300a00 */
[----:B-1----:R-:W-:-:S03]  /*47bd0*/  IMAD.WIDE R14, R2, 0x4, R248 ;  /* 0x00000004020e7825 */ /* 0x002fc600078e02f8 */
[----:B------:R-:W2:Y:S04]  /*47be0*/  LDL.LU.64 R248, [R1+0x1648] ;  /* 0x0016480001f87983 */ /* 0x000ea80000300a00 */
[----:B------:R1:W-:Y:S04]  /*47bf0*/  STL.64 [R1+0x578], R16 ;  /* 0x0005781001007387 */ /* 0x0003e80000100a00 */
[----:B------:R1:W-:Y:S04]  /*47c00*/  STL.64 [R1+0x570], R14 ;  /* 0x0005700e01007387 */ /* 0x0003e80000100a00 */
[----:B------:R1:W-:Y:S04]  /*47c10*/  LDGSTS.E [R7+-0x75000], [R16.64], !P6 ;  /* 0x8b00000010077fae */ /* 0x0003e8000f121844 */
[----:B------:R1:W-:Y:S01]  /*47c20*/  LDGSTS.E [R6+-0x74e00], [R14.64], !P6 ;  /* 0x8b2000000e067fae */ /* 0x0003e2000f121844 */
[----:B------:R-:W-:-:S03]  /*47c30*/  IMAD.WIDE R30, R2, 0x4, R70 ;  /* 0x00000004021e7825 */ /* 0x000fc600078e0246 */
[----:B-1----:R-:W2:Y:S04]  /*47c40*/  LDL.LU.64 R16, [R1+0x1620] ;  /* 0x0016200001107983 */ /* 0x002ea80000300a00 */
[----:B------:R3:W-:Y:S04]  /*47c50*/  STL.64 [R1+0x538], R30 ;  /* 0x0005381e01007387 */ /* 0x0007e80000100a00 */
[----:B------:R-:W2:Y:S04]  /*47c60*/  LDL.LU.64 R14, [R1+0x1618] ;  /* 0x00161800010e7983 */ /* 0x000ea80000300a00 */
[----:B------:R3:W-:Y:S01]  /*47c70*/  LDGSTS.E [R0+-0x74000], [R30.64], !P1 ;  /* 0x8c0000001e007fae */ /* 0x0007e2000c921844 */
[----:B----4-:R-:W-:-:S05]  /*47c80*/  IMAD.WIDE R70, R2, 0x4, R22 ;  /* 0x0000000402467825 */ /* 0x010fca00078e0216 */
[----:B------:R1:W-:Y:S04]  /*47c90*/  STL.64 [R1+0x530], R70 ;  /* 0x0005304601007387 */ /* 0x0003e80000100a00 */
[----:B------:R-:W4:Y:S01]  /*47ca0*/  LDL.LU.64 R22, [R1+0x15f0] ;  /* 0x0015f00001167983 */ /* 0x000f220000300a00 */
[----:B---3--:R-:W-:-:S03]  /*47cb0*/  IMAD.WIDE R30, R2, 0x4, R12 ;  /* 0x00000004021e7825 */ /* 0x008fc600078e020c */
[----:B------:R-:W3:Y:S01]  /*47cc0*/  LDL.LU.64 R12, [R1+0x15e8] ;  /* 0x0015e800010c7983 */ /* 0x000ee20000300a00 */
[C---:B------:R-:W-:Y:S02]  /*47cd0*/  IADD3 R9, R252.reuse, -0x135, RZ ;  /* 0xfffffecbfc097810 */ /* 0x040fe40007ffe0ff */
[----:B------:R-:W-:Y:S01]  /*47ce0*/  IADD3 R8, R252, -0x145, RZ ;  /* 0xfffffebbfc087810 */ /* 0x000fe20007ffe0ff */
[----:B------:R1:W-:Y:S01]  /*47cf0*/  LDGSTS.E [R7+-0x73e00], [R70.64], !P1 ;  /* 0x8c20000046077fae */ /* 0x0003e2000c921844 */
[----:B------:R-:W-:-:S03]  /*47d00*/  ISETP.GE.U32.AND P2, PT, R9, 0x7ffffe4c, PT ;  /* 0x7ffffe4c0900780c */ /* 0x000fc60003f46070 */
[----:B------:R-:W-:Y:S01]  /*47d10*/  STL.64 [R1+0x4f8], R30 ;  /* 0x0004f81e01007387 */ /* 0x000fe20000100a00 */
[----:B------:R-:W-:Y:S02]  /*47d20*/  ISETP.GE.U32.AND P4, PT, R8, 0x7ffffe3c, PT ;  /* 0x7ffffe3c0800780c */ /* 0x000fe40003f86070 */
[----:B------:R-:W-:-:S04]  /*47d30*/  IADD3 R8, R252, -0x14d, RZ ;  /* 0xfffffeb3fc087810 */ /* 0x000fc80007ffe0ff */
[----:B------:R-:W-:-:S03]  /*47d40*/  ISETP.GE.U32.AND P1, PT, R8, 0x7ffffe34, PT ;  /* 0x7ffffe340800780c */ /* 0x000fc60003f26070 */
[----:B------:R1:W-:Y:S01]  /*47d50*/  LDGSTS.E [R6+-0x73000], [R30.64], !P2 ;  /* 0x8d0000001e067fae */ /* 0x0003e2000d121844 */
[----:B------:R-:W-:Y:S01]  /*47d60*/  IADD3 R8, R243, 0x200000, RZ ;  /* 0x00200000f3087810 */ /* 0x000fe20007ffe0ff */
[----:B------:R-:W-:-:S05]  /*47d70*/  IMAD.WIDE R18, R2, 0x4, R18 ;  /* 0x0000000402127825 */ /* 0x000fca00078e0212 */
[----:B------:R2:W-:Y:S04]  /*47d80*/  STL.64 [R1+0x4f0], R18 ;  /* 0x0004f01201007387 */ /* 0x0005e80000100a00 */
[----:B-1----:R-:W3:Y:S04]  /*47d90*/  LDL.LU.64 R70, [R1+0x15d0] ;  /* 0x0015d00001467983 */ /* 0x002ee80000300a00 */
[----:B------:R2:W-:Y:S01]  /*47da0*/  LDGSTS.E [R0+-0x72e00], [R18.64], !P2 ;  /* 0x8d20000012007fae */ /* 0x0005e2000d121844 */
[----:B------:R-:W-:-:S04]  /*47db0*/  IADD3 R7, R252, -0x151, RZ ;  /* 0xfffffeaffc077810 */ /* 0x000fc80007ffe0ff */
[----:B------:R-:W-:Y:S02]  /*47dc0*/  ISETP.GE.U32.AND P2, PT, R7, 0x7ffffe30, PT ;  /* 0x7ffffe300700780c */ /* 0x000fe40003f46070 */
[----:B------:R-:W-:Y:S01]  /*47dd0*/  IADD3 R7, R243, 0x200000, RZ ;  /* 0x00200000f3077810 */ /* 0x000fe20007ffe0ff */
[C---:B--2---:R-:W-:Y:S02]  /*47de0*/  IMAD.WIDE R18, R2.reuse, 0x4, R20 ;  /* 0x0000000402127825 */ /* 0x044fe400078e0214 */
[----:B------:R-:W2:Y:S02]  /*47df0*/  LDL.LU.64 R20, [R1+0x15c8] ;  /* 0x0015c80001147983 */ /* 0x000ea40000300a00 */
[C---:B------:R-:W-:Y:S02]  /*47e00*/  IMAD.WIDE R30, R2.reuse, 0x4, R248 ;  /* 0x00000004021e7825 */ /* 0x040fe400078e02f8 */
[----:B------:R-:W2:Y:S04]  /*47e10*/  LDL.LU.64 R248, [R1+0x15b0] ;  /* 0x0015b00001f87983 */ /* 0x000ea80000300a00 */
[----:B------:R1:W-:Y:S04]  /*47e20*/  STL.64 [R1+0x4b8], R18 ;  /* 0x0004b81201007387 */ /* 0x0003e80000100a00 */
[----:B------:R-:W-:Y:S04]  /*47e30*/  STL.64 [R1+0x4b0], R30 ;  /* 0x0004b01e01007387 */ /* 0x000fe80000100a00 */
[----:B------:R1:W-:Y:S04]  /*47e40*/  LDGSTS.E [R8+-0x72000], [R18.64], !P0 ;  /* 0x8e00000012087fae */ /* 0x0003e8000c121844 */
[----:B------:R3:W-:Y:S04]  /*47e50*/  LDGSTS.E [R7+-0x71e00], [R30.64], !P0 ;  /* 0x8e2000001e077fae */ /* 0x0007e8000c121844 */
[----:B-1----:R-:W2:Y:S01]  /*47e60*/  LDL.LU.64 R18, [R1+0x15a8] ;  /* 0x0015a80001127983 */ /* 0x002ea20000300a00 */
[----:B------:R-:W-:-:S04]  /*47e70*/  IMAD.WIDE R16, R2, 0x4, R16 ;  /* 0x0000000402107825 */ /* 0x000fc800078e0210 */
[C---:B------:R-:W-:Y:S01]  /*47e80*/  IMAD.WIDE R14, R2.reuse, 0x4, R14 ;  /* 0x00000004020e7825 */ /* 0x040fe200078e020e */
[----:B------:R4:W-:Y:S04]  /*47e90*/  STL.64 [R1+0x478], R16 ;  /* 0x0004781001007387 */ /* 0x0009e80000100a00 */
[----:B------:R4:W-:Y:S04]  /*47ea0*/  LDGSTS.E [R6+-0x71000], [R16.64], !P5 ;  /* 0x8f00000010067fae */ /* 0x0009e8000e921844 */
[----:B------:R3:W-:Y:S04]  /*47eb0*/  STL.64 [R1+0x470], R14 ;  /* 0x0004700e01007387 */ /* 0x0007e80000100a00 */
[----:B------:R3:W-:Y:S01]  /*47ec0*/  LDGSTS.E [R0+-0x70e00], [R14.64], !P5 ;  /* 0x8f2000000e007fae */ /* 0x0007e2000e921844 */
[----:B----4-:R-:W-:-:S03]  /*47ed0*/  IMAD.WIDE R16, R2, 0x4, R22 ;  /* 0x0000000402107825 */ /* 0x010fc600078e0216 */
[----:B------:R-:W4:Y:S01]  /*47ee0*/  LDL.LU.64 R22, [R1+0x1590] ;  /* 0x0015900001167983 */ /* 0x000f220000300a00 */
[----:B---3--:R-:W-:-:S03]  /*47ef0*/  IMAD.WIDE R14, R2, 0x4, R12 ;  /* 0x00000004020e7825 */ /* 0x008fc600078e020c */
[----:B------:R-:W3:Y:S01]  /*47f00*/  LDL.LU.64 R12, [R1+0x1588] ;  /* 0x00158800010c7983 */ /* 0x000ee20000300a00 */
[----:B------:R-:W-:-:S04]  /*47f10*/  IADD3 R9, R252, -0x141, RZ ;  /* 0xfffffebffc097810 */ /* 0x000fc80007ffe0ff */
[----:B------:R-:W-:Y:S01]  /*47f20*/  ISETP.GE.U32.AND P3, PT, R9, 0x7ffffe40, PT ;  /* 0x7ffffe400900780c */ /* 0x000fe20003f66070 */
[----:B------:R1:W-:Y:S01]  /*47f30*/  STL.64 [R1+0x438], R16 ;  /* 0x0004381001007387 */ /* 0x0003e20000100a00 */
[----:B------:R-:W-:-:S03]  /*47f40*/  IADD3 R9, R252, -0x149, RZ ;  /* 0xfffffeb7fc097810 */ /* 0x000fc60007ffe0ff */
[----:B------:R1:W-:Y:S01]  /*47f50*/  STL.64 [R1+0x430], R14 ;  /* 0x0004300e01007387 */ /* 0x0003e20000100a00 */
[----:B------:R-:W-:-:S07]  /*47f60*/  ISETP.GE.U32.AND P6, PT, R9, 0x7ffffe38, PT ;  /* 0x7ffffe380900780c */ /* 0x000fce0003fc6070 */
[----:B------:R1:W-:Y:S04]  /*47f70*/  LDGSTS.E [R7+-0x70000], [R16.64], !P3 ;  /* 0x9000000010077fae */ /* 0x0003e8000d921844 */
[----:B------:R1:W-:Y:S04]  /*47f80*/  LDGSTS.E [R6+-0x6fe00], [R14.64], !P3 ;  /* 0x902000000e067fae */ /* 0x0003e8000d921844 */
[----:B-1----:R-:W3:Y:S01]  /*47f90*/  LDL.LU.64 R16, [R1+0x1570] ;  /* 0x0015700001107983 */ /* 0x002ee20000300a00 */
[----:B------:R-:W-:-:S05]  /*47fa0*/  IMAD.WIDE R30, R2, 0x4, R70 ;  /* 0x00000004021e7825 */ /* 0x000fca00078e0246 */
        /* <DEDUP_REMOVED lines=29> */
[----:B------:R-:W-:Y:S02]  /*48180*/  IADD3 R9, R252, -0x155, RZ ;  /* 0xfffffeabfc097810 */ /* 0x000fe40007ffe0ff */
[----:B------:R-:W-:Y:S01]  /*48190*/  IADD3 R7, R243, 0x200000, RZ ;  /* 0x00200000f3077810 */ /* 0x000fe20007ffe0ff */
[----:B------:R-:W-:Y:S01]  /*481a0*/  IMAD.WIDE R16, R2, 0x4, R16 ;  /* 0x0000000402107825 */ /* 0x000fe200078e0210 */
[----:B-1----:R-:W3:Y:S01]  /*481b0*/  LDL.LU.64 R18, [R1+0x1508] ;  /* 0x0015080001127983 */ /* 0x002ee20000300a00 */
[----:B------:R-:W-:-:S03]  /*481c0*/  ISETP.GE.U32.AND P0, PT, R9, 0x7ffffe2c, PT ;  /* 0x7ffffe2c0900780c */ /* 0x000fc60003f06070 */
[----:B------:R1:W-:Y:S01]  /*481d0*/  LDGSTS.E [R7+-0x6ce00], [R30.64], !P1 ;  /* 0x932000001e077fae */ /* 0x0003e2000c921844 */
[----:B------:R-:W-:-:S03]  /*481e0*/  IMAD.WIDE R14, R2, 0x4, R14 ;  /* 0x00000004020e7825 */ /* 0x000fc600078e020e */
        /* <DEDUP_REMOVED lines=31> */
[----:B------:R-:W-:-:S05]  /*483e0*/  IMAD.WIDE R18, R2, 0x4, R18 ;  /* 0x0000000402127825 */ /* 0x000fca00078e0212 */
[----:B------:R2:W-:Y:S04]  /*483f0*/  STL.64 [R1+0x270], R18 ;  /* 0x0002701201007387 */ /* 0x0005e80000100a00 */
[----:B-1----:R-:W3:Y:S01]  /*48400*/  LDL.LU.64 R70, [R1+0x1490] ;  /* 0x0014900001467983 */ /* 0x002ee20000300a00 */
[----:B------:R-:W-:-:S03]  /*48410*/  IADD3 R8, R243, 0x200000, RZ ;  /* 0x00200000f3087810 */ /* 0x000fc60007ffe0ff */
        /* <DEDUP_REMOVED lines=72> */
[----:B------:R1:W-:Y:S02]  /*488a0*/  LDGSTS.E [R0+-0x61e00], [R14.64], !P3 ;  /* 0x9e2000000e007fae */ /* 0x0003e4000d921844 */
[----:B-1----:R-:W-:Y:S01]  /*488b0*/  IADD3 R0, R11, 0x200000, RZ ;  /* 0x002000000b007810 */ /* 0x002fe20007ffe0ff */
[----:B--2---:R-:W-:-:S02]  /*488c0*/  IMAD.WIDE R16, R2, 0x4, R20 ;  /* 0x0000000402107825 */ /* 0x004fc400078e0214 */
[----:B------:R-:W2:Y:S02]  /*488d0*/  LDL.LU.64 R20, [R1+0x18e0] ;  /* 0x0018e00001147983 */ /* 0x000ea40000300a00 */
[C---:B------:R-:W-:Y:S02]  /*488e0*/  IMAD.WIDE R14, R2.reuse, 0x4, R248 ;  /* 0x00000004020e7825 */ /* 0x040fe400078e02f8 */
        /* <DEDUP_REMOVED lines=15> */
[----:B------:R-:W-:-:S04]  /*489e0*/  IADD3 R9, R252, -0x106, RZ ;  /* 0xfffffefafc097810 */ /* 0x000fc80007ffe0ff */
[----:B------:R-:W-:Y:S02]  /*489f0*/  ISETP.GE.U32.AND P1, PT, R9, 0x7ffffe7b, PT ;  /* 0x7ffffe7b0900780c */ /* 0x000fe40003f26070 */
[C---:B------:R-:W-:Y:S02]  /*48a00*/  IADD3 R7, R11.reuse, 0x200000, RZ ;  /* 0x002000000b077810 */ /* 0x040fe40007ffe0ff */
[----:B------:R-:W-:Y:S01]  /*48a10*/  IADD3 R8, R252, -0x116, RZ ;  /* 0xfffffeeafc087810 */ /* 0x000fe20007ffe0ff */
[----:B------:R-:W-:Y:S01]  /*48a20*/  STL.64 [R1+0x7e8], R30 ;  /* 0x0007e81e01007387 */ /* 0x000fe20000100a00 */
[----:B------:R-:W-:Y:S02]  /*48a30*/  IADD3 R6, R11, 0x200000, RZ ;  /* 0x002000000b067810 */ /* 0x000fe40007ffe0ff */
[----:B------:R-:W-:Y:S01]  /*48a40*/  ISETP.GE.U32.AND P3, PT, R8, 0x7ffffe6b, PT ;  /* 0x7ffffe6b0800780c */ /* 0x000fe20003f66070 */
[----:B------:R1:W-:Y:S01]  /*48a50*/  LDGSTS.E [R7+-0x7fa00], [R70.64], !P6 ;  /* 0x8060000046077fae */ /* 0x0003e2000f121844 */
[----:B------:R-:W-:-:S03]  /*48a60*/  IADD3 R8, R252, -0x11e, RZ ;  /* 0xfffffee2fc087810 */ /* 0x000fc60007ffe0ff */
[----:B------:R1:W-:Y:S01]  /*48a70*/  LDGSTS.E [R6+-0x7ec00], [R30.64], !P1 ;  /* 0x814000001e067fae */ /* 0x0003e2000c921844 */
[----:B------:R-:W-:-:S05]  /*48a80*/  IMAD.WIDE R18, R2, 0x4, R18 ;  /* 0x0000000402127825 */ /* 0x000fca00078e0212 */
[----:B------:R2:W-:Y:S04]  /*48a90*/  STL.64 [R1+0x7e0], R18 ;  /* 0x0007e01201007387 */ /* 0x0005e80000100a00 */
[----:B-1----:R-:W3:Y:S01]  /*48aa0*/  LDL.LU.64 R70, [R1+0x1820] ;  /* 0x0018200001467983 */ /* 0x002ee20000300a00 */
[----:B------:R-:W-:-:S03]  /*48ab0*/  ISETP.GE.U32.AND P6, PT, R8, 0x7ffffe63, PT ;  /* 0x7ffffe630800780c */ /* 0x000fc60003fc6070 */
[----:B------:R2:W-:Y:S01]  /*48ac0*/  LDGSTS.E [R0+-0x7ea00], [R18.64], !P1 ;  /* 0x8160000012007fae */ /* 0x0005e2000c921844 */
[----:B------:R-:W-:Y:S02]  /*48ad0*/  IADD3 R8, R11, 0x200000, RZ ;  /* 0x002000000b087810 */ /* 0x000fe40007ffe0ff */
        /* <DEDUP_REMOVED lines=159> */
[----:B------:R-:W-:Y:S02]  /*494d0*/  IADD3 R8, R11, 0x200000, RZ ;  /* 0x002000000b087810 */ /* 0x000fe40007ffe0ff */
[C---:B------:R-:W-:Y:S01]  /*494e0*/  IADD3 R7, R252.reuse, -0x15e, RZ ;  /* 0xfffffea2fc077810 */ /* 0x040fe20007ffe0ff */
[----:B------:R1:W-:Y:S01]  /*494f0*/  STL.64 [R1+0x3e8], R18 ;  /* 0x0003e81201007387 */ /* 0x0003e20000100a00 */
[----:B------:R-:W-:Y:S02]  /*49500*/  IADD3 R9, R252, -0x14e, RZ ;  /* 0xfffffeb2fc097810 */ /* 0x000fe40007ffe0ff */
[----:B------:R-:W-:Y:S01]  /*49510*/  ISETP.GE.U32.AND P2, PT, R7, 0x7ffffe23, PT ;  /* 0x7ffffe230700780c */ /* 0x000fe20003f46070 */
[----:B------:R-:W-:Y:S01]  /*49520*/  STL.64 [R1+0x3e0], R30 ;  /* 0x0003e01e01007387 */ /* 0x000fe20000100a00 */
[----:B------:R-:W-:-:S03]  /*49530*/  IADD3 R7, R11, 0x200000, RZ ;  /* 0x002000000b077810 */ /* 0x000fc60007ffe0ff */
[----:B------:R1:W-:Y:S01]  /*49540*/  LDGSTS.E [R8+-0x6ec00], [R18.64], !P0 ;  /* 0x9140000012087fae */ /* 0x0003e2000c121844 */
[----:B------:R-:W-:Y:S01]  /*49550*/  ISETP.GE.U32.AND P3, PT, R9, 0x7ffffe33, PT ;  /* 0x7ffffe330900780c */ /* 0x000fe20003f66070 */
[C---:B------:R-:W-:Y:S02]  /*49560*/  IMAD.WIDE R16, R2.reuse, 0x4, R16 ;  /* 0x0000000402107825 */ /* 0x040fe400078e0210 */
[----:B------:R2:W-:Y:S04]  /*49570*/  LDGSTS.E [R7+-0x6ea00], [R30.64], !P0 ;  /* 0x916000001e077fae */ /* 0x0005e8000c121844 */
[----:B------:R2:W-:Y:S04]  /*49580*/  LDGSTS.E [R6+-0x6dc00], [R16.64], !P5 ;  /* 0x9240000010067fae */ /* 0x0005e8000e921844 */
[----:B-1----:R-:W3:Y:S01]  /*49590*/  LDL.LU.64 R18, [R1+0x1538] ;  /* 0x0015380001127983 */ /* 0x002ee20000300a00 */
[----:B------:R-:W-:-:S03]  /*495a0*/  IMAD.WIDE R14, R2, 0x4, R14 ;  /* 0x00000004020e7825 */ /* 0x000fc600078e020e */
[----:B------:R2:W-:Y:S04]  /*495b0*/  STL.64 [R1+0x3a8], R16 ;  /* 0x0003a81001007387 */ /* 0x0005e80000100a00 */
        /* <DEDUP_REMOVED lines=23> */
[----:B------:R-:W-:Y:S02]  /*49730*/  ISETP.GE.U32.AND P6, PT, R9, 0x7ffffe2b, PT ;  /* 0x7ffffe2b0900780c */ /* 0x000fe40003fc6070 */
[----:B------:R-:W-:Y:S01]  /*49740*/  ISETP.GE.U32.AND P5, PT, R8, 0x7ffffe1b, PT ;  /* 0x7ffffe1b0800780c */ /* 0x000fe20003fa6070 */
[----:B------:R-:W-:Y:S01]  /*49750*/  STL.64 [R1+0x2e8], R30 ;  /* 0x0002e81e01007387 */ /* 0x000fe20000100a00 */
[----:B------:R-:W-:-:S04]  /*49760*/  IADD3 R8, R252, -0x16e, RZ ;  /* 0xfffffe92fc087810 */ /* 0x000fc80007ffe0ff */
[----:B------:R-:W-:Y:S02]  /*49770*/  ISETP.GE.U32.AND P4, PT, R8, 0x7ffffe13, PT ;  /* 0x7ffffe130800780c */ /* 0x000fe40003f86070 */
[----:B------:R-:W-:-:S03]  /*49780*/  IADD3 R8, R11, 0x200000, RZ ;  /* 0x002000000b087810 */ /* 0x000fc60007ffe0ff */
[----:B------:R1:W-:Y:S01]  /*49790*/  LDGSTS.E [R6+-0x6ac00], [R30.64], !P6 ;  /* 0x954000001e067fae */ /* 0x0003e2000f121844 */
        /* <DEDUP_REMOVED lines=61> */
[C---:B------:R-:W-:Y:S02]  /*49b70*/  IADD3 R7, R252.reuse, -0x107, RZ ;  /* 0xfffffef9fc077810 */ /* 0x040fe40007ffe0ff */
[----:B------:R-:W-:Y:S01]  /*49b80*/  IADD3 R9, R252, -0x176, RZ ;  /* 0xfffffe8afc097810 */ /* 0x000fe20007ffe0ff */
[----:B------:R1:W-:Y:S01]  /*49b90*/  STL.64 [R1+0x160], R30 ;  /* 0x0001601e01007387 */ /* 0x0003e20000100a00 */
[----:B------:R-:W-:-:S03]  /*49ba0*/  ISETP.GE.U32.AND P3, PT, R7, 0x7ffffe7a, PT ;  /* 0x7ffffe7a0700780c */ /* 0x000fc60003f66070 */
[----:B------:R1:W-:Y:S01]  /*49bb0*/  LDGSTS.E [R8+-0x64c00], [R18.64], !P4 ;  /* 0x9b40000012087fae */ /* 0x0003e2000e121844 */
[----:B------:R-:W-:Y:S02]  /*49bc0*/  IADD3 R7, R11, 0x200000, RZ ;  /* 0x002000000b077810 */ /* 0x000fe40007ffe0ff */
[----:B------:R-:W-:Y:S01]  /*49bd0*/  ISETP.GE.U32.AND P1, PT, R9, 0x7ffffe0b, PT ;  /* 0x7ffffe0b0900780c */ /* 0x000fe20003f26070 */
[C---:B------:R-:W-:Y:S02]  /*49be0*/  IMAD.WIDE R16, R2.reuse, 0x4, R16 ;  /* 0x0000000402107825 */ /* 0x040fe400078e0210 */
[----:B------:R1:W-:Y:S04]  /*49bf0*/  LDGSTS.E [R7+-0x64a00], [R30.64], !P4 ;  /* 0x9b6000001e077fae */ /* 0x0003e8000e121844 */
[----:B------:R2:W-:Y:S04]  /*49c00*/  LDGSTS.E [R6+-0x63c00], [R16.64], !P6 ;  /* 0x9c40000010067fae */ /* 0x0005e8000f121844 */
[----:B-1----:R-:W3:Y:S01]  /*49c10*/  LDL.LU.64 R18, [R1+0x13e0] ;  /* 0x0013e00001127983 */ /* 0x002ee20000300a00 */
[----:B------:R-:W-:-:S03]  /*49c20*/  IMAD.WIDE R14, R2, 0x4, R14 ;  /* 0x00000004020e7825 */ /* 0x000fc600078e020e */
[----:B------:R2:W-:Y:S04]  /*49c30*/  STL.64 [R1+0x128], R16 ;  /* 0x0001281001007387 */ /* 0x0005e80000100a00 */
[----:B------:R-:W3:Y:S04]  /*49c40*/  LDL.LU.64 R30, [R1+0x3de8] ;  /* 0x003de800011e7983 */ /* 0x000ee80000300a00 */
        /* <DEDUP_REMOVED lines=13> */
[----:B------:R4:W-:Y:S04]  /*49d20*/  LDGSTS.E [R0+-0x61c00], [R70.64], !P2 ;  /* 0x9e40000046007fae */ /* 0x0009e8000d121844 */
[----:B------:R-:W2:Y:S01]  /*49d30*/  LDL.LU.64 R14, [R1+0x1908] ;  /* 0x00190800010e7983 */ /* 0x000ea20000300a00 */
[----:B----4-:R-:W-:-:S05]  /*49d40*/  IMAD.WIDE R70, R2, 0x4, R22 ;  /* 0x0000000402467825 */ /* 0x010fca00078e0216 */
[----:B------:R-:W-:Y:S04]  /*49d50*/  STL.64 [R1+0xa0], R70 ;  /* 0x0000a04601007387 */ /* 0x000fe80000100a00 */
        /* <DEDUP_REMOVED lines=8> */
[----:B------:R1:W-:Y:S01]  /*49de0*/  STL.64 [R1+0x68], R22 ;  /* 0x0000681601007387 */ /* 0x0003e20000100a00 */
[----:B------:R-:W-:-:S04]  /*49df0*/  IADD3 R8, R252, -0x117, RZ ;  /* 0xfffffee9fc087810 */ /* 0x000fc80007ffe0ff */
[----:B------:R-:W-:-:S05]  /*49e00*/  ISETP.GE.U32.AND P2, PT, R8, 0x7ffffe6a, PT ;  /* 0x7ffffe6a0800780c */ /* 0x000fca0003f46070 */
[----:B------:R1:W-:Y:S01]  /*49e10*/  LDGSTS.E [R6+-0x60c00], [R22.64], !P0 ;  /* 0x9f40000016067fae */ /* 0x0003e2000c121844 */
[----:B------:R-:W-:-:S05]  /*49e20*/  IMAD.WIDE R18, R2, 0x4, R18 ;  /* 0x0000000402127825 */ /* 0x000fca00078e0212 */
[----:B------:R2:W-:Y:S04]  /*49e30*/  STL.64 [R1+0x60], R18 ;  /* 0x0000601201007387 */ /* 0x0005e80000100a00 */
[----:B-1----:R-:W3:Y:S01]  /*49e40*/  LDL.LU.64 R22, [R1+0x1890] ;  /* 0x0018900001167983 */ /* 0x002ee20000300a00 */
[----:B------:R-:W-:-:S03]  /*49e50*/  IADD3 R8, R5, 0x200000, RZ ;  /* 0x0020000005087810 */ /* 0x000fc60007ffe0ff */
[----:B------:R1:W-:Y:S01]  /*49e60*/  LDGSTS.E [R0+-0x60a00], [R18.64], !P0 ;  /* 0x9f60000012007fae */ /* 0x0003e2000c121844 */
[----:B------:R-:W-:Y:S02]  /*49e70*/  IADD3 R7, R252, -0x11b, RZ ;  /* 0xfffffee5fc077810 */ /* 0x000fe40007ffe0ff */
[----:B------:R-:W-:Y:S02]  /*49e80*/  IADD3 R6, R5, 0x200000, RZ ;  /* 0x0020000005067810 */ /* 0x000fe40007ffe0ff */
[----:B------:R-:W-:Y:S02]  /*49e90*/  ISETP.GE.U32.AND P0, PT, R7, 0x7ffffe66, PT ;  /* 0x7ffffe660700780c */ /* 0x000fe40003f06070 */
[C---:B------:R-:W-:Y:S02]  /*49ea0*/  IADD3 R7, R5.reuse, 0x200000, RZ ;  /* 0x0020000005077810 */ /* 0x040fe40007ffe0ff */
[----:B-1----:R-:W-:Y:S01]  /*49eb0*/  IADD3 R0, R5, 0x200000, RZ ;  /* 0x0020000005007810 */ /* 0x002fe20007ffe0ff */
[----:B--2---:R-:W-:-:S02]  /*49ec0*/  IMAD.WIDE R18, R2, 0x4, R20 ;  /* 0x0000000402127825 */ /* 0x004fc400078e0214 */
        /* <DEDUP_REMOVED lines=8> */
[----:B------:R-:W-:-:S05]  /*49f50*/  IMAD.WIDE R16, R2, 0x4, R16 ;  /* 0x0000000402107825 */ /* 0x000fca00078e0210 */
[----:B------:R4:W-:Y:S01]  /*49f60*/  STL.64 [R1+0x7d8], R16 ;  /* 0x0007d81001007387 */ /* 0x0009e20000100a00 */
[----:B------:R-:W-:-:S03]  /*49f70*/  IMAD.WIDE R14, R2, 0x4, R14 ;  /* 0x00000004020e7825 */ /* 0x000fc600078e020e */
        /* <DEDUP_REMOVED lines=22> */
[----:B------:R-:W-:Y:S04]  /*4a0e0*/  STL.64 [R1+0x750], R70 ;  /* 0x0007504601007387 */ /* 0x000fe80000100a00 */
[----:B------:R-:W2:Y:S04]  /*4a0f0*/  LDL.LU.64 R20, [R1+0x1788] ;  /* 0x0017880001147983 */ /* 0x000ea80000300a00 */
[----:B------:R-:W2:Y:S04]  /*4a100*/  LDL.LU.64 R248, [R1+0x1780] ;  /* 0x0017800001f87983 */ /* 0x000ea80000300a00 */
[----:B------:R1:W-:Y:S04]  /*4a110*/  STL.64 [R1+0x718], R22 ;  /* 0x0007181601007387 */ /* 0x0003e80000100a00 */
        /* <DEDUP_REMOVED lines=18> */
[----:B------:R-:W-:-:S03]  /*4a240*/  IADD3 R9, R252, -0x11f, RZ ;  /* 0xfffffee1fc097810 */ /* 0x000fc60007ffe0ff */
[----:B------:R1:W-:Y:S01]  /*4a250*/  LDGSTS.E [R8+-0x7a800], [R18.64], !P2 ;  /* 0x8580000012087fae */ /* 0x0003e2000d121844 */
[----:B------:R-:W-:Y:S02]  /*4a260*/  ISETP.GE.U32.AND P1, PT, R7, 0x7ffffe52, PT ;  /* 0x7ffffe520700780c */ /* 0x000fe40003f26070 */
[----:B------:R-:W-:Y:S01]  /*4a270*/  IADD3 R7, R5, 0x200000, RZ ;  /* 0x0020000005077810 */ /* 0x000fe20007ffe0ff */
[----:B------:R-:W-:Y:S01]  /*4a280*/  IMAD.WIDE R16, R2, 0x4, R16 ;  /* 0x0000000402107825 */ /* 0x000fe200078e0210 */
[----:B------:R-:W-:-:S03]  /*4a290*/  ISETP.GE.U32.AND P5, PT, R9, 0x7ffffe62, PT ;  /* 0x7ffffe620900780c */ /* 0x000fc60003fa6070 */
[----:B------:R4:W-:Y:S04]  /*4a2a0*/  LDGSTS.E [R7+-0x7a600], [R70.64], !P2 ;  /* 0x85a0000046077fae */ /* 0x0009e8000d121844 */
[----:B-1----:R-:W3:Y:S04]  /*4a2b0*/  LDL.LU.64 R18, [R1+0x1720] ;  /* 0x0017200001127983 */ /* 0x002ee80000300a00 */
[----:B------:R2:W-:Y:S01]  /*4a2c0*/  STL.64 [R1+0x698], R16 ;  /* 0x0006981001007387 */ /* 0x0005e20000100a00 */
[----:B------:R-:W-:-:S03]  /*4a2d0*/  IMAD.WIDE R14, R2, 0x4, R14 ;  /* 0x00000004020e7825 */ /* 0x000fc600078e020e */
        /* <DEDUP_REMOVED lines=88> */
[C---:B------:R-:W-:Y:S02]  /*4a860*/  IADD3 R8, R252.reuse, -0x153, RZ ;  /* 0xfffffeadfc087810 */ /* 0x040fe40007ffe0ff */
[----:B------:R-:W-:Y:S02]  /*4a870*/  IADD3 R7, R252, -0x157, RZ ;  /* 0xfffffea9fc077810 */ /* 0x000fe40007ffe0ff */
[----:B------:R-:W-:Y:S02]  /*4a880*/  ISETP.GE.U32.AND P0, PT, R8, 0x7ffffe2e, PT ;  /* 0x7ffffe2e0800780c */ /* 0x000fe40003f06070 */
[----:B------:R-:W-:Y:S01]  /*4a890*/  IADD3 R8, R5, 0x200000, RZ ;  /* 0x0020000005087810 */ /* 0x000fe20007ffe0ff */
[----:B------:R1:W-:Y:S01]  /*4a8a0*/  STL.64 [R1+0x458], R18 ;  /* 0x0004581201007387 */ /* 0x0003e20000100a00 */
[----:B------:R-:W-:-:S02]  /*4a8b0*/  IADD3 R9, R252, -0x147, RZ ;  /* 0xfffffeb9fc097810 */ /* 0x000fc40007ffe0ff */
[----:B------:R-:W-:Y:S01]  /*4a8c0*/  ISETP.GE.U32.AND P5, PT, R7, 0x7ffffe2a, PT ;  /* 0x7ffffe2a0700780c */ /* 0x000fe20003fa6070 */
[----:B------:R-:W-:Y:S01]  /*4a8d0*/  STL.64 [R1+0x450], R70 ;  /* 0x0004504601007387 */ /* 0x000fe20000100a00 */
[----:B------:R-:W-:-:S03]  /*4a8e0*/  IADD3 R7, R5, 0x200000, RZ ;  /* 0x0020000005077810 */ /* 0x000fc60007ffe0ff */
[----:B------:R1:W-:Y:S01]  /*4a8f0*/  LDGSTS.E [R8+-0x70800], [R18.64], !P3 ;  /* 0x8f80000012087fae */ /* 0x0003e2000d921844 */
[----:B------:R-:W-:-:S03]  /*4a900*/  ISETP.GE.U32.AND P6, PT, R9, 0x7ffffe3a, PT ;  /* 0x7ffffe3a0900780c */ /* 0x000fc60003fc6070 */
[----:B------:R4:W-:Y:S01]  /*4a910*/  LDGSTS.E [R7+-0x70600], [R70.64], !P3 ;  /* 0x8fa0000046077fae */ /* 0x0009e2000d921844 */
[----:B------:R-:W-:-:S05]  /*4a920*/  IMAD.WIDE R16, R2, 0x4, R16 ;  /* 0x0000000402107825 */ /* 0x000fca00078e0210 */
[----:B------:R2:W-:Y:S04]  /*4a930*/  LDGSTS.E [R6+-0x6f800], [R16.64], !P4 ;  /* 0x9080000010067fae */ /* 0x0005e8000e121844 */
[----:B-1----:R-:W3:Y:S01]  /*4a940*/  LDL.LU.64 R18, [R1+0x12e8] ;  /* 0x0012e80001127983 */ /* 0x002ee20000300a00 */
[----:B------:R-:W-:-:S03]  /*4a950*/  IMAD.WIDE R14, R2, 0x4, R14 ;  /* 0x00000004020e7825 */ /* 0x000fc600078e020e */
[----:B------:R2:W-:Y:S04]  /*4a960*/  STL.64 [R1+0x418], R16 ;  /* 0x0004181001007387 */ /* 0x0005e80000100a00 */
[----:B------:R1:W-:Y:S04]  /*4a970*/  STL.64 [R1+0x410], R14 ;  /* 0x0004100e01007387 */ /* 0x0003e80000100a00 */
[----:B------:R1:W-:Y:S01]  /*4a980*/  LDGSTS.E [R0+-0x6f600], [R14.64], !P4 ;  /* 0x90a000000e007fae */ /* 0x0003e2000e121844 */
[----:B--2---:R-:W-:-:S04]  /*4a990*/  IMAD.WIDE R16, R2, 0x4, R20 ;  /* 0x0000000402107825 */ /* 0x004fc800078e0214 */
[C---:B-1----:R-:W-:Y:S01]  /*4a9a0*/  IMAD.WIDE R14, R2.reuse, 0x4, R248 ;  /* 0x00000004020e7825 */ /* 0x042fe200078e02f8 */
[----:B------:R1:W-:Y:S04]  /*4a9b0*/  LDGSTS.E [R7+-0x6e800], [R16.64], !P6 ;  /* 0x9180000010077fae */ /* 0x0003e8000f121844 */
[----:B------:R-:W2:Y:S04]  /*4a9c0*/  LDL.LU.64 R248, [R1+0x12d0] ;  /* 0x0012d00001f87983 */ /* 0x000ea80000300a00 */
[----:B------:R-:W2:Y:S04]  /*4a9d0*/  LDL.LU.64 R20, [R1+0x12c8] ;  /* 0x0012c80001147983 */ /* 0x000ea80000300a00 */
[----:B------:R1:W-:Y:S04]  /*4a9e0*/  STL.64 [R1+0x3d8], R16 ;  /* 0x0003d81001007387 */ /* 0x0003e80000100a00 */
[----:B------:R1:W-:Y:S04]  /*4a9f0*/  STL.64 [R1+0x3d0], R14 ;  /* 0x0003d00e01007387 */ /* 0x0003e80000100a00 */
[----:B------:R1:W-:Y:S01]  /*4aa00*/  LDGSTS.E [R6+-0x6e600], [R14.64], !P6 ;  /* 0x91a000000e067fae */ /* 0x0003e2000f121844 */
[----:B------:R-:W-:-:S03]  /*4aa10*/  IMAD.WIDE R22, R2, 0x4, R22 ;  /* 0x0000000402167825 */ /* 0x000fc600078e0216 */
[----:B-1----:R-:W2:Y:S04]  /*4aa20*/  LDL.LU.64 R16, [R1+0x12b0] ;  /* 0x0012b00001107983 */ /* 0x002ea80000300a00 */
[----:B------:R3:W-:Y:S04]  /*4aa30*/  STL.64 [R1+0x398], R22 ;  /* 0x0003981601007387 */ /* 0x0007e80000100a00 */
[----:B------:R-:W2:Y:S04]  /*4aa40*/  LDL.LU.64 R14, [R1+0x12a8] ;  /* 0x0012a800010e7983 */ /* 0x000ea80000300a00 */
[----:B------:R3:W-:Y:S01]  /*4aa50*/  LDGSTS.E [R0+-0x6d800], [R22.64], !P1 ;  /* 0x9280000016007fae */ /* 0x0007e2000c921844 */
[----:B----4-:R-:W-:-:S04]  /*4aa60*/  IMAD.WIDE R70, R2, 0x4, R10 ;  /* 0x0000000402467825 */ /* 0x010fc800078e020a */
[----:B---3--:R-:W-:Y:S01]  /*4aa70*/  IMAD.WIDE R22, R2, 0x4, R12 ;  /* 0x0000000402167825 */ /* 0x008fe200078e020c */
[----:B------:R-:W-:Y:S04]  /*4aa80*/  STL.64 [R1+0x390], R70 ;  /* 0x0003904601007387 */ /* 0x000fe80000100a00 */
[----:B------:R-:W3:Y:S04]  /*4aa90*/  LDL.LU.64 R10, [R1+0x1290] ;  /* 0x00129000010a7983 */ /* 0x000ee80000300a00 */
[----:B------:R-:W4:Y:S01]  /*4aaa0*/  LDL.LU.64 R12, [R1+0x1288] ;  /* 0x00128800010c7983 */ /* 0x000f220000300a00 */
[----:B------:R-:W-:-:S02]  /*4aab0*/  IADD3 R9, R252, -0x14f, RZ ;  /* 0xfffffeb1fc097810 */ /* 0x000fc40007ffe0ff */
        /* <DEDUP_REMOVED lines=8> */
[----:B------:R-:W-:Y:S01]  /*4ab40*/  IADD3 R8, R5, 0x200000, RZ ;  /* 0x0020000005087810 */ /* 0x000fe20007ffe0ff */
[----:B------:R-:W-:-:S05]  /*4ab50*/  IMAD.WIDE R18, R2, 0x4, R18 ;  /* 0x0000000402127825 */ /* 0x000fca00078e0212 */
[----:B------:R2:W-:Y:S04]  /*4ab60*/  STL.64 [R1+0x350], R18 ;  /* 0x0003501201007387 */ /* 0x0005e80000100a00 */
[----:B-1----:R-:W4:Y:S04]  /*4ab70*/  LDL.LU.64 R22, [R1+0x1278] ;  /* 0x0012780001167983 */ /* 0x002f280000300a00 */
        /* <DEDUP_REMOVED lines=10> */
[----:B------:R1:W-:Y:S01]  /*4ac20*/  LDGSTS.E [R8+-0x6b800], [R18.64], !P0 ;  /* 0x9480000012087fae */ /* 0x0003e2000c121844 */
[----:B------:R-:W-:-:S03]  /*4ac30*/  IMAD.WIDE R16, R2, 0x4, R16 ;  /* 0x0000000402107825 */ /* 0x000fc600078e0210 */
[----:B------:R2:W-:Y:S04]  /*4ac40*/  LDGSTS.E [R7+-0x6b600], [R70.64], !P0 ;  /* 0x94a0000046077fae */ /* 0x0005e8000c121844 */
[----:B------:R3:W-:Y:S04]  /*4ac50*/  LDGSTS.E [R6+-0x6a800], [R16.64], !P5 ;  /* 0x9580000010067fae */ /* 0x0007e8000e921844 */
[----:B-1----:R-:W2:Y:S01]  /*4ac60*/  LDL.LU.64 R18, [R1+0x1260] ;  /* 0x0012600001127983 */ /* 0x002ea20000300a00 */
[----:B------:R-:W-:-:S03]  /*4ac70*/  IMAD.WIDE R14, R2, 0x4, R14 ;  /* 0x00000004020e7825 */ /* 0x000fc600078e020e */
[----:B------:R3:W-:Y:S04]  /*4ac80*/  STL.64 [R1+0x2d8], R16 ;  /* 0x0002d81001007387 */ /* 0x0007e80000100a00 */
[----:B------:R4:W-:Y:S04]  /*4ac90*/  STL.64 [R1+0x2d0], R14 ;  /* 0x0002d00e01007387 */ /* 0x0009e80000100a00 */
[----:B------:R4:W-:Y:S01]  /*4aca0*/  LDGSTS.E [R0+-0x6a600], [R14.64], !P5 ;  /* 0x95a000000e007fae */ /* 0x0009e2000e921844 */
[----:B---3--:R-:W-:-:S03]  /*4acb0*/  IMAD.WIDE R16, R2, 0x4, R10 ;  /* 0x0000000402107825 */ /* 0x008fc600078e020a */
[----:B------:R-:W3:Y:S01]  /*4acc0*/  LDL.LU.64 R10, [R1+0x1258] ;  /* 0x00125800010a7983 */ /* 0x000ee20000300a00 */
[----:B----4-:R-:W-:-:S03]  /*4acd0*/  IMAD.WIDE R14, R2, 0x4, R12 ;  /* 0x00000004020e7825 */ /* 0x010fc600078e020c */
[----:B------:R-:W3:Y:S01]  /*4ace0*/  LDL.LU.64 R12, [R1+0x1250] ;  /* 0x00125000010c7983 */ /* 0x000ee20000300a00 */
[----:B------:R-:W-:-:S04]  /*4acf0*/  IADD3 R9, R252, -0x15b, RZ ;  /* 0xfffffea5fc097810 */ /* 0x000fc80007ffe0ff */
[----:B------:R-:W-:Y:S02]  /*4ad00*/  ISETP.GE.U32.AND P3, PT, R9, 0x7ffffe26, PT ;  /* 0x7ffffe260900780c */ /* 0x000fe40003f66070 */
[C---:B------:R-:W-:Y:S01]  /*4ad10*/  IADD3 R9, R252.reuse, -0x163, RZ ;  /* 0xfffffe9dfc097810 */ /* 0x040fe20007ffe0ff */
[----:B------:R1:W-:Y:S03]  /*4ad20*/  STL.64 [R1+0x298], R16 ;  /* 0x0002981001007387 */ /* 0x0003e60000100a00 */
[----:B------:R-:W-:Y:S01]  /*4ad30*/  ISETP.GE.U32.AND P6, PT, R9, 0x7ffffe1e, PT ;  /* 0x7ffffe1e0900780c */ /* 0x000fe20003fc6070 */
[----:B------:R1:W-:Y:S06]  /*4ad40*/  STL.64 [R1+0x290], R14 ;  /* 0x0002900e01007387 */ /* 0x0003ec0000100a00 */
[----:B------:R1:W-:Y:S04]  /*4ad50*/  LDGSTS.E [R7+-0x69800], [R16.64], !P3 ;  /* 0x9680000010077fae */ /* 0x0003e8000d921844 */
[----:B------:R1:W-:Y:S01]  /*4ad60*/  LDGSTS.E [R6+-0x69600], [R14.64], !P3 ;  /* 0x96a000000e067fae */ /* 0x0003e2000d921844 */
[----:B------:R-:W-:-:S03]  /*4ad70*/  IADD3 R8, R252, -0x173, RZ ;  /* 0xfffffe8dfc087810 */ /* 0x000fc60007ffe0ff */
[----:B-1----:R-:W3:Y:S01]  /*4ad80*/  LDL.LU.64 R16, [R1+0x1248] ;  /* 0x0012480001107983 */ /* 0x002ee20000300a00 */
[----:B------:R-:W-:-:S05]  /*4ad90*/  IMAD.WIDE R22, R2, 0x4, R22 ;  /* 0x0000000402167825 */ /* 0x000fca00078e0216 */
[----:B------:R1:W-:Y:S04]  /*4ada0*/  STL.64 [R1+0x258], R22 ;  /* 0x0002581601007387 */ /* 0x0003e80000100a00 */
[----:B------:R-:W3:Y:S01]  /*4adb0*/  LDL.LU.64 R14, [R1+0x1240] ;  /* 0x00124000010e7983 */ /* 0x000ee20000300a00 */
[----:B------:R-:W-:-:S03]  /*4adc0*/  ISETP.GE.U32.AND P5, PT, R8, 0x7ffffe0e, PT ;  /* 0x7ffffe0e0800780c */ /* 0x000fc60003fa6070 */
[----:B------:R1:W-:Y:S01]  /*4add0*/  LDGSTS.E [R0+-0x68800], [R22.64], !P4 ;  /* 0x9780000016007fae */ /* 0x0003e2000e121844 */
[----:B------:R-:W-:Y:S01]  /*4ade0*/  IADD3 R8, R252, -0x17b, RZ ;  /* 0xfffffe85fc087810 */ /* 0x000fe20007ffe0ff */
[----:B--2---:R-:W-:-:S04]  /*4adf0*/  IMAD.WIDE R248, R2, 0x4, R248 ;  /* 0x0000000402f87825 */ /* 0x004fc800078e02f8 */
[C---:B------:R-:W-:Y:S01]  /*4ae00*/  IMAD.WIDE R70, R2.reuse, 0x4, R20 ;  /* 0x0000000402467825 */ /* 0x040fe200078e0214 */
[----:B------:R2:W-:Y:S04]  /*4ae10*/  STL.64 [R1+0x250], R248 ;  /* 0x000250f801007387 */ /* 0x0005e80000100a00 */
[----:B-1----:R-:W4:Y:S04]  /*4ae20*/  LDL.LU.64 R22, [R1+0x1238] ;  /* 0x0012380001167983 */ /* 0x002f280000300a00 */
[----:B------:R-:W4:Y:S04]  /*4ae30*/  LDL.LU.64 R20, [R1+0x1230] ;  /* 0x0012300001147983 */ /* 0x000f280000300a00 */
[----:B------:R-:W-:Y:S04]  /*4ae40*/  STL.64 [R1+0x218], R70 ;  /* 0x0002184601007387 */ /* 0x000fe80000100a00 */
[----:B------:R2:W-:Y:S01]  /*4ae50*/  LDGSTS.E [R7+-0x68600], [R248.64], !P4 ;  /* 0x97a00000f8077fae */ /* 0x0005e2000e121844 */
[----:B------:R-:W-:-:S03]  /*4ae60*/  IMAD.WIDE R18, R2, 0x4, R18 ;  /* 0x0000000402127825 */ /* 0x000fc600078e0212 */
[----:B------:R1:W-:Y:S04]  /*4ae70*/  LDGSTS.E [R6+-0x67800], [R70.64], !P6 ;  /* 0x9880000046067fae */ /* 0x0003e8000f121844 */
[----:B------:R3:W-:Y:S01]  /*4ae80*/  STL.64 [R1+0x210], R18 ;  /* 0x0002101201007387 */ /* 0x0007e20000100a00 */
[----:B------:R-:W-:-:S03]  /*4ae90*/  ISETP.GE.U32.AND P4, PT, R8, 0x7ffffe06, PT ;  /* 0x7ffffe060800780c */ /* 0x000fc60003f86070 */
[----:B--2---:R-:W2:Y:S01]  /*4aea0*/  LDL.LU.64 R248, [R1+0x1228] ;  /* 0x0012280001f87983 */ /* 0x004ea20000300a00 */
[----:B------:R-:W-:-:S03]  /*4aeb0*/  IADD3 R8, R5, 0x200000, RZ ;  /* 0x0020000005087810 */ /* 0x000fc60007ffe0ff */
[----:B------:R3:W-:Y:S02]  /*4aec0*/  LDGSTS.E [R0+-0x67600], [R18.64], !P6 ;  /* 0x98a0000012007fae */ /* 0x0007e4000f121844 */
[C---:B---3--:R-:W-:Y:S02]  /*4aed0*/  IMAD.WIDE R18, R2.reuse, 0x4, R10 ;  /* 0x0000000402127825 */ /* 0x048fe400078e020a */
[----:B------:R-:W3:Y:S02]  /*4aee0*/  LDL.LU.64 R10, [R1+0x1220] ;  /* 0x00122000010a7983 */ /* 0x000ee40000300a00 */
[----:B-1----:R-:W-:Y:S02]  /*4aef0*/  IMAD.WIDE R70, R2, 0x4, R12 ;  /* 0x0000000402467825 */ /* 0x002fe400078e020c */
[----:B------:R-:W3:Y:S04]  /*4af00*/  LDL.LU.64 R12, [R1+0x1218] ;  /* 0x00121800010c7983 */ /* 0x000ee80000300a00 */
[----:B------:R1:W-:Y:S04]  /*4af10*/  STL.64 [R1+0x1d8], R18 ;  /* 0x0001d81201007387 */ /* 0x0003e80000100a00 */
[----:B------:R-:W-:Y:S04]  /*4af20*/  STL.64 [R1+0x1d0], R70 ;  /* 0x0001d04601007387 */ /* 0x000fe80000100a00 */
[----:B------:R1:W-:Y:S04]  /*4af30*/  LDGSTS.E [R8+-0x66800], [R18.64], !P1 ;  /* 0x9980000012087fae */ /* 0x0003e8000c921844 */
[----:B-1----:R-:W3:Y:S01]  /*4af40*/  LDL.LU.64 R18, [R1+0x1210] ;  /* 0x0012100001127983 */ /* 0x002ee20000300a00 */
[----:B------:R-:W-:-:S02]  /*4af50*/  IADD3 R7, R252, -0x17f, RZ ;  /* 0xfffffe81fc077810 */ /* 0x000fc40007ffe0ff */
[----:B------:R-:W-:Y:S02]  /*4af60*/  IADD3 R9, R252, -0x16f, RZ ;  /* 0xfffffe91fc097810 */ /* 0x000fe40007ffe0ff */
[----:B------:R-:W-:Y:S01]  /*4af70*/  ISETP.GE.U32.AND P6, PT, R7, 0x7ffffe02, PT ;  /* 0x7ffffe020700780c */ /* 0x000fe20003fc6070 */
[C---:B------:R-:W-:Y:S01]  /*4af80*/  IMAD.WIDE R16, R2.reuse, 0x4, R16 ;  /* 0x0000000402107825 */ /* 0x040fe200078e0210 */
[----:B------:R-:W-:Y:S02]  /*4af90*/  IADD3 R7, R5, 0x200000, RZ ;  /* 0x0020000005077810 */ /* 0x000fe40007ffe0ff */
[----:B------:R-:W-:Y:S02]  /*4afa0*/  ISETP.GE.U32.AND P0, PT, R9, 0x7ffffe12, PT ;  /* 0x7ffffe120900780c */ /* 0x000fe40003f06070 */
[----:B------:R-:W-:Y:S01]  /*4afb0*/  STL.64 [R1+0x198], R16 ;  /* 0x0001981001007387 */ /* 0x000fe20000100a00 */
[----:B------:R-:W-:-:S03]  /*4afc0*/  IMAD.WIDE R14, R2, 0x4, R14 ;  /* 0x00000004020e7825 */ /* 0x000fc600078e020e */
[----:B------:R1:W-:Y:S01]  /*4afd0*/  LDGSTS.E [R7+-0x66600], [R70.64], !P1 ;  /* 0x99a0000046077fae */ /* 0x0003e2000c921844 */
[----:B------:R-:W-:-:S03]  /*4afe0*/  IADD3 R9, R252, -0x177, RZ ;  /* 0xfffffe89fc097810 */ /* 0x000fc60007ffe0ff */
[----:B------:R1:W-:Y:S04]  /*4aff0*/  LDGSTS.E [R6+-0x65800], [R16.64], !P2 ;  /* 0x9a80000010067fae */ /* 0x0003e8000d121844 */
[----:B------:R4:W-:Y:S04]  /*4b000*/  STL.64 [R1+0x190], R14 ;  /* 0x0001900e01007387 */ /* 0x0009e80000100a00 */
[----:B------:R4:W-:Y:S01]  /*4b010*/  LDGSTS.E [R0+-0x65600], [R14.64], !P2 ;  /* 0x9aa000000e007fae */ /* 0x0009e2000d121844 */
[----:B------:R-:W-:Y:S01]  /*4b020*/  ISETP.GE.U32.AND P3, PT, R9, 0x7ffffe0a, PT ;  /* 0x7ffffe0a0900780c */ /* 0x000fe20003f66070 */
[----:B----4-:R-:W-:-:S04]  /*4b030*/  IMAD.WIDE R14, R2, 0x4, R22 ;  /* 0x00000004020e7825 */ /* 0x010fc800078e0216 */
[C---:B-1----:R-:W-:Y:S01]  /*4b040*/  IMAD.WIDE R70, R2.reuse, 0x4, R20 ;  /* 0x0000000402467825 */ /* 0x042fe200078e0214 */
[----:B------:R1:W-:Y:S04]  /*4b050*/  LDGSTS.E [R7+-0x64800], [R14.64], !P0 ;  /* 0x9b8000000e077fae */ /* 0x0003e8000c121844 */
[----:B------:R-:W4:Y:S04]  /*4b060*/  LDL.LU.64 R20, [R1+0x1208] ;  /* 0x0012080001147983 */ /* 0x000f280000300a00 */
[----:B------:R-:W4:Y:S04]  /*4b070*/  LDL.LU.64 R16, [R1+0x1200] ;  /* 0x0012000001107983 */ /* 0x000f280000300a00 */
[----:B------:R1:W-:Y:S04]  /*4b080*/  STL.64 [R1+0x158], R14 ;  /* 0x0001580e01007387 */ /* 0x0003e80000100a00 */
[----:B------:R3:W-:Y:S04]  /*4b090*/  STL.64 [R1+0x150], R70 ;  /* 0x0001504601007387 */ /* 0x0007e80000100a00 */
[----:B------:R3:W-:Y:S01]  /*4b0a0*/  LDGSTS.E [R6+-0x64600], [R70.64], !P0 ;  /* 0x9ba0000046067fae */ /* 0x0007e2000c121844 */
[----:B--2---:R-:W-:-:S03]  /*4b0b0*/  IMAD.WIDE R22, R2, 0x4, R248 ;  /* 0x0000000402167825 */ /* 0x004fc600078e02f8 */
[----:B-1----:R-:W2:Y:S04]  /*4b0c0*/  LDL.LU.64 R14, [R1+0x11f8] ;  /* 0x0011f800010e7983 */ /* 0x002ea80000300a00 */
[----:B------:R1:W-:Y:S04]  /*4b0d0*/  STL.64 [R1+0x118], R22 ;  /* 0x0001181601007387 */ /* 0x0003e80000100a00 */
[----:B------:R-:W2:Y:S04]  /*4b0e0*/  LDL.LU.64 R248, [R1+0x11f0] ;  /* 0x0011f00001f87983 */ /* 0x000ea80000300a00 */
[----:B------:R1:W-:Y:S01]  /*4b0f0*/  LDGSTS.E [R0+-0x63800], [R22.64], !P5 ;  /* 0x9c80000016007fae */ /* 0x0003e2000e921844 */
[----:B---3--:R-:W-:-:S05]  /*4b100*/  IMAD.WIDE R70, R2, 0x4, R10 ;  /* 0x0000000402467825 */ /* 0x008fca00078e020a */
[----:B------:R-:W-:Y:S01]  /*4b110*/  STL.64 [R1+0x110], R70 ;  /* 0x0001104601007387 */ /* 0x000fe20000100a00 */
[----:B-1----:R-:W-:-:S03]  /*4b120*/  IMAD.WIDE R22, R2, 0x4, R12 ;  /* 0x0000000402167825 */ /* 0x002fc600078e020c */
[----:B------:R-:W3:Y:S04]  /*4b130*/  LDL.LU.64 R10, [R1+0x1940] ;  /* 0x00194000010a7983 */ /* 0x000ee80000300a00 */
[----:B------:R-:W3:Y:S04]  /*4b140*/  LDL.LU.64 R12, [R1+0x1938] ;  /* 0x00193800010c7983 */ /* 0x000ee80000300a00 */
[----:B------:R1:W-:Y:S04]  /*4b150*/  STL.64 [R1+0xd8], R22 ;  /* 0x0000d81601007387 */ /* 0x0003e80000100a00 */
[----:B------:R1:W-:Y:S04]  /*4b160*/  LDGSTS.E [R7+-0x63600], [R70.64], !P5 ;  /* 0x9ca0000046077fae */ /* 0x0003e8000e921844 */
[----:B------:R1:W-:Y:S01]  /*4b170*/  LDGSTS.E [R6+-0x62800], [R22.64], !P3 ;  /* 0x9d80000016067fae */ /* 0x0003e2000d921844 */
[----:B------:R-:W-:-:S05]  /*4b180*/  IMAD.WIDE R18, R2, 0x4, R18 ;  /* 0x0000000402127825 */ /* 0x000fca00078e0212 */
[----:B------:R4:W-:Y:S04]  /*4b190*/  STL.64 [R1+0xd0], R18 ;  /* 0x0000d01201007387 */ /* 0x0009e80000100a00 */
[----:B-1----:R-:W3:Y:S01]  /*4b1a0*/  LDL.LU.64 R22, [R1+0x1900] ;  /* 0x0019000001167983 */ /* 0x002ee20000300a00 */
[C---:B------:R-:W-:Y:S02]  /*4b1b0*/  IADD3 R8, R252.reuse, -0x108, RZ ;  /* 0xfffffef8fc087810 */ /* 0x040fe40007ffe0ff */
[----:B------:R-:W-:Y:S01]  /*4b1c0*/  IADD3 R7, R252, -0x114, RZ ;  /* 0xfffffeecfc077810 */ /* 0x000fe20007ffe0ff */
[----:B------:R1:W-:Y:S01]  /*4b1d0*/  LDGSTS.E [R0+-0x62600], [R18.64], !P3 ;  /* 0x9da0000012007fae */ /* 0x0003e2000d921844 */
[----:B------:R-:W-:Y:S02]  /*4b1e0*/  ISETP.GE.U32.AND P2, PT, R8, 0x7ffffe79, PT ;  /* 0x7ffffe790800780c */ /* 0x000fe40003f46070 */
[----:B------:R-:W-:-:S02]  /*4b1f0*/  IADD3 R8, R252, -0x110, RZ ;  /* 0xfffffef0fc087810 */ /* 0x000fc40007ffe0ff */
[----:B------:R-:W-:Y:S02]  /*4b200*/  IADD3 R9, R252, -0x104, RZ ;  /* 0xfffffefcfc097810 */ /* 0x000fe40007ffe0ff */
[----:B------:R-:W-:Y:S02]  /*4b210*/  ISETP.GE.U32.AND P5, PT, R8, 0x7ffffe71, PT ;  /* 0x7ffffe710800780c */ /* 0x000fe40003fa6070 */
[----:B------:R-:W-:Y:S02]  /*4b220*/  ISETP.GE.U32.AND P3, PT, R7, 0x7ffffe6d, PT ;  /* 0x7ffffe6d0700780c */ /* 0x000fe40003f66070 */
[C---:B------:R-:W-:Y:S02]  /*4b230*/  IADD3 R8, R5.reuse, 0x200000, RZ ;  /* 0x0020000005087810 */ /* 0x040fe40007ffe0ff */
[----:B------:R-:W-:Y:S02]  /*4b240*/  IADD3 R7, R5, 0x200000, RZ ;  /* 0x0020000005077810 */ /* 0x000fe40007ffe0ff */
[----:B------:R-:W-:Y:S01]  /*4b250*/  ISETP.GE.U32.AND P1, PT, R9, 0x7ffffe7d, PT ;  /* 0x7ffffe7d0900780c */ /* 0x000fe20003f26070 */
[----:B----4-:R-:W-:-:S02]  /*4b260*/  IMAD.WIDE R70, R2, 0x4, R20 ;  /* 0x0000000402467825 */ /* 0x010fc400078e0214 */
[----:B------:R-:W4:Y:S02]  /*4b270*/  LDL.LU.64 R20, [R1+0x18f8] ;  /* 0x0018f80001147983 */ /* 0x000f240000300a00 */
[C---:B-1----:R-:W-:Y:S02]  /*4b280*/  IMAD.WIDE R18, R2.reuse, 0x4, R16 ;  /* 0x0000000402127825 */ /* 0x042fe400078e0210 */
[----:B------:R-:W-:Y:S04]  /*4b290*/  STL.64 [R1+0x98], R70 ;  /* 0x0000984601007387 */ /* 0x000fe80000100a00 */
[----:B------:R-:W4:Y:S04]  /*4b2a0*/  LDL.LU.64 R4, [R1+0x18c0] ;  /* 0x0018c00001047983 */ /* 0x000f280000300a00 */
[----:B------:R3:W-:Y:S04]  /*4b2b0*/  STL.64 [R1+0x90], R18 ;  /* 0x0000901201007387 */ /* 0x0007e80000100a00 */
[----:B------:R1:W-:Y:S01]  /*4b2c0*/  LDGSTS.E [R8+-0x61800], [R70.64], !P4 ;  /* 0x9e80000046087fae */ /* 0x0003e2000e121844 */
[----:B--2---:R-:W-:-:S03]  /*4b2d0*/  IMAD.WIDE R16, R2, 0x4, R14 ;  /* 0x0000000402107825 */ /* 0x004fc600078e020e */
[----:B------:R2:W-:Y:S04]  /*4b2e0*/  LDGSTS.E [R7+-0x61600], [R18.64], !P4 ;  /* 0x9ea0000012077fae */ /* 0x0005e8000e121844 */
[----:B------:R1:W-:Y:S01]  /*4b2f0*/  LDGSTS.E [R6+-0x60800], [R16.64], !P6 ;  /* 0x9f80000010067fae */ /* 0x0003e2000f121844 */
[----:B------:R-:W-:-:S03]  /*4b300*/  IMAD.WIDE R14, R2, 0x4, R248 ;  /* 0x00000004020e7825 */ /* 0x000fc600078e02f8 */
[----:B------:R-:W4:Y:S04]  /*4b310*/  LDL.LU.64 R248, [R1+0x18b8] ;  /* 0x0018b80001f87983 */ /* 0x000f280000300a00 */
[----:B------:R-:W-:Y:S01]  /*4b320*/  STL.64 [R1+0x58], R16 ;  /* 0x0000581001007387 */ /* 0x000fe20000100a00 */
[----:B--2---:R-:W-:-:S03]  /*4b330*/  IADD3 R7, R242, 0x200000, RZ ;  /* 0x00200000f2077810 */ /* 0x004fc60007ffe0ff */
[----:B------:R2:W-:Y:S04]  /*4b340*/  STL.64 [R1+0x50], R14 ;  /* 0x0000500e01007387 */ /* 0x0005e80000100a00 */
[----:B------:R2:W-:Y:S01]  /*4b350*/  LDGSTS.E [R0+-0x60600], [R14.64], !P6 ;  /* 0x9fa000000e007fae */ /* 0x0005e2000f121844 */
[----:B---3--:R-:W-:-:S04]  /*4b360*/  IMAD.WIDE R18, R2, 0x4, R12 ;  /* 0x0000000402127825 */ /* 0x008fc800078e020c */
[C---:B--2---:R-:W-:Y:S02]  /*4b370*/  IMAD.WIDE R14, R2.reuse, 0x4, R10 ;  /* 0x00000004020e7825 */ /* 0x044fe400078e020a */
[----:B------:R-:W2:Y:S04]  /*4b380*/  LDL.LU.64 R10, [R1+0x1880] ;  /* 0x00188000010a7983 */ /* 0x000ea80000300a00 */
[----:B------:R-:W3:Y:S04]  /*4b390*/  LDL.LU.64 R12, [R1+0x1878] ;  /* 0x00187800010c7983 */ /* 0x000ee80000300a00 */
[----:B------:R1:W-:Y:S04]  /*4b3a0*/  STL.64 [R1+0x808], R14 ;  /* 0x0008080e01007387 */ /* 0x0003e80000100a00 */
[----:B------:R4:W-:Y:S04]  /*4b3b0*/  STL.64 [R1+0x800], R18 ;  /* 0x0008001201007387 */ /* 0x0009e80000100a00 */
[----:B------:R1:W-:Y:S02]  /*4b3c0*/  LDGSTS.E [R7+-0x7f400], [R14.64], !P1 ;  /* 0x80c000000e077fae */ /* 0x0003e4000c921844 */
[----:B-1----:R-:W-:-:S02]  /*4b3d0*/  IMAD.WIDE R16, R2, 0x4, R22 ;  /* 0x0000000402107825 */ /* 0x002fc400078e0216 */
[----:B------:R-:W3:Y:S04]  /*4b3e0*/  LDL.LU.64 R14, [R1+0x1840] ;  /* 0x00184000010e7983 */ /* 0x000ee80000300a00 */
[----:B------:R1:W-:Y:S04]  /*4b3f0*/  STL.64 [R1+0x7c8], R16 ;  /* 0x0007c81001007387 */ /* 0x0003e80000100a00 */
[----:B------:R-:W3:Y:S01]  /*4b400*/  LDL.LU.64 R70, [R1+0x1838] ;  /* 0x0018380001467983 */ /* 0x000ee20000300a00 */
[----:B------:R-:W-:Y:S02]  /*4b410*/  IADD3 R9, R252, -0x10c, RZ ;  /* 0xfffffef4fc097810 */ /* 0x000fe40007ffe0ff */
[----:B------:R-:W-:-:S02]  /*4b420*/  IADD3 R6, R242, 0x200000, RZ ;  /* 0x00200000f2067810 */ /* 0x000fc40007ffe0ff */
[----:B------:R-:W-:Y:S02]  /*4b430*/  IADD3 R0, R242, 0x200000, RZ ;  /* 0x00200000f2007810 */ /* 0x000fe40007ffe0ff */
[----:B------:R-:W-:Y:S01]  /*4b440*/  ISETP.GE.U32.AND P0, PT, R9, 0x7ffffe75, PT ;  /* 0x7ffffe750900780c */ /* 0x000fe20003f06070 */
[----:B------:R1:W-:Y:S04]  /*4b450*/  LDGSTS.E [R6+-0x7f200], [R18.64], !P1 ;  /* 0x80e0000012067fae */ /* 0x0003e8000c921844 */
[----:B------:R1:W-:Y:S01]  /*4b460*/  LDGSTS.E [R0+-0x7e400], [R16.64], !P2 ;  /* 0x81c0000010007fae */ /* 0x0003e2000d121844 */
[----:B----4-:R-:W-:-:S05]  /*4b470*/  IMAD.WIDE R22, R2, 0x4, R20 ;  /* 0x0000000402167825 */ /* 0x010fca00078e0214 */
[----:B------:R2:W-:Y:S01]  /*4b480*/  STL.64 [R1+0x7c0], R22 ;  /* 0x0007c01601007387 */ /* 0x0005e20000100a00 */
[----:B-1----:R-:W-:-:S03]  /*4b490*/  IMAD.WIDE R18, R2, 0x4, R4 ;  /* 0x0000000402127825 */ /* 0x002fc600078e0204 */
[----:B------:R-:W4:Y:S04]  /*4b4a0*/  LDL.LU.64 R20, [R1+0x17e8] ;  /* 0x0017e80001147983 */ /* 0x000f280000300a00 */
[----:B------:R-:W4:Y:S04]  /*4b4b0*/  LDL.LU.64 R4, [R1+0x17e0] ;  /* 0x0017e00001047983 */ /* 0x000f280000300a00 */
[----:B------:R3:W-:Y:S04]  /*4b4c0*/  STL.64 [R1+0x788], R18 ;  /* 0x0007881201007387 */ /* 0x0007e80000100a00 */
[----:B------:R2:W-:Y:S04]  /*4b4d0*/  LDGSTS.E [R7+-0x7e200], [R22.64], !P2 ;  /* 0x81e0000016077fae */ /* 0x0005e8000d121844 */
[----:B------:R3:W-:Y:S01]  /*4b4e0*/  LDGSTS.E [R6+-0x7d400], [R18.64], !P0 ;  /* 0x82c0000012067fae */ /* 0x0007e2000c121844 */
[----:B------:R-:W-:-:S05]  /*4b4f0*/  IMAD.WIDE R16, R2, 0x4, R248 ;  /* 0x0000000402107825 */ /* 0x000fca00078e02f8 */
[----:B------:R1:W-:Y:S04]  /*4b500*/  STL.64 [R1+0x780], R16 ;  /* 0x0007801001007387 */ /* 0x0003e80000100a00 */
[----:B------:R-:W4:Y:S04]  /*4b510*/  LDL.LU.64 R248, [R1+0x13c0] ;  /* 0x0013c00001f87983 */ /* 0x000f280000300a00 */
[----:B------:R1:W-:Y:S01]  /*4b520*/  LDGSTS.E [R0+-0x7d200], [R16.64], !P0 ;  /* 0x82e0000010007fae */ /* 0x0003e2000c121844 */
[----:B--2---:R-:W-:-:S03]  /*4b530*/  IMAD.WIDE R22, R2, 0x4, R10 ;  /* 0x0000000402167825 */ /* 0x004fc600078e020a */
[----:B------:R-:W2:Y:S01]  /*4b540*/  LDL.LU.64 R10, [R1+0x13b8] ;  /* 0x0013b800010a7983 */ /* 0x000ea20000300a00 */
[----:B---3--:R-:W-:-:S03]  /*4b550*/  IMAD.WIDE R18, R2, 0x4, R12 ;  /* 0x0000000402127825 */ /* 0x008fc600078e020c */
[----:B------:R-:W3:Y:S04]  /*4b560*/  LDL.LU.64 R12, [R1+0x13b0] ;  /* 0x0013b000010c7983 */ /* 0x000ee80000300a00 */
[----:B------:R-:W-:Y:S04]  /*4b570*/  STL.64 [R1+0x748], R22 ;  /* 0x0007481601007387 */ /* 0x000fe80000100a00 */
[----:B------:R-:W-:Y:S01]  /*4b580*/  STL.64 [R1+0x740], R18 ;  /* 0x0007401201007387 */ /* 0x000fe20000100a00 */
[----:B-1----:R-:W-:-:S04]  /*4b590*/  IMAD.WIDE R16, R2, 0x4, R14 ;  /* 0x0000000402107825 */ /* 0x002fc800078e020e */
[----:B------:R-:W-:Y:S02]  /*4b5a0*/  IMAD.WIDE R14, R2, 0x4, R70 ;  /* 0x00000004020e7825 */ /* 0x000fe400078e0246 */
[----:B------:R-:W3:Y:S01]  /*4b5b0*/  LDL.LU.64 R70, [R1+0x13a8] ;  /* 0x0013a80001467983 */ /* 0x000ee20000300a00 */
[C---:B------:R-:W-:Y:S02]  /*4b5c0*/  IADD3 R8, R252.reuse, -0x11c, RZ ;  /* 0xfffffee4fc087810 */ /* 0x040fe40007ffe0ff */
[----:B------:R-:W-:Y:S02]  /*4b5d0*/  IADD3 R7, R252, -0x128, RZ ;  /* 0xfffffed8fc077810 */ /* 0x000fe40007ffe0ff */
[----:B------:R-:W-:Y:S02]  /*4b5e0*/  ISETP.GE.U32.AND P6, PT, R8, 0x7ffffe65, PT ;  /* 0x7ffffe650800780c */ /* 0x000fe40003fc6070 */
[C---:B------:R-:W-:Y:S02]  /*4b5f0*/  IADD3 R8, R252.reuse, -0x124, RZ ;  /* 0xfffffedcfc087810 */ /* 0x040fe40007ffe0ff */
[----:B------:R-:W-:-:S02]  /*4b600*/  IADD3 R9, R252, -0x118, RZ ;  /* 0xfffffee8fc097810 */ /* 0x000fc40007ffe0ff */
[----:B------:R-:W-:Y:S02]  /*4b610*/  ISETP.GE.U32.AND P2, PT, R8, 0x7ffffe5d, PT ;  /* 0x7ffffe5d0800780c */ /* 0x000fe40003f46070 */
[----:B------:R-:W-:Y:S02]  /*4b620*/  ISETP.GE.U32.AND P0, PT, R7, 0x7ffffe59, PT ;  /* 0x7ffffe590700780c */ /* 0x000fe40003f06070 */
[C---:B------:R-:W-:Y:S02]  /*4b630*/  IADD3 R8, R242.reuse, 0x200000, RZ ;  /* 0x00200000f2087810 */ /* 0x040fe40007ffe0ff */
[----:B------:R-:W-:Y:S02]  /*4b640*/  IADD3 R7, R242, 0x200000, RZ ;  /* 0x00200000f2077810 */ /* 0x000fe40007ffe0ff */
[----:B------:R-:W-:Y:S01]  /*4b650*/  ISETP.GE.U32.AND P4, PT, R9, 0x7ffffe69, PT ;  /* 0x7ffffe690900780c */ /* 0x000fe20003f86070 */
[----:B------:R2:W-:Y:S04]  /*4b660*/  LDGSTS.E [R8+-0x7c400], [R22.64], !P5 ;  /* 0x83c0000016087fae */ /* 0x0005e8000e921844 */
[----:B------:R1:W-:Y:S04]  /*4b670*/  LDGSTS.E [R7+-0x7c200], [R18.64], !P5 ;  /* 0x83e0000012077fae */ /* 0x0003e8000e921844 */
[----:B------:R-:W-:Y:S04]  /*4b680*/  STL.64 [R1+0x708], R16 ;  /* 0x0007081001007387 */ /* 0x000fe80000100a00 */
[----:B------:R1:W-:Y:S04]  /*4b690*/  LDGSTS.E [R6+-0x7b400], [R16.64], !P3 ;  /* 0x84c0000010067fae */ /* 0x0003e8000d921844 */
[----:B------:R4:W-:Y:S04]  /*4b6a0*/  STL.64 [R1+0x700], R14 ;  /* 0x0007000e01007387 */ /* 0x0009e80000100a00 */
[----:B------:R4:W-:Y:S02]  /*4b6b0*/  LDGSTS.E [R0+-0x7b200], [R14.64], !P3 ;  /* 0x84e000000e007fae */ /* 0x0009e4000d921844 */
[----:B----4-:R-:W-:-:S02]  /*4b6c0*/  IMAD.WIDE R14, R2, 0x4, R20 ;  /* 0x00000004020e7825 */ /* 0x010fc400078e0214 */
[----:B------:R-:W4:Y:S02]  /*4b6d0*/  LDL.LU.64 R20, [R1+0x13a0] ;  /* 0x0013a00001147983 */ /* 0x000f240000300a00 */
[C---:B-1----:R-:W-:Y:S02]  /*4b6e0*/  IMAD.WIDE R18, R2.reuse, 0x4, R4 ;  /* 0x0000000402127825 */ /* 0x042fe400078e0204 */
[----:B------:R-:W4:Y:S04]  /*4b6f0*/  LDL.LU.64 R4, [R1+0x1398] ;  /* 0x0013980001047983 */ /* 0x000f280000300a00 */
[----:B------:R1:W-:Y:S04]  /*4b700*/  STL.64 [R1+0x6c8], R14 ;  /* 0x0006c80e01007387 */ /* 0x0003e80000100a00 */
[----:B------:R3:W-:Y:S04]  /*4b710*/  STL.64 [R1+0x6c0], R18 ;  /* 0x0006c01201007387 */ /* 0x0007e80000100a00 */
[----:B------:R1:W-:Y:S04]  /*4b720*/  LDGSTS.E [R7+-0x7a400], [R14.64], !P4 ;  /* 0x85c000000e077fae */ /* 0x0003e8000e121844 */
[----:B------:R3:W-:Y:S01]  /*4b730*/  LDGSTS.E [R6+-0x7a200], [R18.64], !P4 ;  /* 0x85e0000012067fae */ /* 0x0007e2000e121844 */
[----:B------:R-:W-:-:S03]  /*4b740*/  IMAD.WIDE R16, R2, 0x4, R248 ;  /* 0x0000000402107825 */ /* 0x000fc600078e02f8 */
[----:B-1----:R-:W4:Y:S04]  /*4b750*/  LDL.LU.64 R14, [R1+0x1390] ;  /* 0x00139000010e7983 */ /* 0x002f280000300a00 */
[----:B------:R1:W-:Y:S04]  /*4b760*/  STL.64 [R1+0x688], R16 ;  /* 0x0006881001007387 */ /* 0x0003e80000100a00 */
[----:B------:R-:W4:Y:S04]  /*4b770*/  LDL.LU.64 R248, [R1+0x1388] ;  /* 0x0013880001f87983 */ /* 0x000f280000300a00 */
[----:B------:R1:W-:Y:S01]  /*4b780*/  LDGSTS.E [R0+-0x79400], [R16.64], !P6 ;  /* 0x86c0000010007fae */ /* 0x0003e2000f121844 */
[----:B--2---:R-:W-:-:S04]  /*4b790*/  IMAD.WIDE R22, R2, 0x4, R10 ;  /* 0x0000000402167825 */ /* 0x004fc800078e020a */
[C---:B---3--:R-:W-:Y:S01]  /*4b7a0*/  IMAD.WIDE R18, R2.reuse, 0x4, R12 ;  /* 0x0000000402127825 */ /* 0x048fe200078e020c */
[----:B------:R2:W-:Y:S04]  /*4b7b0*/  STL.64 [R1+0x680], R22 ;  /* 0x0006801601007387 */ /* 0x0005e80000100a00 */
[----:B------:R-:W3:Y:S04]  /*4b7c0*/  LDL.LU.64 R10, [R1+0x1380] ;  /* 0x00138000010a7983 */ /* 0x000ee80000300a00 */
[----:B------:R-:W3:Y:S04]  /*4b7d0*/  LDL.LU.64 R12, [R1+0x1378] ;  /* 0x00137800010c7983 */ /* 0x000ee80000300a00 */
[----:B------:R1:W-:Y:S04]  /*4b7e0*/  STL.64 [R1+0x648], R18 ;  /* 0x0006481201007387 */ /* 0x0003e80000100a00 */
[----:B------:R2:W-:Y:S01]  /*4b7f0*/  LDGSTS.E [R7+-0x79200], [R22.64], !P6 ;  /* 0x86e0000016077fae */ /* 0x0005e2000f121844 */
[----:B-1----:R-:W-:-:S05]  /*4b800*/  IMAD.WIDE R16, R2, 0x4, R70 ;  /* 0x0000000402107825 */ /* 0x002fca00078e0246 */
[----:B------:R1:W-:Y:S04]  /*4b810*/  STL.64 [R1+0x640], R16 ;  /* 0x0006401001007387 */ /* 0x0003e80000100a00 */
[----:B--2---:R-:W2:Y:S01]  /*4b820*/  LDL.LU.64 R22, [R1+0x1370] ;  /* 0x0013700001167983 */ /* 0x004ea20000300a00 */
[----:B------:R-:W-:-:S04]  /*4b830*/  IADD3 R9, R252, -0x120, RZ ;  /* 0xfffffee0fc097810 */ /* 0x000fc80007ffe0ff */
[----:B------:R-:W-:Y:S02]  /*4b840*/  ISETP.GE.U32.AND P1, PT, R9, 0x7ffffe61, PT ;  /* 0x7ffffe610900780c */ /* 0x000fe40003f26070 */
[C---:B------:R-:W-:Y:S02]  /*4b850*/  IADD3 R8, R252.reuse, -0x130, RZ ;  /* 0xfffffed0fc087810 */ /* 0x040fe40007ffe0ff */
[----:B------:R-:W-:Y:S02]  /*4b860*/  IADD3 R7, R252, -0x13c, RZ ;  /* 0xfffffec4fc077810 */ /* 0x000fe40007ffe0ff */
[----:B------:R-:W-:Y:S02]  /*4b870*/  ISETP.GE.U32.AND P3, PT, R8, 0x7ffffe51, PT ;  /* 0x7ffffe510800780c */ /* 0x000fe40003f66070 */
[C---:B------:R-:W-:Y:S02]  /*4b880*/  IADD3 R8, R252.reuse, -0x138, RZ ;  /* 0xfffffec8fc087810 */ /* 0x040fe40007ffe0ff */
[----:B------:R-:W-:-:S03]  /*4b890*/  IADD3 R9, R252, -0x12c, RZ ;  /* 0xfffffed4fc097810 */ /* 0x000fc60007ffe0ff */
[----:B------:R1:W-:Y:S01]  /*4b8a0*/  LDGSTS.E [R6+-0x78400], [R18.64], !P1 ;  /* 0x87c0000012067fae */ /* 0x0003e2000c921844 */
[----:B------:R-:W-:Y:S02]  /*4b8b0*/  ISETP.GE.U32.AND P6, PT, R8, 0x7ffffe49, PT ;  /* 0x7ffffe490800780c */ /* 0x000fe40003fc6070 */
[C---:B------:R-:W-:Y:S01]  /*4b8c0*/  IADD3 R8, R242.reuse, 0x200000, RZ ;  /* 0x00200000f2087810 */ /* 0x040fe20007ffe0ff */
[----:B------:R1:W-:Y:S01]  /*4b8d0*/  LDGSTS.E [R0+-0x78200], [R16.64], !P1 ;  /* 0x87e0000010007fae */ /* 0x0003e2000c921844 */
[----:B------:R-:W-:Y:S02]  /*4b8e0*/  ISETP.GE.U32.AND P1, PT, R7, 0x7ffffe45, PT ;  /* 0x7ffffe450700780c */ /* 0x000fe40003f26070 */
[----:B------:R-:W-:Y:S02]  /*4b8f0*/  IADD3 R7, R242, 0x200000, RZ ;  /* 0x00200000f2077810 */ /* 0x000fe40007ffe0ff */
[----:B------:R-:W-:Y:S01]  /*4b900*/  ISETP.GE.U32.AND P5, PT, R9, 0x7ffffe55, PT ;  /* 0x7ffffe550900780c */ /* 0x000fe20003fa6070 */
[----:B----4-:R-:W-:-:S02]  /*4b910*/  IMAD.WIDE R70, R2, 0x4, R20 ;  /* 0x0000000402467825 */ /* 0x010fc400078e0214 */
[----:B------:R-:W4:Y:S02]  /*4b920*/  LDL.LU.64 R20, [R1+0x1368] ;  /* 0x0013680001147983 */ /* 0x000f240000300a00 */
[C---:B-1----:R-:W-:Y:S02]  /*4b930*/  IMAD.WIDE R18, R2.reuse, 0x4, R4 ;  /* 0x0000000402127825 */ /* 0x042fe400078e0204 */
[----:B------:R-:W4:Y:S04]  /*4b940*/  LDL.LU.64 R4, [R1+0x1360] ;  /* 0x0013600001047983 */ /* 0x000f280000300a00 */
[----:B------:R-:W-:Y:S04]  /*4b950*/  STL.64 [R1+0x608], R70 ;  /* 0x0006084601007387 */ /* 0x000fe80000100a00 */
[----:B------:R3:W-:Y:S04]  /*4b960*/  STL.64 [R1+0x600], R18 ;  /* 0x0006001201007387 */ /* 0x0007e80000100a00 */
[----:B------:R1:W-:Y:S04]  /*4b970*/  LDGSTS.E [R8+-0x77400], [R70.64], !P2 ;  /* 0x88c0000046087fae */ /* 0x0003e8000d121844 */
[----:B------:R3:W-:Y:S01]  /*4b980*/  LDGSTS.E [R7+-0x77200], [R18.64], !P2 ;  /* 0x88e0000012077fae */ /* 0x0007e2000d121844 */
[----:B------:R-:W-:-:S05]  /*4b990*/  IMAD.WIDE R16, R2, 0x4, R14 ;  /* 0x0000000402107825 */ /* 0x000fca00078e020e */
[----:B------:R2:W-:Y:S01]  /*4b9a0*/  LDGSTS.E [R6+-0x76400], [R16.64], !P0 ;  /* 0x89c0000010067fae */ /* 0x0005e2000c121844 */
[----:B------:R-:W-:-:S03]  /*4b9b0*/  IMAD.WIDE R14, R2, 0x4, R248 ;  /* 0x00000004020e7825 */ /* 0x000fc600078e02f8 */
[----:B------:R-:W4:Y:S04]  /*4b9c0*/  LDL.LU.64 R248, [R1+0x1358] ;  /* 0x0013580001f87983 */ /* 0x000f280000300a00 */
[----:B------:R-:W-:Y:S04]  /*4b9d0*/  STL.64 [R1+0x5c8], R16 ;  /* 0x0005c81001007387 */ /* 0x000fe80000100a00 */
[----:B------:R1:W-:Y:S04]  /*4b9e0*/  STL.64 [R1+0x5c0], R14 ;  /* 0x0005c00e01007387 */ /* 0x0003e80000100a00 */
[----:B------:R1:W-:Y:S01]  /*4b9f0*/  LDGSTS.E [R0+-0x76200], [R14.64], !P0 ;  /* 0x89e000000e007fae */ /* 0x0003e2000c121844 */
[----:B---3--:R-:W-:-:S04]  /*4ba00*/  IMAD.WIDE R18, R2, 0x4, R12 ;  /* 0x0000000402127825 */ /* 0x008fc800078e020c */
[----:B-1----:R-:W-:Y:S02]  /*4ba10*/  IMAD.WIDE R14, R2, 0x4, R10 ;  /* 0x00000004020e7825 */ /* 0x002fe400078e020a */
[----:B------:R-:W3:Y:S04]  /*4ba20*/  LDL.LU.64 R10, [R1+0x1350] ;  /* 0x00135000010a7983 */ /* 0x000ee80000300a00 */
[----:B------:R-:W3:Y:S04]  /*4ba30*/  LDL.LU.64 R12, [R1+0x1348] ;  /* 0x00134800010c7983 */ /* 0x000ee80000300a00 */
[----:B------:R1:W-:Y:S04]  /*4ba40*/  STL.64 [R1+0x588], R14 ;  /* 0x0005880e01007387 */ /* 0x0003e80000100a00 */
[----:B------:R1:W-:Y:S04]  /*4ba50*/  STL.64 [R1+0x580], R18 ;  /* 0x0005801201007387 */ /* 0x0003e80000100a00 */
[----:B------:R1:W-:Y:S01]  /*4ba60*/  LDGSTS.E [R7+-0x75400], [R14.64], !P5 ;  /* 0x8ac000000e077fae */ /* 0x0003e2000e921844 */
[----:B------:R-:W-:-:S03]  /*4ba70*/  IADD3 R9, R252, -0x134, RZ ;  /* 0xfffffeccfc097810 */ /* 0x000fc60007ffe0ff */
[----:B------:R4:W-:Y:S01]  /*4ba80*/  LDGSTS.E [R6+-0x75200], [R18.64], !P5 ;  /* 0x8ae0000012067fae */ /* 0x0009e2000e921844 */
[----:B--2---:R-:W-:-:S03]  /*4ba90*/  IMAD.WIDE R16, R2, 0x4, R22 ;  /* 0x0000000402107825 */ /* 0x004fc600078e0216 */
[----:B-1----:R-:W2:Y:S04]  /*4baa0*/  LDL.LU.64 R14, [R1+0x1340] ;  /* 0x00134000010e7983 */ /* 0x002ea80000300a00 */
[----:B------:R1:W-:Y:S04]  /*4bab0*/  STL.64 [R1+0x548], R16 ;  /* 0x0005481001007387 */ /* 0x0003e80000100a00 */
[----:B------:R-:W2:Y:S01]  /*4bac0*/  LDL.LU.64 R70, [R1+0x1338] ;  /* 0x0013380001467983 */ /* 0x000ea20000300a00 */
[----:B------:R-:W-:-:S03]  /*4bad0*/  ISETP.GE.U32.AND P4, PT, R9, 0x7ffffe4d, PT ;  /* 0x7ffffe4d0900780c */ /* 0x000fc60003f86070 */
[----:B------:R1:W-:Y:S01]  /*4bae0*/  LDGSTS.E [R0+-0x74400], [R16.64], !P3 ;  /* 0x8bc0000010007fae */ /* 0x0003e2000d921844 */
[----:B----4-:R-:W-:-:S04]  /*4baf0*/  IMAD.WIDE R22, R2, 0x4, R20 ;  /* 0x0000000402167825 */ /* 0x010fc800078e0214 */
[C---:B------:R-:W-:Y:S01]  /*4bb00*/  IMAD.WIDE R18, R2.reuse, 0x4, R4 ;  /* 0x0000000402127825 */ /* 0x040fe200078e0204 */
[----:B------:R3:W-:Y:S04]  /*4bb10*/  STL.64 [R1+0x540], R22 ;  /* 0x0005401601007387 */ /* 0x0007e80000100a00 */
[----:B------:R-:W4:Y:S04]  /*4bb20*/  LDL.LU.64 R4, [R1+0x1330] ;  /* 0x0013300001047983 */ /* 0x000f280000300a00 */
[----:B------:R-:W4:Y:S04]  /*4bb30*/  LDL.LU.64 R20, [R1+0x1328] ;  /* 0x0013280001147983 */ /* 0x000f280000300a00 */
[----:B------:R1:W-:Y:S04]  /*4bb40*/  STL.64 [R1+0x508], R18 ;  /* 0x0005081201007387 */ /* 0x0003e80000100a00 */
[----:B------:R3:W-:Y:S04]  /*4bb50*/  LDGSTS.E [R7+-0x74200], [R22.64], !P3 ;  /* 0x8be0000016077fae */ /* 0x0007e8000d921844 */
[----:B------:R3:W-:Y:S01]  /*4bb60*/  LDGSTS.E [R6+-0x73400], [R18.64], !P4 ;  /* 0x8cc0000012067fae */ /* 0x0007e2000e121844 */
[----:B-1----:R-:W-:-:S05]  /*4bb70*/  IMAD.WIDE R16, R2, 0x4, R248 ;  /* 0x0000000402107825 */ /* 0x002fca00078e02f8 */
[----:B------:R2:W-:Y:S04]  /*4bb80*/  STL.64 [R1+0x500], R16 ;  /* 0x0005001001007387 */ /* 0x0005e80000100a00 */
[----:B------:R-:W4:Y:S04]  /*4bb90*/  LDL.LU.64 R248, [R1+0x1320] ;  /* 0x0013200001f87983 */ /* 0x000f280000300a00 */
[----:B------:R2:W-:Y:S01]  /*4bba0*/  LDGSTS.E [R0+-0x73200], [R16.64], !P4 ;  /* 0x8ce0000010007fae */ /* 0x0005e2000e121844 */
[----:B---3--:R-:W-:-:S03]  /*4bbb0*/  IMAD.WIDE R22, R2, 0x4, R10 ;  /* 0x0000000402167825 */ /* 0x008fc600078e020a */
[----:B------:R-:W3:Y:S01]  /*4bbc0*/  LDL.LU.64 R10, [R1+0x1318] ;  /* 0x00131800010a7983 */ /* 0x000ee20000300a00 */
[----:B------:R-:W-:-:S03]  /*4bbd0*/  IMAD.WIDE R18, R2, 0x4, R12 ;  /* 0x0000000402127825 */ /* 0x000fc600078e020c */
[----:B------:R-:W3:Y:S04]  /*4bbe0*/  LDL.LU.64 R12, [R1+0x1310] ;  /* 0x00131000010c7983 */ /* 0x000ee80000300a00 */
[----:B------:R1:W-:Y:S04]  /*4bbf0*/  STL.64 [R1+0x4c8], R22 ;  /* 0x0004c81601007387 */ /* 0x0003e80000100a00 */
[----:B------:R-:W-:Y:S01]  /*4bc00*/  STL.64 [R1+0x4c0], R18 ;  /* 0x0004c01201007387 */ /* 0x000fe20000100a00 */
[----:B--2---:R-:W-:-:S04]  /*4bc10*/  IMAD.WIDE R16, R2, 0x4, R14 ;  /* 0x0000000402107825 */ /* 0x004fc800078e020e */
[----:B------:R-:W-:Y:S02]  /*4bc20*/  IMAD.WIDE R14, R2, 0x4, R70 ;  /* 0x00000004020e7825 */ /* 0x000fe400078e0246 */
[----:B------:R-:W2:Y:S01]  /*4bc30*/  LDL.LU.64 R70, [R1+0x1308] ;  /* 0x0013080001467983 */ /* 0x000ea20000300a00 */
        /* <DEDUP_REMOVED lines=8> */
[----:B------:R-:W-:Y:S02]  /*4bcc0*/  ISETP.GE.U32.AND P2, PT, R9, 0x7ffffe41, PT ;  /* 0x7ffffe410900780c */ /* 0x000fe40003f46070 */
[----:B------:R-:W-:Y:S01]  /*4bcd0*/  IADD3 R7, R242, 0x200000, RZ ;  /* 0x00200000f2077810 */ /* 0x000fe20007ffe0ff */
[----:B------:R1:W-:Y:S01]  /*4bce0*/  LDGSTS.E [R8+-0x72400], [R22.64], !P6 ;  /* 0x8dc0000016087fae */ /* 0x0003e2000f121844 */
[----:B------:R-:W-:-:S03]  /*4bcf0*/  IADD3 R9, R252, -0x148, RZ ;  /* 0xfffffeb8fc097810 */ /* 0x000fc60007ffe0ff */
[----:B------:R3:W-:Y:S04]  /*4bd00*/  LDGSTS.E [R7+-0x72200], [R18.64], !P6 ;  /* 0x8de0000012077fae */ /* 0x0007e8000f121844 */
[----:B------:R-:W-:Y:S04]  /*4bd10*/  STL.64 [R1+0x488], R16 ;  /* 0x0004881001007387 */ /* 0x000fe80000100a00 */
[----:B------:R1:W-:Y:S04]  /*4bd20*/  LDGSTS.E [R6+-0x71400], [R16.64], !P1 ;  /* 0x8ec0000010067fae */ /* 0x0003e8000c921844 */
[----:B------:R4:W-:Y:S04]  /*4bd30*/  STL.64 [R1+0x480], R14 ;  /* 0x0004800e01007387 */ /* 0x0009e80000100a00 */
[----:B------:R4:W-:Y:S01]  /*4bd40*/  LDGSTS.E [R0+-0x71200], [R14.64], !P1 ;  /* 0x8ee000000e007fae */ /* 0x0009e2000c921844 */
[----:B------:R-:W-:-:S03]  /*4bd50*/  ISETP.GE.U32.AND P5, PT, R9, 0x7ffffe39, PT ;  /* 0x7ffffe390900780c */ /* 0x000fc60003fa6070 */
[----:B-1----:R-:W2:Y:S01]  /*4bd60*/  LDL.LU.64 R22, [R1+0x1300] ;  /* 0x0013000001167983 */ /* 0x002ea20000300a00 */
[----:B----4-:R-:W-:-:S04]  /*4bd70*/  IMAD.WIDE R4, R2, 0x4, R4 ;  /* 0x0000000402047825 */ /* 0x010fc800078e0204 */
[C---:B------:R-:W-:Y:S01]  /*4bd80*/  IMAD.WIDE R14, R2.reuse, 0x4, R20 ;  /* 0x00000004020e7825 */ /* 0x040fe200078e0214 */
[----:B------:R1:W-:Y:S04]  /*4bd90*/  LDGSTS.E [R7+-0x70400], [R4.64], !P2 ;  /* 0x8fc0000004077fae */ /* 0x0003e8000d121844 */
[----:B------:R-:W4:Y:S04]  /*4bda0*/  LDL.LU.64 R20, [R1+0x12f8] ;  /* 0x0012f80001147983 */ /* 0x000f280000300a00 */
[----:B------:R1:W-:Y:S04]  /*4bdb0*/  STL.64 [R1+0x448], R4 ;  /* 0x0004480401007387 */ /* 0x0003e80000100a00 */
[----:B------:R1:W-:Y:S04]  /*4bdc0*/  STL.64 [R1+0x440], R14 ;  /* 0x0004400e01007387 */ /* 0x0003e80000100a00 */
[----:B------:R1:W-:Y:S04]  /*4bdd0*/  LDGSTS.E [R6+-0x70200], [R14.64], !P2 ;  /* 0x8fe000000e067fae */ /* 0x0003e8000d121844 */
[----:B-1----:R-:W4:Y:S01]  /*4bde0*/  LDL.LU.64 R4, [R1+0x12e0] ;  /* 0x0012e00001047983 */ /* 0x002f220000300a00 */
[----:B------:R-:W-:-:S05]  /*4bdf0*/  IMAD.WIDE R16, R2, 0x4, R248 ;  /* 0x0000000402107825 */ /* 0x000fca00078e02f8 */
[----:B------:R2:W-:Y:S04]  /*4be00*/  STL.64 [R1+0x408], R16 ;  /* 0x0004081001007387 */ /* 0x0005e80000100a00 */
[----:B------:R-:W4:Y:S04]  /*4be10*/  LDL.LU.64 R14, [R1+0x12d8] ;  /* 0x0012d800010e7983 */ /* 0x000f280000300a00 */
[----:B------:R2:W-:Y:S01]  /*4be20*/  LDGSTS.E [R0+-0x6f400], [R16.64], !P0 ;  /* 0x90c0000010007fae */ /* 0x0005e2000c121844 */
[----:B---3--:R-:W-:-:S04]  /*4be30*/  IMAD.WIDE R18, R2, 0x4, R10 ;  /* 0x0000000402127825 */ /* 0x008fc800078e020a */
[C---:B------:R-:W-:Y:S01]  /*4be40*/  IMAD.WIDE R10, R2.reuse, 0x4, R12 ;  /* 0x00000004020a7825 */ /* 0x040fe200078e020c */
[----:B------:R-:W-:Y:S04]  /*4be50*/  STL.64 [R1+0x400], R18 ;  /* 0x0004001201007387 */ /* 0x000fe80000100a00 */
[----:B------:R-:W3:Y:S04]  /*4be60*/  LDL.LU.64 R248, [R1+0x12c0] ;  /* 0x0012c00001f87983 */ /* 0x000ee80000300a00 */
[----:B------:R-:W3:Y:S04]  /*4be70*/  LDL.LU.64 R12, [R1+0x12b8] ;  /* 0x0012b800010c7983 */ /* 0x000ee80000300a00 */
[----:B------:R1:W-:Y:S04]  /*4be80*/  STL.64 [R1+0x3c8], R10 ;  /* 0x0003c80a01007387 */ /* 0x0003e80000100a00 */
[----:B------:R1:W-:Y:S04]  /*4be90*/  LDGSTS.E [R7+-0x6f200], [R18.64], !P0 ;  /* 0x90e0000012077fae */ /* 0x0003e8000c121844 */
[----:B------:R1:W-:Y:S01]  /*4bea0*/  LDGSTS.E [R6+-0x6e400], [R10.64], !P5 ;  /* 0x91c000000a067fae */ /* 0x0003e2000e921844 */
[----:B--2---:R-:W-:-:S05]  /*4beb0*/  IMAD.WIDE R16, R2, 0x4, R70 ;  /* 0x0000000402107825 */ /* 0x004fca00078e0246 */
[----:B------:R2:W-:Y:S04]  /*4bec0*/  STL.64 [R1+0x3c0], R16 ;  /* 0x0003c01001007387 */ /* 0x0005e80000100a00 */
[----:B-1----:R-:W3:Y:S01]  /*4bed0*/  LDL.LU.64 R10, [R1+0x12a0] ;  /* 0x0012a000010a7983 */ /* 0x002ee20000300a00 */
[C---:B------:R-:W-:Y:S02]  /*4bee0*/  IADD3 R8, R252.reuse, -0x158, RZ ;  /* 0xfffffea8fc087810 */ /* 0x040fe40007ffe0ff */
[----:B------:R-:W-:Y:S01]  /*4bef0*/  IADD3 R7, R252, -0x164, RZ ;  /* 0xfffffe9cfc077810 */ /* 0x000fe20007ffe0ff */
[----:B------:R2:W-:Y:S01]  /*4bf00*/  LDGSTS.E [R0+-0x6e200], [R16.64], !P5 ;  /* 0x91e0000010007fae */ /* 0x0005e2000e921844 */
[----:B------:R-:W-:Y:S02]  /*4bf10*/  ISETP.GE.U32.AND P1, PT, R8, 0x7ffffe29, PT ;  /* 0x7ffffe290800780c */ /* 0x000fe40003f26070 */
[----:B------:R-:W-:-:S02]  /*4bf20*/  IADD3 R8, R252, -0x160, RZ ;  /* 0xfffffea0fc087810 */ /* 0x000fc40007ffe0ff */
[----:B------:R-:W-:Y:S02]  /*4bf30*/  ISETP.GE.U32.AND P5, PT, R7, 0x7ffffe1d, PT ;  /* 0x7ffffe1d0700780c */ /* 0x000fe40003fa6070 */
[----:B------:R-:W-:Y:S02]  /*4bf40*/  ISETP.GE.U32.AND P0, PT, R8, 0x7ffffe21, PT ;  /* 0x7ffffe210800780c */ /* 0x000fe40003f06070 */
[C---:B------:R-:W-:Y:S02]  /*4bf50*/  IADD3 R8, R242.reuse, 0x200000, RZ ;  /* 0x00200000f2087810 */ /* 0x040fe40007ffe0ff */
[----:B------:R-:W-:Y:S01]  /*4bf60*/  IADD3 R7, R242, 0x200000, RZ ;  /* 0x00200000f2077810 */ /* 0x000fe20007ffe0ff */
[C---:B------:R-:W-:Y:S02]  /*4bf70*/  IMAD.WIDE R70, R2.reuse, 0x4, R22 ;  /* 0x0000000402467825 */ /* 0x040fe400078e0216 */
[----:B------:R-:W3:Y:S04]  /*4bf80*/  LDL.LU.64 R22, [R1+0x1298] ;  /* 0x0012980001167983 */ /* 0x000ee80000300a00 */
[----:B------:R1:W-:Y:S01]  /*4bf90*/  LDGSTS.E [R8+-0x6d400], [R70.64], !P3 ;  /* 0x92c0000046087fae */ /* 0x0003e2000d921844 */
[----:B----4-:R-:W-:-:S03]  /*4bfa0*/  IMAD.WIDE R18, R2, 0x4, R20 ;  /* 0x0000000402127825 */ /* 0x010fc600078e0214 */
[----:B------:R-:W4:Y:S04]  /*4bfb0*/  LDL.LU.64 R20, [R1+0x1280] ;  /* 0x0012800001147983 */ /* 0x000f280000300a00 */
[----:B------:R-:W-:Y:S04]  /*4bfc0*/  STL.64 [R1+0x388], R70 ;  /* 0x0003884601007387 */ /* 0x000fe80000100a00 */
[----:B------:R3:W-:Y:S04]  /*4bfd0*/  STL.64 [R1+0x380], R18 ;  /* 0x0003801201007387 */ /* 0x0007e80000100a00 */
[----:B------:R3:W-:Y:S01]  /*4bfe0*/  LDGSTS.E [R7+-0x6d200], [R18.64], !P3 ;  /* 0x92e0000012077fae */ /* 0x0007e2000d921844 */
[----:B--2---:R-:W-:-:S03]  /*4bff0*/  IMAD.WIDE R16, R2, 0x4, R4 ;  /* 0x0000000402107825 */ /* 0x004fc600078e0204 */
[----:B------:R-:W2:Y:S04]  /*4c000*/  LDL.LU.64 R4, [R1+0x1148] ;  /* 0x0011480001047983 */ /* 0x000ea80000300a00 */
[----:B------:R1:W-:Y:S04]  /*4c010*/  STL.64 [R1+0x348], R16 ;  /* 0x0003481001007387 */ /* 0x0003e80000100a00 */
[----:B------:R1:W-:Y:S01]  /*4c020*/  LDGSTS.E [R6+-0x6c400], [R16.64], !P4 ;  /* 0x93c0000010067fae */ /* 0x0003e2000e121844 */
[----:B------:R-:W-:-:S05]  /*4c030*/  IMAD.WIDE R14, R2, 0x4, R14 ;  /* 0x00000004020e7825 */ /* 0x000fca00078e020e */
[----:B------:R1:W-:Y:S04]  /*4c040*/  STL.64 [R1+0x340], R14 ;  /* 0x0003400e01007387 */ /* 0x0003e80000100a00 */
[----:B------:R1:W-:Y:S01]  /*4c050*/  LDGSTS.E [R0+-0x6c200], [R14.64], !P4 ;  /* 0x93e000000e007fae */ /* 0x0003e2000e121844 */
[----:B---3--:R-:W-:-:S03]  /*4c060*/  IMAD.WIDE R18, R2, 0x4, R248 ;  /* 0x0000000402127825 */ /* 0x008fc600078e02f8 */
[----:B------:R-:W3:Y:S01]  /*4c070*/  LDL.LU.64 R248, [R1+0x1140] ;  /* 0x0011400001f87983 */ /* 0x000ee20000300a00 */
[----:B-1----:R-:W-:-:S03]  /*4c080*/  IMAD.WIDE R16, R2, 0x4, R12 ;  /* 0x0000000402107825 */ /* 0x002fc600078e020c */
[----:B------:R-:W3:Y:S04]  /*4c090*/  LDL.LU.64 R12, [R1+0x1138] ;  /* 0x00113800010c7983 */ /* 0x000ee80000300a00 */
[----:B------:R-:W-:Y:S04]  /*4c0a0*/  STL.64 [R1+0x308], R18 ;  /* 0x0003081201007387 */ /* 0x000fe80000100a00 */
[----:B------:R1:W-:Y:S01]  /*4c0b0*/  STL.64 [R1+0x300], R16 ;  /* 0x0003001001007387 */ /* 0x0003e20000100a00 */
[----:B------:R-:W-:-:S03]  /*4c0c0*/  IMAD.WIDE R14, R2, 0x4, R10 ;  /* 0x00000004020e7825 */ /* 0x000fc600078e020a */
[----:B------:R-:W3:Y:S01]  /*4c0d0*/  LDL.LU.64 R10, [R1+0x1130] ;  /* 0x00113000010a7983 */ /* 0x000ee20000300a00 */
[----:B------:R-:W-:-:S04]  /*4c0e0*/  IADD3 R9, R252, -0x154, RZ ;  /* 0xfffffeacfc097810 */ /* 0x000fc80007ffe0ff */
[----:B------:R-:W-:Y:S01]  /*4c0f0*/  ISETP.GE.U32.AND P6, PT, R9, 0x7ffffe2d, PT ;  /* 0x7ffffe2d0900780c */ /* 0x000fe20003fc6070 */
[----:B------:R1:W-:-:S12]  /*4c100*/  STL.64 [R1+0x2c8], R14 ;  /* 0x0002c80e01007387 */ /* 0x0003d80000100a00 */
[----:B------:R1:W-:Y:S04]  /*4c110*/  LDGSTS.E [R7+-0x6b400], [R18.64], !P6 ;  /* 0x94c0000012077fae */ /* 0x0003e8000f121844 */
[----:B------:R1:W-:Y:S01]  /*4c120*/  LDGSTS.E [R6+-0x6b200], [R16.64], !P6 ;  /* 0x94e0000010067fae */ /* 0x0003e2000f121844 */
[----:B------:R-:W-:-:S03]  /*4c130*/  IADD3 R9, R252, -0x15c, RZ ;  /* 0xfffffea4fc097810 */ /* 0x000fc60007ffe0ff */
[----:B------:R1:W-:Y:S04]  /*4c140*/  LDGSTS.E [R0+-0x6a400], [R14.64], !P1 ;  /* 0x95c000000e007fae */ /* 0x0003e8000c921844 */
[----:B-1----:R-:W3:Y:S01]  /*4c150*/  LDL.LU.64 R16, [R1+0x1128] ;  /* 0x0011280001107983 */ /* 0x002ee20000300a00 */
[----:B------:R-:W-:Y:S01]  /*4c160*/  ISETP.GE.U32.AND P2, PT, R9, 0x7ffffe25, PT ;  /* 0x7ffffe250900780c */ /* 0x000fe20003f46070 */
[----:B------:R-:W-:Y:S01]  /*4c170*/  IMAD.WIDE R14, R2, 0x4, R22 ;  /* 0x00000004020e7825 */ /* 0x000fe200078e0216 */
[----:B------:R-:W-:-:S04]  /*4c180*/  IADD3 R8, R252, -0x16c, RZ ;  /* 0xfffffe94fc087810 */ /* 0x000fc80007ffe0ff */
[----:B------:R1:W-:Y:S04]  /*4c190*/  STL.64 [R1+0x2c0], R14 ;  /* 0x0002c00e01007387 */ /* 0x0003e80000100a00 */
[----:B------:R1:W-:Y:S01]  /*4c1a0*/  LDGSTS.E [R7+-0x6a200], [R14.64], !P1 ;  /* 0x95e000000e077fae */ /* 0x0003e2000c921844 */
[----:B------:R-:W-:Y:S02]  /*4c1b0*/  ISETP.GE.U32.AND P4, PT, R8, 0x7ffffe15, PT ;  /* 0x7ffffe150800780c */ /* 0x000fe40003f86070 */
[C---:B------:R-:W-:Y:S01]  /*4c1c0*/  IADD3 R8, R252.reuse, -0x174, RZ ;  /* 0xfffffe8cfc087810 */ /* 0x040fe20007ffe0ff */
[----:B-1----:R-:W3:Y:S01]  /*4c1d0*/  LDL.LU.64 R14, [R1+0x1120] ;  /* 0x00112000010e7983 */ /* 0x002ee20000300a00 */
[----:B------:R-:W-:Y:S02]  /*4c1e0*/  IADD3 R7, R252, -0x178, RZ ;  /* 0xfffffe88fc077810 */ /* 0x000fe40007ffe0ff */
[----:B------:R-:W-:-:S02]  /*4c1f0*/  ISETP.GE.U32.AND P1, PT, R8, 0x7ffffe0d, PT ;  /* 0x7ffffe0d0800780c */ /* 0x000fc40003f26070 */
[----:B------:R-:W-:Y:S01]  /*4c200*/  IADD3 R8, R242, 0x200000, RZ ;  /* 0x00200000f2087810 */ /* 0x000fe20007ffe0ff */
[----:B----4-:R-:W-:-:S05]  /*4c210*/  IMAD.WIDE R18, R2, 0x4, R20 ;  /* 0x0000000402127825 */ /* 0x010fca00078e0214 */
[----:B------:R-:W-:Y:S04]  /*4c220*/  STL.64 [R1+0x288], R18 ;  /* 0x0002881201007387 */ /* 0x000fe80000100a00 */
[----:B------:R-:W4:Y:S04]  /*4c230*/  LDL.LU.64 R22, [R1+0x1118] ;  /* 0x0011180001167983 */ /* 0x000f280000300a00 */
[----:B------:R1:W-:Y:S01]  /*4c240*/  LDGSTS.E [R6+-0x69400], [R18.64], !P2 ;  /* 0x96c0000012067fae */ /* 0x0003e2000d121844 */
[----:B--2---:R-:W-:-:S05]  /*4c250*/  IMAD.WIDE R4, R2, 0x4, R4 ;  /* 0x0000000402047825 */ /* 0x004fca00078e0204 */
[----:B------:R3:W-:Y:S04]  /*4c260*/  STL.64 [R1+0x280], R4 ;  /* 0x0002800401007387 */ /* 0x0007e80000100a00 */
[----:B------:R3:W-:Y:S04]  /*4c270*/  LDGSTS.E [R0+-0x69200], [R4.64], !P2 ;  /* 0x96e0000004007fae */ /* 0x0007e8000d121844 */
[----:B------:R-:W2:Y:S01]  /*4c280*/  LDL.LU.64 R20, [R1+0x1110] ;  /* 0x0011100001147983 */ /* 0x000ea20000300a00 */
[----:B------:R-:W-:-:S03]  /*4c290*/  ISETP.GE.U32.AND P2, PT, R7, 0x7ffffe09, PT ;  /* 0x7ffffe090700780c */ /* 0x000fc60003f46070 */
[----:B------:R-:W2:Y:S01]  /*4c2a0*/  LDL.LU.64 R70, [R1+0x1108] ;  /* 0x0011080001467983 */ /* 0x000ea20000300a00 */
[----:B------:R-:W-:Y:S01]  /*4c2b0*/  IADD3 R7, R242, 0x200000, RZ ;  /* 0x00200000f2077810 */ /* 0x000fe20007ffe0ff */
[----:B---3--:R-:W-:-:S04]  /*4c2c0*/  IMAD.WIDE R4, R2, 0x4, R248 ;  /* 0x0000000402047825 */ /* 0x008fc800078e02f8 */
[C---:B------:R-:W-:Y:S01]  /*4c2d0*/  IMAD.WIDE R12, R2.reuse, 0x4, R12 ;  /* 0x00000004020c7825 */ /* 0x040fe200078e020c */
[----:B------:R-:W-:Y:S04]  /*4c2e0*/  STL.64 [R1+0x248], R4 ;  /* 0x0002480401007387 */ /* 0x000fe80000100a00 */
[----:B------:R3:W-:Y:S04]  /*4c2f0*/  LDGSTS.E [R8+-0x68400], [R4.64], !P0 ;  /* 0x97c0000004087fae */ /* 0x0007e8000c121844 */
[----:B------:R1:W-:Y:S02]  /*4c300*/  LDGSTS.E [R7+-0x68200], [R12.64], !P0 ;  /* 0x97e000000c077fae */ /* 0x0003e4000c121844 */
[----:B-1----:R-:W-:-:S02]  /*4c310*/  IMAD.WIDE R18, R2, 0x4, R10 ;  /* 0x0000000402127825 */ /* 0x002fc400078e020a */
[----:B------:R-:W2:Y:S04]  /*4c320*/  LDL.LU.64 R10, [R1+0x1100] ;  /* 0x00110000010a7983 */ /* 0x000ea80000300a00 */
[----:B------:R1:W-:Y:S04]  /*4c330*/  STL.64 [R1+0x240], R12 ;  /* 0x0002400c01007387 */ /* 0x0003e80000100a00 */
[----:B------:R-:W2:Y:S04]  /*4c340*/  LDL.LU.64 R248, [R1+0x10f8] ;  /* 0x0010f80001f87983 */ /* 0x000ea80000300a00 */
[----:B------:R3:W-:Y:S04]  /*4c350*/  STL.64 [R1+0x208], R18 ;  /* 0x0002081201007387 */ /* 0x0007e80000100a00 */
[----:B-1----:R-:W2:Y:S04]  /*4c360*/  LDL.LU.64 R12, [R1+0x10f0] ;  /* 0x0010f000010c7983 */ /* 0x002ea80000300a00 */
[----:B---3--:R-:W1:Y:S01]  /*4c370*/  S2R R5, SR_TID.X ;  /* 0x0000000000057919 */ /* 0x008e620000002100 */
[----:B------:R-:W-:-:S03]  /*4c380*/  IADD3 R4, R252, -0x100, RZ ;  /* 0xffffff00fc047810 */ /* 0x000fc60007ffe0ff */
[----:B------:R3:W-:Y:S01]  /*4c390*/  LDGSTS.E [R6+-0x67400], [R18.64], !P5 ;  /* 0x98c0000012067fae */ /* 0x0007e2000e921844 */
[----:B------:R-:W-:-:S05]  /*4c3a0*/  IMAD.WIDE R16, R2, 0x4, R16 ;  /* 0x0000000402107825 */ /* 0x000fca00078e0210 */
[----:B------:R3:W-:Y:S04]  /*4c3b0*/  STL.64 [R1+0x200], R16 ;  /* 0x0002001001007387 */ /* 0x0007e80000100a00 */
[----:B---3--:R-:W2:Y:S01]  /*4c3c0*/  LDL.LU.64 R18, [R1+0x3de0] ;  /* 0x003de00001127983 */ /* 0x008ea20000300a00 */
[----:B-1----:R-:W-:-:S03]  /*4c3d0*/  LOP3.LUT R5, R5, 0x7f, RZ, 0xc0, !PT ;  /* 0x0000007f05057812 */ /* 0x002fc600078ec0ff */
[----:B------:R1:W-:Y:S01]  /*4c3e0*/  LDGSTS.E [R0+-0x67200], [R16.64], !P5 ;  /* 0x98e0000010007fae */ /* 0x0003e2000e921844 */
[----:B------:R-:W-:-:S03]  /*4c3f0*/  ISETP.GE.AND P5, PT, R5, R4, PT ;  /* 0x000000040500720c */ /* 0x000fc60003fa6270 */
[----:B-1----:R-:W2:Y:S04]  /*4c400*/  LDL.LU.64 R16, [R1+0x3dd8] ;  /* 0x003dd80001107983 */ /* 0x002ea80000300a00 */
[----:B------:R-:W2:Y:S01]  /*4c410*/  LDL.LU.64 R4, [R1+0x10e8] ;  /* 0x0010e80001047983 */ /* 0x000ea20000300a00 */
[----:B------:R-:W-:-:S04]  /*4c420*/  IADD3 R9, R252, -0x168, RZ ;  /* 0xfffffe98fc097810 */ /* 0x000fc80007ffe0ff */
[----:B------:R-:W-:Y:S02]  /*4c430*/  ISETP.GE.U32.AND P3, PT, R9, 0x7ffffe19, PT ;  /* 0x7ffffe190900780c */ /* 0x000fe40003f66070 */
[----:B------:R-:W-:Y:S01]  /*4c440*/  IADD3 R9, R252, -0x170, RZ ;  /* 0xfffffe90fc097810 */ /* 0x000fe20007ffe0ff */
[----:B------:R-:W-:-:S03]  /*4c450*/  IMAD.WIDE R14, R2, 0x4, R14 ;  /* 0x00000004020e7825 */ /* 0x000fc600078e020e */
[----:B------:R-:W-:Y:S02]  /*4c460*/  ISETP.GE.U32.AND P6, PT, R9, 0x7ffffe11, PT ;  /* 0x7ffffe110900780c */ /* 0x000fe40003fc6070 */
[----:B------:R-:W-:-:S04]  /*4c470*/  IADD3 R9, R252, -0x17c, RZ ;  /* 0xfffffe84fc097810 */ /* 0x000fc80007ffe0ff */
[----:B------:R-:W-:Y:S01]  /*4c480*/  ISETP.GE.U32.AND P0, PT, R9, 0x7ffffe05, PT ;  /* 0x7ffffe050900780c */ /* 0x000fe20003f06070 */
[----:B------:R1:W-:Y:S01]  /*4c490*/  LDGSTS.E [R8+-0x66400], [R14.64], !P3 ;  /* 0x99c000000e087fae */ /* 0x0003e2000d921844 */
[----:B------:R-:W-:-:S03]  /*4c4a0*/  IADD3 R9, R252, -0x1fc, RZ ;  /* 0xfffffe04fc097810 */ /* 0x000fc60007ffe0ff */
[----:B------:R1:W-:Y:S01]  /*4c4b0*/  STL.64 [R1+0x1c8], R14 ;  /* 0x0001c80e01007387 */ /* 0x0003e20000100a00 */
[----:B----4-:R-:W-:-:S05]  /*4c4c0*/  IMAD.WIDE R22, R2, 0x4, R22 ;  /* 0x0000000402167825 */ /* 0x010fca00078e0216 */
[----:B------:R4:W-:Y:S01]  /*4c4d0*/  LDGSTS.E [R7+-0x66200], [R22.64], !P3 ;  /* 0x99e0000016077fae */ /* 0x0009e2000d921844 */
[----:B------:R-:W-:Y:S02]  /*4c4e0*/  ISETP.GE.U32.AND P3, PT, R9, 0x7ffffd85, PT ;  /* 0x7ffffd850900780c */ /* 0x000fe40003f66070 */
[----:B------:R-:W-:Y:S01]  /*4c4f0*/  LOP3.LUT R9, R243, 0x60, RZ, 0x3c, !PT ;  /* 0x00000060f3097812 */ /* 0x000fe200078e3cff */
[----:B------:R2:W-:Y:S04]  /*4c500*/  STL.64 [R1+0x1c0], R22 ;  /* 0x0001c01601007387 */ /* 0x0005e80000100a00 */
[----:B-1----:R-:W3:Y:S01]  /*4c510*/  LDL.LU.64 R14, [R1+0x3dd0] ;  /* 0x003dd000010e7983 */ /* 0x002ee20000300a00 */
[----:B--2---:R-:W-:-:S04]  /*4c520*/  IMAD.WIDE R20, R2, 0x4, R20 ;  /* 0x0000000402147825 */ /* 0x004fc800078e0214 */
[----:B------:R-:W-:Y:S01]  /*4c530*/  IMAD.WIDE R70, R2, 0x4, R70 ;  /* 0x0000000402467825 */ /* 0x000fe200078e0246 */
[----:B------:R1:W-:Y:S01]  /*4c540*/  STL.64 [R1+0x188], R20 ;  /* 0x0001881401007387 */ /* 0x0003e20000100a00 */
[----:B----4-:R-:W-:-:S03]  /*4c550*/  IADD3 R7, R9, 0x200000, RZ ;  /* 0x0020000009077810 */ /* 0x010fc60007ffe0ff */
[----:B------:R2:W-:Y:S04]  /*4c560*/  STL.64 [R1+0x180], R70 ;  /* 0x0001804601007387 */ /* 0x0005e80000100a00 */
[----:B------:R1:W-:Y:S04]  /*4c570*/  LDGSTS.E [R6+-0x65400], [R20.64], !P4 ;  /* 0x9ac0000014067fae */ /* 0x0003e8000e121844 */
[----:B------:R-:W4:Y:S04]  /*4c580*/  LDL.LU.64 R22, [R1+0x10e0] ;  /* 0x0010e00001167983 */ /* 0x000f280000300a00 */
[----:B------:R2:W-:Y:S04]  /*4c590*/  LDGSTS.E [R0+-0x65200], [R70.64], !P4 ;  /* 0x9ae0000046007fae */ /* 0x0005e8000e121844 */
[----:B-1----:R-:W3:Y:S01]  /*4c5a0*/  LDL.LU.64 R20, [R1+0x10d8] ;  /* 0x0010d80001147983 */ /* 0x002ee20000300a00 */
[----:B------:R-:W-:-:S04]  /*4c5b0*/  IMAD.WIDE R10, R2, 0x4, R10 ;  /* 0x00000004020a7825 */ /* 0x000fc800078e020a */
[C---:B------:R-:W-:Y:S01]  /*4c5c0*/  IMAD.WIDE R248, R2.reuse, 0x4, R248 ;  /* 0x0000000402f87825 */ /* 0x040fe200078e02f8 */
[----:B------:R1:W-:Y:S04]  /*4c5d0*/  STL.64 [R1+0x148], R10 ;  /* 0x0001480a01007387 */ /* 0x0003e80000100a00 */
[----:B------:R1:W-:Y:S01]  /*4c5e0*/  STL.64 [R1+0x140], R248 ;  /* 0x000140f801007387 */ /* 0x0003e20000100a00 */
[----:B--2---:R-:W-:-:S03]  /*4c5f0*/  IMAD.WIDE R70, R2, 0x4, R12 ;  /* 0x0000000402467825 */ /* 0x004fc600078e020c */
[----:B------:R1:W-:Y:S04]  /*4c600*/  LDGSTS.E [R7+-0x64400], [R10.64], !P6 ;  /* 0x9bc000000a077fae */ /* 0x0003e8000f121844 */
[----:B-1----:R-:W2:Y:S04]  /*4c610*/  LDL.LU.64 R10, [R1+0x10d0] ;  /* 0x0010d000010a7983 */ /* 0x002ea80000300a00 */
[----:B------:R-:W2:Y:S01]  /*4c620*/  LDL.LU.64 R12, [R1+0x10c8] ;  /* 0x0010c800010c7983 */ /* 0x000ea20000300a00 */
[----:B------:R-:W-:Y:S02]  /*4c630*/  IADD3 R0, R252, -0x1f8, RZ ;  /* 0xfffffe08fc007810 */ /* 0x000fe40007ffe0ff */
[----:B------:R-:W-:-:S02]  /*4c640*/  IADD3 R6, R9, 0x200000, RZ ;  /* 0x0020000009067810 */ /* 0x000fc40007ffe0ff */
[----:B------:R-:W-:Y:S02]  /*4c650*/  ISETP.GE.U32.AND P4, PT, R0, 0x7ffffd89, PT ;  /* 0x7ffffd890000780c */ /* 0x000fe40003f86070 */
[----:B------:R-:W-:Y:S01]  /*4c660*/  IADD3 R0, R9, 0x200000, RZ ;  /* 0x0020000009007810 */ /* 0x000fe20007ffe0ff */
[----:B------:R1:W-:Y:S01]  /*4c670*/  LDGSTS.E [R6+-0x64200], [R248.64], !P6 ;  /* 0x9be00000f8067fae */ /* 0x0003e2000f121844 */
[----:B------:R-:W-:-:S03]  /*4c680*/  IADD3 R7, R252, -0x1f4, RZ ;  /* 0xfffffe0cfc077810 */ /* 0x000fc60007ffe0ff */
[----:B------:R1:W-:Y:S01]  /*4c690*/  LDGSTS.E [R0+-0x63400], [R70.64], !P1 ;  /* 0x9cc0000046007fae */ /* 0x0003e2000c921844 */
[----:B------:R-:W-:-:S05]  /*4c6a0*/  IMAD.WIDE R4, R2, 0x4, R4 ;  /* 0x0000000402047825 */ /* 0x000fca00078e0204 */
[----:B------:R1:W-:Y:S01]  /*4c6b0*/  LDGSTS.E [R6+-0x63200], [R4.64], !P1 ;  /* 0x9ce0000004067fae */ /* 0x0003e2000c921844 */
[----:B------:R-:W-:Y:S02]  /*4c6c0*/  ISETP.GE.U32.AND P1, PT, R7, 0x7ffffd8d, PT ;  /* 0x7ffffd8d0700780c */ /* 0x000fe40003f26070 */
[----:B------:R-:W-:Y:S02]  /*4c6d0*/  IADD3 R7, R9, 0x200000, RZ ;  /* 0x0020000009077810 */ /* 0x000fe40007ffe0ff */
[----:B------:R-:W1:Y:S04]  /*4c6e0*/  S2R R9, SR_TID.X ;  /* 0x0000000000097919 */ /* 0x000e680000002100 */
[----:B------:R1:W-:Y:S01]  /*4c6f0*/  STL.64 [R1+0x108], R70 ;  /* 0x0001084601007387 */ /* 0x0003e20000100a00 */
[----:B------:R-:W-:-:S03]  /*4c700*/  IADD3 R8, R252, 0x7f, RZ ;  /* 0x0000007ffc087810 */ /* 0x000fc60007ffe0ff */
[----:B------:R-:W2:Y:S04]  /*4c710*/  LDL.LU.64 R242, [R1+0x10c0] ;  /* 0x0010c00001f27983 */ /* 0x000ea80000300a00 */
[----:B-1----:R-:W2:Y:S01]  /*4c720*/  LDL.LU.64 R248, [R1+0x10b8] ;  /* 0x0010b80001f87983 */ /* 0x002ea20000300a00 */
[----:B------:R-:W-:Y:S02]  /*4c730*/  ISETP.GT.AND P6, PT, R8, 0x17f, PT ;  /* 0x0000017f0800780c */ /* 0x000fe40003fc4270 */
[----:B------:R-:W-:Y:S01]  /*4c740*/  IADD3 R8, R252, -0x1f0, RZ ;  /* 0xfffffe10fc087810 */ /* 0x000fe20007ffe0ff */
[----:B------:R-:W2:Y:S01]  /*4c750*/  LDL.LU.64 R70, [R1+0x3dc8] ;  /* 0x003dc80001467983 */ /* 0x000ea20000300a00 */
[----:B------:R-:W-:Y:S02]  /*4c760*/  SEL R0, RZ, 0x4, P5 ;  /* 0x00000004ff007807 */ /* 0x000fe40002800000 */
[----:B------:R-:W-:-:S02]  /*4c770*/  ISETP.GE.U32.AND P5, PT, R8, 0x7ffffd91, PT ;  /* 0x7ffffd910800780c */ /* 0x000fc40003fa6070 */
[----:B------:R-:W-:Y:S02]  /*4c780*/  LOP3.LUT R8, R9, 0x7f, RZ, 0xc0, !PT ;  /* 0x0000007f09087812 */ /* 0x000fe400078ec0ff */
[----:B------:R-:W-:-:S03]  /*4c790*/  SEL R0, R0, RZ, P6 ;  /* 0x000000ff00007207 */ /* 0x000fc60003000000 */
[----:B------:R-:W-:Y:S01]  /*4c7a0*/  IMAD.SHL.U32 R8, R8, 0x4, RZ ;  /* 0x0000000408087824 */ /* 0x000fe200078e00ff */
[----:B------:R-:W-:Y:S01]  /*4c7b0*/  ISETP.NE.U32.AND P6, PT, R0, RZ, PT ;  /* 0x000000ff0000720c */ /* 0x000fe20003fc5070 */
[----:B------:R1:W-:Y:S03]  /*4c7c0*/  STL.64 [R1+0x100], R4 ;  /* 0x0001000401007387 */ /* 0x0003e60000100a00 */
[----:B------:R-:W-:-:S04]  /*4c7d0*/  LOP3.LUT R0, R8, 0x60, RZ, 0x3c, !PT ;  /* 0x0000006008007812 */ /* 0x000fc800078e3cff */
[----:B------:R-:W-:Y:S01]  /*4c7e0*/  IADD3 R8, R0, 0x200000, RZ ;  /* 0x0020000000087810 */ /* 0x000fe20007ffe0ff */
[----:B-1----:R-:W2:Y:S01]  /*4c7f0*/  LDL.LU.64 R4, [R1+0x10b0] ;  /* 0x0010b00001047983 */ /* 0x002ea20000300a00 */
[----:B----4-:R-:W-:-:S04]  /*4c800*/  IMAD.WIDE R22, R2, 0x4, R22 ;  /* 0x0000000402167825 */ /* 0x010fc800078e0216 */
[----:B---3--:R-:W-:Y:S01]  /*4c810*/  IMAD.WIDE R20, R2, 0x4, R20 ;  /* 0x0000000402147825 */ /* 0x008fe200078e0214 */
[----:B------:R1:W-:Y:S04]  /*4c820*/  STL.64 [R1+0xc8], R22 ;  /* 0x0000c81601007387 */ /* 0x0003e80000100a00 */
[----:B------:R3:W-:Y:S04]  /*4c830*/  LDGSTS.E [R7+-0x62400], [R22.64], !P2 ;  /* 0x9dc0000016077fae */ /* 0x0007e8000d121844 */
[----:B------:R4:W-:Y:S04]  /*4c840*/  STL.64 [R1+0xc0], R20 ;  /* 0x0000c01401007387 */ /* 0x0009e80000100a00 */
[----:B------:R4:W-:Y:S01]  /*4c850*/  LDGSTS.E [R6+-0x62200], [R20.64], !P2 ;  /* 0x9de0000014067fae */ /* 0x0009e2000d121844 */
[----:B---3--:R-:W-:-:S03]  /*4c860*/  IADD3 R7, R0, 0x200000, RZ ;  /* 0x0020000000077810 */ /* 0x008fc60007ffe0ff */
[----:B-1----:R-:W3:Y:S04]  /*4c870*/  LDL.LU.64 R22, [R1+0x3dc0] ;  /* 0x003dc00001167983 */ /* 0x002ee80000300a00 */
[----:B----4-:R-:W2:Y:S02]  /*4c880*/  LDL.LU.64 R20, [R1+0x3db8] ;  /* 0x003db80001147983 */ /* 0x010ea40000300a00 */
[----:B--2---:R-:W-:-:S04]  /*4c890*/  IMAD.WIDE R10, R2, 0x4, R10 ;  /* 0x00000004020a7825 */ /* 0x004fc800078e020a */
[----:B------:R-:W-:Y:S01]  /*4c8a0*/  IMAD.WIDE R12, R2, 0x4, R12 ;  /* 0x00000004020c7825 */ /* 0x000fe200078e020c */
[----:B------:R1:W-:Y:S04]  /*4c8b0*/  STL.64 [R1+0x88], R10 ;  /* 0x0000880a01007387 */ /* 0x0003e80000100a00 */
[----:B------:R2:W-:Y:S04]  /*4c8c0*/  STL.64 [R1+0x80], R12 ;  /* 0x0000800c01007387 */ /* 0x0005e80000100a00 */
[----:B------:R1:W-:Y:S04]  /*4c8d0*/  LDGSTS.E [R8+-0x61400], [R10.64], !P0 ;  /* 0x9ec000000a087fae */ /* 0x0003e8000c121844 */
[----:B------:R2:W-:Y:S04]  /*4c8e0*/  LDGSTS.E [R7+-0x61200], [R12.64], !P0 ;  /* 0x9ee000000c077fae */ /* 0x0005e8000c121844 */
[----:B-1----:R-:W3:Y:S04]  /*4c8f0*/  LDL.LU.64 R10, [R1+0x3db0] ;  /* 0x003db000010a7983 */ /* 0x002ee80000300a00 */
[----:B--2---:R-:W2:Y:S01]  /*4c900*/  LDL.LU.64 R12, [R1+0x3da8] ;  /* 0x003da800010c7983 */ /* 0x004ea20000300a00 */
[----:B------:R-:W-:Y:S01]  /*4c910*/  IADD3 R9, R252, -0x180, RZ ;  /* 0xfffffe80fc097810 */ /* 0x000fe20007ffe0ff */
[----:B------:R-:W-:-:S04]  /*4c920*/  IMAD.WIDE R242, R2, 0x4, R242 ;  /* 0x0000000402f27825 */ /* 0x000fc800078e02f2 */
[----:B------:R-:W-:Y:S02]  /*4c930*/  IMAD.WIDE R248, R2, 0x4, R248 ;  /* 0x0000000402f87825 */ /* 0x000fe400078e02f8 */
[----:B------:R-:W1:Y:S01]  /*4c940*/  S2R R2, SR_TID.X ;  /* 0x0000000000027919 */ /* 0x000e620000002100 */
[----:B------:R-:W-:Y:S02]  /*4c950*/  ISETP.GE.U32.AND P2, PT, R9, 0x7ffffe01, PT ;  /* 0x7ffffe010900780c */ /* 0x000fe40003f46070 */
[C---:B------:R-:W-:Y:S02]  /*4c960*/  IADD3 R6, R0.reuse, 0x200000, RZ ;  /* 0x0020000000067810 */ /* 0x040fe40007ffe0ff */
[----:B------:R-:W-:Y:S01]  /*4c970*/  IADD3 R0, R0, 0x200000, RZ ;  /* 0x0020000000007810 */ /* 0x000fe20007ffe0ff */
[----:B------:R1:W-:Y:S04]  /*4c980*/  STL.64 [R1+0x48], R242 ;  /* 0x000048f201007387 */ /* 0x0003e80000100a00 */
[----:B------:R1:W-:Y:S04]  /*4c990*/  STL.64 [R1+0x40], R248 ;  /* 0x000040f801007387 */ /* 0x0003e80000100a00 */
[----:B------:R1:W-:Y:S04]  /*4c9a0*/  LDGSTS.E [R6+-0x60400], [R242.64], !P2 ;  /* 0x9fc00000f2067fae */ /* 0x0003e8000d121844 */
[----:B------:R1:W-:Y:S04]  /*4c9b0*/  LDGSTS.E [R0+-0x60200], [R248.64], !P2 ;  /* 0x9fe00000f8007fae */ /* 0x0003e8000d121844 */
[----:B------:R-:W0:Y:S01]  /*4c9c0*/  LDGDEPBAR ;  /* 0x00000000000079af */ /* 0x000e220000000000 */
[----:B-1----:R-:W-:-:S03]  /*4c9d0*/  LOP3.LUT R2, R2, 0x7f, RZ, 0xc0, !PT ;  /* 0x0000007f02027812 */ /* 0x002fc600078ec0ff */
[----:B------:R-:W2:Y:S01]  /*4c9e0*/  LDL.LU.64 R242, [R1+0x3da0] ;  /* 0x003da00001f27983 */ /* 0x000ea20000300a00 */
[----:B------:R-:W-:Y:S01]  /*4c9f0*/  SHF.L.U32 R2, R2, 0x2, RZ ;  /* 0x0000000202027819 */ /* 0x000fe200000006ff */
[----:B------:R-:W-:Y:S02]  /*4ca00*/  IMAD.WIDE R4, R3, 0x4, R4 ;  /* 0x0000000403047825 */ /* 0x000fe400078e0204 */
[----:B------:R-:W2:Y:S01]  /*4ca10*/  LDL.LU.64 R248, [R1+0x3d98] ;  /* 0x003d980001f87983 */ /* 0x000ea20000300a00 */
[----:B------:R-:W-:-:S03]  /*4ca20*/  IADD3 R7, R2, 0x100000, RZ ;  /* 0x0010000002077810 */ /* 0x000fc60007ffe0ff */
[----:B------:R1:W-:Y:S04]  /*4ca30*/  STL.64 [R1+0x38], R4 ;  /* 0x0000380401007387 */ /* 0x0003e80000100a00 */
[----:B------:R1:W-:Y:S01]  /*4ca40*/  LDGSTS.E [R7+-0x80000], [R4.64], P6 ;  /* 0x8000000004077fae */ /* 0x0003e2000b121844 */
[----:B--2---:R-:W-:-:S05]  /*4ca50*/  IMAD.WIDE R12, R3, 0x4, R12 ;  /* 0x00000004030c7825 */ /* 0x004fca00078e020c */
[----:B------:R2:W-:Y:S04]  /*4ca60*/  STL.64 [R1+0x20], R12 ;  /* 0x0000200c01007387 */ /* 0x0005e80000100a00 */
[----:B-1----:R-:W4:Y:S01]  /*4ca70*/  LDL.LU.64 R4, [R1+0x3d90] ;  /* 0x003d900001047983 */ /* 0x002f220000300a00 */
[C---:B------:R-:W-:Y:S01]  /*4ca80*/  IADD3 R6, R2.reuse, 0x100000, RZ ;  /* 0x0010000002067810 */ /* 0x040fe20007ffe0ff */
[----:B---3--:R-:W-:Y:S01]  /*4ca90*/  IMAD.WIDE R10, R3, 0x4, R10 ;  /* 0x00000004030a7825 */ /* 0x008fe200078e020a */
[----:B------:R-:W-:-:S03]  /*4caa0*/  IADD3 R0, R2, 0x100000, RZ ;  /* 0x0010000002007810 */ /* 0x000fc60007ffe0ff */
[----:B------:R2:W-:Y:S01]  /*4cab0*/  LDGSTS.E [R6+-0x7f000], [R12.64], P6 ;  /* 0x810000000c067fae */ /* 0x0005e2000b121844 */
[----:B------:R-:W-:-:S03]  /*4cac0*/  IADD3 R9, R252, -0x181, RZ ;  /* 0xfffffe7ffc097810 */ /* 0x000fc60007ffe0ff */
[----:B------:R1:W-:Y:S01]  /*4cad0*/  STL.64 [R1+0x8], R10 ;  /* 0x0000080a01007387 */ /* 0x0003e20000100a00 */
[----:B------:R-:W-:-:S03]  /*4cae0*/  IADD3 R8, R252, -0x185, RZ ;  /* 0xfffffe7bfc087810 */ /* 0x000fc60007ffe0ff */
[----:B------:R1:W-:Y:S01]  /*4caf0*/  LDGSTS.E [R0+-0x7e000], [R10.64], P6 ;  /* 0x820000000a007fae */ /* 0x0003e2000b121844 */
[C---:B--2---:R-:W-:Y:S02]  /*4cb00*/  IADD3 R13, R2.reuse, 0x100000, RZ ;  /* 0x00100000020d7810 */ /* 0x044fe40007ffe0ff */
[C---:B------:R-:W-:Y:S01]  /*4cb10*/  IADD3 R12, R2.reuse, 0x100000, RZ ;  /* 0x00100000020c7810 */ /* 0x040fe20007ffe0ff */
[----:B------:R-:W-:Y:S01]  /*4cb20*/  IMAD.WIDE R6, R3, 0x4, R20 ;  /* 0x0000000403067825 */ /* 0x000fe200078e0214 */
[C---:B-1----:R-:W-:Y:S02]  /*4cb30*/  IADD3 R11, R2.reuse, 0x100000, RZ ;  /* 0x00100000020b7810 */ /* 0x042fe40007ffe0ff */
[----:B------:R-:W-:Y:S02]  /*4cb40*/  IADD3 R10, R2, 0x100000, RZ ;  /* 0x00100000020a7810 */ /* 0x000fe40007ffe0ff */
[----:B------:R-:W-:Y:S02]  /*4cb50*/  ISETP.GE.U32.AND P0, PT, R9, 0x7ffffe00, PT ;  /* 0x7ffffe000900780c */ /* 0x000fe40003f06070 */
[----:B------:R-:W-:Y:S01]  /*4cb60*/  ISETP.GE.U32.AND P2, PT, R8, 0x7ffffdfc, PT ;  /* 0x7ffffdfc0800780c */ /* 0x000fe20003f46070 */
[----:B------:R-:W-:Y:S01]  /*4cb70*/  IMAD.WIDE R8, R3, 0x4, R22 ;  /* 0x0000000403087825 */ /* 0x000fe200078e0216 */
[----:B------:R-:W-:-:S03]  /*4cb80*/  IADD3 R23, R2, 0x100000, RZ ;  /* 0x0010000002177810 */ /* 0x000fc60007ffe0ff */
[----:B------:R-:W-:-:S04]  /*4cb90*/  IMAD.WIDE R242, R3, 0x4, R242 ;  /* 0x0000000403f27825 */ /* 0x000fc800078e02f2 */
[----:B------:R-:W-:-:S05]  /*4cba0*/  IMAD.WIDE R248, R3, 0x4, R248 ;  /* 0x0000000403f87825 */ /* 0x000fca00078e02f8 */
[----:B------:R1:W-:Y:S04]  /*4cbb0*/  LDGSTS.E [R13+-0x7d000], [R248.64], P6 ;  /* 0x83000000f80d7fae */ /* 0x0003e8000b121844 */
[----:B------:R1:W-:Y:S01]  /*4cbc0*/  LDGSTS.E [R12+-0x7c000], [R242.64], P6 ;  /* 0x84000000f20c7fae */ /* 0x0003e2000b121844 */
[C---:B------:R-:W-:Y:S02]  /*4cbd0*/  IADD3 R22, R2.reuse, 0x100000, RZ ;  /* 0x0010000002167810 */ /* 0x040fe40007ffe0ff */
[C---:B------:R-:W-:Y:S01]  /*4cbe0*/  IADD3 R21, R2.reuse, 0x100000, RZ ;  /* 0x0010000002157810 */ /* 0x040fe20007ffe0ff */
[----:B------:R-:W-:Y:S01]  /*4cbf0*/  STL.64 [R1+0x3d08], R248 ;  /* 0x003d08f801007387 */ /* 0x000fe20000100a00 */
[----:B------:R-:W-:-:S03]  /*4cc00*/  IADD3 R20, R2, 0x100000, RZ ;  /* 0x0010000002147810 */ /* 0x000fc60007ffe0ff */
[----:B------:R2:W-:Y:S01]  /*4cc10*/  STL.64 [R1+0x3d10], R242 ;  /* 0x003d10f201007387 */ /* 0x0005e20000100a00 */
[----:B-1----:R-:W-:-:S04]  /*4cc20*/  IMAD.WIDE R12, R3, 0x4, R14 ;  /* 0x00000004030c7825 */ /* 0x002fc800078e020e */
[----:B------:R-:W-:-:S04]  /*4cc30*/  IMAD.WIDE R14, R3, 0x4, R16 ;  /* 0x00000004030e7825 */ /* 0x000fc800078e0210 */
[----:B------:R-:W-:-:S04]  /*4cc40*/  IMAD.WIDE R16, R3, 0x4, R18 ;  /* 0x0000000403107825 */ /* 0x000fc800078e0212 */
[----:B------:R-:W-:-:S04]  /*4cc50*/  IMAD.WIDE R18, R3, 0x4, R30 ;  /* 0x0000000403127825 */ /* 0x000fc800078e021e */
[----:B------:R-:W-:-:S04]  /*4cc60*/  IMAD.WIDE R24, R3, 0x4, R24 ;  /* 0x0000000403187825 */ /* 0x000fc800078e0218 */
[----:B------:R-:W-:-:S04]  /*4cc70*/  IMAD.WIDE R26, R3, 0x4, R26 ;  /* 0x00000004031a7825 */ /* 0x000fc800078e021a */
[----:B------:R-:W-:-:S04]  /*4cc80*/  IMAD.WIDE R28, R3, 0x4, R28 ;  /* 0x00000004031c7825 */ /* 0x000fc800078e021c */
[----:B----4-:R-:W-:-:S05]  /*4cc90*/  IMAD.WIDE R4, R3, 0x4, R4 ;  /* 0x0000000403047825 */ /* 0x010fca00078e0204 */
[----:B------:R1:W-:Y:S04]  /*4cca0*/  LDGSTS.E [R11+-0x7b000], [R4.64], P6 ;  /* 0x85000000040b7fae */ /* 0x0003e8000b121844 */
[----:B------:R1:W-:Y:S04]  /*4ccb0*/  LDGSTS.E [R10+-0x7a000], [R6.64], P6 ;  /* 0x86000000060a7fae */ /* 0x0003e8000b121844 */
[----:B------:R3:W-:Y:S01]  /*4ccc0*/  LDGSTS.E [R0+-0x79000], [R8.64], P6 ;  /* 0x8700000008007fae */ /* 0x0007e2000b121844 */
[----:B-1----:R-:W-:-:S03]  /*4ccd0*/  IMAD.WIDE R10, R3, 0x4, R70 ;  /* 0x00000004030a7825 */ /* 0x002fc600078e0246 */
[----:B------:R-:W-:Y:S04]  /*4cce0*/  STL.64 [R1+0x3d18], R4 ;  /* 0x003d180401007387 */ /* 0x000fe80000100a00 */
[----:B------:R1:W-:Y:S04]  /*4ccf0*/  LDGSTS.E [R23+-0x78000], [R10.64], P6 ;  /* 0x880000000a177fae */ /* 0x0003e8000b121844 */
[----:B------:R4:W-:Y:S04]  /*4cd00*/  STL.64 [R1+0x3d20], R6 ;  /* 0x003d200601007387 */ /* 0x0009e80000100a00 */
[----:B------:R1:W-:Y:S04]  /*4cd10*/  LDGSTS.E [R22+-0x77000], [R12.64], P6 ;  /* 0x890000000c167fae */ /* 0x0003e8000b121844 */
[----:B------:R3:W-:Y:S04]  /*4cd20*/  STL.64 [R1+0x3d28], R8 ;  /* 0x003d280801007387 */ /* 0x0007e80000100a00 */
[----:B------:R2:W-:Y:S04]  /*4cd30*/  LDGSTS.E [R21+-0x76000], [R14.64], P6 ;  /* 0x8a0000000e157fae */ /* 0x0005e8000b121844 */
[----:B------:R-:W-:Y:S01]  /*4cd40*/  STL.64 [R1+0x3d30], R10 ;  /* 0x003d300a01007387 */ /* 0x000fe20000100a00 */
[----:B-1----:R-:W-:-:S03]  /*4cd50*/  IMAD.WIDE R22, R3, 0x4, R72 ;  /* 0x0000000403167825 */ /* 0x002fc600078e0248 */
[----:B------:R2:W-:Y:S04]  /*4cd60*/  LDGSTS.E [R20+-0x75000], [R16.64], P6 ;  /* 0x8b00000010147fae */ /* 0x0005e8000b121844 */
[----:B------:R-:W-:Y:S04]  /*4cd70*/  STL.64 [R1+0x3d38], R12 ;  /* 0x003d380c01007387 */ /* 0x000fe80000100a00 */
[----:B------:R-:W-:Y:S01]  /*4cd80*/  STL.64 [R1+0x3d40], R14 ;  /* 0x003d400e01007387 */ /* 0x000fe20000100a00 */
[----:B--2---:R-:W-:-:S03]  /*4cd90*/  IMAD.WIDE R20, R3, 0x4, R82 ;  /* 0x0000000403147825 */ /* 0x004fc600078e0252 */
[----:B------:R-:W-:Y:S04]  /*4cda0*/  STL.64 [R1+0x3d48], R16 ;  /* 0x003d481001007387 */ /* 0x000fe80000100a00 */
[----:B------:R-:W-:Y:S04]  /*4cdb0*/  STL [R1+0x3d60], R18 ;  /* 0x003d601201007387 */ /* 0x000fe80000100800 */
[----:B------:R-:W-:Y:S04]  /*4cdc0*/  STL [R1+0x3d50], R19 ;  /* 0x003d501301007387 */ /* 0x000fe80000100800 */
[----:B------:R-:W-:Y:S04]  /*4cdd0*/  STL.64 [R1+0x3d58], R20 ;  /* 0x003d581401007387 */ /* 0x000fe80000100a00 */
[----:B------:R-:W-:Y:S04]  /*4cde0*/  STL.64 [R1+0x3d68], R22 ;  /* 0x003d681601007387 */ /* 0x000fe80000100a00 */
[----:B------:R-:W-:Y:S04]  /*4cdf0*/  STL.64 [R1+0x3d70], R24 ;  /* 0x003d701801007387 */ /* 0x000fe80000100a00 */
[----:B------:R-:W-:Y:S04]  /*4ce00*/  STL.64 [R1+0x3d78], R26 ;  /* 0x003d781a01007387 */ /* 0x000fe80000100a00 */
[----:B------:R-:W-:Y:S04]  /*4ce10*/  STL [R1+0x3d80], R29 ;  /* 0x003d801d01007387 */ /* 0x000fe80000100800 */
[----:B------:R-:W2:Y:S01]  /*4ce20*/  LDL.LU.64 R242, [R1+0x850] ;  /* 0x0008500001f27983 */ /* 0x000ea20000300a00 */
[----:B------:R-:W-:-:S02]  /*4ce30*/  IADD3 R71, R2, 0x100000, RZ ;  /* 0x0010000002477810 */ /* 0x000fc40007ffe0ff */
[C---:B------:R-:W-:Y:S01]  /*4ce40*/  IADD3 R70, R2.reuse, 0x100000, RZ ;  /* 0x0010000002467810 */ /* 0x040fe20007ffe0ff */
[----:B------:R1:W-:Y:S01]  /*4ce50*/  LDGSTS.E [R0+-0x74000], [R18.64], P6 ;  /* 0x8c00000012007fae */ /* 0x0003e2000b121844 */
[C---:B------:R-:W-:Y:S02]  /*4ce60*/  IADD3 R31, R2.reuse, 0x100000, RZ ;  /* 0x00100000021f7810 */ /* 0x040fe40007ffe0ff */
[C---:B------:R-:W-:Y:S01]  /*4ce70*/  IADD3 R30, R2.reuse, 0x100000, RZ ;  /* 0x00100000021e7810 */ /* 0x040fe20007ffe0ff */
[----:B------:R1:W-:Y:S01]  /*4ce80*/  LDGSTS.E [R71+-0x73000], [R20.64], P6 ;  /* 0x8d00000014477fae */ /* 0x0003e2000b121844 */
[----:B------:R-:W-:-:S03]  /*4ce90*/  IADD3 R73, R2, 0x100000, RZ ;  /* 0x0010000002497810 */ /* 0x000fc60007ffe0ff */
[----:B------:R1:W-:Y:S01]  /*4cea0*/  LDGSTS.E [R70+-0x72000], [R22.64], P6 ;  /* 0x8e00000016467fae */ /* 0x0003e2000b121844 */
[----:B------:R-:W-:-:S03]  /*4ceb0*/  IADD3 R72, R2, 0x100000, RZ ;  /* 0x0010000002487810 */ /* 0x000fc60007ffe0ff */
[----:B------:R1:W-:Y:S01]  /*4cec0*/  LDGSTS.E [R31+-0x71000], [R24.64], P6 ;  /* 0x8f000000181f7fae */ /* 0x0003e2000b121844 */
[----:B------:R-:W-:-:S03]  /*4ced0*/  IMAD.WIDE R32, R3, 0x4, R32 ;  /* 0x0000000403207825 */ /* 0x000fc600078e0220 */
[----:B------:R1:W-:Y:S01]  /*4cee0*/  LDGSTS.E [R30+-0x70000], [R26.64], P6 ;  /* 0x900000001a1e7fae */ /* 0x0003e2000b121844 */
[----:B------:R-:W-:-:S03]  /*4cef0*/  IMAD.WIDE R34, R3, 0x4, R34 ;  /* 0x0000000403227825 */ /* 0x000fc600078e0222 */
[----:B------:R2:W-:Y:S01]  /*4cf00*/  LDGSTS.E [R0+-0x6f000], [R28.64], P6 ;  /* 0x910000001c007fae */ /* 0x0005e2000b121844 */
[----:B------:R-:W-:-:S03]  /*4cf10*/  IMAD.WIDE R36, R3, 0x4, R36 ;  /* 0x0000000403247825 */ /* 0x000fc600078e0224 */
[----:B------:R-:W3:Y:S01]  /*4cf20*/  LDL.LU.64 R248, [R1] ;  /* 0x0000000001f87983 */ /* 0x000ee20000300a00 */
[----:B-1----:R-:W-:-:S04]  /*4cf30*/  IMAD.WIDE R30, R3, 0x4, R80 ;  /* 0x00000004031e7825 */ /* 0x002fc800078e0250 */
[C---:B------:R-:W-:Y:S01]  /*4cf40*/  IMAD.WIDE R38, R3.reuse, 0x4, R38 ;  /* 0x0000000403267825 */ /* 0x040fe200078e0226 */
[----:B------:R1:W-:Y:S03]  /*4cf50*/  LDGSTS.E [R73+-0x6e000], [R30.64], P6 ;  /* 0x920000001e497fae */ /* 0x0003e6000b121844 */
        /* <DEDUP_REMOVED lines=27> */
[----:B------:R1:W-:Y:S04]  /*4d110*/  LDGSTS.E [R0+-0x60000], [R58.64], P6 ;  /* 0xa00000003a007fae */ /* 0x0003e8000b121844 */
[----:B------:R1:W-:Y:S01]  /*4d120*/  LDGSTS.E [R73+-0x5f000], [R60.64], P6 ;  /* 0xa10000003c497fae */ /* 0x0003e2000b121844 */
[----:B------:R-:W-:-:S03]  /*4d130*/  IMAD.WIDE R68, R3, 0x4, R68 ;  /* 0x0000000403447825 */ /* 0x000fc600078e0244 */
[----:B------:R1:W-:Y:S01]  /*4d140*/  LDGSTS.E [R72+-0x5e000], [R62.64], P6 ;  /* 0xa20000003e487fae */ /* 0x0003e2000b121844 */
[----:B------:R-:W-:-:S03]  /*4d150*/  IADD3 R83, R2, 0x100000, RZ ;  /* 0x0010000002537810 */ /* 0x000fc60007ffe0ff */
[----:B------:R4:W-:Y:S01]  /*4d160*/  LDGSTS.E [R71+-0x5d000], [R64.64], P6 ;  /* 0xa300000040477fae */ /* 0x0009e2000b121844 */
[----:B------:R-:W-:-:S03]  /*4d170*/  IADD3 R82, R2, 0x100000, RZ ;  /* 0x0010000002527810 */ /* 0x000fc60007ffe0ff */
[----:B------:R4:W-:Y:S01]  /*4d180*/  LDGSTS.E [R70+-0x5c000], [R66.64], P6 ;  /* 0xa400000042467fae */ /* 0x0009e2000b121844 */
[C---:B------:R-:W-:Y:S01]  /*4d190*/  IADD3 R81, R2.reuse, 0x100000, RZ ;  /* 0x0010000002517810 */ /* 0x040fe20007ffe0ff */
[C---:B------:R-:W-:Y:S01]  /*4d1a0*/  IMAD.WIDE R74, R3.reuse, 0x4, R74 ;  /* 0x00000004034a7825 */ /* 0x040fe200078e024a */
[----:B------:R-:W-:Y:S01]  /*4d1b0*/  IADD3 R80, R2, 0x100000, RZ ;  /* 0x0010000002507810 */ /* 0x000fe20007ffe0ff */
[----:B------:R2:W-:Y:S02]  /*4d1c0*/  LDGSTS.E [R0+-0x5b000], [R68.64], P6 ;  /* 0xa500000044007fae */ /* 0x0005e4000b121844 */
[----:B-1----:R-:W-:-:S04]  /*4d1d0*/  IMAD.WIDE R72, R3, 0x4, R122 ;  /* 0x0000000403487825 */ /* 0x002fc800078e027a */
[----:B----4-:R-:W-:-:S04]  /*4d1e0*/  IMAD.WIDE R70, R3, 0x4, R124 ;  /* 0x0000000403467825 */ /* 0x010fc800078e027c */
[C---:B------:R-:W-:Y:S01]  /*4d1f0*/  IMAD.WIDE R76, R3.reuse, 0x4, R76 ;  /* 0x00000004034c7825 */ /* 0x040fe200078e024c */
[----:B------:R3:W-:Y:S04]  /*4d200*/  LDGSTS.E [R83+-0x5a000], [R70.64], P6 ;  /* 0xa600000046537fae */ /* 0x0007e8000b121844 */
[----:B------:R3:W-:Y:S04]  /*4d210*/  LDGSTS.E [R82+-0x59000], [R72.64], P6 ;  /* 0xa700000048527fae */ /* 0x0007e8000b121844 */
[----:B------:R2:W-:Y:S04]  /*4d220*/  LDGSTS.E [R81+-0x58000], [R74.64], P6 ;  /* 0xa80000004a517fae */ /* 0x0005e8000b121844 */
[----:B------:R2:W-:Y:S04]  /*4d230*/  LDGSTS.E [R80+-0x57000], [R76.64], P6 ;  /* 0xa90000004c507fae */ /* 0x0005e8000b121844 */
[----:B------:R-:W-:Y:S01]  /*4d240*/  STL.64 [R1+0x3d88], R30 ;  /* 0x003d881e01007387 */ /* 0x000fe20000100a00 */
[----:B--2---:R-:W-:-:S03]  /*4d250*/  IMAD.WIDE R80, R3, 0x4, R242 ;  /* 0x0000000403507825 */ /* 0x004fc600078e02f2 */
[----:B------:R-:W2:Y:S04]  /*4d260*/  LDL.LU.64 R242, [R1+0x1ad8] ;  /* 0x001ad80001f27983 */ /* 0x000ea80000300a00 */
[----:B------:R-:W1:Y:S01]  /*4d270*/  S2R R252, SR_TID.X ;  /* 0x0000000000fc7919 */ /* 0x000e620000002100 */
[C---:B------:R-:W-:Y:S01]  /*4d280*/  IMAD.WIDE R78, R3.reuse, 0x4, R78 ;  /* 0x00000004034e7825 */ /* 0x040fe200078e024e */
[C---:B------:R-:W-:Y:S02]  /*4d290*/  IADD3 R125, R2.reuse, 0x100000, RZ ;  /* 0x00100000027d7810 */ /* 0x040fe40007ffe0ff */
[C---:B------:R-:W-:Y:S01]  /*4d2a0*/  IADD3 R124, R2.reuse, 0x100000, RZ ;  /* 0x00100000027c7810 */ /* 0x040fe20007ffe0ff */
[C---:B------:R-:W-:Y:S01]  /*4d2b0*/  IMAD.WIDE R84, R3.reuse, 0x4, R84 ;  /* 0x0000000403547825 */ /* 0x040fe200078e0254 */
[C---:B------:R-:W-:Y:S01]  /*4d2c0*/  IADD3 R123, R2.reuse, 0x100000, RZ ;  /* 0x00100000027b7810 */ /* 0x040fe20007ffe0ff */
[----:B------:R4:W-:Y:S01]  /*4d2d0*/  LDGSTS.E [R0+-0x56000], [R78.64], P6 ;  /* 0xaa0000004e007fae */ /* 0x0009e2000b121844 */
[----:B------:R-:W-:Y:S01]  /*4d2e0*/  IADD3 R122, R2, 0x100000, RZ ;  /* 0x00100000027a7810 */ /* 0x000fe20007ffe0ff */
[----:B------:R-:W-:-:S02]  /*4d2f0*/  IMAD.WIDE R86, R3, 0x4, R86 ;  /* 0x0000000403567825 */ /* 0x000fc400078e0256 */
[----:B------:R1:W-:Y:S02]  /*4d300*/  LDGSTS.E [R125+-0x55000], [R80.64], P6 ;  /* 0xab000000507d7fae */ /* 0x0003e4000b121844 */
[----:B------:R-:W-:-:S04]  /*4d310*/  IMAD.WIDE R88, R3, 0x4, R88 ;  /* 0x0000000403587825 */ /* 0x000fc800078e0258 */
[----:B------:R-:W-:-:S04]  /*4d320*/  IMAD.WIDE R90, R3, 0x4, R90 ;  /* 0x00000004035a7825 */ /* 0x000fc800078e025a */
[----:B---3--:R-:W-:Y:S01]  /*4d330*/  IMAD.WIDE R82, R3, 0x4, R248 ;  /* 0x0000000403527825 */ /* 0x008fe200078e02f8 */
[----:B-1----:R-:W-:-:S03]  /*4d340*/  LOP3.LUT R252, R252, 0x7f, RZ, 0xc0, !PT ;  /* 0x0000007ffcfc7812 */ /* 0x002fc600078ec0ff */
        /* <DEDUP_REMOVED lines=16> */
[----:B------:R-:W-:Y:S01]  /*4d450*/  IMAD.SHL.U32 R252, R252, 0x4, RZ ;  /* 0x00000004fcfc7824 */ /* 0x000fe200078e00ff */
[----:B------:R4:W-:Y:S01]  /*4d460*/  LDGSTS.E [R0+-0x4c000], [R98.64], P6 ;  /* 0xb400000062007fae */ /* 0x0009e2000b121844 */
[----:B------:R-:W-:-:S03]  /*4d470*/  IMAD.WIDE R108, R3, 0x4, R108 ;  /* 0x00000004036c7825 */ /* 0x000fc600078e026c */
[----:B------:R1:W-:Y:S01]  /*4d480*/  LDGSTS.E [R125+-0x4b000], [R100.64], P6 ;  /* 0xb5000000647d7fae */ /* 0x0003e2000b121844 */
[C---:B------:R-:W-:Y:S01]  /*4d490*/  IMAD.WIDE R110, R3.reuse, 0x4, R110 ;  /* 0x00000004036e7825 */ /* 0x040fe200078e026e */
[----:B------:R-:W-:Y:S02]  /*4d4a0*/  LOP3.LUT R249, R252, 0x10, RZ, 0x3c, !PT ;  /* 0x00000010fcf97812 */ /* 0x000fe400078e3cff */
[----:B------:R1:W-:Y:S01]  /*4d4b0*/  LDGSTS.E [R124+-0x4a000], [R102.64], P6 ;  /* 0xb6000000667c7fae */ /* 0x0003e2000b121844 */
[----:B------:R-:W-:-:S03]  /*4d4c0*/  IMAD.WIDE R112, R3, 0x4, R112 ;  /* 0x0000000403707825 */ /* 0x000fc600078e0270 */
        /* <DEDUP_REMOVED lines=13> */
[----:B-1----:R-:W-:-:S03]  /*4d5a0*/  IADD3 R124, R249, 0x100000, RZ ;  /* 0x00100000f97c7810 */ /* 0x002fc60007ffe0ff */
[----:B------:R1:W-:Y:S01]  /*4d5b0*/  LDGSTS.E [R0+-0x42000], [R118.64], P6 ;  /* 0xbe00000076007fae */ /* 0x0003e2000b121844 */
[----:B---3--:R-:W-:-:S03]  /*4d5c0*/  IADD3 R123, R249, 0x100000, RZ ;  /* 0x00100000f97b7810 */ /* 0x008fc60007ffe0ff */
[----:B------:R3:W-:Y:S01]  /*4d5d0*/  LDGSTS.E [R125+-0x41000], [R120.64], P6 ;  /* 0xbf000000787d7fae */ /* 0x0007e2000b121844 */
[----:B----4-:R-:W-:Y:S01]  /*4d5e0*/  IADD3 R122, R249, 0x100000, RZ ;  /* 0x00100000f97a7810 */ /* 0x010fe20007ffe0ff */
[----:B--2---:R-:W-:-:S05]  /*4d5f0*/  IMAD.WIDE R8, R3, 0x4, R242 ;  /* 0x0000000403087825 */ /* 0x004fca00078e02f2 */
[----:B------:R-:W-:Y:S04]  /*4d600*/  STL.64 [R1+0x30], R8 ;  /* 0x0000300801007387 */ /* 0x000fe80000100a00 */
[----:B------:R3:W-:Y:S04]  /*4d610*/  LDGSTS.E [R124+-0x7fe00], [R8.64], P6 ;  /* 0x80200000087c7fae */ /* 0x0007e8000b121844 */
[----:B------:R-:W-:Y:S04]  /*4d620*/  STL.64 [R1+0x18], R6 ;  /* 0x0000180601007387 */ /* 0x000fe80000100a00 */
[----:B------:R2:W-:Y:S04]  /*4d630*/  LDGSTS.E [R123+-0x7ee00], [R6.64], P6 ;  /* 0x81200000067b7fae */ /* 0x0005e8000b121844 */
[----:B------:R4:W-:Y:S04]  /*4d640*/  STL.64 [R1], R4 ;  /* 0x0000000401007387 */ /* 0x0009e80000100a00 */
[----:B------:R4:W-:Y:S04]  /*4d650*/  LDGSTS.E [R122+-0x7de00], [R4.64], P6 ;  /* 0x82200000047a7fae */ /* 0x0009e8000b121844 */
[----:B----4-:R-:W4:Y:S04]  /*4d660*/  LDL.LU.64 R4, [R1+0xc60] ;  /* 0x000c600001047983 */ /* 0x010f280000300a00 */
[----:B------:R-:W4:Y:S01]  /*4d670*/  LDL.LU.64 R242, [R1+0x8e8] ;  /* 0x0008e80001f27983 */ /* 0x000f220000300a00 */
[----:B-1----:R-:W-:Y:S01]  /*4d680*/  IADD3 R0, R249, 0x100000, RZ ;  /* 0x00100000f9007810 */ /* 0x002fe20007ffe0ff */
[----:B------:R-:W-:Y:S01]  /*4d690*/  IMAD.WIDE R246, R3, 0x4, R132 ;  /* 0x0000000403f67825 */ /* 0x000fe200078e0284 */
[C---:B------:R-:W-:Y:S01]  /*4d6a0*/  IADD3 R135, R249.reuse, 0x100000, RZ ;  /* 0x00100000f9877810 */ /* 0x040fe20007ffe0ff */
[----:B------:R-:W4:Y:S01]  /*4d6b0*/  LDL.LU.64 R18, [R1+0x1c70] ;  /* 0x001c700001127983 */ /* 0x000f220000300a00 */
[----:B------:R-:W-:Y:S01]  /*4d6c0*/  IADD3 R134, R249, 0x100000, RZ ;  /* 0x00100000f9867810 */ /* 0x000fe20007ffe0ff */
[----:B--2---:R-:W-:Y:S01]  /*4d6d0*/  IMAD.WIDE R122, R3, 0x4, R144 ;  /* 0x00000004037a7825 */ /* 0x004fe200078e0290 */
[----:B------:R-:W-:Y:S01]  /*4d6e0*/  IADD3 R133, R249, 0x100000, RZ ;  /* 0x00100000f9857810 */ /* 0x000fe20007ffe0ff */
[----:B------:R1:W-:Y:S02]  /*4d6f0*/  LDGSTS.E [R0+-0x7ce00], [R246.64], P6 ;  /* 0x83200000f6007fae */ /* 0x0003e4000b121844 */
[----:B---3--:R-:W-:Y:S01]  /*4d700*/  IMAD.WIDE R124, R3, 0x4, R142 ;  /* 0x00000004037c7825 */ /* 0x008fe200078e028e */
[----:B------:R-:W-:Y:S01]  /*4d710*/  IADD3 R132, R249, 0x100000, RZ ;  /* 0x00100000f9847810 */ /* 0x000fe20007ffe0ff */
[----:B------:R2:W-:Y:S02]  /*4d720*/  LDGSTS.E [R135+-0x7be00], [R122.64], P6 ;  /* 0x842000007a877fae */ /* 0x0005e4000b121844 */
[----:B------:R-:W-:-:S02]  /*4d730*/  IMAD.WIDE R126, R3, 0x4, R126 ;  /* 0x00000004037e7825 */ /* 0x000fc400078e027e */
[----:B------:R2:W-:Y:S02]  /*4d740*/  LDGSTS.E [R134+-0x7ae00], [R124.64], P6 ;  /* 0x852000007c867fae */ /* 0x0005e4000b121844 */
[----:B------:R-:W-:Y:S02]  /*4d750*/  IMAD.WIDE R128, R3, 0x4, R128 ;  /* 0x0000000403807825 */ /* 0x000fe400078e0280 */
[----:B------:R3:W-:Y:S01]  /*4d760*/  LDGSTS.E [R133+-0x79e00], [R126.64], P6 ;  /* 0x862000007e857fae */ /* 0x0007e2000b121844 */
[----:B------:R-:W-:Y:S01]  /*4d770*/  IADD3 R145, R249, 0x100000, RZ ;  /* 0x00100000f9917810 */ /* 0x000fe20007ffe0ff */
[----:B------:R-:W-:Y:S02]  /*4d780*/  IMAD.WIDE R130, R3, 0x4, R130 ;  /* 0x0000000403827825 */ /* 0x000fe400078e0282 */
[----:B------:R3:W-:Y:S01]  /*4d790*/  LDGSTS.E [R132+-0x78e00], [R128.64], P6 ;  /* 0x8720000080847fae */ /* 0x0007e2000b121844 */
[----:B------:R-:W-:Y:S01]  /*4d7a0*/  IADD3 R144, R249, 0x100000, RZ ;  /* 0x00100000f9907810 */ /* 0x000fe20007ffe0ff */
[----:B------:R-:W-:Y:S01]  /*4d7b0*/  IMAD.WIDE R136, R3, 0x4, R136 ;  /* 0x0000000403887825 */ /* 0x000fe200078e0288 */
[----:B------:R-:W-:Y:S01]  /*4d7c0*/  IADD3 R143, R249, 0x100000, RZ ;  /* 0x00100000f98f7810 */ /* 0x000fe20007ffe0ff */
[----:B------:R1:W-:Y:S02]  /*4d7d0*/  LDGSTS.E [R0+-0x77e00], [R130.64], P6 ;  /* 0x8820000082007fae */ /* 0x0003e4000b121844 */
[----:B--2---:R-:W-:Y:S01]  /*4d7e0*/  IMAD.WIDE R134, R3, 0x4, R152 ;  /* 0x0000000403867825 */ /* 0x004fe200078e0298 */
[----:B------:R-:W-:Y:S01]  /*4d7f0*/  IADD3 R142, R249, 0x100000, RZ ;  /* 0x00100000f98e7810 */ /* 0x000fe20007ffe0ff */
[----:B------:R-:W2:Y:S02]  /*4d800*/  LDL.LU.64 R12, [R1+0x1c40] ;  /* 0x001c4000010c7983 */ /* 0x000ea40000300a00 */
[----:B---3--:R-:W-:-:S04]  /*4d810*/  IMAD.WIDE R132, R3, 0x4, R154 ;  /* 0x0000000403847825 */ /* 0x008fc800078e029a */
[----:B------:R-:W-:Y:S01]  /*4d820*/  IMAD.WIDE R138, R3, 0x4, R138 ;  /* 0x00000004038a7825 */ /* 0x000fe200078e028a */
[----:B------:R3:W-:Y:S01]  /*4d830*/  LDGSTS.E [R145+-0x76e00], [R132.64], P6 ;  /* 0x8920000084917fae */ /* 0x0007e2000b121844 */
[----:B------:R-:W-:-:S03]  /*4d840*/  IADD3 R155, R249, 0x100000, RZ ;  /* 0x00100000f99b7810 */ /* 0x000fc60007ffe0ff */
[----:B------:R3:W-:Y:S01]  /*4d850*/  LDGSTS.E [R144+-0x75e00], [R134.64], P6 ;  /* 0x8a20000086907fae */ /* 0x0007e2000b121844 */
[----:B------:R-:W-:-:S03]  /*4d860*/  IMAD.WIDE R140, R3, 0x4, R140 ;  /* 0x00000004038c7825 */ /* 0x000fc600078e028c */
[----:B------:R1:W-:Y:S01]  /*4d870*/  LDGSTS.E [R143+-0x74e00], [R136.64], P6 ;  /* 0x8b200000888f7fae */ /* 0x0003e2000b121844 */
[----:B------:R-:W-:-:S03]  /*4d880*/  IADD3 R154, R249, 0x100000, RZ ;  /* 0x00100000f99a7810 */ /* 0x000fc60007ffe0ff */
[----:B------:R1:W-:Y:S01]  /*4d890*/  LDGSTS.E [R142+-0x73e00], [R138.64], P6 ;  /* 0x8c2000008a8e7fae */ /* 0x0003e2000b121844 */
[----:B------:R-:W-:Y:S01]  /*4d8a0*/  IADD3 R153, R249, 0x100000, RZ ;  /* 0x00100000f9997810 */ /* 0x000fe20007ffe0ff */
[----:B------:R-:W-:Y:S01]  /*4d8b0*/  IMAD.WIDE R146, R3, 0x4, R146 ;  /* 0x0000000403927825 */ /* 0x000fe200078e0292 */
[----:B------:R-:W-:Y:S01]  /*4d8c0*/  IADD3 R152, R249, 0x100000, RZ ;  /* 0x00100000f9987810 */ /* 0x000fe20007ffe0ff */
[----:B------:R2:W-:Y:S02]  /*4d8d0*/  LDGSTS.E [R0+-0x72e00], [R140.64], P6 ;  /* 0x8d2000008c007fae */ /* 0x0005e4000b121844 */
[C---:B---3--:R-:W-:Y:S02]  /*4d8e0*/  IMAD.WIDE R144, R3.reuse, 0x4, R162 ;  /* 0x0000000403907825 */ /* 0x048fe400078e02a2 */
[----:B------:R-:W3:Y:S02]  /*4d8f0*/  LDL.LU.64 R24, [R1+0x1c10] ;  /* 0x001c100001187983 */ /* 0x000ee40000300a00 */
[----:B-1----:R-:W-:-:S04]  /*4d900*/  IMAD.WIDE R142, R3, 0x4, R164 ;  /* 0x00000004038e7825 */ /* 0x002fc800078e02a4 */
        /* <DEDUP_REMOVED lines=12> */
[C---:B-1----:R-:W-:Y:S02]  /*4d9d0*/  IMAD.WIDE R154, R3.reuse, 0x4, R172 ;  /* 0x00000004039a7825 */ /* 0x042fe400078e02ac */
[----:B------:R-:W2:Y:S02]  /*4d9e0*/  LDL.LU.64 R22, [R1+0x1be0] ;  /* 0x001be00001167983 */ /* 0x000ea40000300a00 */
[----:B------:R-:W-:-:S04]  /*4d9f0*/  IMAD.WIDE R152, R3, 0x4, R174 ;  /* 0x0000000403987825 */ /* 0x000fc800078e02ae */
        /* <DEDUP_REMOVED lines=12> */
[----:B-1----:R-:W-:-:S04]  /*4dac0*/  IMAD.WIDE R164, R3, 0x4, R182 ;  /* 0x0000000403a47825 */ /* 0x002fc800078e02b6 */
        /* <DEDUP_REMOVED lines=57> */
[----:B------:R-:W-:-:S04]  /*4de60*/  IMAD.WIDE R210, R3, 0x4, R210 ;  /* 0x0000000403d27825 */ /* 0x000fc800078e02d2 */
[----:B----4-:R-:W-:Y:S01]  /*4de70*/  IMAD.WIDE R202, R3, 0x4, R4 ;  /* 0x0000000403ca7825 */ /* 0x010fe200078e0204 */
[----:B------:R-:W-:-:S04]  /*4de80*/  IADD3 R5, R249, 0x100000, RZ ;  /* 0x00100000f9057810 */ /* 0x000fc80007ffe0ff */
[----:B------:R1:W-:Y:S04]  /*4de90*/  LDGSTS.E [R215+-0x53e00], [R202.64], P6 ;  /* 0xac200000cad77fae */ /* 0x0003e8000b121844 */
[----:B------:R1:W-:Y:S01]  /*4dea0*/  LDGSTS.E [R214+-0x52e00], [R204.64], P6 ;  /* 0xad200000ccd67fae */ /* 0x0003e2000b121844 */
[----:B------:R-:W-:-:S03]  /*4deb0*/  IADD3 R4, R249, 0x100000, RZ ;  /* 0x00100000f9047810 */ /* 0x000fc60007ffe0ff */
[----:B------:R4:W-:Y:S04]  /*4dec0*/  LDGSTS.E [R213+-0x51e00], [R206.64], P6 ;  /* 0xae200000ced57fae */ /* 0x0009e8000b121844 */
[----:B------:R4:W-:Y:S01]  /*4ded0*/  LDGSTS.E [R212+-0x50e00], [R208.64], P6 ;  /* 0xaf200000d0d47fae */ /* 0x0009e2000b121844 */
[----:B-1----:R-:W-:-:S03]  /*4dee0*/  IMAD.WIDE R214, R3, 0x4, R220 ;  /* 0x0000000403d67825 */ /* 0x002fc600078e02dc */
[----:B------:R1:W-:Y:S01]  /*4def0*/  LDGSTS.E [R0+-0x4fe00], [R210.64], P6 ;  /* 0xb0200000d2007fae */ /* 0x0003e2000b121844 */
[----:B----4-:R-:W-:-:S05]  /*4df00*/  IMAD.WIDE R212, R3, 0x4, R242 ;  /* 0x0000000403d47825 */ /* 0x010fca00078e02f2 */
[----:B------:R4:W-:Y:S04]  /*4df10*/  LDGSTS.E [R5+-0x4ee00], [R212.64], P6 ;  /* 0xb1200000d4057fae */ /* 0x0009e8000b121844 */
[----:B------:R4:W-:Y:S04]  /*4df20*/  LDGSTS.E [R4+-0x4de00], [R214.64], P6 ;  /* 0xb2200000d6047fae */ /* 0x0009e8000b121844 */
[----:B----4-:R-:W4:Y:S04]  /*4df30*/  LDL.LU.64 R4, [R1+0x1bb0] ;  /* 0x001bb00001047983 */ /* 0x010f280000300a00 */
[----:B------:R-:W4:Y:S04]  /*4df40*/  LDL.LU.64 R20, [R1+0x1b80] ;  /* 0x001b800001147983 */ /* 0x000f280000300a00 */
[----:B------:R-:W4:Y:S04]  /*4df50*/  LDL.LU.64 R16, [R1+0x1b58] ;  /* 0x001b580001107983 */ /* 0x000f280000300a00 */
[----:B------:R-:W4:Y:S04]  /*4df60*/  LDL.LU.64 R14, [R1+0x1b28] ;  /* 0x001b2800010e7983 */ /* 0x000f280000300a00 */
[----:B------:R-:W4:Y:S04]  /*4df70*/  LDL.LU.64 R8, [R1+0x1b00] ;  /* 0x001b000001087983 */ /* 0x000f280000300a00 */
[----:B------:R-:W4:Y:S04]  /*4df80*/  LDL.LU.64 R242, [R1+0x1ad0] ;  /* 0x001ad00001f27983 */ /* 0x000f280000300a00 */
[----:B------:R-:W1:Y:S01]  /*4df90*/  S2R R252, SR_TID.X ;  /* 0x0000000000fc7919 */ /* 0x000e620000002100 */
[----:B------:R-:W-:Y:S01]  /*4dfa0*/  IADD3 R245, R249, 0x100000, RZ ;  /* 0x00100000f9f57810 */ /* 0x000fe20007ffe0ff */
[----:B------:R-:W-:Y:S01]  /*4dfb0*/  IMAD.WIDE R216, R3, 0x4, R216 ;  /* 0x0000000403d87825 */ /* 0x000fe200078e02d8 */
[----:B------:R-:W-:-:S03]  /*4dfc0*/  IADD3 R244, R249, 0x100000, RZ ;  /* 0x00100000f9f47810 */ /* 0x000fc60007ffe0ff */
[C---:B------:R-:W-:Y:S01]  /*4dfd0*/  IMAD.WIDE R218, R3.reuse, 0x4, R218 ;  /* 0x0000000403da7825 */ /* 0x040fe200078e02da */
[----:B------:R1:W-:Y:S03]  /*4dfe0*/  LDGSTS.E [R245+-0x4ce00], [R216.64], P6 ;  /* 0xb3200000d8f57fae */ /* 0x0003e6000b121844 */
[----:B------:R-:W-:Y:S01]  /*4dff0*/  IMAD.WIDE R220, R3, 0x4, R250 ;  /* 0x0000000403dc7825 */ /* 0x000fe200078e02fa */
[C---:B------:R-:W-:Y:S01]  /*4e000*/  IADD3 R251, R249.reuse, 0x100000, RZ ;  /* 0x00100000f9fb7810 */ /* 0x040fe20007ffe0ff */
[----:B------:R1:W-:Y:S01]  /*4e010*/  LDGSTS.E [R244+-0x4be00], [R218.64], P6 ;  /* 0xb4200000daf47fae */ /* 0x0003e2000b121844 */
[----:B------:R-:W-:Y:S01]  /*4e020*/  IADD3 R250, R249, 0x100000, RZ ;  /* 0x00100000f9fa7810 */ /* 0x000fe20007ffe0ff */
[C---:B------:R-:W-:Y:S02]  /*4e030*/  IMAD.WIDE R222, R3.reuse, 0x4, R222 ;  /* 0x0000000403de7825 */ /* 0x040fe400078e02de */
[----:B------:R2:W-:Y:S02]  /*4e040*/  LDGSTS.E [R0+-0x4ae00], [R220.64], P6 ;  /* 0xb5200000dc007fae */ /* 0x0005e4000b121844 */
[----:B------:R-:W-:-:S02]  /*4e050*/  IMAD.WIDE R224, R3, 0x4, R224 ;  /* 0x0000000403e07825 */ /* 0x000fc400078e02e0 */
[----:B------:R3:W-:Y:S01]  /*4e060*/  LDGSTS.E [R251+-0x49e00], [R222.64], P6 ;  /* 0xb6200000defb7fae */ /* 0x0007e2000b121844 */
[----:B-1----:R-:W-:Y:S01]  /*4e070*/  LOP3.LUT R252, R252, 0x7f, RZ, 0xc0, !PT ;  /* 0x0000007ffcfc7812 */ /* 0x002fe200078ec0ff */
[C---:B------:R-:W-:Y:S02]  /*4e080*/  IMAD.WIDE R226, R3.reuse, 0x4, R226 ;  /* 0x0000000403e27825 */ /* 0x040fe400078e02e2 */
[----:B------:R3:W-:Y:S02]  /*4e090*/  LDGSTS.E [R250+-0x48e00], [R224.64], P6 ;  /* 0xb7200000e0fa7fae */ /* 0x0007e4000b121844 */
[----:B------:R-:W-:Y:S02]  /*4e0a0*/  IMAD.SHL.U32 R252, R252, 0x4, RZ ;  /* 0x00000004fcfc7824 */ /* 0x000fe400078e00ff */
[----:B------:R1:W-:Y:S01]  /*4e0b0*/  LDGSTS.E [R245+-0x47e00], [R226.64], P6 ;  /* 0xb8200000e2f57fae */ /* 0x0003e2000b121844 */
[----:B------:R-:W-:-:S04]  /*4e0c0*/  IMAD.WIDE R228, R3, 0x4, R228 ;  /* 0x0000000403e47825 */ /* 0x000fc800078e02e4 */
[C---:B------:R-:W-:Y:S01]  /*4e0d0*/  IMAD.WIDE R230, R3.reuse, 0x4, R230 ;  /* 0x0000000403e67825 */ /* 0x040fe200078e02e6 */
[----:B------:R-:W-:Y:S01]  /*4e0e0*/  LOP3.LUT R248, R252, 0x20, RZ, 0x3c, !PT ;  /* 0x00000020fcf87812 */ /* 0x000fe200078e3cff */
[----:B------:R1:W-:Y:S02]  /*4e0f0*/  LDGSTS.E [R244+-0x46e00], [R228.64], P6 ;  /* 0xb9200000e4f47fae */ /* 0x0003e4000b121844 */
[C---:B------:R-:W-:Y:S02]  /*4e100*/  IMAD.WIDE R232, R3.reuse, 0x4, R232 ;  /* 0x0000000403e87825 */ /* 0x040fe400078e02e8 */
[----:B------:R1:W-:Y:S02]  /*4e110*/  LDGSTS.E [R0+-0x45e00], [R230.64], P6 ;  /* 0xba200000e6007fae */ /* 0x0003e4000b121844 */
[----:B------:R-:W-:-:S04]  /*4e120*/  IMAD.WIDE R234, R3, 0x4, R234 ;  /* 0x0000000403ea7825 */ /* 0x000fc800078e02ea */
[C---:B------:R-:W-:Y:S01]  /*4e130*/  IMAD.WIDE R236, R3.reuse, 0x4, R236 ;  /* 0x0000000403ec7825 */ /* 0x040fe200078e02ec */
[----:B------:R3:W-:Y:S03]  /*4e140*/  LDGSTS.E [R251+-0x44e00], [R232.64], P6 ;  /* 0xbb200000e8fb7fae */ /* 0x0007e6000b121844 */
[C---:B------:R-:W-:Y:S01]  /*4e150*/  IMAD.WIDE R238, R3.reuse, 0x4, R238 ;  /* 0x0000000403ee7825 */ /* 0x040fe200078e02ee */
[----:B------:R3:W-:Y:S01]  /*4e160*/  LDGSTS.E [R250+-0x43e00], [R234.64], P6 ;  /* 0xbc200000eafa7fae */ /* 0x0007e2000b121844 */
[C---:B------:R-:W-:Y:S02]  /*4e170*/  IADD3 R11, R248.reuse, 0x100000, RZ ;  /* 0x00100000f80b7810 */ /* 0x040fe40007ffe0ff */
[C---:B------:R-:W-:Y:S01]  /*4e180*/  IMAD.WIDE R240, R3.reuse, 0x4, R240 ;  /* 0x0000000403f07825 */ /* 0x040fe200078e02f0 */
[----:B------:R1:W-:Y:S03]  /*4e190*/  LDGSTS.E [R245+-0x42e00], [R236.64], P6 ;  /* 0xbd200000ecf57fae */ /* 0x0003e6000b121844 */
[C---:B------:R-:W-:Y:S01]  /*4e1a0*/  IMAD.WIDE R18, R3.reuse, 0x4, R18 ;  /* 0x0000000403127825 */ /* 0x040fe200078e0212 */
[C---:B------:R-:W-:Y:S01]  /*4e1b0*/  IADD3 R10, R248.reuse, 0x100000, RZ ;  /* 0x00100000f80a7810 */ /* 0x040fe20007ffe0ff */
[----:B------:R1:W-:Y:S02]  /*4e1c0*/  LDGSTS.E [R244+-0x41e00], [R238.64], P6 ;  /* 0xbe200000eef47fae */ /* 0x0003e4000b121844 */
[C---:B--2---:R-:W-:Y:S01]  /*4e1d0*/  IMAD.WIDE R12, R3.reuse, 0x4, R12 ;  /* 0x00000004030c7825 */ /* 0x044fe200078e020c */
[C---:B------:R-:W-:Y:S01]  /*4e1e0*/  IADD3 R7, R248.reuse, 0x100000, RZ ;  /* 0x00100000f8077810 */ /* 0x040fe20007ffe0ff */
[----:B------:R2:W-:Y:S01]  /*4e1f0*/  LDGSTS.E [R0+-0x40e00], [R240.64], P6 ;  /* 0xbf200000f0007fae */ /* 0x0005e2000b121844 */
[----:B------:R-:W-:Y:S01]  /*4e200*/  IADD3 R6, R248, 0x100000, RZ ;  /* 0x00100000f8067810 */ /* 0x000fe20007ffe0ff */
[----:B---3--:R-:W-:-:S02]  /*4e210*/  IMAD.WIDE R250, R3, 0x4, R24 ;  /* 0x0000000403fa7825 */ /* 0x008fc400078e0218 */
[----:B------:R3:W-:Y:S02]  /*4e220*/  STL.64 [R1+0x28], R18 ;  /* 0x0000281201007387 */ /* 0x0007e40000100a00 */
[----:B-1----:R-:W-:Y:S02]  /*4e230*/  IMAD.WIDE R244, R3, 0x4, R22 ;  /* 0x0000000403f47825 */ /* 0x002fe400078e0216 */
[----:B------:R1:W-:Y:S01]  /*4e240*/  STL.64 [R1+0x10], R12 ;  /* 0x0000100c01007387 */ /* 0x0003e20000100a00 */
[----:B--2---:R-:W-:-:S03]  /*4e250*/  IADD3 R0, R248, 0x100000, RZ ;  /* 0x00100000f8007810 */ /* 0x004fc60007ffe0ff */
[----:B------:R3:W-:Y:S04]  /*4e260*/  LDGSTS.E [R11+-0x7fc00], [R18.64], P6 ;  /* 0x80400000120b7fae */ /* 0x0007e8000b121844 */
[----:B------:R1:W-:Y:S04]  /*4e270*/  LDGSTS.E [R10+-0x7ec00], [R12.64], P6 ;  /* 0x814000000c0a7fae */ /* 0x0003e8000b121844 */
[----:B------:R2:W-:Y:S04]  /*4e280*/  LDGSTS.E [R7+-0x7dc00], [R250.64], P6 ;  /* 0x82400000fa077fae */ /* 0x0005e8000b121844 */
[----:B------:R2:W-:Y:S01]  /*4e290*/  LDGSTS.E [R6+-0x7cc00], [R244.64], P6 ;  /* 0x83400000f4067fae */ /* 0x0005e2000b121844 */
[----:B---3--:R-:W-:-:S02]  /*4e2a0*/  IADD3 R19, R248, 0x100000, RZ ;  /* 0x00100000f8137810 */ /* 0x008fc40007ffe0ff */
[----:B------:R-:W-:Y:S01]  /*4e2b0*/  IADD3 R18, R248, 0x100000, RZ ;  /* 0x00100000f8127810 */ /* 0x000fe20007ffe0ff */
[----:B----4-:R-:W-:-:S05]  /*4e2c0*/  IMAD.WIDE R4, R3, 0x4, R4 ;  /* 0x0000000403047825 */ /* 0x010fca00078e0204 */
[----:B------:R3:W-:Y:S04]  /*4e2d0*/  STL.64 [R1+0x850], R4 ;  /* 0x0008500401007387 */ /* 0x0007e80000100a00 */
[----:B------:R-:W4:Y:S04]  /*4e2e0*/  LDL.LU.64 R24, [R1+0x1a98] ;  /* 0x001a980001187983 */ /* 0x000f280000300a00 */
[----:B------:R-:W4:Y:S04]  /*4e2f0*/  LDL.LU.64 R22, [R1+0x1a60] ;  /* 0x001a600001167983 */ /* 0x000f280000300a00 */
[----:B-1----:R-:W4:Y:S04]  /*4e300*/  LDL.LU.64 R12, [R1+0x1a28] ;  /* 0x001a2800010c7983 */ /* 0x002f280000300a00 */
[----:B------:R-:W4:Y:S04]  /*4e310*/  LDL.LU.64 R10, [R1+0x19f0] ;  /* 0x0019f000010a7983 */ /* 0x000f280000300a00 */
[----:B------:R3:W-:Y:S01]  /*4e320*/  LDGSTS.E [R0+-0x7bc00], [R4.64], P6 ;  /* 0x8440000004007fae */ /* 0x0007e2000b121844 */
[----:B------:R-:W-:-:S04]  /*4e330*/  IMAD.WIDE R26, R3, 0x4, R20 ;  /* 0x00000004031a7825 */ /* 0x000fc800078e0214 */
[C---:B------:R-:W-:Y:S01]  /*4e340*/  IMAD.WIDE R20, R3.reuse, 0x4, R16 ;  /* 0x0000000403147825 */ /* 0x040fe200078e0210 */
[----:B------:R1:W-:Y:S04]  /*4e350*/  LDGSTS.E [R19+-0x7ac00], [R26.64], P6 ;  /* 0x854000001a137fae */ /* 0x0003e8000b121844 */
[----:B---3--:R-:W3:Y:S01]  /*4e360*/  LDL.LU.64 R4, [R1+0x19c0] ;  /* 0x0019c00001047983 */ /* 0x008ee20000300a00 */
[----:B------:R-:W-:-:S03]  /*4e370*/  IMAD.WIDE R16, R3, 0x4, R14 ;  /* 0x0000000403107825 */ /* 0x000fc600078e020e */
[----:B------:R1:W-:Y:S01]  /*4e380*/  LDGSTS.E [R18+-0x79c00], [R20.64], P6 ;  /* 0x8640000014127fae */ /* 0x0003e2000b121844 */
[----:B------:R-:W-:-:S03]  /*4e390*/  IMAD.WIDE R14, R3, 0x4, R8 ;  /* 0x00000004030e7825 */ /* 0x000fc600078e0208 */
[----:B------:R-:W-:Y:S01]  /*4e3a0*/  STL.64 [R1+0x888], R26 ;  /* 0x0008881a01007387 */ /* 0x000fe20000100a00 */
[----:B------:R-:W-:-:S03]  /*4e3b0*/  IMAD.WIDE R8, R3, 0x4, R242 ;  /* 0x0000000403087825 */ /* 0x000fc600078e02f2 */
[----:B------:R1:W-:Y:S04]  /*4e3c0*/  STL.64 [R1+0x898], R20 ;  /* 0x0008981401007387 */ /* 0x0003e80000100a00 */
[----:B------:R1:W-:Y:S04]  /*4e3d0*/  STL.64 [R1+0x8c8], R16 ;  /* 0x0008c81001007387 */ /* 0x0003e80000100a00 */
[----:B------:R1:W-:Y:S04]  /*4e3e0*/  STL.64 [R1+0x8e8], R14 ;  /* 0x0008e80e01007387 */ /* 0x0003e80000100a00 */
[----:B------:R2:W-:Y:S04]  /*4e3f0*/  STL.64 [R1+0x900], R8 ;  /* 0x0009000801007387 */ /* 0x0005e80000100a00 */
[----:B------:R2:W-:Y:S04]  /*4e400*/  LDGSTS.E [R7+-0x78c00], [R16.64], P6 ;  /* 0x8740000010077fae */ /* 0x0005e8000b121844 */
[----:B-1----:R-:W3:Y:S04]  /*4e410*/  LDL.LU.64 R20, [R1+0x11a8] ;  /* 0x0011a80001147983 */ /* 0x002ee80000300a00 */
[----:B------:R1:W-:Y:S04]  /*4e420*/  LDGSTS.E [R6+-0x77c00], [R14.64], P6 ;  /* 0x884000000e067fae */ /* 0x0003e8000b121844 */
[----:B--2---:R-:W3:Y:S04]  /*4e430*/  LDL.LU.64 R16, [R1+0x1188] ;  /* 0x0011880001107983 */ /* 0x004ee80000300a00 */
[----:B------:R1:W-:Y:S04]  /*4e440*/  LDGSTS.E [R0+-0x76c00], [R8.64], P6 ;  /* 0x8940000008007fae */ /* 0x0003e8000b121844 */
[----:B-1----:R-:W3:Y:S04]  /*4e450*/  LDL.LU.64 R14, [R1+0x1168] ;  /* 0x00116800010e7983 */ /* 0x002ee80000300a00 */
[----:B------:R-:W3:Y:S04]  /*4e460*/  LDL.LU.64 R6, [R1+0x10a0] ;  /* 0x0010a00001067983 */ /* 0x000ee80000300a00 */
[----:B------:R-:W3:Y:S01]  /*4e470*/  LDL.LU.64 R242, [R1+0x1078] ;  /* 0x0010780001f27983 */ /* 0x000ee20000300a00 */
[----:B------:R-:W-:-:S02]  /*4e480*/  IADD3 R9, R248, 0x100000, RZ ;  /* 0x00100000f8097810 */ /* 0x000fc40007ffe0ff */
[----:B------:R-:W-:Y:S01]  /*4e490*/  IADD3 R8, R248, 0x100000, RZ ;  /* 0x00100000f8087810 */ /* 0x000fe20007ffe0ff */
[----:B----4-:R-:W-:-:S04]  /*4e4a0*/  IMAD.WIDE R24, R3, 0x4, R24 ;  /* 0x0000000403187825 */ /* 0x010fc800078e0218 */
[C---:B------:R-:W-:Y:S01]  /*4e4b0*/  IMAD.WIDE R22, R3.reuse, 0x4, R22 ;  /* 0x0000000403167825 */ /* 0x040fe200078e0216 */
[----:B------:R1:W-:Y:S03]  /*4e4c0*/  STL.64 [R1+0x938], R24 ;  /* 0x0009381801007387 */ /* 0x0003e60000100a00 */
[C---:B------:R-:W-:Y:S01]  /*4e4d0*/  IMAD.WIDE R12, R3.reuse, 0x4, R12 ;  /* 0x00000004030c7825 */ /* 0x040fe200078e020c */
[----:B------:R4:W-:Y:S03]  /*4e4e0*/  STL.64 [R1+0x948], R22 ;  /* 0x0009481601007387 */ /* 0x0009e60000100a00 */
[C---:B------:R-:W-:Y:S01]  /*4e4f0*/  IMAD.WIDE R10, R3.reuse, 0x4, R10 ;  /* 0x00000004030a7825 */ /* 0x040fe200078e020a */
[----:B------:R1:W-:Y:S04]  /*4e500*/  STL.64 [R1+0x978], R12 ;  /* 0x0009780c01007387 */ /* 0x0003e80000100a00 */
[----:B------:R1:W-:Y:S04]  /*4e510*/  STL.64 [R1+0x998], R10 ;  /* 0x0009980a01007387 */ /* 0x0003e80000100a00 */
[----:B------:R1:W-:Y:S04]  /*4e520*/  LDGSTS.E [R19+-0x75c00], [R24.64], P6 ;  /* 0x8a40000018137fae */ /* 0x0003e8000b121844 */
[----:B------:R4:W-:Y:S01]  /*4e530*/  LDGSTS.E [R18+-0x74c00], [R22.64], P6 ;  /* 0x8b40000016127fae */ /* 0x0009e2000b121844 */
[----:B---3--:R-:W-:-:S03]  /*4e540*/  IMAD.WIDE R4, R3, 0x4, R4 ;  /* 0x0000000403047825 */ /* 0x008fc600078e0204 */
[----:B------:R3:W-:Y:S04]  /*4e550*/  LDGSTS.E [R9+-0x73c00], [R12.64], P6 ;  /* 0x8c4000000c097fae */ /* 0x0007e8000b121844 */
[----:B------:R3:W-:Y:S04]  /*4e560*/  STL.64 [R1+0x9b0], R4 ;  /* 0x0009b00401007387 */ /* 0x0007e80000100a00 */
[----:B-1----:R-:W2:Y:S04]  /*4e570*/  LDL.LU.64 R24, [R1+0x1050] ;  /* 0x0010500001187983 */ /* 0x002ea80000300a00 */
[----:B----4-:R-:W4:Y:S04]  /*4e580*/  LDL.LU.64 R22, [R1+0x1030] ;  /* 0x0010300001167983 */ /* 0x010f280000300a00 */
[----:B------:R1:W-:Y:S04]  /*4e590*/  LDGSTS.E [R8+-0x72c00], [R10.64], P6 ;  /* 0x8d4000000a087fae */ /* 0x0003e8000b121844 */
[----:B---3--:R-:W3:Y:S04]  /*4e5a0*/  LDL.LU.64 R12, [R1+0xfb0] ;  /* 0x000fb000010c7983 */ /* 0x008ee80000300a00 */
[----:B------:R1:W-:Y:S04]  /*4e5b0*/  LDGSTS.E [R0+-0x71c00], [R4.64], P6 ;  /* 0x8e40000004007fae */ /* 0x0003e8000b121844 */
[----:B-1----:R-:W3:Y:S01]  /*4e5c0*/  LDL.LU.64 R10, [R1+0xf98] ;  /* 0x000f9800010a7983 */ /* 0x002ee20000300a00 */
[----:B------:R-:W-:-:S03]  /*4e5d0*/  IMAD.WIDE R26, R3, 0x4, R20 ;  /* 0x00000004031a7825 */ /* 0x000fc600078e0214 */
[----:B------:R-:W3:Y:S01]  /*4e5e0*/  LDL.LU.64 R4, [R1+0xf70] ;  /* 0x000f700001047983 */ /* 0x000ee20000300a00 */
[----:B------:R-:W-:-:S03]  /*4e5f0*/  IMAD.WIDE R20, R3, 0x4, R16 ;  /* 0x0000000403147825 */ /* 0x000fc600078e0210 */
[----:B------:R-:W-:Y:S04]  /*4e600*/  STL.64 [R1+0x9e8], R26 ;  /* 0x0009e81a01007387 */ /* 0x000fe80000100a00 */
[----:B------:R1:W-:Y:S01]  /*4e610*/  LDGSTS.E [R19+-0x70c00], [R26.64], P6 ;  /* 0x8f4000001a137fae */ /* 0x0003e2000b121844 */
[----:B------:R-:W-:-:S03]  /*4e620*/  IMAD.WIDE R16, R3, 0x4, R14 ;  /* 0x0000000403107825 */ /* 0x000fc600078e020e */
[----:B------:R1:W-:Y:S01]  /*4e630*/  STL.64 [R1+0x9f8], R20 ;  /* 0x0009f81401007387 */ /* 0x0003e20000100a00 */
[----:B------:R-:W-:-:S03]  /*4e640*/  IMAD.WIDE R14, R3, 0x4, R6 ;  /* 0x00000004030e7825 */ /* 0x000fc600078e0206 */
[----:B------:R1:W-:Y:S01]  /*4e650*/  STL.64 [R1+0xa28], R16 ;  /* 0x000a281001007387 */ /* 0x0003e20000100a00 */
[----:B------:R-:W-:-:S03]  /*4e660*/  IMAD.WIDE R6, R3, 0x4, R242 ;  /* 0x0000000403067825 */ /* 0x000fc600078e02f2 */
[----:B------:R1:W-:Y:S04]  /*4e670*/  STL.64 [R1+0xa48], R14 ;  /* 0x000a480e01007387 */ /* 0x0003e80000100a00 */
[----:B------:R1:W-:Y:S04]  /*4e680*/  LDGSTS.E [R18+-0x6fc00], [R20.64], P6 ;  /* 0x9040000014127fae */ /* 0x0003e8000b121844 */
[----:B------:R1:W-:Y:S04]  /*4e690*/  STL.64 [R1+0xa60], R6 ;  /* 0x000a600601007387 */ /* 0x0003e80000100a00 */
[----:B------:R1:W-:Y:S04]  /*4e6a0*/  LDGSTS.E [R9+-0x6ec00], [R16.64], P6 ;  /* 0x9140000010097fae */ /* 0x0003e8000b121844 */
[----:B-1----:R-:W3:Y:S04]  /*4e6b0*/  LDL.LU.64 R20, [R1+0xf50] ;  /* 0x000f500001147983 */ /* 0x002ee80000300a00 */
[----:B------:R1:W-:Y:S04]  /*4e6c0*/  LDGSTS.E [R8+-0x6dc00], [R14.64], P6 ;  /* 0x924000000e087fae */ /* 0x0003e8000b121844 */
[----:B------:R-:W3:Y:S04]  /*4e6d0*/  LDL.LU.64 R16, [R1+0xf28] ;  /* 0x000f280001107983 */ /* 0x000ee80000300a00 */
[----:B------:R1:W-:Y:S04]  /*4e6e0*/  LDGSTS.E [R0+-0x6cc00], [R6.64], P6 ;  /* 0x9340000006007fae */ /* 0x0003e8000b121844 */
[----:B-1----:R-:W3:Y:S04]  /*4e6f0*/  LDL.LU.64 R14, [R1+0xf08] ;  /* 0x000f0800010e7983 */ /* 0x002ee80000300a00 */
[----:B------:R-:W3:Y:S04]  /*4e700*/  LDL.LU.64 R8, [R1+0xee8] ;  /* 0x000ee80001087983 */ /* 0x000ee80000300a00 */
[----:B------:R-:W3:Y:S01]  /*4e710*/  LDL.LU.64 R242, [R1+0xec8] ;  /* 0x000ec80001f27983 */ /* 0x000ee20000300a00 */
[----:B------:R-:W-:-:S02]  /*4e720*/  IADD3 R7, R248, 0x100000, RZ ;  /* 0x00100000f8077810 */ /* 0x000fc40007ffe0ff */
[----:B------:R-:W-:Y:S01]  /*4e730*/  IADD3 R6, R248, 0x100000, RZ ;  /* 0x00100000f8067810 */ /* 0x000fe20007ffe0ff */
[----:B--2---:R-:W-:-:S04]  /*4e740*/  IMAD.WIDE R24, R3, 0x4, R24 ;  /* 0x0000000403187825 */ /* 0x004fc800078e0218 */
[C---:B----4-:R-:W-:Y:S01]  /*4e750*/  IMAD.WIDE R22, R3.reuse, 0x4, R22 ;  /* 0x0000000403167825 */ /* 0x050fe200078e0216 */
[----:B------:R1:W-:Y:S03]  /*4e760*/  STL.64 [R1+0xa98], R24 ;  /* 0x000a981801007387 */ /* 0x0003e60000100a00 */
[C---:B---3--:R-:W-:Y:S01]  /*4e770*/  IMAD.WIDE R12, R3.reuse, 0x4, R12 ;  /* 0x00000004030c7825 */ /* 0x048fe200078e020c */
[----:B------:R2:W-:Y:S03]  /*4e780*/  STL.64 [R1+0xaa8], R22 ;  /* 0x000aa81601007387 */ /* 0x0005e60000100a00 */
[C---:B------:R-:W-:Y:S01]  /*4e790*/  IMAD.WIDE R10, R3.reuse, 0x4, R10 ;  /* 0x00000004030a7825 */ /* 0x040fe200078e020a */
[----:B------:R2:W-:Y:S03]  /*4e7a0*/  STL.64 [R1+0xab8], R12 ;  /* 0x000ab80c01007387 */ /* 0x0005e60000100a00 */
[C---:B------:R-:W-:Y:S01]  /*4e7b0*/  IMAD.WIDE R4, R3.reuse, 0x4, R4 ;  /* 0x0000000403047825 */ /* 0x040fe200078e0204 */
[----:B------:R4:W-:Y:S04]  /*4e7c0*/  STL.64 [R1+0xad8], R10 ;  /* 0x000ad80a01007387 */ /* 0x0009e80000100a00 */
[----:B------:R1:W-:Y:S04]  /*4e7d0*/  LDGSTS.E [R19+-0x6bc00], [R24.64], P6 ;  /* 0x9440000018137fae */ /* 0x0003e8000b121844 */
[----:B------:R2:W-:Y:S04]  /*4e7e0*/  STL.64 [R1+0xaf0], R4 ;  /* 0x000af00401007387 */ /* 0x0005e80000100a00 */
[----:B------:R2:W-:Y:S04]  /*4e7f0*/  LDGSTS.E [R18+-0x6ac00], [R22.64], P6 ;  /* 0x9540000016127fae */ /* 0x0005e8000b121844 */
[----:B-1----:R-:W3:Y:S04]  /*4e800*/  LDL.LU.64 R24, [R1+0xea8] ;  /* 0x000ea80001187983 */ /* 0x002ee80000300a00 */
[----:B------:R1:W-:Y:S04]  /*4e810*/  LDGSTS.E [R7+-0x69c00], [R12.64], P6 ;  /* 0x964000000c077fae */ /* 0x0003e8000b121844 */
[----:B--2---:R-:W2:Y:S04]  /*4e820*/  LDL.LU.64 R22, [R1+0xe80] ;  /* 0x000e800001167983 */ /* 0x004ea80000300a00 */
[----:B------:R4:W-:Y:S04]  /*4e830*/  LDGSTS.E [R6+-0x68c00], [R10.64], P6 ;  /* 0x974000000a067fae */ /* 0x0009e8000b121844 */
[----:B-1----:R-:W2:Y:S04]  /*4e840*/  LDL.LU.64 R12, [R1+0xe60] ;  /* 0x000e6000010c7983 */ /* 0x002ea80000300a00 */
[----:B------:R1:W-:Y:S04]  /*4e850*/  LDGSTS.E [R0+-0x67c00], [R4.64], P6 ;  /* 0x9840000004007fae */ /* 0x0003e8000b121844 */
[----:B----4-:R-:W4:Y:S01]  /*4e860*/  LDL.LU.64 R10, [R1+0xe40] ;  /* 0x000e4000010a7983 */ /* 0x010f220000300a00 */
[----:B------:R-:W-:-:S03]  /*4e870*/  IMAD.WIDE R26, R3, 0x4, R20 ;  /* 0x00000004031a7825 */ /* 0x000fc600078e0214 */
[----:B-1----:R-:W4:Y:S01]  /*4e880*/  LDL.LU.64 R4, [R1+0xdd0] ;  /* 0x000dd00001047983 */ /* 0x002f220000300a00 */
[----:B------:R-:W-:-:S03]  /*4e890*/  IMAD.WIDE R20, R3, 0x4, R16 ;  /* 0x0000000403147825 */ /* 0x000fc600078e0210 */
[----:B------:R1:W-:Y:S01]  /*4e8a0*/  LDGSTS.E [R19+-0x66c00], [R26.64], P6 ;  /* 0x994000001a137fae */ /* 0x0003e2000b121844 */
[----:B------:R-:W-:-:S03]  /*4e8b0*/  IMAD.WIDE R16, R3, 0x4, R14 ;  /* 0x0000000403107825 */ /* 0x000fc600078e020e */
[----:B------:R-:W-:Y:S01]  /*4e8c0*/  STL.64 [R1+0xaf8], R26 ;  /* 0x000af81a01007387 */ /* 0x000fe20000100a00 */
[----:B------:R-:W-:-:S03]  /*4e8d0*/  IMAD.WIDE R14, R3, 0x4, R8 ;  /* 0x00000004030e7825 */ /* 0x000fc600078e0208 */
[----:B------:R1:W-:Y:S01]  /*4e8e0*/  LDGSTS.E [R18+-0x65c00], [R20.64], P6 ;  /* 0x9a40000014127fae */ /* 0x0003e2000b121844 */
[----:B------:R-:W-:-:S03]  /*4e8f0*/  IMAD.WIDE R8, R3, 0x4, R242 ;  /* 0x0000000403087825 */ /* 0x000fc600078e02f2 */
[----:B------:R1:W-:Y:S04]  /*4e900*/  STL.64 [R1+0xb00], R20 ;  /* 0x000b001401007387 */ /* 0x0003e80000100a00 */
[----:B------:R1:W-:Y:S04]  /*4e910*/  STL.64 [R1+0xb08], R16 ;  /* 0x000b081001007387 */ /* 0x0003e80000100a00 */
[----:B------:R1:W-:Y:S04]  /*4e920*/  STL.64 [R1+0xb10], R14 ;  /* 0x000b100e01007387 */ /* 0x0003e80000100a00 */
[----:B------:R1:W-:Y:S04]  /*4e930*/  STL.64 [R1+0xb18], R8 ;  /* 0x000b180801007387 */ /* 0x0003e80000100a00 */
[----:B------:R1:W-:Y:S04]  /*4e940*/  LDGSTS.E [R7+-0x64c00], [R16.64], P6 ;  /* 0x9b40000010077fae */ /* 0x0003e8000b121844 */
[----:B-1----:R-:W4:Y:S04]  /*4e950*/  LDL.LU.64 R20, [R1+0xdb0] ;  /* 0x000db00001147983 */ /* 0x002f280000300a00 */
[----:B------:R1:W-:Y:S04]  /*4e960*/  LDGSTS.E [R6+-0x63c00], [R14.64], P6 ;  /* 0x9c4000000e067fae */ /* 0x0003e8000b121844 */
[----:B------:R-:W4:Y:S04]  /*4e970*/  LDL.LU.64 R16, [R1+0xd98] ;  /* 0x000d980001107983 */ /* 0x000f280000300a00 */
[----:B------:R1:W-:Y:S04]  /*4e980*/  LDGSTS.E [R0+-0x62c00], [R8.64], P6 ;  /* 0x9d40000008007fae */ /* 0x0003e8000b121844 */
[----:B-1----:R-:W4:Y:S04]  /*4e990*/  LDL.LU.64 R14, [R1+0xd88] ;  /* 0x000d8800010e7983 */ /* 0x002f280000300a00 */
[----:B------:R-:W4:Y:S04]  /*4e9a0*/  LDL.LU.64 R6, [R1+0xd78] ;  /* 0x000d780001067983 */ /* 0x000f280000300a00 */
[----:B------:R-:W4:Y:S01]  /*4e9b0*/  LDL.LU.64 R242, [R1+0xd68] ;  /* 0x000d680001f27983 */ /* 0x000f220000300a00 */
[----:B------:R-:W-:-:S02]  /*4e9c0*/  IADD3 R9, R248, 0x100000, RZ ;  /* 0x00100000f8097810 */ /* 0x000fc40007ffe0ff */
[----:B------:R-:W-:Y:S01]  /*4e9d0*/  IADD3 R8, R248, 0x100000, RZ ;  /* 0x00100000f8087810 */ /* 0x000fe20007ffe0ff */
[----:B---3--:R-:W-:-:S04]  /*4e9e0*/  IMAD.WIDE R24, R3, 0x4, R24 ;  /* 0x0000000403187825 */ /* 0x008fc800078e0218 */
[C---:B--2---:R-:W-:Y:S01]  /*4e9f0*/  IMAD.WIDE R22, R3.reuse, 0x4, R22 ;  /* 0x0000000403167825 */ /* 0x044fe200078e0216 */
[----:B------:R1:W-:Y:S03]  /*4ea00*/  STL.64 [R1+0xb20], R24 ;  /* 0x000b201801007387 */ /* 0x0003e60000100a00 */
[C---:B------:R-:W-:Y:S01]  /*4ea10*/  IMAD.WIDE R12, R3.reuse, 0x4, R12 ;  /* 0x00000004030c7825 */ /* 0x040fe200078e020c */
[----:B------:R2:W-:Y:S03]  /*4ea20*/  STL.64 [R1+0xb28], R22 ;  /* 0x000b281601007387 */ /* 0x0005e60000100a00 */
[C---:B----4-:R-:W-:Y:S01]  /*4ea30*/  IMAD.WIDE R10, R3.reuse, 0x4, R10 ;  /* 0x00000004030a7825 */ /* 0x050fe200078e020a */
[----:B------:R3:W-:Y:S03]  /*4ea40*/  STL.64 [R1+0xb30], R12 ;  /* 0x000b300c01007387 */ /* 0x0007e60000100a00 */
[C---:B------:R-:W-:Y:S01]  /*4ea50*/  IMAD.WIDE R4, R3.reuse, 0x4, R4 ;  /* 0x0000000403047825 */ /* 0x040fe200078e0204 */
[----:B------:R2:W-:Y:S04]  /*4ea60*/  STL.64 [R1+0xb38], R10 ;  /* 0x000b380a01007387 */ /* 0x0005e80000100a00 */
[----:B------:R1:W-:Y:S04]  /*4ea70*/  LDGSTS.E [R19+-0x61c00], [R24.64], P6 ;  /* 0x9e40000018137fae */ /* 0x0003e8000b121844 */
[----:B------:R2:W-:Y:S04]  /*4ea80*/  STL.64 [R1+0xb40], R4 ;  /* 0x000b400401007387 */ /* 0x0005e80000100a00 */
[----:B------:R2:W-:Y:S04]  /*4ea90*/  LDGSTS.E [R18+-0x60c00], [R22.64], P6 ;  /* 0x9f40000016127fae */ /* 0x0005e8000b121844 */
[----:B-1----:R-:W4:Y:S04]  /*4eaa0*/  LDL.LU.64 R24, [R1+0xd58] ;  /* 0x000d580001187983 */ /* 0x002f280000300a00 */
[----:B------:R3:W-:Y:S04]  /*4eab0*/  LDGSTS.E [R9+-0x5fc00], [R12.64], P6 ;  /* 0xa04000000c097fae */ /* 0x0007e8000b121844 */
[----:B--2---:R-:W2:Y:S04]  /*4eac0*/  LDL.LU.64 R22, [R1+0xd48] ;  /* 0x000d480001167983 */ /* 0x004ea80000300a00 */
[----:B------:R1:W-:Y:S04]  /*4ead0*/  LDGSTS.E [R8+-0x5ec00], [R10.64], P6 ;  /* 0xa14000000a087fae */ /* 0x0003e8000b121844 */
[----:B---3--:R-:W3:Y:S04]  /*4eae0*/  LDL.LU.64 R12, [R1+0xd30] ;  /* 0x000d3000010c7983 */ /* 0x008ee80000300a00 */
[----:B------:R1:W-:Y:S04]  /*4eaf0*/  LDGSTS.E [R0+-0x5dc00], [R4.64], P6 ;  /* 0xa240000004007fae */ /* 0x0003e8000b121844 */
[----:B-1----:R-:W3:Y:S01]  /*4eb00*/  LDL.LU.64 R10, [R1+0xd20] ;  /* 0x000d2000010a7983 */ /* 0x002ee20000300a00 */
[----:B------:R-:W-:-:S03]  /*4eb10*/  IMAD.WIDE R26, R3, 0x4, R20 ;  /* 0x00000004031a7825 */ /* 0x000fc600078e0214 */
[----:B------:R-:W3:Y:S01]  /*4eb20*/  LDL.LU.64 R4, [R1+0xd00] ;  /* 0x000d000001047983 */ /* 0x000ee20000300a00 */
        /* <DEDUP_REMOVED lines=21> */
[----:B----4-:R-:W-:-:S04]  /*4ec80*/  IMAD.WIDE R24, R3, 0x4, R24 ;  /* 0x0000000403187825 */ /* 0x010fc800078e0218 */
[C---:B--2---:R-:W-:Y:S01]  /*4ec90*/  IMAD.WIDE R22, R3.reuse, 0x4, R22 ;  /* 0x0000000403167825 */ /* 0x044fe200078e0216 */
        /* <DEDUP_REMOVED lines=76> */
[----:B------:R-:W1:Y:S04]  /*4f160*/  S2R R252, SR_TID.X ;  /* 0x0000000000fc7919 */ /* 0x000e680000002100 */
[----:B-1----:R-:W3:Y:S04]  /*4f170*/  LDL.LU.64 R14, [R1+0x1d60] ;  /* 0x001d6000010e7983 */ /* 0x002ee80000300a00 */
[----:B------:R-:W3:Y:S04]  /*4f180*/  LDL.LU.64 R8, [R1+0x1d38] ;  /* 0x001d380001087983 */ /* 0x000ee80000300a00 */
[----:B------:R-:W3:Y:S04]  /*4f190*/  LDL.LU.64 R242, [R1+0x1d10] ;  /* 0x001d100001f27983 */ /* 0x000ee80000300a00 */
[----:B------:R1:W-:Y:S01]  /*4f1a0*/  LDGSTS.E [R0+-0x44c00], [R6.64], P6 ;  /* 0xbb40000006007fae */ /* 0x0003e2000b121844 */
[----:B------:R-:W-:-:S05]  /*4f1b0*/  LOP3.LUT R252, R252, 0x7f, RZ, 0xc0, !PT ;  /* 0x0000007ffcfc7812 */ /* 0x000fca00078ec0ff */
[----:B------:R-:W-:Y:S01]  /*4f1c0*/  IMAD.SHL.U32 R249, R252, 0x4, RZ ;  /* 0x00000004fcf97824 */ /* 0x000fe200078e00ff */
[----:B-1----:R-:W-:-:S04]  /*4f1d0*/  IADD3 R7, R248, 0x100000, RZ ;  /* 0x00100000f8077810 */ /* 0x002fc80007ffe0ff */
[----:B------:R-:W-:Y:S02]  /*4f1e0*/  LOP3.LUT R252, R249, 0x30, RZ, 0x3c, !PT ;  /* 0x00000030f9fc7812 */ /* 0x000fe400078e3cff */
[----:B------:R-:W-:Y:S02]  /*4f1f0*/  IADD3 R6, R248, 0x100000, RZ ;  /* 0x00100000f8067810 */ /* 0x000fe40007ffe0ff */
        /* <DEDUP_REMOVED lines=22> */
[----:B------:R-:W-:Y:S01]  /*4f360*/  IMAD.WIDE R20, R3, 0x4, R16 ;  /* 0x0000000403147825 */ /* 0x000fe200078e0210 */
[----:B------:R-:W-:-:S03]  /*4f370*/  IADD3 R19, R252, 0x100000, RZ ;  /* 0x00100000fc137810 */ /* 0x000fc60007ffe0ff */
[C---:B------:R-:W-:Y:S01]  /*4f380*/  IMAD.WIDE R16, R3.reuse, 0x4, R14 ;  /* 0x0000000403107825 */ /* 0x040fe200078e020e */
[C---:B------:R-:W-:Y:S01]  /*4f390*/  IADD3 R18, R252.reuse, 0x100000, RZ ;  /* 0x00100000fc127810 */ /* 0x040fe20007ffe0ff */
[----:B------:R-:W-:Y:S02]  /*4f3a0*/  STL.64 [R1+0xc50], R26 ;  /* 0x000c501a01007387 */ /* 0x000fe40000100a00 */
[C---:B------:R-:W-:Y:S01]  /*4f3b0*/  IMAD.WIDE R14, R3.reuse, 0x4, R8 ;  /* 0x00000004030e7825 */ /* 0x040fe200078e0208 */
[C---:B------:R-:W-:Y:S01]  /*4f3c0*/  IADD3 R7, R252.reuse, 0x100000, RZ ;  /* 0x00100000fc077810 */ /* 0x040fe20007ffe0ff */
[----:B------:R1:W-:Y:S02]  /*4f3d0*/  STL.64 [R1+0xc58], R20 ;  /* 0x000c581401007387 */ /* 0x0003e40000100a00 */
[----:B------:R-:W-:Y:S01]  /*4f3e0*/  IMAD.WIDE R8, R3, 0x4, R242 ;  /* 0x0000000403087825 */ /* 0x000fe200078e02f2 */
[C---:B------:R-:W-:Y:S01]  /*4f3f0*/  IADD3 R6, R252.reuse, 0x100000, RZ ;  /* 0x00100000fc067810 */ /* 0x040fe20007ffe0ff */
[----:B------:R1:W-:Y:S04]  /*4f400*/  STL.64 [R1+0xc60], R16 ;  /* 0x000c601001007387 */ /* 0x0003e80000100a00 */
[----:B------:R1:W-:Y:S04]  /*4f410*/  LDGSTS.E [R19+-0x7ea00], [R26.64], P6 ;  /* 0x816000001a137fae */ /* 0x0003e8000b121844 */
[----:B------:R1:W-:Y:S04]  /*4f420*/  STL.64 [R1+0xc78], R14 ;  /* 0x000c780e01007387 */ /* 0x0003e80000100a00 */
[----:B------:R1:W-:Y:S04]  /*4f430*/  LDGSTS.E [R18+-0x7da00], [R20.64], P6 ;  /* 0x8260000014127fae */ /* 0x0003e8000b121844 */
        /* <DEDUP_REMOVED lines=37> */
[----:B------:R1:W-:Y:S01]  /*4f690*/  STL.64 [R1+0xcc0], R20 ;  /* 0x000cc01401007387 */ /* 0x0003e20000100a00 */
[----:B------:R-:W-:-:S03]  /*4f6a0*/  IMAD.WIDE R6, R3, 0x4, R242 ;  /* 0x0000000403067825 */ /* 0x000fc600078e02f2 */
[----:B------:R1:W-:Y:S04]  /*4f6b0*/  STL.64 [R1+0xcc8], R16 ;  /* 0x000cc81001007387 */ /* 0x0003e80000100a00 */
        /* <DEDUP_REMOVED lines=183> */
[----:B------:R-:W-:Y:S03]  /*50230*/  STL.64 [R1+0xe30], R24 ;  /* 0x000e301801007387 */ /* 0x000fe60000100a00 */
[C---:B---3--:R-:W-:Y:S01]  /*50240*/  IMAD.WIDE R12, R3.reuse, 0x4, R12 ;  /* 0x00000004030c7825 */ /* 0x048fe200078e020c */
[----:B------:R1:W-:Y:S03]  /*50250*/  STL.64 [R1+0xe28], R22 ;  /* 0x000e281601007387 */ /* 0x0003e60000100a00 */
[C---:B------:R-:W-:Y:S01]  /*50260*/  IMAD.WIDE R10, R3.reuse, 0x4, R10 ;  /* 0x00000004030a7825 */ /* 0x040fe200078e020a */
[----:B------:R-:W-:Y:S04]  /*50270*/  STL.64 [R1+0xe20], R12 ;  /* 0x000e200c01007387 */ /* 0x000fe80000100a00 */
[----:B------:R2:W-:Y:S01]  /*50280*/  LDGSTS.E [R19+-0x47a00], [R24.64], P6 ;  /* 0xb860000018137fae */ /* 0x0005e2000b121844 */
[----:B------:R-:W-:-:S03]  /*50290*/  IMAD.WIDE R4, R3, 0x4, R4 ;  /* 0x0000000403047825 */ /* 0x000fc600078e0204 */
        /* <DEDUP_REMOVED lines=9> */
[----:B------:R-:W2:Y:S01]  /*50330*/  LDL.LU.64 R6, [R1+0x1e58] ;  /* 0x001e580001067983 */ /* 0x000ea20000300a00 */
[----:B----4-:R-:W-:-:S03]  /*50340*/  LOP3.LUT R4, R249, 0x40, RZ, 0x3c, !PT ;  /* 0x00000040f9047812 */ /* 0x010fc600078e3cff */
[----:B------:R-:W4:Y:S01]  /*50350*/  LDL.LU.64 R248, [R1+0x1e38] ;  /* 0x001e380001f87983 */ /* 0x000f220000300a00 */
[----:B------:R-:W-:Y:S01]  /*50360*/  IMAD.WIDE R26, R3, 0x4, R20 ;  /* 0x00000004031a7825 */ /* 0x000fe200078e0214 */
[----:B------:R-:W-:-:S03]  /*50370*/  IADD3 R24, R252, 0x100000, RZ ;  /* 0x00100000fc187810 */ /* 0x000fc60007ffe0ff */
[C---:B------:R-:W-:Y:S01]  /*50380*/  IMAD.WIDE R20, R3.reuse, 0x4, R16 ;  /* 0x0000000403147825 */ /* 0x040fe200078e0210 */
[C---:B------:R-:W-:Y:S01]  /*50390*/  IADD3 R13, R252.reuse, 0x100000, RZ ;  /* 0x00100000fc0d7810 */ /* 0x040fe20007ffe0ff */
[----:B------:R-:W-:Y:S02]  /*503a0*/  STL.64 [R1+0xd40], R26 ;  /* 0x000d401a01007387 */ /* 0x000fe40000100a00 */
[----:B------:R-:W-:Y:S01]  /*503b0*/  IMAD.WIDE R16, R3, 0x4, R14 ;  /* 0x0000000403107825 */ /* 0x000fe200078e020e */
[----:B------:R-:W-:-:S03]  /*503c0*/  IADD3 R12, R252, 0x100000, RZ ;  /* 0x00100000fc0c7810 */ /* 0x000fc60007ffe0ff */
[C---:B------:R-:W-:Y:S01]  /*503d0*/  IMAD.WIDE R8, R3.reuse, 0x4, R8 ;  /* 0x0000000403087825 */ /* 0x040fe200078e0208 */
[----:B------:R1:W-:Y:S03]  /*503e0*/  STL.64 [R1+0xc88], R20 ;  /* 0x000c881401007387 */ /* 0x0003e60000100a00 */
        /* <DEDUP_REMOVED lines=11> */
[----:B------:R-:W4:Y:S04]  /*504a0*/  LDL.LU.64 R12, [R1+0x1dd0] ;  /* 0x001dd000010c7983 */ /* 0x000f280000300a00 */
[----:B-1----:R-:W4:Y:S04]  /*504b0*/  LDL.LU.64 R8, [R1+0x1da8] ;  /* 0x001da80001087983 */ /* 0x002f280000300a00 */
[----:B------:R-:W4:Y:S01]  /*504c0*/  LDL.LU.64 R242, [R1+0x1d80] ;  /* 0x001d800001f27983 */ /* 0x000f220000300a00 */
[----:B------:R-:W-:-:S02]  /*504d0*/  IADD3 R0, R4, 0x100000, RZ ;  /* 0x0010000004007810 */ /* 0x000fc40007ffe0ff */
[----:B------:R-:W-:-:S03]  /*504e0*/  IADD3 R24, R4, 0x100000, RZ ;  /* 0x0010000004187810 */ /* 0x000fc60007ffe0ff */
[----:B------:R1:W-:Y:S02]  /*504f0*/  LDGSTS.E [R0+-0x7e800], [R14.64], P6 ;  /* 0x818000000e007fae */ /* 0x0003e4000b121844 */
[C---:B-1----:R-:W-:Y:S02]  /*50500*/  IADD3 R15, R4.reuse, 0x100000, RZ ;  /* 0x00100000040f7810 */ /* 0x042fe40007ffe0ff */
[----:B------:R-:W-:Y:S01]  /*50510*/  IADD3 R14, R4, 0x100000, RZ ;  /* 0x00100000040e7810 */ /* 0x000fe20007ffe0ff */
[----:B---3--:R-:W-:-:S04]  /*50520*/  IMAD.WIDE R26, R3, 0x4, R22 ;  /* 0x00000004031a7825 */ /* 0x008fc800078e0216 */
[C---:B--2---:R-:W-:Y:S01]  /*50530*/  IMAD.WIDE R22, R3.reuse, 0x4, R18 ;  /* 0x0000000403167825 */ /* 0x044fe200078e0212 */
[----:B------:R-:W-:Y:S04]  /*50540*/  STL.64 [R1+0xe78], R26 ;  /* 0x000e781a01007387 */ /* 0x000fe80000100a00 */
[----:B------:R1:W-:Y:S01]  /*50550*/  LDGSTS.E [R24+-0x7d800], [R26.64], P6 ;  /* 0x828000001a187fae */ /* 0x0003e2000b121844 */
[----:B------:R-:W-:-:S03]  /*50560*/  IMAD.WIDE R18, R3, 0x4, R10 ;  /* 0x0000000403127825 */ /* 0x000fc600078e020a */
[----:B------:R2:W-:Y:S01]  /*50570*/  STL.64 [R1+0xe80], R22 ;  /* 0x000e801601007387 */ /* 0x0005e20000100a00 */
[----:B------:R-:W-:-:S03]  /*50580*/  IMAD.WIDE R6, R3, 0x4, R6 ;  /* 0x0000000403067825 */ /* 0x000fc600078e0206 */
[----:B------:R3:W-:Y:S04]  /*50590*/  STL.64 [R1+0xe90], R18 ;  /* 0x000e901201007387 */ /* 0x0007e80000100a00 */
[----:B------:R2:W-:Y:S01]  /*505a0*/  LDGSTS.E [R15+-0x7c800], [R22.64], P6 ;  /* 0x83800000160f7fae */ /* 0x0005e2000b121844 */
[----:B----4-:R-:W-:-:S03]  /*505b0*/  IMAD.WIDE R10, R3, 0x4, R248 ;  /* 0x00000004030a7825 */ /* 0x010fc600078e02f8 */
[----:B------:R4:W-:Y:S04]  /*505c0*/  STL.64 [R1+0xe98], R6 ;  /* 0x000e980601007387 */ /* 0x0009e80000100a00 */
[----:B------:R1:W-:Y:S04]  /*505d0*/  STL.64 [R1+0xea0], R10 ;  /* 0x000ea00a01007387 */ /* 0x0003e80000100a00 */
[----:B------:R3:W-:Y:S04]  /*505e0*/  LDGSTS.E [R14+-0x7b800], [R18.64], P6 ;  /* 0x84800000120e7fae */ /* 0x0007e8000b121844 */
[----:B--2---:R-:W2:Y:S04]  /*505f0*/  LDL.LU.64 R22, [R1+0x1d58] ;  /* 0x001d580001167983 */ /* 0x004ea80000300a00 */
[----:B------:R4:W-:Y:S04]  /*50600*/  LDGSTS.E [R5+-0x7a800], [R6.64], P6 ;  /* 0x8580000006057fae */ /* 0x0009e8000b121844 */
[----:B---3--:R-:W3:Y:S04]  /*50610*/  LDL.LU.64 R18, [R1+0x1d30] ;  /* 0x001d300001127983 */ /* 0x008ee80000300a00 */
[----:B------:R-:W3:Y:S04]  /*50620*/  LDL.LU.64 R14, [R1+0x1d08] ;  /* 0x001d0800010e7983 */ /* 0x000ee80000300a00 */
[----:B----4-:R-:W4:Y:S04]  /*50630*/  LDL.LU.64 R6, [R1+0x1ce0] ;  /* 0x001ce00001067983 */ /* 0x010f280000300a00 */
[----:B------:R-:W4:Y:S04]  /*50640*/  LDL.LU.64 R248, [R1+0x1cb8] ;  /* 0x001cb80001f87983 */ /* 0x000f280000300a00 */
[----:B------:R1:W-:Y:S02]  /*50650*/  LDGSTS.E [R0+-0x79800], [R10.64], P6 ;  /* 0x868000000a007fae */ /* 0x0003e4000b121844 */
[----:B-1----:R-:W-:-:S04]  /*50660*/  IMAD.WIDE R26, R3, 0x4, R20 ;  /* 0x00000004031a7825 */ /* 0x002fc800078e0214 */
[C---:B------:R-:W-:Y:S01]  /*50670*/  IMAD.WIDE R20, R3.reuse, 0x4, R16 ;  /* 0x0000000403147825 */ /* 0x040fe200078e0210 */
[C---:B------:R-:W-:Y:S01]  /*50680*/  IADD3 R11, R4.reuse, 0x100000, RZ ;  /* 0x00100000040b7810 */ /* 0x040fe20007ffe0ff */
[----:B------:R2:W-:Y:S02]  /*50690*/  LDGSTS.E [R24+-0x78800], [R26.64], P6 ;  /* 0x878000001a187fae */ /* 0x0005e4000b121844 */
[C---:B------:R-:W-:Y:S01]  /*506a0*/  IMAD.WIDE R16, R3.reuse, 0x4, R12 ;  /* 0x0000000403107825 */ /* 0x040fe200078e020c */
[----:B------:R-:W-:Y:S01]  /*506b0*/  IADD3 R10, R4, 0x100000, RZ ;  /* 0x00100000040a7810 */ /* 0x000fe20007ffe0ff */
[----:B------:R-:W-:Y:S02]  /*506c0*/  STL.64 [R1+0xea8], R26 ;  /* 0x000ea81a01007387 */ /* 0x000fe40000100a00 */
[C---:B------:R-:W-:Y:S02]  /*506d0*/  IMAD.WIDE R8, R3.reuse, 0x4, R8 ;  /* 0x0000000403087825 */ /* 0x040fe400078e0208 */
[----:B------:R1:W-:Y:S02]  /*506e0*/  STL.64 [R1+0xeb0], R20 ;  /* 0x000eb01401007387 */ /* 0x0003e40000100a00 */
[----:B------:R-:W-:-:S02]  /*506f0*/  IMAD.WIDE R12, R3, 0x4, R242 ;  /* 0x00000004030c7825 */ /* 0x000fc400078e02f2 */
[----:B------:R1:W-:Y:S04]  /*50700*/  STL.64 [R1+0xeb8], R16 ;  /* 0x000eb81001007387 */ /* 0x0003e80000100a00 */
        /* <DEDUP_REMOVED lines=9> */
[----:B------:R-:W4:Y:S04]  /*507a0*/  LDL.LU.64 R242, [R1+0x1bd0] ;  /* 0x001bd00001f27983 */ /* 0x000f280000300a00 */
[----:B------:R1:W-:Y:S02]  /*507b0*/  LDGSTS.E [R0+-0x74800], [R12.64], P6 ;  /* 0x8b8000000c007fae */ /* 0x0003e4000b121844 */
[----:B-1----:R-:W-:-:S02]  /*507c0*/  IADD3 R13, R4, 0x100000, RZ ;  /* 0x00100000040d7810 */ /* 0x002fc40007ffe0ff */
[----:B------:R-:W-:Y:S01]  /*507d0*/  IADD3 R12, R4, 0x100000, RZ ;  /* 0x00100000040c7810 */ /* 0x000fe20007ffe0ff */
[----:B--2---:R-:W-:-:S04]  /*507e0*/  IMAD.WIDE R26, R3, 0x4, R22 ;  /* 0x00000004031a7825 */ /* 0x004fc800078e0216 */
[C---:B---3--:R-:W-:Y:S01]  /*507f0*/  IMAD.WIDE R22, R3.reuse, 0x4, R18 ;  /* 0x0000000403167825 */ /* 0x048fe200078e0212 */
[----:B------:R-:W-:Y:S03]  /*50800*/  STL.64 [R1+0xed0], R26 ;  /* 0x000ed01a01007387 */ /* 0x000fe60000100a00 */
[C---:B------:R-:W-:Y:S01]  /*50810*/  IMAD.WIDE R18, R3.reuse, 0x4, R14 ;  /* 0x0000000403127825 */ /* 0x040fe200078e020e */
[----:B------:R1:W-:Y:S03]  /*50820*/  STL.64 [R1+0xed8], R22 ;  /* 0x000ed81601007387 */ /* 0x0003e60000100a00 */
[C---:B----4-:R-:W-:Y:S01]  /*50830*/  IMAD.WIDE R6, R3.reuse, 0x4, R6 ;  /* 0x0000000403067825 */ /* 0x050fe200078e0206 */
[----:B------:R2:W-:Y:S03]  /*50840*/  STL.64 [R1+0xee0], R18 ;  /* 0x000ee01201007387 */ /* 0x0005e60000100a00 */
[C---:B------:R-:W-:Y:S01]  /*50850*/  IMAD.WIDE R14, R3.reuse, 0x4, R248 ;  /* 0x00000004030e7825 */ /* 0x040fe200078e02f8 */
[----:B------:R3:W-:Y:S04]  /*50860*/  LDGSTS.E [R24+-0x73800], [R26.64], P6 ;  /* 0x8c8000001a187fae */ /* 0x0007e8000b121844 */
[----:B------:R2:W-:Y:S04]  /*50870*/  STL.64 [R1+0xee8], R6 ;  /* 0x000ee80601007387 */ /* 0x0005e80000100a00 */
[----:B------:R1:W-:Y:S04]  /*50880*/  LDGSTS.E [R13+-0x72800], [R22.64], P6 ;  /* 0x8d800000160d7fae */ /* 0x0003e8000b121844 */
[----:B------:R2:W-:Y:S04]  /*50890*/  STL.64 [R1+0xef0], R14 ;  /* 0x000ef00e01007387 */ /* 0x0005e80000100a00 */
[----:B------:R2:W-:Y:S04]  /*508a0*/  LDGSTS.E [R12+-0x71800], [R18.64], P6 ;  /* 0x8e800000120c7fae */ /* 0x0005e8000b121844 */
[----:B-1----:R-:W4:Y:S04]  /*508b0*/  LDL.LU.64 R22, [R1+0x1ba0] ;  /* 0x001ba00001167983 */ /* 0x002f280000300a00 */
[----:B------:R1:W-:Y:S04]  /*508c0*/  LDGSTS.E [R5+-0x70800], [R6.64], P6 ;  /* 0x8f80000006057fae */ /* 0x0003e8000b121844 */
[----:B--2---:R-:W2:Y:S04]  /*508d0*/  LDL.LU.64 R18, [R1+0x1b70] ;  /* 0x001b700001127983 */ /* 0x004ea80000300a00 */
[----:B------:R-:W2:Y:S04]  /*508e0*/  LDL.LU.64 R12, [R1+0x1b48] ;  /* 0x001b4800010c7983 */ /* 0x000ea80000300a00 */
[----:B-1----:R-:W2:Y:S04]  /*508f0*/  LDL.LU.64 R6, [R1+0x1b18] ;  /* 0x001b180001067983 */ /* 0x002ea80000300a00 */
[----:B------:R-:W2:Y:S04]  /*50900*/  LDL.LU.64 R248, [R1+0x1af0] ;  /* 0x001af00001f87983 */ /* 0x000ea80000300a00 */
[----:B------:R1:W-:Y:S01]  /*50910*/  LDGSTS.E [R0+-0x6f800], [R14.64], P6 ;  /* 0x908000000e007fae */ /* 0x0003e2000b121844 */
[----:B---3--:R-:W-:-:S04]  /*50920*/  IMAD.WIDE R26, R3, 0x4, R20 ;  /* 0x00000004031a7825 */ /* 0x008fc800078e0214 */
[C---:B------:R-:W-:Y:S01]  /*50930*/  IMAD.WIDE R20, R3.reuse, 0x4, R16 ;  /* 0x0000000403147825 */ /* 0x040fe200078e0210 */
[C---:B-1----:R-:W-:Y:S01]  /*50940*/  IADD3 R15, R4.reuse, 0x100000, RZ ;  /* 0x00100000040f7810 */ /* 0x042fe20007ffe0ff */
        /* <DEDUP_REMOVED lines=12> */
[----:B-1----:R-:W2:Y:S04]  /*50a10*/  LDL.LU.64 R20, [R1+0x1ac0] ;  /* 0x001ac00001147983 */ /* 0x002ea80000300a00 */
[----:B------:R1:W-:Y:S04]  /*50a20*/  LDGSTS.E [R5+-0x6b800], [R8.64], P6 ;  /* 0x9480000008057fae */ /* 0x0003e8000b121844 */
[----:B---3--:R-:W2:Y:S04]  /*50a30*/  LDL.LU.64 R16, [R1+0x1a88] ;  /* 0x001a880001107983 */ /* 0x008ea80000300a00 */
[----:B------:R-:W2:Y:S04]  /*50a40*/  LDL.LU.64 R14, [R1+0x1a50] ;  /* 0x001a5000010e7983 */ /* 0x000ea80000300a00 */
[----:B-1----:R-:W2:Y:S04]  /*50a50*/  LDL.LU.64 R8, [R1+0x1a18] ;  /* 0x001a180001087983 */ /* 0x002ea80000300a00 */
[----:B------:R-:W2:Y:S04]  /*50a60*/  LDL.LU.64 R242, [R1+0x19e0] ;  /* 0x0019e00001f27983 */ /* 0x000ea80000300a00 */
[----:B------:R1:W-:Y:S02]  /*50a70*/  LDGSTS.E [R0+-0x6a800], [R10.64], P6 ;  /* 0x958000000a007fae */ /* 0x0003e4000b121844 */
[----:B-1----:R-:W-:-:S02]  /*50a80*/  IADD3 R11, R4, 0x100000, RZ ;  /* 0x00100000040b7810 */ /* 0x002fc40007ffe0ff */
[----:B------:R-:W-:Y:S01]  /*50a90*/  IADD3 R10, R4, 0x100000, RZ ;  /* 0x00100000040a7810 */ /* 0x000fe20007ffe0ff */
[----:B----4-:R-:W-:-:S04]  /*50aa0*/  IMAD.WIDE R26, R3, 0x4, R22 ;  /* 0x00000004031a7825 */ /* 0x010fc800078e0216 */
[C---:B--2---:R-:W-:Y:S01]  /*50ab0*/  IMAD.WIDE R22, R3.reuse, 0x4, R18 ;  /* 0x0000000403167825 */ /* 0x044fe200078e0212 */
[----:B------:R-:W-:Y:S03]  /*50ac0*/  STL.64 [R1+0xf20], R26 ;  /* 0x000f201a01007387 */ /* 0x000fe60000100a00 */
[C---:B------:R-:W-:Y:S01]  /*50ad0*/  IMAD.WIDE R18, R3.reuse, 0x4, R12 ;  /* 0x0000000403127825 */ /* 0x040fe200078e020c */
[----:B------:R1:W-:Y:S03]  /*50ae0*/  STL.64 [R1+0xf28], R22 ;  /* 0x000f281601007387 */ /* 0x0003e60000100a00 */
[C---:B------:R-:W-:Y:S01]  /*50af0*/  IMAD.WIDE R6, R3.reuse, 0x4, R6 ;  /* 0x0000000403067825 */ /* 0x040fe200078e0206 */
[----:B------:R2:W-:Y:S03]  /*50b00*/  STL.64 [R1+0xf30], R18 ;  /* 0x000f301201007387 */ /* 0x0005e60000100a00 */
[C---:B------:R-:W-:Y:S01]  /*50b10*/  IMAD.WIDE R12, R3.reuse, 0x4, R248 ;  /* 0x00000004030c7825 */ /* 0x040fe200078e02f8 */
[----:B------:R4:W-:Y:S04]  /*50b20*/  LDGSTS.E [R24+-0x69800], [R26.64], P6 ;  /* 0x968000001a187fae */ /* 0x0009e8000b121844 */
[----:B------:R1:W-:Y:S04]  /*50b30*/  STL.64 [R1+0xf38], R6 ;  /* 0x000f380601007387 */ /* 0x0003e80000100a00 */
[----:B------:R1:W-:Y:S04]  /*50b40*/  LDGSTS.E [R11+-0x68800], [R22.64], P6 ;  /* 0x97800000160b7fae */ /* 0x0003e8000b121844 */
[----:B------:R2:W-:Y:S04]  /*50b50*/  STL.64 [R1+0xf40], R12 ;  /* 0x000f400c01007387 */ /* 0x0005e80000100a00 */
[----:B------:R2:W-:Y:S04]  /*50b60*/  LDGSTS.E [R10+-0x67800], [R18.64], P6 ;  /* 0x98800000120a7fae */ /* 0x0005e8000b121844 */
[----:B-1----:R-:W3:Y:S04]  /*50b70*/  LDL.LU.64 R22, [R1+0x19b0] ;  /* 0x0019b00001167983 */ /* 0x002ee80000300a00 */
[----:B------:R1:W-:Y:S04]  /*50b80*/  LDGSTS.E [R5+-0x66800], [R6.64], P6 ;  /* 0x9980000006057fae */ /* 0x0003e8000b121844 */
[----:B--2---:R-:W2:Y:S04]  /*50b90*/  LDL.LU.64 R18, [R1+0x1198] ;  /* 0x0011980001127983 */ /* 0x004ea80000300a00 */
[----:B------:R-:W2:Y:S04]  /*50ba0*/  LDL.LU.64 R10, [R1+0x1178] ;  /* 0x00117800010a7983 */ /* 0x000ea80000300a00 */
[----:B-1----:R-:W2:Y:S04]  /*50bb0*/  LDL.LU.64 R6, [R1+0x1150] ;  /* 0x0011500001067983 */ /* 0x002ea80000300a00 */
[----:B------:R-:W2:Y:S04]  /*50bc0*/  LDL.LU.64 R248, [R1+0x1090] ;  /* 0x0010900001f87983 */ /* 0x000ea80000300a00 */
[----:B------:R1:W-:Y:S01]  /*50bd0*/  LDGSTS.E [R0+-0x65800], [R12.64], P6 ;  /* 0x9a8000000c007fae */ /* 0x0003e2000b121844 */
[----:B----4-:R-:W-:-:S04]  /*50be0*/  IMAD.WIDE R26, R3, 0x4, R20 ;  /* 0x00000004031a7825 */ /* 0x010fc800078e0214 */
        /* <DEDUP_REMOVED lines=16> */
[----:B----4-:R-:W2:Y:S04]  /*50cf0*/  LDL.LU.64 R16, [R1+0x1040] ;  /* 0x0010400001107983 */ /* 0x010ea80000300a00 */
[----:B------:R-:W2:Y:S04]  /*50d00*/  LDL.LU.64 R12, [R1+0x1020] ;  /* 0x00102000010c7983 */ /* 0x000ea80000300a00 */
[----:B-1----:R-:W2:Y:S04]  /*50d10*/  LDL.LU.64 R8, [R1+0xfc0] ;  /* 0x000fc00001087983 */ /* 0x002ea80000300a00 */
[----:B------:R-:W2:Y:S04]  /*50d20*/  LDL.LU.64 R242, [R1+0xfc8] ;  /* 0x000fc80001f27983 */ /* 0x000ea80000300a00 */
[----:B------:R1:W-:Y:S02]  /*50d30*/  LDGSTS.E [R0+-0x60800], [R14.64], P6 ;  /* 0x9f8000000e007fae */ /* 0x0003e4000b121844 */
[----:B-1----:R-:W-:-:S02]  /*50d40*/  IADD3 R15, R4, 0x100000, RZ ;  /* 0x00100000040f7810 */ /* 0x002fc40007ffe0ff */
[----:B------:R-:W-:Y:S01]  /*50d50*/  IADD3 R14, R4, 0x100000, RZ ;  /* 0x00100000040e7810 */ /* 0x000fe20007ffe0ff */
[----:B---3--:R-:W-:-:S04]  /*50d60*/  IMAD.WIDE R26, R3, 0x4, R22 ;  /* 0x00000004031a7825 */ /* 0x008fc800078e0216 */
        /* <DEDUP_REMOVED lines=19> */
[----:B---3--:R-:W-:Y:S01]  /*50ea0*/  IMAD.WIDE R26, R3, 0x4, R20 ;  /* 0x00000004031a7825 */ /* 0x008fe200078e0214 */
[----:B-1----:R-:W-:-:S03]  /*50eb0*/  IADD3 R11, R4, 0x100000, RZ ;  /* 0x00100000040b7810 */ /* 0x002fc60007ffe0ff */
[C---:B------:R-:W-:Y:S01]  /*50ec0*/  IMAD.WIDE R20, R3.reuse, 0x4, R16 ;  /* 0x0000000403147825 */ /* 0x040fe200078e0210 */
[----:B------:R-:W-:Y:S01]  /*50ed0*/  IADD3 R10, R4, 0x100000, RZ ;  /* 0x00100000040a7810 */ /* 0x000fe20007ffe0ff */
[----:B------:R4:W-:Y:S02]  /*50ee0*/  LDGSTS.E [R24+-0x5a800], [R26.64], P6 ;  /* 0xa58000001a187fae */ /* 0x0009e4000b121844 */
[C---:B------:R-:W-:Y:S02]  /*50ef0*/  IMAD.WIDE R16, R3.reuse, 0x4, R12 ;  /* 0x0000000403107825 */ /* 0x040fe400078e020c */
        /* <DEDUP_REMOVED lines=38> */
[----:B----4-:R-:W-:Y:S01]  /*51160*/  IMAD.WIDE R26, R3, 0x4, R20 ;  /* 0x00000004031a7825 */ /* 0x010fe200078e0214 */
        /* <DEDUP_REMOVED lines=17> */
[----:B------:R1:W-:Y:S04]  /*51280*/  LDGSTS.E [R0+-0x4c800], [R8.64], P6 ;  /* 0xb380000008007fae */ /* 0x0003e8000b121844 */
[----:B-1----:R-:W2:Y:S04]  /*51290*/  LDL.LU.64 R10, [R1+0x958] ;  /* 0x00095800010a7983 */ /* 0x002ea80000300a00 */
[----:B------:R-:W2:Y:S04]  /*512a0*/  LDL.LU.64 R8, [R1+0x918] ;  /* 0x0009180001087983 */ /* 0x000ea80000300a00 */
[----:B------:R-:W2:Y:S01]  /*512b0*/  LDL.LU.64 R242, [R1+0x8d8] ;  /* 0x0008d80001f27983 */ /* 0x000ea20000300a00 */
        /* <DEDUP_REMOVED lines=17> */
[----:B-1----:R-:W2:Y:S04]  /*513d0*/  LDL.LU.64 R12, [R1+0x1fd0] ;  /* 0x001fd000010c7983 */ /* 0x002ea80000300a00 */
[----:B---3--:R-:W3:Y:S04]  /*513e0*/  LDL.LU.64 R6, [R1+0x1fb8] ;  /* 0x001fb80001067983 */ /* 0x008ee80000300a00 */
[----:B------:R-:W3:Y:S01]  /*513f0*/  LDL.LU.64 R248, [R1+0x1fa0] ;  /* 0x001fa00001f87983 */ /* 0x000ee20000300a00 */
[----:B------:R-:W-:-:S04]  /*51400*/  IMAD.WIDE R26, R3, 0x4, R20 ;  /* 0x00000004031a7825 */ /* 0x000fc800078e0214 */
[C---:B------:R-:W-:Y:S01]  /*51410*/  IMAD.WIDE R20, R3.reuse, 0x4, R16 ;  /* 0x0000000403147825 */ /* 0x040fe200078e0210 */
        /* <DEDUP_REMOVED lines=14> */
[----:B------:R-:W3:Y:S04]  /*51500*/  LDL.LU.64 R14, [R1+0x1f58] ;  /* 0x001f5800010e7983 */ /* 0x000ee80000300a00 */
[----:B-1----:R-:W3:Y:S04]  /*51510*/  LDL.LU.64 R8, [R1+0x1f40] ;  /* 0x001f400001087983 */ /* 0x002ee80000300a00 */
[----:B------:R-:W3:Y:S04]  /*51520*/  LDL.LU.64 R242, [R1+0x1f28] ;  /* 0x001f280001f27983 */ /* 0x000ee80000300a00 */
[----:B------:R-:W1:Y:S04]  /*51530*/  S2R R252, SR_TID.X ;  /* 0x0000000000fc7919 */ /* 0x000e680000002100 */
[----:B------:R1:W-:Y:S02]  /*51540*/  LDGSTS.E [R0+-0x42800], [R10.64], P6 ;  /* 0xbd8000000a007fae */ /* 0x0003e4000b121844 */
[----:B-1----:R-:W-:-:S05]  /*51550*/  LOP3.LUT R252, R252, 0x7f, RZ, 0xc0, !PT ;  /* 0x0000007ffcfc7812 */ /* 0x002fca00078ec0ff */
[----:B------:R-:W-:Y:S01]  /*51560*/  IMAD.SHL.U32 R252, R252, 0x4, RZ ;  /* 0x00000004fcfc7824 */ /* 0x000fe200078e00ff */
[----:B------:R-:W-:-:S04]  /*51570*/  IADD3 R11, R4, 0x100000, RZ ;  /* 0x00100000040b7810 */ /* 0x000fc80007ffe0ff */
[----:B------:R-:W-:-:S04]  /*51580*/  LOP3.LUT R5, R252, 0x50, RZ, 0x3c, !PT ;  /* 0x00000050fc057812 */ /* 0x000fc800078e3cff */
[C---:B------:R-:W-:Y:S02]  /*51590*/  IADD3 R10, R5.reuse, 0x100000, RZ ;  /* 0x00100000050a7810 */ /* 0x040fe40007ffe0ff */
[C---:B------:R-:W-:Y:S02]  /*515a0*/  IADD3 R4, R5.reuse, 0x100000, RZ ;  /* 0x0010000005047810 */ /* 0x040fe40007ffe0ff */
[----:B------:R-:W-:Y:S01]  /*515b0*/  IADD3 R0, R5, 0x100000, RZ ;  /* 0x0010000005007810 */ /* 0x000fe20007ffe0ff */
[----:B----4-:R-:W-:-:S04]  /*515c0*/  IMAD.WIDE R26, R3, 0x4, R22 ;  /* 0x00000004031a7825 */ /* 0x010fc800078e0216 */
[C---:B--2---:R-:W-:Y:S01]  /*515d0*/  IMAD.WIDE R22, R3.reuse, 0x4, R18 ;  /* 0x0000000403167825 */ /* 0x044fe200078e0212 */
[----:B------:R-:W-:Y:S04]  /*515e0*/  STL.64 [R1+0xc70], R26 ;  /* 0x000c701a01007387 */ /* 0x000fe80000100a00 */
[----:B------:R1:W-:Y:S01]  /*515f0*/  LDGSTS.E [R24+-0x41800], [R26.64], P6 ;  /* 0xbe8000001a187fae */ /* 0x0003e2000b121844 */
[----:B------:R-:W-:-:S03]  /*51600*/  IMAD.WIDE R18, R3, 0x4, R12 ;  /* 0x0000000403127825 */ /* 0x000fc600078e020c */
[----:B------:R2:W-:Y:S01]  /*51610*/  STL.64 [R1+0xc30], R22 ;  /* 0x000c301601007387 */ /* 0x0005e20000100a00 */
[----:B---3--:R-:W-:-:S03]  /*51620*/  IMAD.WIDE R6, R3, 0x4, R6 ;  /* 0x0000000403067825 */ /* 0x008fc600078e0206 */
[----:B------:R3:W-:Y:S01]  /*51630*/  STL.64 [R1+0x1058], R18 ;  /* 0x0010581201007387 */ /* 0x0007e20000100a00 */
[----:B------:R-:W-:-:S03]  /*51640*/  IMAD.WIDE R12, R3, 0x4, R248 ;  /* 0x00000004030c7825 */ /* 0x000fc600078e02f8 */
[----:B------:R4:W-:Y:S04]  /*51650*/  STL.64 [R1+0x1060], R6 ;  /* 0x0010600601007387 */ /* 0x0009e80000100a00 */
[----:B------:R2:W-:Y:S04]  /*51660*/  LDGSTS.E [R11+-0x40800], [R22.64], P6 ;  /* 0xbf800000160b7fae */ /* 0x0005e8000b121844 */
[----:B------:R1:W-:Y:S04]  /*51670*/  STL.64 [R1+0x1068], R12 ;  /* 0x0010680c01007387 */ /* 0x0003e80000100a00 */
[----:B------:R3:W-:Y:S04]  /*51680*/  LDGSTS.E [R10+-0x7f600], [R18.64], P6 ;  /* 0x80a00000120a7fae */ /* 0x0007e8000b121844 */
[----:B--2---:R-:W2:Y:S04]  /*51690*/  LDL.LU.64 R22, [R1+0x1f10] ;  /* 0x001f100001167983 */ /* 0x004ea80000300a00 */
[----:B------:R4:W-:Y:S04]  /*516a0*/  LDGSTS.E [R4+-0x7e600], [R6.64], P6 ;  /* 0x81a0000006047fae */ /* 0x0009e8000b121844 */
[----:B---3--:R-:W3:Y:S04]  /*516b0*/  LDL.LU.64 R18, [R1+0x1ef0] ;  /* 0x001ef00001127983 */ /* 0x008ee80000300a00 */
[----:B------:R-:W3:Y:S04]  /*516c0*/  LDL.LU.64 R10, [R1+0x1ed0] ;  /* 0x001ed000010a7983 */ /* 0x000ee80000300a00 */
[----:B----4-:R-:W4:Y:S04]  /*516d0*/  LDL.LU.64 R6, [R1+0x1eb0] ;  /* 0x001eb00001067983 */ /* 0x010f280000300a00 */
[----:B------:R-:W4:Y:S01]  /*516e0*/  LDL.LU.64 R248, [R1+0x1e90] ;  /* 0x001e900001f87983 */ /* 0x000f220000300a00 */
[----:B-1----:R-:W-:-:S03]  /*516f0*/  IADD3 R24, R5, 0x100000, RZ ;  /* 0x0010000005187810 */ /* 0x002fc60007ffe0ff */
[----:B------:R1:W-:Y:S01]  /*51700*/  LDGSTS.E [R0+-0x7d600], [R12.64], P6 ;  /* 0x82a000000c007fae */ /* 0x0003e2000b121844 */
[----:B------:R-:W-:Y:S01]  /*51710*/  IMAD.WIDE R26, R3, 0x4, R20 ;  /* 0x00000004031a7825 */ /* 0x000fe200078e0214 */
[----:B-1----:R-:W-:-:S03]  /*51720*/  IADD3 R13, R5, 0x100000, RZ ;  /* 0x00100000050d7810 */ /* 0x002fc60007ffe0ff */
[----:B------:R-:W-:Y:S01]  /*51730*/  IMAD.WIDE R20, R3, 0x4, R16 ;  /* 0x0000000403147825 */ /* 0x000fe200078e0210 */
        /* <DEDUP_REMOVED lines=42> */
[----:B-1----:R-:W-:-:S02]  /*519e0*/  IADD3 R11, R5, 0x100000, RZ ;  /* 0x00100000050b7810 */ /* 0x002fc40007ffe0ff */
[----:B------:R-:W-:Y:S01]  /*519f0*/  IADD3 R10, R5, 0x100000, RZ ;  /* 0x00100000050a7810 */ /* 0x000fe20007ffe0ff */
[C---:B------:R-:W-:Y:S01]  /*51a00*/  IMAD.WIDE R20, R3.reuse, 0x4, R16 ;  /* 0x0000000403147825 */ /* 0x040fe200078e0210 */
[----:B------:R-:W-:Y:S03]  /*51a10*/  STL.64 [R1+0x10c0], R26 ;  /* 0x0010c01a01007387 */ /* 0x000fe60000100a00 */
[C---:B------:R-:W-:Y:S01]  /*51a20*/  IMAD.WIDE R16, R3.reuse, 0x4, R12 ;  /* 0x0000000403107825 */ /* 0x040fe200078e020c */
[----:B------:R1:W-:Y:S03]  /*51a30*/  STL.64 [R1+0x10c8], R20 ;  /* 0x0010c81401007387 */ /* 0x0003e60000100a00 */
[C---:B------:R-:W-:Y:S01]  /*51a40*/  IMAD.WIDE R8, R3.reuse, 0x4, R8 ;  /* 0x0000000403087825 */ /* 0x040fe200078e0208 */
[----:B------:R3:W-:Y:S03]  /*51a50*/  STL.64 [R1+0x10d0], R16 ;  /* 0x0010d01001007387 */ /* 0x0007e60000100a00 */
[----:B------:R-:W-:Y:S01]  /*51a60*/  IMAD.WIDE R12, R3, 0x4, R242 ;  /* 0x00000004030c7825 */ /* 0x000fe200078e02f2 */
[----:B------:R4:W-:Y:S04]  /*51a70*/  LDGSTS.E [R24+-0x72600], [R26.64], P6 ;  /* 0x8da000001a187fae */ /* 0x0009e8000b121844 */
        /* <DEDUP_REMOVED lines=176> */
[----:B------:R-:W-:Y:S04]  /*52580*/  STL.64 [R1+0x11f8], R10 ;  /* 0x0011f80a01007387 */ /* 0x000fe80000100a00 */
[----:B------:R1:W-:Y:S04]  /*52590*/  LDGSTS.E [R15+-0x49600], [R20.64], P6 ;  /* 0xb6a00000140f7fae */ /* 0x0003e8000b121844 */
[----:B------:R3:W-:Y:S04]  /*525a0*/  STL.64 [R1+0x11f0], R8 ;  /* 0x0011f00801007387 */ /* 0x0007e80000100a00 */
[----:B------:R3:W-:Y:S04]  /*525b0*/  LDGSTS.E [R14+-0x48600], [R16.64], P6 ;  /* 0xb7a00000100e7fae */ /* 0x0007e8000b121844 */
[----:B-1----:R-:W2:Y:S04]  /*525c0*/  LDL.LU.64 R20, [R1+0x858] ;  /* 0x0008580001147983 */ /* 0x002ea80000300a00 */
[----:B------:R1:W-:Y:S04]  /*525d0*/  LDGSTS.E [R4+-0x47600], [R10.64], P6 ;  /* 0xb8a000000a047fae */ /* 0x0003e8000b121844 */
[----:B---3--:R-:W2:Y:S04]  /*525e0*/  LDL.LU.64 R16, [R1+0x2068] ;  /* 0x0020680001107983 */ /* 0x008ea80000300a00 */
[----:B------:R1:W-:Y:S04]  /*525f0*/  LDGSTS.E [R0+-0x46600], [R8.64], P6 ;  /* 0xb9a0000008007fae */ /* 0x0003e8000b121844 */
[----:B------:R-:W2:Y:S04]  /*52600*/  LDL.LU.64 R14, [R1+0x2058] ;  /* 0x00205800010e7983 */ /* 0x000ea80000300a00 */
[----:B-1----:R-:W2:Y:S04]  /*52610*/  LDL.LU.64 R8, [R1+0x2048] ;  /* 0x0020480001087983 */ /* 0x002ea80000300a00 */
[----:B------:R-:W2:Y:S01]  /*52620*/  LDL.LU.64 R242, [R1+0x2038] ;  /* 0x0020380001f27983 */ /* 0x000ea20000300a00 */
[----:B------:R-:W-:-:S02]  /*52630*/  IADD3 R11, R5, 0x100000, RZ ;  /* 0x00100000050b7810 */ /* 0x000fc40007ffe0ff */
[----:B------:R-:W-:Y:S02]  /*52640*/  IADD3 R10, R5, 0x100000, RZ ;  /* 0x00100000050a7810 */ /* 0x000fe40007ffe0ff */
[----:B------:R-:W-:Y:S01]  /*52650*/  LOP3.LUT R252, R252, 0x60, RZ, 0x3c, !PT ;  /* 0x00000060fcfc7812 */ /* 0x000fe200078e3cff */
        /* <DEDUP_REMOVED lines=20> */
[----:B------:R-:W-:Y:S01]  /*527a0*/  IADD3 R4, R252, 0x100000, RZ ;  /* 0x00100000fc047810 */ /* 0x000fe20007ffe0ff */
[----:B----4-:R-:W-:Y:S01]  /*527b0*/  IMAD.WIDE R24, R3, 0x4, R20 ;  /* 0x0000000403187825 */ /* 0x010fe200078e0214 */
[----:B-1----:R-:W-:-:S02]  /*527c0*/  IADD3 R19, R5, 0x100000, RZ ;  /* 0x0010000005137810 */ /* 0x002fc40007ffe0ff */
[C---:B------:R-:W-:Y:S01]  /*527d0*/  IADD3 R18, R252.reuse, 0x100000, RZ ;  /* 0x00100000fc127810 */ /* 0x040fe20007ffe0ff */
[C---:B------:R-:W-:Y:S01]  /*527e0*/  IMAD.WIDE R20, R3.reuse, 0x4, R16 ;  /* 0x0000000403147825 */ /* 0x040fe200078e0210 */
[----:B------:R-:W-:Y:S01]  /*527f0*/  IADD3 R5, R252, 0x100000, RZ ;  /* 0x00100000fc057810 */ /* 0x000fe20007ffe0ff */
[----:B------:R-:W-:Y:S04]  /*52800*/  STL.64 [R1+0xdc0], R24 ;  /* 0x000dc01801007387 */ /* 0x000fe80000100a00 */
[----:B------:R1:W-:Y:S01]  /*52810*/  LDGSTS.E [R19+-0x40600], [R24.64], P6 ;  /* 0xbfa0000018137fae */ /* 0x0003e2000b121844 */
[----:B------:R-:W-:-:S03]  /*52820*/  IMAD.WIDE R16, R3, 0x4, R14 ;  /* 0x0000000403107825 */ /* 0x000fc600078e020e */
[----:B------:R4:W-:Y:S04]  /*52830*/  STL.64 [R1+0x12d8], R20 ;  /* 0x0012d81401007387 */ /* 0x0009e80000100a00 */
[----:B------:R4:W-:Y:S01]  /*52840*/  LDGSTS.E [R18+-0x7f400], [R20.64], P6 ;  /* 0x80c0000014127fae */ /* 0x0009e2000b121844 */
[----:B------:R-:W-:-:S03]  /*52850*/  IMAD.WIDE R14, R3, 0x4, R8 ;  /* 0x00000004030e7825 */ /* 0x000fc600078e0208 */
[----:B------:R1:W-:Y:S01]  /*52860*/  STL.64 [R1+0x12e8], R16 ;  /* 0x0012e81001007387 */ /* 0x0003e20000100a00 */
[----:B------:R-:W-:-:S03]  /*52870*/  IMAD.WIDE R8, R3, 0x4, R242 ;  /* 0x0000000403087825 */ /* 0x000fc600078e02f2 */
[----:B------:R1:W-:Y:S04]  /*52880*/  STL.64 [R1+0x12f8], R14 ;  /* 0x0012f80e01007387 */ /* 0x0003e80000100a00 */
[----:B------:R1:W-:Y:S04]  /*52890*/  STL.64 [R1+0x1308], R8 ;  /* 0x0013080801007387 */ /* 0x0003e80000100a00 */
[----:B------:R1:W-:Y:S04]  /*528a0*/  LDGSTS.E [R5+-0x7e400], [R16.64], P6 ;  /* 0x81c0000010057fae */ /* 0x0003e8000b121844 */
[----:B----4-:R-:W3:Y:S04]  /*528b0*/  LDL.LU.64 R20, [R1+0x1fc8] ;  /* 0x001fc80001147983 */ /* 0x010ee80000300a00 */
[----:B------:R1:W-:Y:S04]  /*528c0*/  LDGSTS.E [R4+-0x7d400], [R14.64], P6 ;  /* 0x82c000000e047fae */ /* 0x0003e8000b121844 */
[----:B-1----:R-:W3:Y:S04]  /*528d0*/  LDL.LU.64 R16, [R1+0x1fb0] ;  /* 0x001fb00001107983 */ /* 0x002ee80000300a00 */
[----:B------:R-:W3:Y:S04]  /*528e0*/  LDL.LU.64 R14, [R1+0x1f98] ;  /* 0x001f9800010e7983 */ /* 0x000ee80000300a00 */
[----:B------:R-:W3:Y:S04]  /*528f0*/  LDL.LU.64 R4, [R1+0x1f80] ;  /* 0x001f800001047983 */ /* 0x000ee80000300a00 */
[----:B------:R-:W3:Y:S01]  /*52900*/  LDL.LU.64 R242, [R1+0x1f68] ;  /* 0x001f680001f27983 */ /* 0x000ee20000300a00 */
[----:B------:R-:W-:-:S02]  /*52910*/  IADD3 R0, R252, 0x100000, RZ ;  /* 0x00100000fc007810 */ /* 0x000fc40007ffe0ff */
[----:B------:R-:W-:-:S03]  /*52920*/  IADD3 R19, R252, 0x100000, RZ ;  /* 0x00100000fc137810 */ /* 0x000fc60007ffe0ff */
[----:B------:R1:W-:Y:S02]  /*52930*/  LDGSTS.E [R0+-0x7c400], [R8.64], P6 ;  /* 0x83c0000008007fae */ /* 0x0003e4000b121844 */
[C---:B-1----:R-:W-:Y:S02]  /*52940*/  IADD3 R9, R252.reuse, 0x100000, RZ ;  /* 0x00100000fc097810 */ /* 0x042fe40007ffe0ff */
        /* <DEDUP_REMOVED lines=19> */
[----:B------:R-:W3:Y:S04]  /*52a80*/  LDL.LU.64 R8, [R1+0x1f08] ;  /* 0x001f080001087983 */ /* 0x000ee80000300a00 */
[----:B------:R-:W3:Y:S01]  /*52a90*/  LDL.LU.64 R248, [R1+0x1ee8] ;  /* 0x001ee80001f87983 */ /* 0x000ee20000300a00 */
[----:B-1----:R-:W-:-:S02]  /*52aa0*/  IADD3 R7, R252, 0x100000, RZ ;  /* 0x00100000fc077810 */ /* 0x002fc40007ffe0ff */
[----:B------:R-:W-:Y:S01]  /*52ab0*/  IADD3 R6, R252, 0x100000, RZ ;  /* 0x00100000fc067810 */ /* 0x000fe20007ffe0ff */
        /* <DEDUP_REMOVED lines=24> */
[----:B------:R-:W-:Y:S04]  /*52c40*/  STL.64 [R1+0x13b8], R24 ;  /* 0x0013b81801007387 */ /* 0x000fe80000100a00 */
[----:B------:R1:W-:Y:S01]  /*52c50*/  LDGSTS.E [R19+-0x71400], [R24.64], P6 ;  /* 0x8ec0000018137fae */ /* 0x0003e2000b121844 */
[----:B---3--:R-:W-:-:S03]  /*52c60*/  IMAD.WIDE R12, R3, 0x4, R10 ;  /* 0x00000004030c7825 */ /* 0x008fc600078e020a */
        /* <DEDUP_REMOVED lines=11> */
[----:B------:R1:W-:Y:S04]  /*52d20*/  LDGSTS.E [R0+-0x6d400], [R8.64], P6 ;  /* 0x92c0000008007fae */ /* 0x0003e8000b121844 */
[----:B----4-:R-:W4:Y:S04]  /*52d30*/  LDL.LU.64 R10, [R1+0x1de8] ;  /* 0x001de800010a7983 */ /* 0x010f280000300a00 */
[----:B------:R-:W4:Y:S04]  /*52d40*/  LDL.LU.64 R4, [R1+0x1dc0] ;  /* 0x001dc00001047983 */ /* 0x000f280000300a00 */
[----:B------:R-:W4:Y:S01]  /*52d50*/  LDL.LU.64 R248, [R1+0x1d98] ;  /* 0x001d980001f87983 */ /* 0x000f220000300a00 */
        /* <DEDUP_REMOVED lines=24> */
[----:B--2---:R-:W-:-:S04]  /*52ee0*/  IMAD.WIDE R24, R3, 0x4, R22 ;  /* 0x0000000403187825 */ /* 0x004fc800078e0216 */
[C---:B---3--:R-:W-:Y:S01]  /*52ef0*/  IMAD.WIDE R22, R3.reuse, 0x4, R12 ;  /* 0x0000000403167825 */ /* 0x048fe200078e020c */
[----:B------:R-:W-:Y:S04]  /*52f00*/  STL.64 [R1+0x1458], R24 ;  /* 0x0014581801007387 */ /* 0x000fe80000100a00 */
[----:B------:R1:W-:Y:S01]  /*52f10*/  LDGSTS.E [R19+-0x67400], [R24.64], P6 ;  /* 0x98c0000018137fae */ /* 0x0003e2000b121844 */
[----:B----4-:R-:W-:-:S03]  /*52f20*/  IMAD.WIDE R12, R3, 0x4, R10 ;  /* 0x00000004030c7825 */ /* 0x010fc600078e020a */
        /* <DEDUP_REMOVED lines=160> */
[----:B-1----:R-:W4:Y:S04]  /*53930*/  LDL.LU.64 R20, [R1+0x2088] ;  /* 0x0020880001147983 */ /* 0x002f280000300a00 */
[----:B------:R1:W-:Y:S04]  /*53940*/  LDGSTS.E [R4+-0x41400], [R14.64], P6 ;  /* 0xbec000000e047fae */ /* 0x0003e8000b121844 */
[----:B------:R-:W4:Y:S04]  /*53950*/  LDL.LU.64 R16, [R1+0x2080] ;  /* 0x0020800001107983 */ /* 0x000f280000300a00 */
[----:B------:R-:W1:Y:S04]  /*53960*/  S2R R252, SR_TID.X ;  /* 0x0000000000fc7919 */ /* 0x000e680000002100 */
[----:B-1----:R-:W4:Y:S04]  /*53970*/  LDL.LU.64 R14, [R1+0x2078] ;  /* 0x00207800010e7983 */ /* 0x002f280000300a00 */
[----:B------:R-:W4:Y:S04]  /*53980*/  LDL.LU.64 R4, [R1+0x2070] ;  /* 0x0020700001047983 */ /* 0x000f280000300a00 */
[----:B------:R-:W4:Y:S04]  /*53990*/  LDL.LU.64 R242, [R1+0x2060] ;  /* 0x0020600001f27983 */ /* 0x000f280000300a00 */
[----:B------:R1:W-:Y:S01]  /*539a0*/  LDGSTS.E [R0+-0x40400], [R6.64], P6 ;  /* 0xbfc0000006007fae */ /* 0x0003e2000b121844 */
[----:B------:R-:W-:-:S04]  /*539b0*/  LOP3.LUT R252, R252, 0x7f, RZ, 0xc0, !PT ;  /* 0x0000007ffcfc7812 */ /* 0x000fc800078ec0ff */
[----:B------:R-:W-:-:S04]  /*539c0*/  SHF.L.U32 R252, R252, 0x2, RZ ;  /* 0x00000002fcfc7819 */ /* 0x000fc800000006ff */
[----:B------:R-:W-:-:S04]  /*539d0*/  LOP3.LUT R252, R252, 0x70, RZ, 0x3c, !PT ;  /* 0x00000070fcfc7812 */ /* 0x000fc800078e3cff */
[C---:B------:R-:W-:Y:S02]  /*539e0*/  IADD3 R19, R252.reuse, 0x100000, RZ ;  /* 0x00100000fc137810 */ /* 0x040fe40007ffe0ff */
[C---:B------:R-:W-:Y:S02]  /*539f0*/  IADD3 R18, R252.reuse, 0x100000, RZ ;  /* 0x00100000fc127810 */ /* 0x040fe40007ffe0ff */
[C---:B-1----:R-:W-:Y:S02]  /*53a00*/  IADD3 R7, R252.reuse, 0x100000, RZ ;  /* 0x00100000fc077810 */ /* 0x042fe40007ffe0ff */
[C---:B------:R-:W-:Y:S02]  /*53a10*/  IADD3 R6, R252.reuse, 0x100000, RZ ;  /* 0x00100000fc067810 */ /* 0x040fe40007ffe0ff */
        /* <DEDUP_REMOVED lines=153> */
[----:B-1----:R-:W-:-:S04]  /*543b0*/  IMAD.WIDE R24, R3, 0x4, R20 ;  /* 0x0000000403187825 */ /* 0x002fc800078e0214 */
        /* <DEDUP_REMOVED lines=11> */
[----:B-1----:R-:W4:Y:S01]  /*54470*/  LDL.LU.64 R18, [R1+0x1c48] ;  /* 0x001c480001127983 */ /* 0x002f220000300a00 */
[----:B------:R-:W-:-:S02]  /*54480*/  IADD3 R11, R252, 0x100000, RZ ;  /* 0x00100000fc0b7810 */ /* 0x000fc40007ffe0ff */
[----:B------:R-:W-:-:S03]  /*54490*/  IADD3 R10, R252, 0x100000, RZ ;  /* 0x00100000fc0a7810 */ /* 0x000fc60007ffe0ff */
[----:B------:R1:W-:Y:S04]  /*544a0*/  LDGSTS.E [R11+-0x5a200], [R16.64], P6 ;  /* 0xa5e00000100b7fae */ /* 0x0003e8000b121844 */
[----:B------:R1:W-:Y:S01]  /*544b0*/  LDGSTS.E [R10+-0x59200], [R14.64], P6 ;  /* 0xa6e000000e0a7fae */ /* 0x0003e2000b121844 */
[C---:B------:R-:W-:Y:S02]  /*544c0*/  IADD3 R21, R252.reuse, 0x100000, RZ ;  /* 0x00100000fc157810 */ /* 0x040fe40007ffe0ff */
[C---:B------:R-:W-:Y:S01]  /*544d0*/  IADD3 R20, R252.reuse, 0x100000, RZ ;  /* 0x00100000fc147810 */ /* 0x040fe20007ffe0ff */
[----:B------:R1:W-:Y:S04]  /*544e0*/  LDGSTS.E [R0+-0x58200], [R4.64], P6 ;  /* 0xa7e0000004007fae */ /* 0x0003e8000b121844 */
[----:B-1----:R-:W4:Y:S04]  /*544f0*/  LDL.LU.64 R16, [R1+0x1c18] ;  /* 0x001c180001107983 */ /* 0x002f280000300a00 */
[----:B------:R-:W4:Y:S04]  /*54500*/  LDL.LU.64 R14, [R1+0x1be8] ;  /* 0x001be800010e7983 */ /* 0x000f280000300a00 */
[----:B------:R-:W4:Y:S04]  /*54510*/  LDL.LU.64 R10, [R1+0x1bb8] ;  /* 0x001bb800010a7983 */ /* 0x000f280000300a00 */
[----:B------:R-:W4:Y:S01]  /*54520*/  LDL.LU.64 R242, [R1+0x1b88] ;  /* 0x001b880001f27983 */ /* 0x000f220000300a00 */
[----:B------:R-:W-:-:S02]  /*54530*/  IADD3 R5, R252, 0x100000, RZ ;  /* 0x00100000fc057810 */ /* 0x000fc40007ffe0ff */
[----:B------:R-:W-:Y:S01]  /*54540*/  IADD3 R4, R252, 0x100000, RZ ;  /* 0x00100000fc047810 */ /* 0x000fe20007ffe0ff */
[----:B--2---:R-:W-:-:S04]  /*54550*/  IMAD.WIDE R24, R3, 0x4, R22 ;  /* 0x0000000403187825 */ /* 0x004fc800078e0216 */
[C---:B---3--:R-:W-:Y:S01]  /*54560*/  IMAD.WIDE R22, R3.reuse, 0x4, R12 ;  /* 0x0000000403167825 */ /* 0x048fe200078e020c */
[----:B------:R-:W-:Y:S03]  /*54570*/  STL.64 [R1+0x1db8], R24 ;  /* 0x001db81801007387 */ /* 0x000fe60000100a00 */
[C---:B----4-:R-:W-:Y:S01]  /*54580*/  IMAD.WIDE R8, R3.reuse, 0x4, R8 ;  /* 0x0000000403087825 */ /* 0x050fe200078e0208 */
[----:B------:R-:W-:Y:S03]  /*54590*/  STL.64 [R1+0x1dc8], R22 ;  /* 0x001dc81601007387 */ /* 0x000fe60000100a00 */
[C---:B------:R-:W-:Y:S01]  /*545a0*/  IMAD.WIDE R6, R3.reuse, 0x4, R6 ;  /* 0x0000000403067825 */ /* 0x040fe200078e0206 */
[----:B------:R1:W-:Y:S03]  /*545b0*/  LDGSTS.E [R21+-0x57200], [R24.64], P6 ;  /* 0xa8e0000018157fae */ /* 0x0003e6000b121844 */
[C---:B------:R-:W-:Y:S01]  /*545c0*/  IMAD.WIDE R12, R3.reuse, 0x4, R248 ;  /* 0x00000004030c7825 */ /* 0x040fe200078e02f8 */
[----:B------:R2:W-:Y:S04]  /*545d0*/  STL.64 [R1+0x1dd8], R8 ;  /* 0x001dd80801007387 */ /* 0x0005e80000100a00 */
[----:B------:R3:W-:Y:S04]  /*545e0*/  LDGSTS.E [R20+-0x56200], [R22.64], P6 ;  /* 0xa9e0000016147fae */ /* 0x0007e8000b121844 */
[----:B------:R4:W-:Y:S04]  /*545f0*/  STL.64 [R1+0x2020], R6 ;  /* 0x0020200601007387 */ /* 0x0009e80000100a00 */
[----:B------:R2:W-:Y:S04]  /*54600*/  LDGSTS.E [R5+-0x55200], [R8.64], P6 ;  /* 0xaae0000008057fae */ /* 0x0005e8000b121844 */
[----:B------:R1:W-:Y:S04]  /*54610*/  STL.64 [R1+0x2018], R12 ;  /* 0x0020180c01007387 */ /* 0x0003e80000100a00 */
[----:B------:R4:W-:Y:S04]  /*54620*/  LDGSTS.E [R4+-0x54200], [R6.64], P6 ;  /* 0xabe0000006047fae */ /* 0x0009e8000b121844 */
[----:B--2---:R-:W2:Y:S04]  /*54630*/  LDL.LU.64 R8, [R1+0x1b38] ;  /* 0x001b380001087983 */ /* 0x004ea80000300a00 */
[----:B------:R1:W-:Y:S04]  /*54640*/  LDGSTS.E [R0+-0x53200], [R12.64], P6 ;  /* 0xace000000c007fae */ /* 0x0003e8000b121844 */
[----:B----4-:R-:W4:Y:S04]  /*54650*/  LDL.LU.64 R6, [R1+0x1ab8] ;  /* 0x001ab80001067983 */ /* 0x010f280000300a00 */
[----:B------:R-:W4:Y:S04]  /*54660*/  LDL.LU.64 R4, [R1+0x1a70] ;  /* 0x001a700001047983 */ /* 0x000f280000300a00 */
[----:B------:R-:W4:Y:S01]  /*54670*/  LDL.LU.64 R248, [R1+0x1a38] ;  /* 0x001a380001f87983 */ /* 0x000f220000300a00 */
[----:B-1----:R-:W-:-:S03]  /*54680*/  IMAD.WIDE R24, R3, 0x4, R18 ;  /* 0x0000000403187825 */ /* 0x002fc600078e0212 */
[----:B------:R-:W4:Y:S01]  /*54690*/  LDL.LU.64 R18, [R1+0x1a00] ;  /* 0x001a000001127983 */ /* 0x000f220000300a00 */
[----:B------:R-:W-:-:S03]  /*546a0*/  IADD3 R13, R252, 0x100000, RZ ;  /* 0x00100000fc0d7810 */ /* 0x000fc60007ffe0ff */
[----:B------:R-:W-:Y:S01]  /*546b0*/  STL.64 [R1+0x2010], R24 ;  /* 0x0020101801007387 */ /* 0x000fe20000100a00 */
[----:B------:R-:W-:-:S03]  /*546c0*/  IADD3 R12, R252, 0x100000, RZ ;  /* 0x00100000fc0c7810 */ /* 0x000fc60007ffe0ff */
[----:B------:R1:W-:Y:S01]  /*546d0*/  LDGSTS.E [R21+-0x52200], [R24.64], P6 ;  /* 0xade0000018157fae */ /* 0x0003e2000b121844 */
[----:B---3--:R-:W-:-:S04]  /*546e0*/  IMAD.WIDE R22, R3, 0x4, R16 ;  /* 0x0000000403167825 */ /* 0x008fc800078e0210 */
[C---:B------:R-:W-:Y:S01]  /*546f0*/  IMAD.WIDE R16, R3.reuse, 0x4, R14 ;  /* 0x0000000403107825 */ /* 0x040fe200078e020e */
[----:B------:R3:W-:Y:S03]  /*54700*/  STL.64 [R1+0x2000], R22 ;  /* 0x0020001601007387 */ /* 0x0007e60000100a00 */
[C---:B------:R-:W-:Y:S01]  /*54710*/  IMAD.WIDE R14, R3.reuse, 0x4, R10 ;  /* 0x00000004030e7825 */ /* 0x040fe200078e020a */
[----:B------:R1:W-:Y:S03]  /*54720*/  STL.64 [R1+0x1ff8], R16 ;  /* 0x001ff81001007387 */ /* 0x0003e60000100a00 */
[----:B------:R-:W-:Y:S01]  /*54730*/  IMAD.WIDE R10, R3, 0x4, R242 ;  /* 0x00000004030a7825 */ /* 0x000fe200078e02f2 */
[----:B------:R1:W-:Y:S04]  /*54740*/  STL.64 [R1+0x1ff0], R14 ;  /* 0x001ff00e01007387 */ /* 0x0003e80000100a00 */
[----:B------:R3:W-:Y:S04]  /*54750*/  LDGSTS.E [R20+-0x51200], [R22.64], P6 ;  /* 0xaee0000016147fae */ /* 0x0007e8000b121844 */
[----:B------:R1:W-:Y:S04]  /*54760*/  STL.64 [R1+0x1fe8], R10 ;  /* 0x001fe80a01007387 */ /* 0x0003e80000100a00 */
[----:B------:R1:W-:Y:S04]  /*54770*/  LDGSTS.E [R13+-0x50200], [R16.64], P6 ;  /* 0xafe00000100d7fae */ /* 0x0003e8000b121844 */
[----:B---3--:R-:W3:Y:S04]  /*54780*/  LDL.LU.64 R22, [R1+0x1980] ;  /* 0x0019800001167983 */ /* 0x008ee80000300a00 */
[----:B-1----:R-:W3:Y:S04]  /*54790*/  LDL.LU.64 R20, [R1+0xa40] ;  /* 0x000a400001147983 */ /* 0x002ee80000300a00 */
[----:B------:R1:W-:Y:S04]  /*547a0*/  LDGSTS.E [R12+-0x4f200], [R14.64], P6 ;  /* 0xb0e000000e0c7fae */ /* 0x0003e8000b121844 */
[----:B------:R-:W3:Y:S01]  /*547b0*/  LDL.LU.64 R16, [R1+0x9b8] ;  /* 0x0009b80001107983 */ /* 0x000ee20000300a00 */
[----:B------:R-:W-:-:S02]  /*547c0*/  IADD3 R29, R252, 0x100000, RZ ;  /* 0x00100000fc1d7810 */ /* 0x000fc40007ffe0ff */
[C---:B------:R-:W-:Y:S01]  /*547d0*/  IADD3 R243, R252.reuse, 0x100000, RZ ;  /* 0x00100000fcf37810 */ /* 0x040fe20007ffe0ff */
[----:B------:R2:W-:Y:S04]  /*547e0*/  LDGSTS.E [R0+-0x4e200], [R10.64], P6 ;  /* 0xb1e000000a007fae */ /* 0x0005e8000b121844 */
[----:B-1----:R-:W3:Y:S04]  /*547f0*/  LDL.LU.64 R14, [R1+0x970] ;  /* 0x00097000010e7983 */ /* 0x002ee80000300a00 */
[----:B------:R-:W3:Y:S01]  /*54800*/  LDL.LU.64 R12, [R1+0x930] ;  /* 0x00093000010c7983 */ /* 0x000ee20000300a00 */
[----:B------:R-:W-:-:S03]  /*54810*/  IADD3 R242, R252, 0x100000, RZ ;  /* 0x00100000fcf27810 */ /* 0x000fc60007ffe0ff */
[----:B------:R-:W1:Y:S02]  /*54820*/  S2R R252, SR_TID.X ;  /* 0x0000000000fc7919 */ /* 0x000e640000002100 */
[----:B-1----:R-:W-:Y:S01]  /*54830*/  LOP3.LUT R252, R252, 0x7f, RZ, 0xc0, !PT ;  /* 0x0000007ffcfc7812 */ /* 0x002fe200078ec0ff */
[----:B--2---:R-:W-:-:S05]  /*54840*/  IMAD.WIDE R30, R3, 0x4, R8 ;  /* 0x00000004031e7825 */ /* 0x004fca00078e0208 */
[----:B------:R1:W-:Y:S01]  /*54850*/  STL.64 [R1+0x1fe0], R30 ;  /* 0x001fe01e01007387 */ /* 0x0003e20000100a00 */
[----:B----4-:R-:W-:-:S03]  /*54860*/  IMAD.WIDE R26, R3, 0x4, R6 ;  /* 0x00000004031a7825 */ /* 0x010fc600078e0206 */
[----:B------:R-:W2:Y:S01]  /*54870*/  LDL.LU.64 R10, [R1+0x8f8] ;  /* 0x0008f800010a7983 */ /* 0x000ea20000300a00 */
[----:B------:R-:W-:-:S03]  /*54880*/  IMAD.WIDE R24, R3, 0x4, R4 ;  /* 0x0000000403187825 */ /* 0x000fc600078e0204 */
[----:B------:R4:W-:Y:S01]  /*54890*/  STL.64 [R1+0x1fd8], R26 ;  /* 0x001fd81a01007387 */ /* 0x0009e20000100a00 */
[----:B------:R-:W-:-:S03]  /*548a0*/  IMAD.WIDE R248, R3, 0x4, R248 ;  /* 0x0000000403f87825 */ /* 0x000fc600078e02f8 */
[----:B------:R-:W2:Y:S01]  /*548b0*/  LDL.LU.64 R8, [R1+0x8b8] ;  /* 0x0008b80001087983 */ /* 0x000ea20000300a00 */
[----:B------:R-:W-:-:S03]  /*548c0*/  IMAD.SHL.U32 R5, R252, 0x4, RZ ;  /* 0x00000004fc057824 */ /* 0x000fc600078e00ff */
[----:B------:R1:W-:Y:S04]  /*548d0*/  STL.64 [R1+0x1fd0], R24 ;  /* 0x001fd01801007387 */ /* 0x0003e80000100a00 */
[----:B------:R-:W2:Y:S01]  /*548e0*/  LDL.LU.64 R6, [R1+0x878] ;  /* 0x0008780001067983 */ /* 0x000ea20000300a00 */
[----:B------:R-:W-:-:S03]  /*548f0*/  IMAD.WIDE R18, R3, 0x4, R18 ;  /* 0x0000000403127825 */ /* 0x000fc600078e0212 */
[----:B------:R1:W-:Y:S01]  /*54900*/  STL.64 [R1+0x1fc8], R248 ;  /* 0x001fc8f801007387 */ /* 0x0003e20000100a00 */
[----:B------:R-:W-:-:S03]  /*54910*/  LOP3.LUT R3, R5, 0x70, RZ, 0x3c, !PT ;  /* 0x0000007005037812 */ /* 0x000fc600078e3cff */
[----:B------:R-:W2:Y:S01]  /*54920*/  LDL.64 R4, [R1+0x840] ;  /* 0x0008400001047983 */ /* 0x000ea20000100a00 */
[----:B------:R-:W-:-:S03]  /*54930*/  IADD3 R3, R3, 0x100000, RZ ;  /* 0x0010000003037810 */ /* 0x000fc60007ffe0ff */
[----:B------:R1:W-:Y:S04]  /*54940*/  LDGSTS.E [R29+-0x4d200], [R30.64], P6 ;  /* 0xb2e000001e1d7fae */ /* 0x0003e8000b121844 */
[----:B------:R4:W-:Y:S04]  /*54950*/  LDGSTS.E [R3+-0x4c200], [R26.64], P6 ;  /* 0xb3e000001a037fae */ /* 0x0009e8000b121844 */
[----:B------:R4:W-:Y:S04]  /*54960*/  LDGSTS.E [R243+-0x4b200], [R24.64], P6 ;  /* 0xb4e0000018f37fae */ /* 0x0009e8000b121844 */
[----:B-1----:R1:W5:Y:S04]  /*54970*/  LDL.LU.64 R30, [R1+0x3d88] ;  /* 0x003d8800011e7983 */ /* 0x0023680000300a00 */
[----:B------:R1:W5:Y:S04]  /*54980*/  LDL.LU R29, [R1+0x3d80] ;  /* 0x003d8000011d7983 */ /* 0x0003680000300800 */
[----:B----4-:R1:W5:Y:S04]  /*54990*/  LDL.LU.64 R26, [R1+0x3d78] ;  /* 0x003d7800011a7983 */ /* 0x0103680000300a00 */
[----:B------:R4:W-:Y:S04]  /*549a0*/  STL.64 [R1+0x1fc0], R18 ;  /* 0x001fc01201007387 */ /* 0x0009e80000100a00 */
[----:B------:R1:W5:Y:S04]  /*549b0*/  LDL.LU.64 R24, [R1+0x3d70] ;  /* 0x003d700001187983 */ /* 0x0003680000300a00 */
[----:B------:R1:W-:Y:S01]  /*549c0*/  LDGSTS.E [R242+-0x4a200], [R248.64], P6 ;  /* 0xb5e00000f8f27fae */ /* 0x0003e2000b121844 */
[----:B------:R-:W-:-:S03]  /*549d0*/  IMAD.MOV.U32 R3, RZ, RZ, c[0x0][0x18c] ;  /* 0x00006300ff037624 */ /* 0x000fc600078e00ff */
[----:B------:R-:W3:Y:S04]  /*549e0*/  S2R R252, SR_TID.X ;  /* 0x0000000000fc7919 */ /* 0x000ee80000002100 */
[----:B-1----:R-:W2:Y:S04]  /*549f0*/  LDL.LU.64 R242, [R1+0x838] ;  /* 0x0008380001f27983 */ /* 0x002ea80000300a00 */
[----:B------:R-:W2:Y:S01]  /*54a00*/  LDL.LU.64 R248, [R1+0x830] ;  /* 0x0008300001f87983 */ /* 0x000ea20000300a00 */
[----:B------:R-:W-:-:S03]  /*54a10*/  IMAD.SHL.U32 R3, R3, 0x80, RZ ;  /* 0x0000008003037824 */ /* 0x000fc600078e00ff */
[----:B------:R1:W-:Y:S01]  /*54a20*/  LDGSTS.E [R0+-0x49200], [R18.64], P6 ;  /* 0xb6e0000012007fae */ /* 0x0003e2000b121844 */
[----:B---3--:R-:W-:-:S04]  /*54a30*/  IMAD.WIDE R22, R3, 0x4, R22 ;  /* 0x0000000403167825 */ /* 0x008fc800078e0216 */
[----:B------:R-:W-:-:S04]  /*54a40*/  IMAD.WIDE R20, R3, 0x4, R20 ;  /* 0x0000000403147825 */ /* 0x000fc800078e0214 */
[----:B------:R-:W-:-:S04]  /*54a50*/  IMAD.WIDE R16, R3, 0x4, R16 ;  /* 0x0000000403107825 */ /* 0x000fc800078e0210 */
[----:B------:R-:W-:-:S04]  /*54a60*/  IMAD.WIDE R14, R3, 0x4, R14 ;  /* 0x00000004030e7825 */ /* 0x000fc800078e020e */
[----:B------:R-:W-:Y:S02]  /*54a70*/  IMAD.WIDE R12, R3, 0x4, R12 ;  /* 0x00000004030c7825 */ /* 0x000fe400078e020c */
[----:B------:R-:W3:Y:S01]  /*54a80*/  S2R R3, SR_TID.X ;  /* 0x0000000000037919 */ /* 0x000ee20000002100 */
[----:B------:R-:W-:-:S05]  /*54a90*/  LOP3.LUT R252, R252, 0x7f, RZ, 0xc0, !PT ;  /* 0x0000007ffcfc7812 */ /* 0x000fca00078ec0ff */
[----:B------:R-:W-:-:S05]  /*54aa0*/  IMAD.SHL.U32 R252, R252, 0x4, RZ ;  /* 0x00000004fcfc7824 */ /* 0x000fca00078e00ff */
[----:B-1----:R-:W-:Y:S02]  /*54ab0*/  LOP3.LUT R0, R252, 0x70, RZ, 0x3c, !PT ;  /* 0x00000070fc007812 */ /* 0x002fe400078e3cff */
[----:B---3--:R-:W-:-:S04]  /*54ac0*/  LOP3.LUT R3, R3, 0x7f, RZ, 0xc0, !PT ;  /* 0x0000007f03037812 */ /* 0x008fc800078ec0ff */
[----:B------:R-:W-:Y:S02]  /*54ad0*/  SHF.L.U32 R3, R3, 0x2, RZ ;  /* 0x0000000203037819 */ /* 0x000fe400000006ff */
[C---:B----4-:R-:W-:Y:S02]  /*54ae0*/  IADD3 R18, R0.reuse, 0x100000, RZ ;  /* 0x0010000000127810 */ /* 0x050fe40007ffe0ff */
[----:B------:R-:W-:Y:S02]  /*54af0*/  LOP3.LUT R3, R3, 0x70, RZ, 0x3c, !PT ;  /* 0x0000007003037812 */ /* 0x000fe400078e3cff */
[----:B------:R-:W-:Y:S01]  /*54b00*/  IADD3 R19, R0, 0x100000, RZ ;  /* 0x0010000000137810 */ /* 0x000fe20007ffe0ff */
[----:B------:R1:W-:Y:S01]  /*54b10*/  LDGSTS.E [R18+-0x48200], [R22.64], P6 ;  /* 0xb7e0000016127fae */ /* 0x0003e2000b121844 */
[----:B------:R-:W-:-:S03]  /*54b20*/  IADD3 R3, R3, 0x100000, RZ ;  /* 0x0010000003037810 */ /* 0x000fc60007ffe0ff */
[----:B------:R3:W-:Y:S04]  /*54b30*/  LDGSTS.E [R19+-0x47200], [R20.64], P6 ;  /* 0xb8e0000014137fae */ /* 0x0007e8000b121844 */
[----:B------:R4:W-:Y:S02]  /*54b40*/  LDGSTS.E [R3+-0x46200], [R16.64], P6 ;  /* 0xb9e0000010037fae */ /* 0x0009e4000b121844 */
[----:B----4-:R-:W-:-:S04]  /*54b50*/  IMAD.MOV.U32 R3, RZ, RZ, c[0x0][0x18c] ;  /* 0x00006300ff037624 */ /* 0x010fc800078e00ff */
[----:B------:R-:W-:Y:S01]  /*54b60*/  IMAD.SHL.U32 R3, R3, 0x80, RZ ;  /* 0x0000008003037824 */ /* 0x000fe200078e00ff */
[C---:B------:R-:W-:Y:S02]  /*54b70*/  IADD3 R252, R0.reuse, 0x100000, RZ ;  /* 0x0010000000fc7810 */ /* 0x040fe40007ffe0ff */
[----:B------:R-:W-:-:S03]  /*54b80*/  IADD3 R0, R0, 0x100000, RZ ;  /* 0x0010000000007810 */ /* 0x000fc60007ffe0ff */
[----:B------:R4:W-:Y:S04]  /*54b90*/  LDGSTS.E [R252+-0x45200], [R14.64], P6 ;  /* 0xbae000000efc7fae */ /* 0x0009e8000b121844 */
[----:B------:R1:W-:Y:S01]  /*54ba0*/  LDGSTS.E [R0+-0x44200], [R12.64], P6 ;  /* 0xbbe000000c007fae */ /* 0x0003e2000b121844 */
[----:B----4-:R-:W-:-:S03]  /*54bb0*/  IMAD.MOV.U32 R252, RZ, RZ, c[0x0][0x180] ;  /* 0x00006000fffc7624 */ /* 0x010fc600078e00ff */
[----:B-1----:R-:W1:Y:S02]  /*54bc0*/  S2R R0, SR_TID.X ;  /* 0x0000000000007919 */ /* 0x002e640000002100 */
[----:B-1----:R-:W-:-:S05]  /*54bd0*/  LOP3.LUT R0, R0, 0x7f, RZ, 0xc0, !PT ;  /* 0x0000007f00007812 */ /* 0x002fca00078ec0ff */
[----:B------:R-:W-:-:S05]  /*54be0*/  IMAD.SHL.U32 R0, R0, 0x4, RZ ;  /* 0x0000000400007824 */ /* 0x000fca00078e00ff */
[----:B------:R-:W-:Y:S01]  /*54bf0*/  LOP3.LUT R0, R0, 0x70, RZ, 0x3c, !PT ;  /* 0x0000007000007812 */ /* 0x000fe200078e3cff */
[----:B--2---:R-:W-:-:S04]  /*54c00*/  IMAD.WIDE R10, R3, 0x4, R10 ;  /* 0x00000004030a7825 */ /* 0x004fc800078e020a */
[----:B------:R-:W-:-:S04]  /*54c10*/  IMAD.WIDE R8, R3, 0x4, R8 ;  /* 0x0000000403087825 */ /* 0x000fc800078e0208 */
[----:B------:R-:W-:-:S04]  /*54c20*/  IMAD.WIDE R6, R3, 0x4, R6 ;  /* 0x0000000403067825 */ /* 0x000fc800078e0206 */
[----:B------:R-:W-:Y:S02]  /*54c30*/  IMAD.WIDE R4, R3, 0x4, R4 ;  /* 0x0000000403047825 */ /* 0x000fe400078e0204 */
[----:B------:R-:W1:Y:S02]  /*54c40*/  S2R R3, SR_TID.X ;  /* 0x0000000000037919 */ /* 0x000e640000002100 */
[----:B-1----:R-:W-:-:S04]  /*54c50*/  LOP3.LUT R3, R3, 0x7f, RZ, 0xc0, !PT ;  /* 0x0000007f03037812 */ /* 0x002fc800078ec0ff */
[----:B------:R-:W-:-:S04]  /*54c60*/  SHF.L.U32 R3, R3, 0x2, RZ ;  /* 0x0000000203037819 */ /* 0x000fc800000006ff */
[----:B------:R-:W-:-:S04]  /*54c70*/  LOP3.LUT R3, R3, 0x70, RZ, 0x3c, !PT ;  /* 0x0000007003037812 */ /* 0x000fc800078e3cff */
[----:B------:R-:W-:-:S05]  /*54c80*/  IADD3 R3, R3, 0x100000, RZ ;  /* 0x0010000003037810 */ /* 0x000fca0007ffe0ff */
[----:B------:R1:W-:Y:S02]  /*54c90*/  LDGSTS.E [R3+-0x43200], [R10.64], P6 ;  /* 0xbce000000a037fae */ /* 0x0003e4000b121844 */
[----:B-1----:R-:W-:Y:S02]  /*54ca0*/  LOP3.LUT R3, R2, 0x70, RZ, 0x3c, !PT ;  /* 0x0000007002037812 */ /* 0x002fe400078e3cff */
[----:B------:R-:W-:Y:S02]  /*54cb0*/  IADD3 R2, R252, -0x189, RZ ;  /* 0xfffffe77fc027810 */ /* 0x000fe40007ffe0ff */
[----:B------:R-:W1:Y:S01]  /*54cc0*/  S2R R252, SR_TID.X ;  /* 0x0000000000fc7919 */ /* 0x000e620000002100 */
[----:B------:R-:W-:Y:S02]  /*54cd0*/  IADD3 R3, R3, 0x100000, RZ ;  /* 0x0010000003037810 */ /* 0x000fe40007ffe0ff */
[----:B------:R-:W-:Y:S02]  /*54ce0*/  IADD3 R0, R0, 0x100000, RZ ;  /* 0x0010000000007810 */ /* 0x000fe40007ffe0ff */
[----:B-1----:R-:W-:-:S05]  /*54cf0*/  LOP3.LUT R252, R252, 0x7f, RZ, 0xc0, !PT ;  /* 0x0000007ffcfc7812 */ /* 0x002fca00078ec0ff */
[----:B------:R-:W-:-:S05]  /*54d00*/  IMAD.SHL.U32 R252, R252, 0x4, RZ ;  /* 0x00000004fcfc7824 */ /* 0x000fca00078e00ff */
[----:B------:R-:W-:-:S04]  /*54d10*/  LOP3.LUT R252, R252, 0x70, RZ, 0x3c, !PT ;  /* 0x00000070fcfc7812 */ /* 0x000fc800078e3cff */
[----:B------:R-:W-:-:S05]  /*54d20*/  IADD3 R252, R252, 0x100000, RZ ;  /* 0x00100000fcfc7810 */ /* 0x000fca0007ffe0ff */
[----:B------:R1:W-:Y:S04]  /*54d30*/  LDGSTS.E [R252+-0x42200], [R8.64], P6 ;  /* 0xbde0000008fc7fae */ /* 0x0003e8000b121844 */
[----:B------:R2:W-:Y:S04]  /*54d40*/  LDGSTS.E [R3+-0x41200], [R6.64], P6 ;  /* 0xbee0000006037fae */ /* 0x0005e8000b121844 */
[----:B------:R4:W-:Y:S04]  /*54d50*/  LDGSTS.E [R0+-0x40200], [R4.64], P6 ;  /* 0xbfe0000004007fae */ /* 0x0009e8000b121844 */
[----:B----4-:R-:W4:Y:S04]  /*54d60*/  S2R R0, SR_TID.X ;  /* 0x0000000000007919 */ /* 0x010f280000002100 */
[----:B------:R1:W-:Y:S04]  /*54d70*/  STL.64 [R1+0x1fb8], R22 ;  /* 0x001fb81601007387 */ /* 0x0003e80000100a00 */
[----:B------:R3:W-:Y:S01]  /*54d80*/  STL.64 [R1+0x1fb0], R20 ;  /* 0x001fb01401007387 */ /* 0x0007e20000100a00 */
[----:B------:R-:W-:-:S03]  /*54d90*/  ISETP.GE.U32.AND P6, PT, R2, 0x7ffffdf8, PT ;  /* 0x7ffffdf80200780c */ /* 0x000fc60003fc6070 */
[----:B------:R2:W-:Y:S04]  /*54da0*/  STL.64 [R1+0x1fa8], R16 ;  /* 0x001fa81001007387 */ /* 0x0005e80000100a00 */
[----:B-1----:R1:W5:Y:S04]  /*54db0*/  LDL.LU.64 R22, [R1+0x3d68] ;  /* 0x003d680001167983 */ /* 0x0023680000300a00 */
[----:B------:R1:W5:Y:S01]  /*54dc0*/  LDL.LU R18, [R1+0x3d60] ;  /* 0x003d600001127983 */ /* 0x0003620000300800 */
[----:B----4-:R-:W-:-:S03]  /*54dd0*/  LOP3.LUT R0, R0, 0x7f, RZ, 0xc0, !PT ;  /* 0x0000007f00007812 */ /* 0x010fc600078ec0ff */
[----:B---3--:R1:W5:Y:S01]  /*54de0*/  LDL.LU.64 R20, [R1+0x3d58] ;  /* 0x003d580001147983 */ /* 0x0083620000300a00 */
[----:B------:R-:W-:-:S03]  /*54df0*/  SHF.L.U32 R0, R0, 0x2, RZ ;  /* 0x0000000200007819 */ /* 0x000fc600000006ff */
[----:B------:R1:W5:Y:S01]  /*54e00*/  LDL.LU R19, [R1+0x3d50] ;  /* 0x003d500001137983 */ /* 0x0003620000300800 */
[----:B------:R-:W-:-:S03]  /*54e10*/  IADD3 R2, R0, 0x200000, RZ ;  /* 0x0020000000027810 */ /* 0x000fc60007ffe0ff */
[----:B------:R3:W-:Y:S01]  /*54e20*/  STL.64 [R1+0x1fa0], R14 ;  /* 0x001fa00e01007387 */ /* 0x0007e20000100a00 */
[----:B------:R-:W-:-:S03]  /*54e30*/  IMAD.MOV.U32 R2, RZ, RZ, c[0x0][0x188] ;  /* 0x00006200ff027624 */ /* 0x000fc600078e00ff */
[----:B--2---:R1:W5:Y:S01]  /*54e40*/  LDL.LU.64 R16, [R1+0x3d48] ;  /* 0x003d480001107983 */ /* 0x0043620000300a00 */
[----:B------:R-:W-:-:S03]  /*54e50*/  IMAD.SHL.U32 R2, R2, 0x80, RZ ;  /* 0x0000008002027824 */ /* 0x000fc600078e00ff */
[----:B------:R2:W-:Y:S04]  /*54e60*/  STL.64 [R1+0x1f98], R12 ;  /* 0x001f980c01007387 */ /* 0x0005e80000100a00 */
[----:B---3--:R1:W5:Y:S01]  /*54e70*/  LDL.LU.64 R14, [R1+0x3d40] ;  /* 0x003d4000010e7983 */ /* 0x0083620000300a00 */
[----:B------:R-:W-:-:S03]  /*54e80*/  IMAD.WIDE R242, R2, 0x4, R242 ;  /* 0x0000000402f27825 */ /* 0x000fc600078e02f2 */
[----:B------:R-:W0:Y:S04]  /*54e90*/  LDGDEPBAR ;  /* 0x00000000000079af */ /* 0x000e280000000000 */
[----:B--2---:R1:W5:Y:S04]  /*54ea0*/  LDL.LU.64 R12, [R1+0x3d38] ;  /* 0x003d3800010c7983 */ /* 0x0043680000300a00 */
[----:B------:R2:W-:Y:S01]  /*54eb0*/  STL.64 [R1+0x1f90], R10 ;  /* 0x001f900a01007387 */ /* 0x0005e20000100a00 */
[----:B------:R-:W-:-:S03]  /*54ec0*/  IMAD.WIDE R248, R2, 0x4, R248 ;  /* 0x0000000402f87825 */ /* 0x000fc600078e02f8 */
[----:B--2---:R1:W5:Y:S04]  /*54ed0*/  LDL.LU.64 R10, [R1+0x3d30] ;  /* 0x003d3000010a7983 */ /* 0x0043680000300a00 */
[----:B------:R2:W-:Y:S04]  /*54ee0*/  STL.64 [R1+0x1f88], R8 ;  /* 0x001f880801007387 */ /* 0x0005e80000100a00 */
[----:B------:R3:W-:Y:S04]  /*54ef0*/  STL.64 [R1+0x1f80], R6 ;  /* 0x001f800601007387 */ /* 0x0007e80000100a00 */
[----:B--2---:R1:W5:Y:S04]  /*54f00*/  LDL.LU.64 R8, [R1+0x3d28] ;  /* 0x003d280001087983 */ /* 0x0043680000300a00 */
[----:B------:R2:W-:Y:S04]  /*54f10*/  STL.64 [R1+0x1f78], R4 ;  /* 0x001f780401007387 */ /* 0x0005e80000100a00 */
[----:B---3--:R1:W5:Y:S04]  /*54f20*/  LDL.LU.64 R6, [R1+0x3d20] ;  /* 0x003d200001067983 */ /* 0x0083680000300a00 */
[----:B--2---:R1:W5:Y:S04]  /*54f30*/  LDL.LU.64 R4, [R1+0x3d18] ;  /* 0x003d180001047983 */ /* 0x0043680000300a00 */
[----:B------:R2:W-:Y:S04]  /*54f40*/  STL.64 [R1+0x1f70], R242 ;  /* 0x001f70f201007387 */ /* 0x0005e80000100a00 */
[----:B--2---:R1:W5:Y:S04]  /*54f50*/  LDL.LU.64 R242, [R1+0x3d10] ;  /* 0x003d100001f27983 */ /* 0x0043680000300a00 */
[----:B------:R2:W-:Y:S04]  /*54f60*/  STL.64 [R1+0x1f68], R248 ;  /* 0x001f68f801007387 */ /* 0x0005e80000100a00 */
[----:B--2---:R1:W5:Y:S01]  /*54f70*/  LDL.LU.64 R248, [R1+0x3d08] ;  /* 0x003d080001f87983 */ /* 0x0043620000300a00 */
[----:B------:R-:W-:Y:S01]  /*54f80*/  IMAD.MOV.U32 R3, RZ, RZ, c[0x0][0x18c] ;  /* 0x00006300ff037624 */ /* 0x000fe200078e00ff */
[----:B------:R-:W-:Y:S01]  /*54f90*/  IADD3 R0, R0, 0x200000, RZ ;  /* 0x0020000000007810 */ /* 0x000fe20007ffe0ff */
[----:B------:R-:W-:-:S02]  /*54fa0*/  IMAD.MOV.U32 R252, RZ, RZ, c[0x0][0x180] ;  /* 0x00006000fffc7624 */ /* 0x000fc400078e00ff */
[----:B------:R-:W-:Y:S02]  /*54fb0*/  IMAD.SHL.U32 R3, R3, 0x80, RZ ;  /* 0x0000008003037824 */ /* 0x000fe400078e00ff */
[----:B------:R2:W-:Y:S04]  /*54fc0*/  STL.64 [R1+0x3e00], R218 ;  /* 0x003e00da01007387 */ /* 0x0005e80000100a00 */
[----:B--2---:R-:W2:Y:S04]  /*54fd0*/  LDL.LU.64 R218, [R1+0x7b8] ;  /* 0x0007b80001da7983 */ /* 0x004ea80000300a00 */
[----:B------:R3:W-:Y:S04]  /*54fe0*/  STL.64 [R1+0x3df8], R220 ;  /* 0x003df8dc01007387 */ /* 0x0007e80000100a00 */
[----:B---3--:R-:W3:Y:S04]  /*54ff0*/  LDL.64 R220, [R1+0x1f68] ;  /* 0x001f680001dc7983 */ /* 0x008ee80000100a00 */
[----:B------:R4:W-:Y:S04]  /*55000*/  STL.64 [R1+0x3df0], R222 ;  /* 0x003df0de01007387 */ /* 0x0009e80000100a00 */
[----:B----4-:R-:W4:Y:S04]  /*55010*/  LDL.LU.64 R222, [R1+0x778] ;  /* 0x0007780001de7983 */ /* 0x010f280000300a00 */
[----:B------:R1:W-:Y:S04]  /*55020*/  STL.64 [R1+0x3de8], R224 ;  /* 0x003de8e001007387 */ /* 0x0003e80000100a00 */
[----:B-1----:R-:W3:Y:S04]  /*55030*/  LDL.LU.64 R224, [R1+0x7f0] ;  /* 0x0007f00001e07983 */ /* 0x002ee80000300a00 */
[----:B------:R-:W-:Y:S04]  /*55040*/  STL.64 [R1+0x3de0], R226 ;  /* 0x003de0e201007387 */ /* 0x000fe80000100a00 */
[----:B------:R1:W-:Y:S04]  /*55050*/  STL.64 [R1+0x3dd8], R228 ;  /* 0x003dd8e401007387 */ /* 0x0003e80000100a00 */
[----:B-1----:R-:W4:Y:S04]  /*55060*/  LDL.LU.64 R228, [R1+0x7f8] ;  /* 0x0007f80001e47983 */ /* 0x002f280000300a00 */
[----:B------:R-:W-:Y:S04]  /*55070*/  STL.64 [R1+0x3dd0], R230 ;  /* 0x003dd0e601007387 */ /* 0x000fe80000100a00 */
[----:B------:R1:W-:Y:S04]  /*55080*/  STL.64 [R1+0x3dc8], R232 ;  /* 0x003dc8e801007387 */ /* 0x0003e80000100a00 */
[----:B------:R-:W1:Y:S04]  /*55090*/  S2R R3, SR_TID.X ;  /* 0x0000000000037919 */ /* 0x000e680000002100 */
[----:B-1----:R-:W4:Y:S04]  /*550a0*/  LDL.LU.64 R232, [R1+0x7b0] ;  /* 0x0007b00001e87983 */ /* 0x002f280000300a00 */
[----:B------:R1:W-:Y:S04]  /*550b0*/  STL.64 [R1+0x3dc0], R234 ;  /* 0x003dc0ea01007387 */ /* 0x0003e80000100a00 */
[----:B-1----:R-:W4:Y:S01]  /*550c0*/  LDL.64 R234, [R1+0x1f70] ;  /* 0x001f700001ea7983 */ /* 0x002f220000100a00 */
[----:B------:R-:W-:-:S03]  /*550d0*/  LOP3.LUT R3, R3, 0x7f, RZ, 0xc0, !PT ;  /* 0x0000007f03037812 */ /* 0x000fc600078ec0ff */
[----:B------:R1:W-:Y:S02]  /*550e0*/  STL.64 [R1+0x3db8], R236 ;  /* 0x003db8ec01007387 */ /* 0x0003e40000100a00 */
[----:B------:R-:W-:-:S05]  /*550f0*/  IMAD.SHL.U32 R3, R3, 0x4, RZ ;  /* 0x0000000403037824 */ /* 0x000fca00078e00ff */
[----:B------:R-:W-:Y:S01]  /*55100*/  IADD3 R227, R3, 0x200000, RZ ;  /* 0x0020000003e37810 */ /* 0x000fe20007ffe0ff */
[----:B------:R-:W-:Y:S06]  /*55110*/  BAR.SYNC.DEFER_BLOCKING 0x0 ;  /* 0x0000000000007b1d */ /* 0x000fec0000010000 */
[----:B-1----:R-:W4:Y:S01]  /*55120*/  LDL.LU.64 R236, [R1+0x770] ;  /* 0x0007700001ec7983 */ /* 0x002f220000300a00 */
[----:B------:R-:W-:-:S03]  /*55130*/  IADD3 R226, R252, -0x199, RZ ;  /* 0xfffffe67fce27810 */ /* 0x000fc60007ffe0ff */
[----:B------:R-:W-:Y:S04]  /*55140*/  STL.64 [R1+0x3db0], R238 ;  /* 0x003db0ee01007387 */ /* 0x000fe80000100a00 */
[----:B------:R1:W-:Y:S04]  /*55150*/  STL.64 [R1+0x3da8], R240 ;  /* 0x003da8f001007387 */ /* 0x0003e80000100a00 */
[----:B------:R-:W1:Y:S04]  /*55160*/  S2R R231, SR_TID.X ;  /* 0x0000000000e77919 */ /* 0x000e680000002100 */
[----:B------:R-:W-:Y:S04]  /*55170*/  STL.64 [R1+0x3da0], R250 ;  /* 0x003da0fa01007387 */ /* 0x000fe80000100a00 */
[----:B------:R1:W-:Y:S02]  /*55180*/  STL.64 [R1+0x3d98], R244 ;  /* 0x003d98f401007387 */ /* 0x0003e40000100a00 */
[----:B-1----:R-:W-:-:S05]  /*55190*/  LOP3.LUT R3, R231, 0x7f, RZ, 0xc0, !PT ;  /* 0x0000007fe7037812 */ /* 0x002fca00078ec0ff */
[----:B------:R-:W-:Y:S02]  /*551a0*/  IMAD.SHL.U32 R241, R3, 0x4, RZ ;  /* 0x0000000403f17824 */ /* 0x000fe400078e00ff */
[----:B--2---:R-:W-:-:S04]  /*551b0*/  IMAD.WIDE R218, R2, 0x4, R218 ;  /* 0x0000000402da7825 */ /* 0x004fc800078e02da */
[C---:B---3--:R-:W-:Y:S01]  /*551c0*/  IMAD.WIDE R238, R2.reuse, 0x4, R224 ;  /* 0x0000000402ee7825 */ /* 0x048fe200078e02e0 */
[----:B------:R-:W-:Y:S01]  /*551d0*/  @!PT LDS RZ, [RZ] ;  /* 0x00000000fffff984 */ /* 0x000fe20000000800 */
[----:B------:R-:W-:Y:S01]  /*551e0*/  @!PT LDS RZ, [RZ] ;  /* 0x00000000fffff984 */ /* 0x000fe20000000800 */
[----:B------:R-:W-:Y:S01]  /*551f0*/  @!PT LDS RZ, [RZ] ;  /* 0x00000000fffff984 */ /* 0x000fe20000000800 */
[----:B----4-:R1:W-:Y:S04]  /*55200*/  LDGSTS.E [R227+-0x60000], [R234.64], !P0 ;  /* 0xa0000000eae37fae */ /* 0x0103e8000c121844 */
[----:B------:R2:W-:Y:S01]  /*55210*/  LDGSTS.E [R0+-0x5fe00], [R220.64], !P0 ;  /* 0xa0200000dc007fae */ /* 0x0005e2000c121844 */
[----:B-1----:R-:W-:Y:S01]  /*55220*/  IMAD.WIDE R234, R2, 0x4, R228 ;  /* 0x0000000402ea7825 */ /* 0x002fe200078e02e4 */
[----:B------:R-:W-:Y:S02]  /*55230*/  IADD3 R227, R252, -0x18d, RZ ;  /* 0xfffffe73fce37810 */ /* 0x000fe40007ffe0ff */
[----:B------:R-:W3:Y:S01]  /*55240*/  LDL.LU.64 R228, [R1+0x738] ;  /* 0x0007380001e47983 */ /* 0x000ee20000300a00 */
[----:B--2---:R-:W-:-:S03]  /*55250*/  IADD3 R221, R241, 0x200000, RZ ;  /* 0x00200000f1dd7810 */ /* 0x004fc60007ffe0ff */
[----:B------:R-:W2:Y:S01]  /*55260*/  LDL.LU.64 R224, [R1+0x730] ;  /* 0x0007300001e07983 */ /* 0x000ea20000300a00 */
[----:B------:R-:W-:-:S03]  /*55270*/  IADD3 R220, R241, 0x200000, RZ ;  /* 0x00200000f1dc7810 */ /* 0x000fc60007ffe0ff */
[----:B------:R1:W-:Y:S01]  /*55280*/  STL.64 [R1+0x1f60], R234 ;  /* 0x001f60ea01007387 */ /* 0x0003e20000100a00 */
[----:B------:R-:W-:-:S03]  /*55290*/  IMAD.WIDE R244, R2, 0x4, R232 ;  /* 0x0000000402f47825 */ /* 0x000fc600078e02e8 */
[----:B------:R4:W-:Y:S04]  /*552a0*/  STL.64 [R1+0x1f58], R238 ;  /* 0x001f58ee01007387 */ /* 0x0009e80000100a00 */
[----:B------:R1:W-:Y:S04]  /*552b0*/  LDGSTS.E [R221+-0x5f000], [R234.64], !P2 ;  /* 0xa1000000eadd7fae */ /* 0x0003e8000d121844 */
[----:B------:R4:W-:Y:S04]  /*552c0*/  LDGSTS.E [R220+-0x5ee00], [R238.64], !P2 ;  /* 0xa1200000eedc7fae */ /* 0x0009e8000d121844 */
[----:B-1----:R-:W2:Y:S04]  /*552d0*/  LDL.LU.64 R234, [R1+0x6f8] ;  /* 0x0006f80001ea7983 */ /* 0x002ea80000300a00 */
[----:B------:R1:W-:Y:S04]  /*552e0*/  STL.64 [R1+0x1f50], R218 ;  /* 0x001f50da01007387 */ /* 0x0003e80000100a00 */
[----:B----4-:R-:W4:Y:S04]  /*552f0*/  LDL.LU.64 R220, [R1+0x6f0] ;  /* 0x0006f00001dc7983 */ /* 0x010f280000300a00 */
[----:B------:R-:W-:Y:S04]  /*55300*/  STL.64 [R1+0x1f48], R244 ;  /* 0x001f48f401007387 */ /* 0x000fe80000100a00 */
[----:B------:R-:W4:Y:S01]  /*55310*/  LDL.LU.64 R232, [R1+0x6b8] ;  /* 0x0006b80001e87983 */ /* 0x000f220000300a00 */
[----:B------:R-:W-:-:S03]  /*55320*/  IMAD.WIDE R238, R2, 0x4, R222 ;  /* 0x0000000402ee7825 */ /* 0x000fc600078e02de */
[----:B------:R-:W4:Y:S01]  /*55330*/  LDL.LU.64 R222, [R1+0x6b0] ;  /* 0x0006b00001de7983 */ /* 0x000f220000300a00 */
[----:B------:R-:W-:Y:S02]  /*55340*/  ISETP.GE.U32.AND P0, PT, R227, 0x7ffffdf4, PT ;  /* 0x7ffffdf4e300780c */ /* 0x000fe40003f06070 */
[C---:B------:R-:W-:Y:S02]  /*55350*/  IADD3 R0, R241.reuse, 0x200000, RZ ;  /* 0x00200000f1007810 */ /* 0x040fe40007ffe0ff */
[----:B------:R-:W-:Y:S01]  /*55360*/  ISETP.GE.U32.AND P2, PT, R226, 0x7ffffde8, PT ;  /* 0x7ffffde8e200780c */ /* 0x000fe20003f46070 */
[----:B------:R-:W-:Y:S01]  /*55370*/  IMAD.WIDE R236, R2, 0x4, R236 ;  /* 0x0000000402ec7825 */ /* 0x000fe200078e02ec */
[----:B------:R-:W-:Y:S01]  /*55380*/  IADD3 R226, R241, 0x200000, RZ ;  /* 0x00200000f1e27810 */ /* 0x000fe20007ffe0ff */
[----:B------:R1:W-:Y:S04]  /*55390*/  LDGSTS.E [R0+-0x5e000], [R218.64], !P6 ;  /* 0xa2000000da007fae */ /* 0x0003e8000f121844 */
[----:B------:R-:W-:Y:S04]  /*553a0*/  STL.64 [R1+0x1f40], R238 ;  /* 0x001f40ee01007387 */ /* 0x000fe80000100a00 */
[----:B------:R1:W-:Y:S02]  /*553b0*/  LDGSTS.E [R226+-0x5de00], [R244.64], !P6 ;  /* 0xa2200000f4e27fae */ /* 0x0003e4000f121844 */
[----:B-1----:R-:W-:-:S02]  /*553c0*/  IADD3 R219, R252, -0x191, RZ ;  /* 0xfffffe6ffcdb7810 */ /* 0x002fc40007ffe0ff */
[----:B------:R-:W-:Y:S01]  /*553d0*/  IADD3 R218, R241, 0x200000, RZ ;  /* 0x00200000f1da7810 */ /* 0x000fe20007ffe0ff */
[----:B------:R1:W-:Y:S01]  /*553e0*/  STL.64 [R1+0x1f38], R236 ;  /* 0x001f38ec01007387 */ /* 0x0003e20000100a00 */
[----:B------:R-:W-:-:S03]  /*553f0*/  ISETP.GE.U32.AND P6, PT, R219, 0x7ffffdf0, PT ;  /* 0x7ffffdf0db00780c */ /* 0x000fc60003fc6070 */
[----:B------:R1:W-:Y:S01]  /*55400*/  LDGSTS.E [R218+-0x5d000], [R238.64], !P0 ;  /* 0xa3000000eeda7fae */ /* 0x0003e2000c121844 */
[----:B------:R-:W-:-:S03]  /*55410*/  IADD3 R226, R252, -0x195, RZ ;  /* 0xfffffe6bfce27810 */ /* 0x000fc60007ffe0ff */
[----:B------:R1:W-:Y:S04]  /*55420*/  LDGSTS.E [R0+-0x5ce00], [R236.64], !P0 ;  /* 0xa3200000ec007fae */ /* 0x0003e8000c121844 */
[----:B-1----:R-:W4:Y:S01]  /*55430*/  LDL.LU.64 R218, [R1+0x678] ;  /* 0x0006780001da7983 */ /* 0x002f220000300a00 */
[----:B------:R-:W-:Y:S02]  /*55440*/  ISETP.GE.U32.AND P0, PT, R226, 0x7ffffdec, PT ;  /* 0x7ffffdece200780c */ /* 0x000fe40003f06070 */
[C---:B------:R-:W-:Y:S02]  /*55450*/  IADD3 R236, R241.reuse, 0x200000, RZ ;  /* 0x00200000f1ec7810 */ /* 0x040fe40007ffe0ff */
[C---:B------:R-:W-:Y:S02]  /*55460*/  IADD3 R230, R241.reuse, 0x200000, RZ ;  /* 0x00200000f1e67810 */ /* 0x040fe40007ffe0ff */
[----:B------:R-:W-:Y:S01]  /*55470*/  IADD3 R226, R241, 0x200000, RZ ;  /* 0x00200000f1e27810 */ /* 0x000fe20007ffe0ff */
[----:B---3--:R-:W-:-:S02]  /*55480*/  IMAD.WIDE R244, R2, 0x4, R228 ;  /* 0x0000000402f47825 */ /* 0x008fc400078e02e4 */
[----:B------:R-:W3:Y:S02]  /*55490*/  LDL.LU.64 R228, [R1+0x670] ;  /* 0x0006700001e47983 */ /* 0x000ee40000300a00 */
[C---:B--2---:R-:W-:Y:S02]  /*554a0*/  IMAD.WIDE R238, R2.reuse, 0x4, R224 ;  /* 0x0000000402ee7825 */ /* 0x044fe400078e02e0 */
[----:B------:R-:W2:Y:S04]  /*554b0*/  LDL.LU.64 R224, [R1+0x638] ;  /* 0x0006380001e07983 */ /* 0x000ea80000300a00 */
[----:B------:R-:W-:Y:S04]  /*554c0*/  STL.64 [R1+0x1f30], R244 ;  /* 0x001f30f401007387 */ /* 0x000fe80000100a00 */
[----:B------:R1:W-:Y:S04]  /*554d0*/  STL.64 [R1+0x1f28], R238 ;  /* 0x001f28ee01007387 */ /* 0x0003e80000100a00 */
[----:B------:R1:W-:Y:S04]  /*554e0*/  LDGSTS.E [R236+-0x5c000], [R244.64], !P6 ;  /* 0xa4000000f4ec7fae */ /* 0x0003e8000f121844 */
[----:B------:R4:W-:Y:S04]  /*554f0*/  LDGSTS.E [R230+-0x5be00], [R238.64], !P6 ;  /* 0xa4200000eee67fae */ /* 0x0009e8000f121844 */
[----:B-1----:R-:W2:Y:S01]  /*55500*/  LDL.LU.64 R236, [R1+0x630] ;  /* 0x0006300001ec7983 */ /* 0x002ea20000300a00 */
[----:B------:R-:W-:-:S04]  /*55510*/  IMAD.WIDE R234, R2, 0x4, R234 ;  /* 0x0000000402ea7825 */ /* 0x000fc800078e02ea */
[C---:B----4-:R-:W-:Y:S01]  /*55520*/  IMAD.WIDE R220, R2.reuse, 0x4, R220 ;  /* 0x0000000402dc7825 */ /* 0x050fe200078e02dc */
[----:B------:R1:W-:Y:S04]  /*55530*/  STL.64 [R1+0x1f20], R234 ;  /* 0x001f20ea01007387 */ /* 0x0003e80000100a00 */
[----:B------:R1:W-:Y:S04]  /*55540*/  LDGSTS.E [R226+-0x5b000], [R234.64], !P0 ;  /* 0xa5000000eae27fae */ /* 0x0003e8000c121844 */
[----:B------:R4:W-:Y:S01]  /*55550*/  STL.64 [R1+0x1f18], R220 ;  /* 0x001f18dc01007387 */ /* 0x0009e20000100a00 */
[----:B------:R-:W-:-:S03]  /*55560*/  IMAD.WIDE R238, R2, 0x4, R222 ;  /* 0x0000000402ee7825 */ /* 0x000fc600078e02de */
[----:B------:R4:W-:Y:S01]  /*55570*/  LDGSTS.E [R0+-0x5ae00], [R220.64], !P0 ;  /* 0xa5200000dc007fae */ /* 0x0009e2000c121844 */
[----:B-1----:R-:W-:-:S03]  /*55580*/  IMAD.WIDE R234, R2, 0x4, R232 ;  /* 0x0000000402ea7825 */ /* 0x002fc600078e02e8 */
[----:B------:R-:W2:Y:S04]  /*55590*/  LDL.LU.64 R232, [R1+0x5f8] ;  /* 0x0005f80001e87983 */ /* 0x000ea80000300a00 */
[----:B------:R-:W2:Y:S01]  /*555a0*/  LDL.LU.64 R222, [R1+0x5f0] ;  /* 0x0005f00001de7983 */ /* 0x000ea20000300a00 */
[C---:B----4-:R-:W-:Y:S02]  /*555b0*/  IADD3 R221, R241.reuse, 0x200000, RZ ;  /* 0x00200000f1dd7810 */ /* 0x050fe40007ffe0ff */
[----:B------:R-:W-:Y:S01]  /*555c0*/  IADD3 R220, R241, 0x200000, RZ ;  /* 0x00200000f1dc7810 */ /* 0x000fe20007ffe0ff */
[----:B------:R1:W-:Y:S04]  /*555d0*/  STL.64 [R1+0x1f10], R234 ;  /* 0x001f10ea01007387 */ /* 0x0003e80000100a00 */
[----:B------:R-:W-:Y:S04]  /*555e0*/  STL.64 [R1+0x1f08], R238 ;  /* 0x001f08ee01007387 */ /* 0x000fe80000100a00 */
[----:B------:R1:W-:Y:S04]  /*555f0*/  LDGSTS.E [R221+-0x5a000], [R234.64], !P2 ;  /* 0xa6000000eadd7fae */ /* 0x0003e8000d121844 */
[----:B------:R4:W-:Y:S04]  /*55600*/  LDGSTS.E [R220+-0x59e00], [R238.64], !P2 ;  /* 0xa6200000eedc7fae */ /* 0x0009e8000d121844 */
[----:B-1----:R-:W2:Y:S01]  /*55610*/  LDL.LU.64 R234, [R1+0x5b8] ;  /* 0x0005b80001ea7983 */ /* 0x002ea20000300a00 */
[----:B------:R-:W-:-:S05]  /*55620*/  IMAD.WIDE R218, R2, 0x4, R218 ;  /* 0x0000000402da7825 */ /* 0x000fca00078e02da */
[----:B------:R1:W-:Y:S04]  /*55630*/  STL.64 [R1+0x1f00], R218 ;  /* 0x001f00da01007387 */ /* 0x0003e80000100a00 */
[----:B----4-:R-:W4:Y:S01]  /*55640*/  LDL.LU.64 R220, [R1+0x5b0] ;  /* 0x0005b00001dc7983 */ /* 0x010f220000300a00 */
[----:B------:R-:W-:-:S04]  /*55650*/  IADD3 R227, R252, -0x19d, RZ ;  /* 0xfffffe63fce37810 */ /* 0x000fc80007ffe0ff */
[----:B------:R-:W-:Y:S02]  /*55660*/  ISETP.GE.U32.AND P6, PT, R227, 0x7ffffde4, PT ;  /* 0x7ffffde4e300780c */ /* 0x000fe40003fc6070 */
[C---:B------:R-:W-:Y:S02]  /*55670*/  IADD3 R227, R252.reuse, -0x1a1, RZ ;  /* 0xfffffe5ffce37810 */ /* 0x040fe40007ffe0ff */
[----:B------:R-:W-:Y:S02]  /*55680*/  IADD3 R226, R252, -0x1ad, RZ ;  /* 0xfffffe53fce27810 */ /* 0x000fe40007ffe0ff */
[----:B------:R-:W-:Y:S02]  /*55690*/  ISETP.GE.U32.AND P0, PT, R227, 0x7ffffde0, PT ;  /* 0x7ffffde0e300780c */ /* 0x000fe40003f06070 */
[----:B------:R-:W-:Y:S02]  /*556a0*/  ISETP.GE.U32.AND P2, PT, R226, 0x7ffffdd4, PT ;  /* 0x7ffffdd4e200780c */ /* 0x000fe40003f46070 */
[----:B------:R-:W-:-:S03]  /*556b0*/  IADD3 R226, R241, 0x200000, RZ ;  /* 0x00200000f1e27810 */ /* 0x000fc60007ffe0ff */
[----:B------:R1:W-:Y:S02]  /*556c0*/  LDGSTS.E [R0+-0x59000], [R218.64], !P6 ;  /* 0xa7000000da007fae */ /* 0x0003e4000f121844 */
[----:B-1----:R-:W-:Y:S02]  /*556d0*/  IADD3 R219, R252, -0x1a5, RZ ;  /* 0xfffffe5bfcdb7810 */ /* 0x002fe40007ffe0ff */
[----:B------:R-:W-:Y:S01]  /*556e0*/  IADD3 R218, R241, 0x200000, RZ ;  /* 0x00200000f1da7810 */ /* 0x000fe20007ffe0ff */
[----:B---3--:R-:W-:-:S05]  /*556f0*/  IMAD.WIDE R244, R2, 0x4, R228 ;  /* 0x0000000402f47825 */ /* 0x008fca00078e02e4 */
[----:B------:R1:W-:Y:S04]  /*55700*/  STL.64 [R1+0x1ef8], R244 ;  /* 0x001ef8f401007387 */ /* 0x0003e80000100a00 */
[----:B------:R-:W3:Y:S01]  /*55710*/  LDL.LU.64 R228, [R1+0x578] ;  /* 0x0005780001e47983 */ /* 0x000ee20000300a00 */
[----:B--2---:R-:W-:-:S03]  /*55720*/  IMAD.WIDE R238, R2, 0x4, R224 ;  /* 0x0000000402ee7825 */ /* 0x004fc600078e02e0 */
[----:B------:R-:W2:Y:S04]  /*55730*/  LDL.LU.64 R224, [R1+0x570] ;  /* 0x0005700001e07983 */ /* 0x000ea80000300a00 */
[----:B------:R1:W-:Y:S04]  /*55740*/  STL.64 [R1+0x1ef0], R238 ;  /* 0x001ef0ee01007387 */ /* 0x0003e80000100a00 */
[----:B------:R1:W-:Y:S01]  /*55750*/  LDGSTS.E [R226+-0x58e00], [R244.64], !P6 ;  /* 0xa7200000f4e27fae */ /* 0x0003e2000f121844 */
[----:B------:R-:W-:-:S03]  /*55760*/  ISETP.GE.U32.AND P6, PT, R219, 0x7ffffddc, PT ;  /* 0x7ffffddcdb00780c */ /* 0x000fc60003fc6070 */
[----:B------:R1:W-:Y:S01]  /*55770*/  LDGSTS.E [R218+-0x58000], [R238.64], !P0 ;  /* 0xa8000000eeda7fae */ /* 0x0003e2000c121844 */
[----:B------:R-:W-:-:S05]  /*55780*/  IMAD.WIDE R236, R2, 0x4, R236 ;  /* 0x0000000402ec7825 */ /* 0x000fca00078e02ec */
[----:B------:R1:W-:Y:S04]  /*55790*/  STL.64 [R1+0x1ee8], R236 ;  /* 0x001ee8ec01007387 */ /* 0x0003e80000100a00 */
[----:B-1----:R-:W2:Y:S01]  /*557a0*/  LDL.LU.64 R218, [R1+0x538] ;  /* 0x0005380001da7983 */ /* 0x002ea20000300a00 */
[----:B------:R-:W-:-:S03]  /*557b0*/  IADD3 R226, R252, -0x1a9, RZ ;  /* 0xfffffe57fce27810 */ /* 0x000fc60007ffe0ff */
[----:B------:R1:W-:Y:S01]  /*557c0*/  LDGSTS.E [R0+-0x57e00], [R236.64], !P0 ;  /* 0xa8200000ec007fae */ /* 0x0003e2000c121844 */
[----:B------:R-:W-:-:S03]  /*557d0*/  IMAD.WIDE R244, R2, 0x4, R232 ;  /* 0x0000000402f47825 */ /* 0x000fc600078e02e8 */
[----:B------:R-:W2:Y:S01]  /*557e0*/  LDL.LU.64 R232, [R1+0x530] ;  /* 0x0005300001e87983 */ /* 0x000ea20000300a00 */
[----:B------:R-:W-:-:S03]  /*557f0*/  IMAD.WIDE R238, R2, 0x4, R222 ;  /* 0x0000000402ee7825 */ /* 0x000fc600078e02de */
[----:B------:R-:W2:Y:S01]  /*55800*/  LDL.LU.64 R222, [R1+0x4f8] ;  /* 0x0004f80001de7983 */ /* 0x000ea20000300a00 */
[----:B-1----:R-:W-:-:S03]  /*55810*/  IADD3 R236, R241, 0x200000, RZ ;  /* 0x00200000f1ec7810 */ /* 0x002fc60007ffe0ff */
[----:B------:R-:W-:Y:S01]  /*55820*/  STL.64 [R1+0x1ee0], R244 ;  /* 0x001ee0f401007387 */ /* 0x000fe20000100a00 */
[----:B------:R-:W-:-:S03]  /*55830*/  ISETP.GE.U32.AND P0, PT, R226, 0x7ffffdd8, PT ;  /* 0x7ffffdd8e200780c */ /* 0x000fc60003f06070 */
[----:B------:R-:W-:Y:S04]  /*55840*/  STL.64 [R1+0x1ed8], R238 ;  /* 0x001ed8ee01007387 */ /* 0x000fe80000100a00 */
[----:B------:R1:W-:Y:S01]  /*55850*/  LDGSTS.E [R236+-0x57000], [R244.64], !P6 ;  /* 0xa9000000f4ec7fae */ /* 0x0003e2000f121844 */
[----:B------:R-:W-:-:S03]  /*55860*/  IADD3 R226, R241, 0x200000, RZ ;  /* 0x00200000f1e27810 */ /* 0x000fc60007ffe0ff */
[----:B------:R2:W-:Y:S04]  /*55870*/  LDGSTS.E [R230+-0x56e00], [R238.64], !P6 ;  /* 0xa9200000eee67fae */ /* 0x0005e8000f121844 */
[----:B-1----:R-:W2:Y:S01]  /*55880*/  LDL.LU.64 R236, [R1+0x4f0] ;  /* 0x0004f00001ec7983 */ /* 0x002ea20000300a00 */
[----:B------:R-:W-:-:S05]  /*55890*/  IMAD.WIDE R234, R2, 0x4, R234 ;  /* 0x0000000402ea7825 */ /* 0x000fca00078e02ea */
[----:B------:R-:W-:Y:S04]  /*558a0*/  STL.64 [R1+0x1ed0], R234 ;  /* 0x001ed0ea01007387 */ /* 0x000fe80000100a00 */
[----:B------:R3:W-:Y:S01]  /*558b0*/  LDGSTS.E [R226+-0x56000], [R234.64], !P0 ;  /* 0xaa000000eae27fae */ /* 0x0007e2000c121844 */
[----:B----4-:R-:W-:-:S05]  /*558c0*/  IMAD.WIDE R220, R2, 0x4, R220 ;  /* 0x0000000402dc7825 */ /* 0x010fca00078e02dc */
[----:B------:R1:W-:Y:S04]  /*558d0*/  STL.64 [R1+0x1ec8], R220 ;  /* 0x001ec8dc01007387 */ /* 0x0003e80000100a00 */
[----:B------:R1:W-:Y:S02]  /*558e0*/  LDGSTS.E [R0+-0x55e00], [R220.64], !P0 ;  /* 0xaa200000dc007fae */ /* 0x0003e4000c121844 */
[C---:B-1----:R-:W-:Y:S02]  /*558f0*/  IADD3 R221, R241.reuse, 0x200000, RZ ;  /* 0x00200000f1dd7810 */ /* 0x042fe40007ffe0ff */
[----:B------:R-:W-:Y:S01]  /*55900*/  IADD3 R220, R241, 0x200000, RZ ;  /* 0x00200000f1dc7810 */ /* 0x000fe20007ffe0ff */
[C---:B---3--:R-:W-:Y:S02]  /*55910*/  IMAD.WIDE R234, R2.reuse, 0x4, R228 ;  /* 0x0000000402ea7825 */ /* 0x048fe400078e02e4 */
[----:B------:R-:W3:Y:S02]  /*55920*/  LDL.LU.64 R228, [R1+0x4b8] ;  /* 0x0004b80001e47983 */ /* 0x000ee40000300a00 */
[----:B--2---:R-:W-:-:S02]  /*55930*/  IMAD.WIDE R238, R2, 0x4, R224 ;  /* 0x0000000402ee7825 */ /* 0x004fc400078e02e0 */
        /* <DEDUP_REMOVED lines=8> */
[----:B----4-:R-:W4:Y:S01]  /*559c0*/  LDL.LU.64 R220, [R1+0x470] ;  /* 0x0004700001dc7983 */ /* 0x010f220000300a00 */
[----:B------:R-:W-:-:S05]  /*559d0*/  IMAD.WIDE R244, R2, 0x4, R232 ;  /* 0x0000000402f47825 */ /* 0x000fca00078e02e8 */
[----:B------:R-:W-:Y:S04]  /*559e0*/  STL.64 [R1+0x1ea8], R244 ;  /* 0x001ea8f401007387 */ /* 0x000fe80000100a00 */
[----:B------:R-:W4:Y:S01]  /*559f0*/  LDL.LU.64 R232, [R1+0x438] ;  /* 0x0004380001e87983 */ /* 0x000f220000300a00 */
[----:B------:R-:W-:-:S03]  /*55a00*/  IMAD.WIDE R238, R2, 0x4, R222 ;  /* 0x0000000402ee7825 */ /* 0x000fc600078e02de */
[----:B------:R-:W4:Y:S01]  /*55a10*/  LDL.LU.64 R222, [R1+0x430] ;  /* 0x0004300001de7983 */ /* 0x000f220000300a00 */
[----:B------:R-:W-:-:S04]  /*55a20*/  IADD3 R227, R252, -0x1b1, RZ ;  /* 0xfffffe4ffce37810 */ /* 0x000fc80007ffe0ff */
[----:B------:R-:W-:Y:S02]  /*55a30*/  ISETP.GE.U32.AND P6, PT, R227, 0x7ffffdd0, PT ;  /* 0x7ffffdd0e300780c */ /* 0x000fe40003fc6070 */
[C---:B------:R-:W-:Y:S02]  /*55a40*/  IADD3 R227, R252.reuse, -0x1b5, RZ ;  /* 0xfffffe4bfce37810 */ /* 0x040fe40007ffe0ff */
[----:B------:R-:W-:Y:S02]  /*55a50*/  IADD3 R226, R252, -0x1c1, RZ ;  /* 0xfffffe3ffce27810 */ /* 0x000fe40007ffe0ff */
[----:B------:R-:W-:Y:S02]  /*55a60*/  ISETP.GE.U32.AND P0, PT, R227, 0x7ffffdcc, PT ;  /* 0x7ffffdcce300780c */ /* 0x000fe40003f06070 */
[----:B------:R-:W-:Y:S02]  /*55a70*/  ISETP.GE.U32.AND P2, PT, R226, 0x7ffffdc0, PT ;  /* 0x7ffffdc0e200780c */ /* 0x000fe40003f46070 */
[----:B------:R-:W-:Y:S01]  /*55a80*/  IADD3 R226, R241, 0x200000, RZ ;  /* 0x00200000f1e27810 */ /* 0x000fe20007ffe0ff */
[----:B------:R-:W-:-:S02]  /*55a90*/  IMAD.WIDE R236, R2, 0x4, R236 ;  /* 0x0000000402ec7825 */ /* 0x000fc400078e02ec */
        /* <DEDUP_REMOVED lines=13> */
[----:B------:R-:W-:Y:S01]  /*55b70*/  IADD3 R226, R241, 0x200000, RZ ;  /* 0x00200000f1e27810 */ /* 0x000fe20007ffe0ff */
[----:B---3--:R-:W-:-:S02]  /*55b80*/  IMAD.WIDE R244, R2, 0x4, R228 ;  /* 0x0000000402f47825 */ /* 0x008fc400078e02e4 */
[----:B------:R-:W3:Y:S02]  /*55b90*/  LDL.LU.64 R228, [R1+0x3f0] ;  /* 0x0003f00001e47983 */ /* 0x000ee40000300a00 */
[C---:B--2---:R-:W-:Y:S02]  /*55ba0*/  IMAD.WIDE R238, R2.reuse, 0x4, R224 ;  /* 0x0000000402ee7825 */ /* 0x044fe400078e02e0 */
[----:B------:R-:W2:Y:S04]  /*55bb0*/  LDL.LU.64 R224, [R1+0x3b8] ;  /* 0x0003b80001e07983 */ /* 0x000ea80000300a00 */
[----:B------:R-:W-:Y:S04]  /*55bc0*/  STL.64 [R1+0x1e90], R244 ;  /* 0x001e90f401007387 */ /* 0x000fe80000100a00 */
[----:B------:R-:W-:Y:S04]  /*55bd0*/  STL.64 [R1+0x1e88], R238 ;  /* 0x001e88ee01007387 */ /* 0x000fe80000100a00 */
[----:B------:R1:W-:Y:S04]  /*55be0*/  LDGSTS.E [R236+-0x52000], [R244.64], !P6 ;  /* 0xae000000f4ec7fae */ /* 0x0003e8000f121844 */
[----:B------:R4:W-:Y:S04]  /*55bf0*/  LDGSTS.E [R230+-0x51e00], [R238.64], !P6 ;  /* 0xae200000eee67fae */ /* 0x0009e8000f121844 */
[----:B-1----:R-:W2:Y:S01]  /*55c00*/  LDL.LU.64 R236, [R1+0x3b0] ;  /* 0x0003b00001ec7983 */ /* 0x002ea20000300a00 */
[----:B------:R-:W-:-:S04]  /*55c10*/  IMAD.WIDE R234, R2, 0x4, R234 ;  /* 0x0000000402ea7825 */ /* 0x000fc800078e02ea */
[C---:B----4-:R-:W-:Y:S01]  /*55c20*/  IMAD.WIDE R220, R2.reuse, 0x4, R220 ;  /* 0x0000000402dc7825 */ /* 0x050fe200078e02dc */
[----:B------:R1:W-:Y:S04]  /*55c30*/  STL.64 [R1+0x1e80], R234 ;  /* 0x001e80ea01007387 */ /* 0x0003e80000100a00 */
[----:B------:R1:W-:Y:S04]  /*55c40*/  LDGSTS.E [R226+-0x51000], [R234.64], !P0 ;  /* 0xaf000000eae27fae */ /* 0x0003e8000c121844 */
[----:B------:R4:W-:Y:S04]  /*55c50*/  STL.64 [R1+0x1e78], R220 ;  /* 0x001e78dc01007387 */ /* 0x0009e80000100a00 */
[----:B------:R4:W-:Y:S01]  /*55c60*/  LDGSTS.E [R0+-0x50e00], [R220.64], !P0 ;  /* 0xaf200000dc007fae */ /* 0x0009e2000c121844 */
[----:B-1----:R-:W-:-:S03]  /*55c70*/  IMAD.WIDE R234, R2, 0x4, R232 ;  /* 0x0000000402ea7825 */ /* 0x002fc600078e02e8 */
[----:B------:R-:W2:Y:S01]  /*55c80*/  LDL.LU.64 R232, [R1+0x378] ;  /* 0x0003780001e87983 */ /* 0x000ea20000300a00 */
[----:B------:R-:W-:-:S03]  /*55c90*/  IMAD.WIDE R238, R2, 0x4, R222 ;  /* 0x0000000402ee7825 */ /* 0x000fc600078e02de */
        /* <DEDUP_REMOVED lines=39> */
[C---:B-1----:R-:W-:Y:S02]  /*55f10*/  IADD3 R236, R241.reuse, 0x200000, RZ ;  /* 0x00200000f1ec7810 */ /* 0x042fe40007ffe0ff */
[----:B------:R-:W-:Y:S01]  /*55f20*/  ISETP.GE.U32.AND P0, PT, R226, 0x7ffffdb0, PT ;  /* 0x7ffffdb0e200780c */ /* 0x000fe20003f06070 */
[----:B------:R-:W-:Y:S04]  /*55f30*/  STL.64 [R1+0x1e40], R244 ;  /* 0x001e40f401007387 */ /* 0x000fe80000100a00 */
[----:B------:R-:W-:Y:S04]  /*55f40*/  STL.64 [R1+0x1e38], R238 ;  /* 0x001e38ee01007387 */ /* 0x000fe80000100a00 */
[----:B------:R1:W-:Y:S01]  /*55f50*/  LDGSTS.E [R236+-0x4d000], [R244.64], !P6 ;  /* 0xb3000000f4ec7fae */ /* 0x0003e2000f121844 */
[----:B------:R-:W-:-:S03]  /*55f60*/  IADD3 R226, R241, 0x200000, RZ ;  /* 0x00200000f1e27810 */ /* 0x000fc60007ffe0ff */
[----:B------:R3:W-:Y:S04]  /*55f70*/  LDGSTS.E [R230+-0x4ce00], [R238.64], !P6 ;  /* 0xb3200000eee67fae */ /* 0x0007e8000f121844 */
[----:B-1----:R-:W2:Y:S01]  /*55f80*/  LDL.LU.64 R236, [R1+0x270] ;  /* 0x0002700001ec7983 */ /* 0x002ea20000300a00 */
[----:B------:R-:W-:-:S05]  /*55f90*/  IMAD.WIDE R234, R2, 0x4, R234 ;  /* 0x0000000402ea7825 */ /* 0x000fca00078e02ea */
[----:B------:R1:W-:Y:S04]  /*55fa0*/  STL.64 [R1+0x1e30], R234 ;  /* 0x001e30ea01007387 */ /* 0x0003e80000100a00 */
[----:B------:R1:W-:Y:S01]  /*55fb0*/  LDGSTS.E [R226+-0x4c000], [R234.64], !P0 ;  /* 0xb4000000eae27fae */ /* 0x0003e2000c121844 */
[----:B------:R-:W-:-:S04]  /*55fc0*/  IADD3 R227, R252, -0x1d9, RZ ;  /* 0xfffffe27fce37810 */ /* 0x000fc80007ffe0ff */
[----:B------:R-:W-:Y:S01]  /*55fd0*/  ISETP.GE.U32.AND P6, PT, R227, 0x7ffffda8, PT ;  /* 0x7ffffda8e300780c */ /* 0x000fe20003fc6070 */
[----:B----4-:R-:W-:-:S05]  /*55fe0*/  IMAD.WIDE R220, R2, 0x4, R220 ;  /* 0x0000000402dc7825 */ /* 0x010fca00078e02dc */
[----:B------:R4:W-:Y:S04]  /*55ff0*/  STL.64 [R1+0x1e28], R220 ;  /* 0x001e28dc01007387 */ /* 0x0009e80000100a00 */
[----:B-1----:R-:W2:Y:S01]  /*56000*/  LDL.LU.64 R234, [R1+0x238] ;  /* 0x0002380001ea7983 */ /* 0x002ea20000300a00 */
[----:B------:R-:W-:-:S03]  /*56010*/  IADD3 R227, R252, -0x1dd, RZ ;  /* 0xfffffe23fce37810 */ /* 0x000fc60007ffe0ff */
[----:B------:R4:W-:Y:S01]  /*56020*/  LDGSTS.E [R0+-0x4be00], [R220.64], !P0 ;  /* 0xb4200000dc007fae */ /* 0x0009e2000c121844 */
[----:B------:R-:W-:Y:S02]  /*56030*/  ISETP.GE.U32.AND P0, PT, R227, 0x7ffffda4, PT ;  /* 0x7ffffda4e300780c */ /* 0x000fe40003f06070 */
[----:B----4-:R-:W-:Y:S02]  /*56040*/  IADD3 R221, R241, 0x200000, RZ ;  /* 0x00200000f1dd7810 */ /* 0x010fe40007ffe0ff */
[----:B------:R-:W-:Y:S01]  /*56050*/  IADD3 R220, R252, -0x1e9, RZ ;  /* 0xfffffe17fcdc7810 */ /* 0x000fe20007ffe0ff */
[C---:B---3--:R-:W-:Y:S02]  /*56060*/  IMAD.WIDE R238, R2.reuse, 0x4, R228 ;  /* 0x0000000402ee7825 */ /* 0x048fe400078e02e4 */
[----:B------:R-:W3:Y:S02]  /*56070*/  LDL.LU.64 R228, [R1+0x230] ;  /* 0x0002300001e47983 */ /* 0x000ee40000300a00 */
[----:B--2---:R-:W-:-:S02]  /*56080*/  IMAD.WIDE R224, R2, 0x4, R224 ;  /* 0x0000000402e07825 */ /* 0x004fc400078e02e0 */
[----:B------:R1:W-:Y:S04]  /*56090*/  STL.64 [R1+0x1e20], R238 ;  /* 0x001e20ee01007387 */ /* 0x0003e80000100a00 */
[----:B------:R2:W-:Y:S04]  /*560a0*/  STL.64 [R1+0x1e18], R224 ;  /* 0x001e18e001007387 */ /* 0x0005e80000100a00 */
[----:B------:R4:W-:Y:S04]  /*560b0*/  LDGSTS.E [R226+-0x4b000], [R238.64], !P2 ;  /* 0xb5000000eee27fae */ /* 0x0009e8000d121844 */
[----:B------:R1:W-:Y:S04]  /*560c0*/  LDGSTS.E [R221+-0x4ae00], [R224.64], !P2 ;  /* 0xb5200000e0dd7fae */ /* 0x0003e8000d121844 */
[----:B----4-:R-:W4:Y:S01]  /*560d0*/  LDL.LU.64 R226, [R1+0x1f8] ;  /* 0x0001f80001e27983 */ /* 0x010f220000300a00 */
[----:B------:R-:W-:Y:S01]  /*560e0*/  IMAD.WIDE R218, R2, 0x4, R218 ;  /* 0x0000000402da7825 */ /* 0x000fe200078e02da */
[----:B------:R-:W-:-:S04]  /*560f0*/  ISETP.GE.U32.AND P2, PT, R220, 0x7ffffd98, PT ;  /* 0x7ffffd98dc00780c */ /* 0x000fc80003f46070 */
[----:B------:R2:W-:Y:S04]  /*56100*/  STL.64 [R1+0x1e10], R218 ;  /* 0x001e10da01007387 */ /* 0x0005e80000100a00 */
[----:B-1----:R-:W4:Y:S01]  /*56110*/  LDL.LU.64 R220, [R1+0x1f0] ;  /* 0x0001f00001dc7983 */ /* 0x002f220000300a00 */
[----:B------:R-:W-:-:S03]  /*56120*/  IMAD.WIDE R244, R2, 0x4, R232 ;  /* 0x0000000402f47825 */ /* 0x000fc600078e02e8 */
[----:B------:R1:W-:Y:S01]  /*56130*/  LDGSTS.E [R0+-0x4a000], [R218.64], !P6 ;  /* 0xb6000000da007fae */ /* 0x0003e2000f121844 */
[----:B------:R-:W-:-:S03]  /*56140*/  IMAD.WIDE R238, R2, 0x4, R222 ;  /* 0x0000000402ee7825 */ /* 0x000fc600078e02de */
[----:B------:R2:W-:Y:S04]  /*56150*/  STL.64 [R1+0x1e08], R244 ;  /* 0x001e08f401007387 */ /* 0x0005e80000100a00 */
[----:B------:R-:W4:Y:S04]  /*56160*/  LDL.LU.64 R232, [R1+0x1b8] ;  /* 0x0001b80001e87983 */ /* 0x000f280000300a00 */
[----:B------:R-:W4:Y:S01]  /*56170*/  LDL.LU.64 R222, [R1+0x1b0] ;  /* 0x0001b00001de7983 */ /* 0x000f220000300a00 */
[----:B--2---:R-:W-:Y:S02]  /*56180*/  IADD3 R224, R241, 0x200000, RZ ;  /* 0x00200000f1e07810 */ /* 0x004fe40007ffe0ff */
[----:B-1----:R-:W-:-:S02]  /*56190*/  IADD3 R219, R252, -0x1e1, RZ ;  /* 0xfffffe1ffcdb7810 */ /* 0x002fc40007ffe0ff */
[----:B------:R-:W-:Y:S01]  /*561a0*/  IADD3 R218, R241, 0x200000, RZ ;  /* 0x00200000f1da7810 */ /* 0x000fe20007ffe0ff */
[----:B------:R3:W-:Y:S04]  /*561b0*/  STL.64 [R1+0x1e00], R238 ;  /* 0x001e00ee01007387 */ /* 0x0007e80000100a00 */
[----:B------:R1:W-:Y:S01]  /*561c0*/  LDGSTS.E [R224+-0x49e00], [R244.64], !P6 ;  /* 0xb6200000f4e07fae */ /* 0x0003e2000f121844 */
[C---:B------:R-:W-:Y:S01]  /*561d0*/  IMAD.WIDE R236, R2.reuse, 0x4, R236 ;  /* 0x0000000402ec7825 */ /* 0x040fe200078e02ec */
[----:B------:R-:W-:Y:S02]  /*561e0*/  ISETP.GE.U32.AND P6, PT, R219, 0x7ffffda0, PT ;  /* 0x7ffffda0db00780c */ /* 0x000fe40003fc6070 */
[----:B------:R2:W-:Y:S04]  /*561f0*/  LDGSTS.E [R218+-0x49000], [R238.64], !P0 ;  /* 0xb7000000eeda7fae */ /* 0x0005e8000c121844 */
[----:B------:R4:W-:Y:S04]  /*56200*/  STL.64 [R1+0x1df8], R236 ;  /* 0x001df8ec01007387 */ /* 0x0009e80000100a00 */
[----:B------:R4:W-:Y:S04]  /*56210*/  LDGSTS.E [R0+-0x48e00], [R236.64], !P0 ;  /* 0xb7200000ec007fae */ /* 0x0009e8000c121844 */
[----:B--2---:R-:W2:Y:S01]  /*56220*/  LDL.LU.64 R218, [R1+0x178] ;  /* 0x0001780001da7983 */ /* 0x004ea20000300a00 */
[----:B-1----:R-:W-:-:S03]  /*56230*/  IMAD.WIDE R244, R2, 0x4, R234 ;  /* 0x0000000402f47825 */ /* 0x002fc600078e02ea */
[----:B------:R-:W2:Y:S01]  /*56240*/  LDL.LU.64 R234, [R1+0x170] ;  /* 0x0001700001ea7983 */ /* 0x000ea20000300a00 */
[----:B------:R-:W-:-:S04]  /*56250*/  IADD3 R224, R252, -0x1e5, RZ ;  /* 0xfffffe1bfce07810 */ /* 0x000fc80007ffe0ff */
[----:B------:R-:W-:Y:S02]  /*56260*/  ISETP.GE.U32.AND P0, PT, R224, 0x7ffffd9c, PT ;  /* 0x7ffffd9ce000780c */ /* 0x000fe40003f06070 */
[C---:B------:R-:W-:Y:S02]  /*56270*/  IADD3 R240, R241.reuse, 0x200000, RZ ;  /* 0x00200000f1f07810 */ /* 0x040fe40007ffe0ff */
[----:B------:R-:W-:-:S03]  /*56280*/  IADD3 R224, R241, 0x200000, RZ ;  /* 0x00200000f1e07810 */ /* 0x000fc60007ffe0ff */
[----:B------:R1:W-:Y:S01]  /*56290*/  LDGSTS.E [R240+-0x48000], [R244.64], !P6 ;  /* 0xb8000000f4f07fae */ /* 0x0003e2000f121844 */
[----:B---3--:R-:W-:-:S03]  /*562a0*/  IMAD.WIDE R238, R2, 0x4, R228 ;  /* 0x0000000402ee7825 */ /* 0x008fc600078e02e4 */
[----:B------:R-:W3:Y:S04]  /*562b0*/  LDL.LU.64 R228, [R1+0x138] ;  /* 0x0001380001e47983 */ /* 0x000ee80000300a00 */
[----:B------:R-:W-:Y:S04]  /*562c0*/  STL.64 [R1+0x1df0], R244 ;  /* 0x001df0f401007387 */ /* 0x000fe80000100a00 */
[----:B------:R1:W-:Y:S04]  /*562d0*/  STL.64 [R1+0x1de8], R238 ;  /* 0x001de8ee01007387 */ /* 0x0003e80000100a00 */
[----:B------:R1:W-:Y:S01]  /*562e0*/  LDGSTS.E [R230+-0x47e00], [R238.64], !P6 ;  /* 0xb8200000eee67fae */ /* 0x0003e2000f121844 */
[----:B----4-:R-:W-:-:S03]  /*562f0*/  IMAD.WIDE R236, R2, 0x4, R226 ;  /* 0x0000000402ec7825 */ /* 0x010fc600078e02e2 */
[----:B------:R-:W4:Y:S04]  /*56300*/  LDL.LU.64 R226, [R1+0x130] ;  /* 0x0001300001e27983 */ /* 0x000f280000300a00 */
[----:B------:R1:W-:Y:S04]  /*56310*/  STL.64 [R1+0x1de0], R236 ;  /* 0x001de0ec01007387 */ /* 0x0003e80000100a00 */
[----:B------:R1:W-:Y:S01]  /*56320*/  LDGSTS.E [R224+-0x47000], [R236.64], !P0 ;  /* 0xb9000000ece07fae */ /* 0x0003e2000c121844 */
[----:B------:R-:W-:-:S05]  /*56330*/  IMAD.WIDE R220, R2, 0x4, R220 ;  /* 0x0000000402dc7825 */ /* 0x000fca00078e02dc */
[----:B------:R1:W-:Y:S04]  /*56340*/  STL.64 [R1+0x1dd0], R220 ;  /* 0x001dd0dc01007387 */ /* 0x0003e80000100a00 */
[----:B------:R1:W-:Y:S02]  /*56350*/  LDGSTS.E [R0+-0x46e00], [R220.64], !P0 ;  /* 0xb9200000dc007fae */ /* 0x0003e4000c121844 */
[C---:B-1----:R-:W-:Y:S02]  /*56360*/  IMAD.WIDE R238, R2.reuse, 0x4, R232 ;  /* 0x0000000402ee7825 */ /* 0x042fe400078e02e8 */
[----:B------:R-:W4:Y:S02]  /*56370*/  LDL.LU.64 R232, [R1+0xf8] ;  /* 0x0000f80001e87983 */ /* 0x000f240000300a00 */
[----:B------:R-:W-:-:S02]  /*56380*/  IMAD.WIDE R236, R2, 0x4, R222 ;  /* 0x0000000402ec7825 */ /* 0x000fc400078e02de */
[----:B------:R-:W4:Y:S01]  /*56390*/  LDL.LU.64 R222, [R1+0xf0] ;  /* 0x0000f00001de7983 */ /* 0x000f220000300a00 */
[----:B------:R-:W-:-:S03]  /*563a0*/  IADD3 R220, R252, -0x1f1, RZ ;  /* 0xfffffe0ffcdc7810 */ /* 0x000fc60007ffe0ff */
[----:B------:R1:W-:Y:S01]  /*563b0*/  STL.64 [R1+0x1dc0], R238 ;  /* 0x001dc0ee01007387 */ /* 0x0003e20000100a00 */
[----:B------:R-:W-:-:S03]  /*563c0*/  ISETP.GE.U32.AND P0, PT, R220, 0x7ffffd90, PT ;  /* 0x7ffffd90dc00780c */ /* 0x000fc60003f06070 */
[----:B------:R-:W-:Y:S04]  /*563d0*/  STL.64 [R1+0x1db0], R236 ;  /* 0x001db0ec01007387 */ /* 0x000fe80000100a00 */
[----:B------:R-:W4:Y:S01]  /*563e0*/  LDL.LU.64 R220, [R1+0xb8] ;  /* 0x0000b80001dc7983 */ /* 0x000f220000300a00 */
[----:B------:R-:W-:-:S04]  /*563f0*/  IADD3 R225, R252, -0x1ed, RZ ;  /* 0xfffffe13fce17810 */ /* 0x000fc80007ffe0ff */
[----:B------:R-:W-:Y:S02]  /*56400*/  ISETP.GE.U32.AND P6, PT, R225, 0x7ffffd94, PT ;  /* 0x7ffffd94e100780c */ /* 0x000fe40003fc6070 */
[----:B------:R-:W-:-:S05]  /*56410*/  IADD3 R225, R241, 0x200000, RZ ;  /* 0x00200000f1e17810 */ /* 0x000fca0007ffe0ff */
[----:B------:R1:W-:Y:S01]  /*56420*/  LDGSTS.E [R225+-0x46000], [R238.64], !P2 ;  /* 0xba000000eee17fae */ /* 0x0003e2000d121844 */
[----:B--2---:R-:W-:-:S03]  /*56430*/  IMAD.WIDE R218, R2, 0x4, R218 ;  /* 0x0000000402da7825 */ /* 0x004fc600078e02da */
[----:B------:R1:W-:Y:S04]  /*56440*/  LDGSTS.E [R224+-0x45e00], [R236.64], !P2 ;  /* 0xba200000ece07fae */ /* 0x0003e8000d121844 */
[----:B------:R2:W-:Y:S04]  /*56450*/  STL.64 [R1+0x1da0], R218 ;  /* 0x001da0da01007387 */ /* 0x0005e80000100a00 */
[----:B------:R2:W-:Y:S04]  /*56460*/  LDGSTS.E [R0+-0x45000], [R218.64], !P6 ;  /* 0xbb000000da007fae */ /* 0x0005e8000f121844 */
[----:B-1----:R-:W4:Y:S01]  /*56470*/  LDL.LU.64 R224, [R1+0xb0] ;  /* 0x0000b00001e07983 */ /* 0x002f220000300a00 */
[----:B------:R-:W-:-:S05]  /*56480*/  IMAD.WIDE R238, R2, 0x4, R234 ;  /* 0x0000000402ee7825 */ /* 0x000fca00078e02ea */
[----:B------:R-:W-:Y:S01]  /*56490*/  STL.64 [R1+0x1d90], R238 ;  /* 0x001d90ee01007387 */ /* 0x000fe20000100a00 */
[C---:B--2---:R-:W-:Y:S02]  /*564a0*/  IADD3 R218, R241.reuse, 0x200000, RZ ;  /* 0x00200000f1da7810 */ /* 0x044fe40007ffe0ff */
[----:B------:R-:W-:-:S03]  /*564b0*/  IADD3 R219, R241, 0x200000, RZ ;  /* 0x00200000f1db7810 */ /* 0x000fc60007ffe0ff */
[----:B------:R1:W-:Y:S01]  /*564c0*/  LDGSTS.E [R218+-0x44e00], [R238.64], !P6 ;  /* 0xbb200000eeda7fae */ /* 0x0003e2000f121844 */
[----:B---3--:R-:W-:-:S03]  /*564d0*/  IMAD.WIDE R236, R2, 0x4, R228 ;  /* 0x0000000402ec7825 */ /* 0x008fc600078e02e4 */
[----:B------:R-:W2:Y:S04]  /*564e0*/  LDL.LU.64 R228, [R1+0x78] ;  /* 0x0000780001e47983 */ /* 0x000ea80000300a00 */
[----:B------:R3:W-:Y:S01]  /*564f0*/  LDGSTS.E [R219+-0x44000], [R236.64], !P0 ;  /* 0xbc000000ecdb7fae */ /* 0x0007e2000c121844 */
[----:B----4-:R-:W-:-:S03]  /*56500*/  IMAD.WIDE R234, R2, 0x4, R226 ;  /* 0x0000000402ea7825 */ /* 0x010fc600078e02e2 */
[----:B------:R-:W4:Y:S04]  /*56510*/  LDL.LU.64 R226, [R1+0x70] ;  /* 0x0000700001e27983 */ /* 0x000f280000300a00 */
[----:B------:R-:W-:Y:S04]  /*56520*/  STL.64 [R1+0x1d80], R236 ;  /* 0x001d80ec01007387 */ /* 0x000fe80000100a00 */
[----:B------:R1:W-:Y:S04]  /*56530*/  STL.64 [R1+0x1d78], R234 ;  /* 0x001d78ea01007387 */ /* 0x0003e80000100a00 */
[----:B------:R1:W-:Y:S04]  /*56540*/  LDGSTS.E [R0+-0x43e00], [R234.64], !P0 ;  /* 0xbc200000ea007fae */ /* 0x0003e8000c121844 */
[----:B-1----:R-:W4:Y:S01]  /*56550*/  LDL.LU.64 R234, [R1+0x828] ;  /* 0x0008280001ea7983 */ /* 0x002f220000300a00 */
[----:B------:R-:W-:-:S03]  /*56560*/  IMAD.WIDE R238, R2, 0x4, R222 ;  /* 0x0000000402ee7825 */ /* 0x000fc600078e02de */
[----:B------:R-:W4:Y:S01]  /*56570*/  LDL.LU.64 R222, [R1+0x820] ;  /* 0x0008200001de7983 */ /* 0x000f220000300a00 */
[----:B------:R-:W-:-:S05]  /*56580*/  IMAD.WIDE R244, R2, 0x4, R232 ;  /* 0x0000000402f47825 */ /* 0x000fca00078e02e8 */
[----:B------:R-:W-:Y:S01]  /*56590*/  STL.64 [R1+0x1d68], R244 ;  /* 0x001d68f401007387 */ /* 0x000fe20000100a00 */
[----:B------:R-:W-:-:S03]  /*565a0*/  IMAD.WIDE R232, R2, 0x4, R220 ;  /* 0x0000000402e87825 */ /* 0x000fc600078e02dc */
[----:B------:R-:W-:Y:S04]  /*565b0*/  STL.64 [R1+0x1d58], R238 ;  /* 0x001d58ee01007387 */ /* 0x000fe80000100a00 */
[----:B------:R-:W4:Y:S01]  /*565c0*/  LDL.LU.64 R220, [R1+0x7e8] ;  /* 0x0007e80001dc7983 */ /* 0x000f220000300a00 */
[----:B------:R-:W-:-:S04]  /*565d0*/  IADD3 R230, R252, -0x1fd, RZ ;  /* 0xfffffe03fce67810 */ /* 0x000fc80007ffe0ff */
[----:B------:R-:W-:Y:S02]  /*565e0*/  ISETP.GE.U32.AND P2, PT, R230, 0x7ffffd84, PT ;  /* 0x7ffffd84e600780c */ /* 0x000fe40003f46070 */
[----:B------:R-:W-:-:S04]  /*565f0*/  IADD3 R230, R252, -0x1f5, RZ ;  /* 0xfffffe0bfce67810 */ /* 0x000fc80007ffe0ff */
[----:B------:R-:W-:Y:S02]  /*56600*/  ISETP.GE.U32.AND P6, PT, R230, 0x7ffffd8c, PT ;  /* 0x7ffffd8ce600780c */ /* 0x000fe40003fc6070 */
[----:B------:R-:W-:Y:S02]  /*56610*/  IADD3 R218, R252, -0x1f9, RZ ;  /* 0xfffffe07fcda7810 */ /* 0x000fe40007ffe0ff */
[C---:B---3--:R-:W-:Y:S02]  /*56620*/  IADD3 R236, R241.reuse, 0x200000, RZ ;  /* 0x00200000f1ec7810 */ /* 0x048fe40007ffe0ff */
[----:B------:R-:W-:Y:S01]  /*56630*/  ISETP.GE.U32.AND P0, PT, R218, 0x7ffffd88, PT ;  /* 0x7ffffd88da00780c */ /* 0x000fe20003f06070 */
[----:B------:R-:W-:Y:S01]  /*56640*/  STL.64 [R1+0x1d48], R232 ;  /* 0x001d48e801007387 */ /* 0x000fe20000100a00 */
[----:B------:R-:W-:-:S05]  /*56650*/  IADD3 R218, R241, 0x200000, RZ ;  /* 0x00200000f1da7810 */ /* 0x000fca0007ffe0ff */
[----:B------:R1:W-:Y:S04]  /*56660*/  LDGSTS.E [R219+-0x43000], [R244.64], !P6 ;  /* 0xbd000000f4db7fae */ /* 0x0003e8000f121844 */
[----:B------:R3:W-:Y:S01]  /*56670*/  LDGSTS.E [R236+-0x42e00], [R238.64], !P6 ;  /* 0xbd200000eeec7fae */ /* 0x0007e2000f121844 */
[----:B------:R-:W-:-:S03]  /*56680*/  IMAD.WIDE R224, R2, 0x4, R224 ;  /* 0x0000000402e07825 */ /* 0x000fc600078e02e0 */
[----:B------:R3:W-:Y:S04]  /*56690*/  LDGSTS.E [R218+-0x42000], [R232.64], !P0 ;  /* 0xbe000000e8da7fae */ /* 0x0007e8000c121844 */
[----:B-1----:R-:W1:Y:S04]  /*566a0*/  S2R R219, SR_TID.X ;  /* 0x0000000000db7919 */ /* 0x002e680000002100 */
[----:B---3--:R-:W3:Y:S04]  /*566b0*/  LDL.LU.64 R236, [R1+0x7e0] ;  /* 0x0007e00001ec7983 */ /* 0x008ee80000300a00 */
[----:B------:R1:W-:Y:S01]  /*566c0*/  STL.64 [R1+0x1d38], R224 ;  /* 0x001d38e001007387 */ /* 0x0003e20000100a00 */
[----:B------:R-:W-:-:S03]  /*566d0*/  IADD3 R230, R252, -0x182, RZ ;  /* 0xfffffe7efce67810 */ /* 0x000fc60007ffe0ff */
[----:B------:R1:W-:Y:S02]  /*566e0*/  LDGSTS.E [R0+-0x41e00], [R224.64], !P0 ;  /* 0xbe200000e0007fae */ /* 0x0003e4000c121844 */
[----:B-1----:R-:W-:-:S04]  /*566f0*/  LOP3.LUT R219, R219, 0x7f, RZ, 0xc0, !PT ;  /* 0x0000007fdbdb7812 */ /* 0x002fc800078ec0ff */
[----:B------:R-:W-:Y:S02]  /*56700*/  SHF.L.U32 R218, R219, 0x2, RZ ;  /* 0x00000002dbda7819 */ /* 0x000fe400000006ff */
[C---:B------:R-:W-:Y:S02]  /*56710*/  IADD3 R219, R241.reuse, 0x200000, RZ ;  /* 0x00200000f1db7810 */ /* 0x040fe40007ffe0ff */
[----:B------:R-:W-:Y:S02]  /*56720*/  LOP3.LUT R225, R218, 0x20, RZ, 0x3c, !PT ;  /* 0x00000020dae17812 */ /* 0x000fe400078e3cff */
[----:B------:R-:W-:Y:S02]  /*56730*/  IADD3 R218, R241, 0x200000, RZ ;  /* 0x00200000f1da7810 */ /* 0x000fe40007ffe0ff */
[----:B------:R-:W-:Y:S02]  /*56740*/  ISETP.GE.U32.AND P6, PT, R230, 0x7ffffdff, PT ;  /* 0x7ffffdffe600780c */ /* 0x000fe40003fc6070 */
[----:B------:R-:W-:Y:S01]  /*56750*/  IADD3 R0, R225, 0x200000, RZ ;  /* 0x00200000e1007810 */ /* 0x000fe20007ffe0ff */
[----:B--2---:R-:W-:-:S02]  /*56760*/  IMAD.WIDE R232, R2, 0x4, R228 ;  /* 0x0000000402e87825 */ /* 0x004fc400078e02e4 */
[----:B------:R-:W2:Y:S04]  /*56770*/  LDL.LU.64 R228, [R1+0x7a8] ;  /* 0x0007a80001e47983 */ /* 0x000ea80000300a00 */
[----:B------:R1:W-:Y:S01]  /*56780*/  LDGSTS.E [R219+-0x41000], [R232.64], !P2 ;  /* 0xbf000000e8db7fae */ /* 0x0003e2000d121844 */
[----:B----4-:R-:W-:-:S03]  /*56790*/  IMAD.WIDE R238, R2, 0x4, R226 ;  /* 0x0000000402ee7825 */ /* 0x010fc600078e02e2 */
[----:B------:R-:W4:Y:S04]  /*567a0*/  LDL.LU.64 R226, [R1+0x7a0] ;  /* 0x0007a00001e27983 */ /* 0x000f280000300a00 */
[----:B------:R1:W-:Y:S04]  /*567b0*/  STL.64 [R1+0x1d18], R232 ;  /* 0x001d18e801007387 */ /* 0x0003e80000100a00 */
[----:B------:R-:W-:Y:S04]  /*567c0*/  STL.64 [R1+0x1d08], R238 ;  /* 0x001d08ee01007387 */ /* 0x000fe80000100a00 */
[----:B------:R1:W-:Y:S04]  /*567d0*/  LDGSTS.E [R218+-0x40e00], [R238.64], !P2 ;  /* 0xbf200000eeda7fae */ /* 0x0003e8000d121844 */
[----:B-1----:R-:W4:Y:S01]  /*567e0*/  LDL.LU.64 R232, [R1+0x768] ;  /* 0x0007680001e87983 */ /* 0x002f220000300a00 */
[----:B------:R-:W-:-:S05]  /*567f0*/  IMAD.WIDE R234, R2, 0x4, R234 ;  /* 0x0000000402ea7825 */ /* 0x000fca00078e02ea */
[----:B------:R1:W-:Y:S01]  /*56800*/  STL.64 [R1+0x1cf8], R234 ;  /* 0x001cf8ea01007387 */ /* 0x0003e20000100a00 */
[----:B------:R-:W-:-:S03]  /*56810*/  IMAD.WIDE R244, R2, 0x4, R222 ;  /* 0x0000000402f47825 */ /* 0x000fc600078e02de */
[----:B------:R-:W4:Y:S04]  /*56820*/  LDL.LU.64 R218, [R1+0x760] ;  /* 0x0007600001da7983 */ /* 0x000f280000300a00 */
[----:B------:R-:W-:Y:S04]  /*56830*/  STL.64 [R1+0x1cf0], R244 ;  /* 0x001cf0f401007387 */ /* 0x000fe80000100a00 */
[----:B------:R-:W4:Y:S04]  /*56840*/  LDL.LU.64 R222, [R1+0x728] ;  /* 0x0007280001de7983 */ /* 0x000f280000300a00 */
[----:B------:R1:W-:Y:S02]  /*56850*/  LDGSTS.E [R0+-0x5fc00], [R234.64], !P6 ;  /* 0xa0400000ea007fae */ /* 0x0003e4000f121844 */
[----:B-1----:R-:W-:-:S02]  /*56860*/  IMAD.WIDE R234, R2, 0x4, R220 ;  /* 0x0000000402ea7825 */ /* 0x002fc400078e02dc */
[----:B------:R-:W4:Y:S01]  /*56870*/  LDL.LU.64 R220, [R1+0x720] ;  /* 0x0007200001dc7983 */ /* 0x000f220000300a00 */
[C---:B------:R-:W-:Y:S02]  /*56880*/  IADD3 R230, R252.reuse, -0x186, RZ ;  /* 0xfffffe7afce67810 */ /* 0x040fe40007ffe0ff */
[----:B------:R-:W-:Y:S02]  /*56890*/  IADD3 R224, R252, -0x192, RZ ;  /* 0xfffffe6efce07810 */ /* 0x000fe40007ffe0ff */
[----:B------:R-:W-:Y:S02]  /*568a0*/  ISETP.GE.U32.AND P0, PT, R230, 0x7ffffdfb, PT ;  /* 0x7ffffdfbe600780c */ /* 0x000fe40003f06070 */
[----:B------:R-:W-:Y:S02]  /*568b0*/  ISETP.GE.U32.AND P2, PT, R224, 0x7ffffdef, PT ;  /* 0x7ffffdefe000780c */ /* 0x000fe40003f46070 */
[C---:B------:R-:W-:Y:S02]  /*568c0*/  IADD3 R224, R225.reuse, 0x200000, RZ ;  /* 0x00200000e1e07810 */ /* 0x040fe40007ffe0ff */
[----:B------:R-:W-:Y:S01]  /*568d0*/  IADD3 R230, R225, 0x200000, RZ ;  /* 0x00200000e1e67810 */ /* 0x000fe20007ffe0ff */
[----:B------:R1:W-:Y:S04]  /*568e0*/  STL.64 [R1+0x1ce8], R234 ;  /* 0x001ce8ea01007387 */ /* 0x0003e80000100a00 */
[----:B------:R1:W-:Y:S04]  /*568f0*/  LDGSTS.E [R224+-0x5fa00], [R244.64], !P6 ;  /* 0xa0600000f4e07fae */ /* 0x0003e8000f121844 */
[----:B------:R1:W-:Y:S01]  /*56900*/  LDGSTS.E [R230+-0x5ec00], [R234.64], !P0 ;  /* 0xa1400000eae67fae */ /* 0x0003e2000c121844 */
[----:B---3--:R-:W-:-:S05]  /*56910*/  IMAD.WIDE R236, R2, 0x4, R236 ;  /* 0x0000000402ec7825 */ /* 0x008fca00078e02ec */
[----:B------:R3:W-:Y:S04]  /*56920*/  STL.64 [R1+0x1ce0], R236 ;  /* 0x001ce0ec01007387 */ /* 0x0007e80000100a00 */
[----:B-1----:R-:W4:Y:S01]  /*56930*/  LDL.LU.64 R234, [R1+0x6e8] ;  /* 0x0006e80001ea7983 */ /* 0x002f220000300a00 */
[C---:B------:R-:W-:Y:S02]  /*56940*/  IADD3 R238, R252.reuse, -0x18a, RZ ;  /* 0xfffffe76fcee7810 */ /* 0x040fe40007ffe0ff */
[----:B------:R-:W-:Y:S01]  /*56950*/  IADD3 R224, R252, -0x18e, RZ ;  /* 0xfffffe72fce07810 */ /* 0x000fe20007ffe0ff */
[----:B------:R3:W-:Y:S01]  /*56960*/  LDGSTS.E [R0+-0x5ea00], [R236.64], !P0 ;  /* 0xa1600000ec007fae */ /* 0x0007e2000c121844 */
[----:B------:R-:W-:Y:S02]  /*56970*/  ISETP.GE.U32.AND P6, PT, R238, 0x7ffffdf7, PT ;  /* 0x7ffffdf7ee00780c */ /* 0x000fe40003fc6070 */
[----:B------:R-:W-:-:S02]  /*56980*/  ISETP.GE.U32.AND P0, PT, R224, 0x7ffffdf3, PT ;  /* 0x7ffffdf3e000780c */ /* 0x000fc40003f06070 */
[C---:B---3--:R-:W-:Y:S02]  /*56990*/  IADD3 R236, R225.reuse, 0x200000, RZ ;  /* 0x00200000e1ec7810 */ /* 0x048fe40007ffe0ff */
[C---:B------:R-:W-:Y:S02]  /*569a0*/  IADD3 R238, R225.reuse, 0x200000, RZ ;  /* 0x00200000e1ee7810 */ /* 0x040fe40007ffe0ff */
[----:B------:R-:W-:Y:S01]  /*569b0*/  IADD3 R224, R225, 0x200000, RZ ;  /* 0x00200000e1e07810 */ /* 0x000fe20007ffe0ff */
[C---:B--2---:R-:W-:Y:S02]  /*569c0*/  IMAD.WIDE R250, R2.reuse, 0x4, R228 ;  /* 0x0000000402fa7825 */ /* 0x044fe400078e02e4 */
[----:B------:R-:W2:Y:S04]  /*569d0*/  LDL.LU.64 R228, [R1+0x6e0] ;  /* 0x0006e00001e47983 */ /* 0x000ea80000300a00 */
[----:B------:R1:W-:Y:S01]  /*569e0*/  LDGSTS.E [R236+-0x5dc00], [R250.64], !P6 ;  /* 0xa2400000faec7fae */ /* 0x0003e2000f121844 */
[----:B----4-:R-:W-:-:S03]  /*569f0*/  IMAD.WIDE R244, R2, 0x4, R226 ;  /* 0x0000000402f47825 */ /* 0x010fc600078e02e2 */
[----:B------:R-:W3:Y:S04]  /*56a00*/  LDL.LU.64 R226, [R1+0x6a8] ;  /* 0x0006a80001e27983 */ /* 0x000ee80000300a00 */
[----:B------:R-:W-:Y:S04]  /*56a10*/  STL.64 [R1+0x1cd8], R250 ;  /* 0x001cd8fa01007387 */ /* 0x000fe80000100a00 */
[----:B------:R-:W-:Y:S04]  /*56a20*/  STL.64 [R1+0x1cd0], R244 ;  /* 0x001cd0f401007387 */ /* 0x000fe80000100a00 */
[----:B-1----:R-:W4:Y:S01]  /*56a30*/  LDL.LU.64 R236, [R1+0x6a0] ;  /* 0x0006a00001ec7983 */ /* 0x002f220000300a00 */
[----:B------:R-:W-:-:S03]  /*56a40*/  IMAD.WIDE R232, R2, 0x4, R232 ;  /* 0x0000000402e87825 */ /* 0x000fc600078e02e8 */
[----:B------:R1:W-:Y:S04]  /*56a50*/  LDGSTS.E [R238+-0x5da00], [R244.64], !P6 ;  /* 0xa2600000f4ee7fae */ /* 0x0003e8000f121844 */
[----:B------:R1:W-:Y:S04]  /*56a60*/  STL.64 [R1+0x1cc8], R232 ;  /* 0x001cc8e801007387 */ /* 0x0003e80000100a00 */
[----:B------:R1:W-:Y:S01]  /*56a70*/  LDGSTS.E [R224+-0x5cc00], [R232.64], !P0 ;  /* 0xa3400000e8e07fae */ /* 0x0003e2000c121844 */
[----:B------:R-:W-:-:S05]  /*56a80*/  IMAD.WIDE R218, R2, 0x4, R218 ;  /* 0x0000000402da7825 */ /* 0x000fca00078e02da */
[----:B------:R1:W-:Y:S02]  /*56a90*/  STL.64 [R1+0x1cc0], R218 ;  /* 0x001cc0da01007387 */ /* 0x0003e40000100a00 */
[C---:B-1----:R-:W-:Y:S02]  /*56aa0*/  IMAD.WIDE R232, R2.reuse, 0x4, R222 ;  /* 0x0000000402e87825 */ /* 0x042fe400078e02de */
[----:B------:R1:W-:Y:S04]  /*56ab0*/  LDGSTS.E [R0+-0x5ca00], [R218.64], !P0 ;  /* 0xa3600000da007fae */ /* 0x0003e8000c121844 */
[----:B------:R-:W4:Y:S01]  /*56ac0*/  LDL.LU.64 R222, [R1+0x668] ;  /* 0x0006680001de7983 */ /* 0x000f220000300a00 */
[----:B------:R-:W-:-:S03]  /*56ad0*/  IMAD.WIDE R238, R2, 0x4, R220 ;  /* 0x0000000402ee7825 */ /* 0x000fc600078e02dc */
[----:B------:R-:W4:Y:S01]  /*56ae0*/  LDL.LU.64 R220, [R1+0x660] ;  /* 0x0006600001dc7983 */ /* 0x000f220000300a00 */
[----:B------:R-:W-:Y:S02]  /*56af0*/  IADD3 R230, R252, -0x196, RZ ;  /* 0xfffffe6afce67810 */ /* 0x000fe40007ffe0ff */
[C---:B-1----:R-:W-:Y:S02]  /*56b00*/  IADD3 R219, R225.reuse, 0x200000, RZ ;  /* 0x00200000e1db7810 */ /* 0x042fe40007ffe0ff */
[----:B------:R-:W-:Y:S01]  /*56b10*/  IADD3 R218, R225, 0x200000, RZ ;  /* 0x00200000e1da7810 */ /* 0x000fe20007ffe0ff */
[----:B------:R1:W-:Y:S01]  /*56b20*/  STL.64 [R1+0x1cb8], R232 ;  /* 0x001cb8e801007387 */ /* 0x0003e20000100a00 */
[----:B------:R-:W-:-:S03]  /*56b30*/  ISETP.GE.U32.AND P6, PT, R230, 0x7ffffdeb, PT ;  /* 0x7ffffdebe600780c */ /* 0x000fc60003fc6070 */
[----:B------:R-:W-:Y:S04]  /*56b40*/  STL.64 [R1+0x1cb0], R238 ;  /* 0x001cb0ee01007387 */ /* 0x000fe80000100a00 */
[----:B------:R1:W-:Y:S04]  /*56b50*/  LDGSTS.E [R219+-0x5bc00], [R232.64], !P2 ;  /* 0xa4400000e8db7fae */ /* 0x0003e8000d121844 */
[----:B------:R1:W-:Y:S04]  /*56b60*/  LDGSTS.E [R218+-0x5ba00], [R238.64], !P2 ;  /* 0xa4600000eeda7fae */ /* 0x0003e8000d121844 */
[----:B-1----:R-:W4:Y:S01]  /*56b70*/  LDL.LU.64 R232, [R1+0x628] ;  /* 0x0006280001e87983 */ /* 0x002f220000300a00 */
[----:B------:R-:W-:-:S05]  /*56b80*/  IMAD.WIDE R234, R2, 0x4, R234 ;  /* 0x0000000402ea7825 */ /* 0x000fca00078e02ea */
[----:B------:R3:W-:Y:S04]  /*56b90*/  STL.64 [R1+0x1ca8], R234 ;  /* 0x001ca8ea01007387 */ /* 0x0007e80000100a00 */
[----:B------:R-:W4:Y:S04]  /*56ba0*/  LDL.LU.64 R218, [R1+0x620] ;  /* 0x0006200001da7983 */ /* 0x000f280000300a00 */
[----:B------:R3:W-:Y:S01]  /*56bb0*/  LDGSTS.E [R0+-0x5ac00], [R234.64], !P6 ;  /* 0xa5400000ea007fae */ /* 0x0007e2000f121844 */
[C---:B------:R-:W-:Y:S02]  /*56bc0*/  IADD3 R230, R252.reuse, -0x19a, RZ ;  /* 0xfffffe66fce67810 */ /* 0x040fe40007ffe0ff */
[----:B------:R-:W-:-:S02]  /*56bd0*/  IADD3 R224, R252, -0x1a6, RZ ;  /* 0xfffffe5afce07810 */ /* 0x000fc40007ffe0ff */
[----:B------:R-:W-:Y:S02]  /*56be0*/  ISETP.GE.U32.AND P0, PT, R230, 0x7ffffde7, PT ;  /* 0x7ffffde7e600780c */ /* 0x000fe40003f06070 */
[----:B------:R-:W-:Y:S02]  /*56bf0*/  ISETP.GE.U32.AND P2, PT, R224, 0x7ffffddb, PT ;  /* 0x7ffffddbe000780c */ /* 0x000fe40003f46070 */
[C---:B------:R-:W-:Y:S02]  /*56c00*/  IADD3 R224, R225.reuse, 0x200000, RZ ;  /* 0x00200000e1e07810 */ /* 0x040fe40007ffe0ff */
[----:B------:R-:W-:Y:S01]  /*56c10*/  IADD3 R230, R225, 0x200000, RZ ;  /* 0x00200000e1e67810 */ /* 0x000fe20007ffe0ff */
[----:B--2---:R-:W-:-:S05]  /*56c20*/  IMAD.WIDE R244, R2, 0x4, R228 ;  /* 0x0000000402f47825 */ /* 0x004fca00078e02e4 */
[----:B------:R-:W-:Y:S04]  /*56c30*/  STL.64 [R1+0x1ca0], R244 ;  /* 0x001ca0f401007387 */ /* 0x000fe80000100a00 */
[----:B------:R-:W2:Y:S04]  /*56c40*/  LDL.LU.64 R228, [R1+0x5e8] ;  /* 0x0005e80001e47983 */ /* 0x000ea80000300a00 */
[----:B------:R1:W-:Y:S01]  /*56c50*/  LDGSTS.E [R224+-0x5aa00], [R244.64], !P6 ;  /* 0xa5600000f4e07fae */ /* 0x0003e2000f121844 */
[----:B---3--:R-:W-:-:S03]  /*56c60*/  IMAD.WIDE R234, R2, 0x4, R226 ;  /* 0x0000000402ea7825 */ /* 0x008fc600078e02e2 */
[----:B------:R-:W3:Y:S04]  /*56c70*/  LDL.LU.64 R226, [R1+0x5e0] ;  /* 0x0005e00001e27983 */ /* 0x000ee80000300a00 */
[----:B------:R1:W-:Y:S04]  /*56c80*/  STL.64 [R1+0x1c98], R234 ;  /* 0x001c98ea01007387 */ /* 0x0003e80000100a00 */
[----:B------:R1:W-:Y:S01]  /*56c90*/  LDGSTS.E [R230+-0x59c00], [R234.64], !P0 ;  /* 0xa6400000eae67fae */ /* 0x0003e2000c121844 */
[----:B----4-:R-:W-:-:S05]  /*56ca0*/  IMAD.WIDE R236, R2, 0x4, R236 ;  /* 0x0000000402ec7825 */ /* 0x010fca00078e02ec */
[----:B------:R4:W-:Y:S01]  /*56cb0*/  STL.64 [R1+0x1c90], R236 ;  /* 0x001c90ec01007387 */ /* 0x0009e20000100a00 */
[----:B------:R-:W-:-:S03]  /*56cc0*/  IMAD.WIDE R250, R2, 0x4, R222 ;  /* 0x0000000402fa7825 */ /* 0x000fc600078e02de */
[----:B-1----:R-:W3:Y:S04]  /*56cd0*/  LDL.LU.64 R234, [R1+0x5a8] ;  /* 0x0005a80001ea7983 */ /* 0x002ee80000300a00 */
[----:B------:R-:W3:Y:S01]  /*56ce0*/  LDL.LU.64 R222, [R1+0x5a0] ;  /* 0x0005a00001de7983 */ /* 0x000ee20000300a00 */
[C---:B------:R-:W-:Y:S02]  /*56cf0*/  IADD3 R238, R252.reuse, -0x19e, RZ ;  /* 0xfffffe62fcee7810 */ /* 0x040fe40007ffe0ff */
[----:B------:R-:W-:Y:S01]  /*56d00*/  IADD3 R224, R252, -0x1a2, RZ ;  /* 0xfffffe5efce07810 */ /* 0x000fe20007ffe0ff */
[----:B------:R4:W-:Y:S01]  /*56d10*/  LDGSTS.E [R0+-0x59a00], [R236.64], !P0 ;  /* 0xa6600000ec007fae */ /* 0x0009e2000c121844 */
[----:B------:R-:W-:-:S03]  /*56d20*/  IMAD.WIDE R244, R2, 0x4, R220 ;  /* 0x0000000402f47825 */ /* 0x000fc600078e02dc */
[----:B------:R-:W3:Y:S01]  /*56d30*/  LDL.LU.64 R220, [R1+0x568] ;  /* 0x0005680001dc7983 */ /* 0x000ee20000300a00 */
[----:B------:R-:W-:Y:S02]  /*56d40*/  ISETP.GE.U32.AND P6, PT, R238, 0x7ffffde3, PT ;  /* 0x7ffffde3ee00780c */ /* 0x000fe40003fc6070 */
[----:B------:R-:W-:Y:S02]  /*56d50*/  ISETP.GE.U32.AND P0, PT, R224, 0x7ffffddf, PT ;  /* 0x7ffffddfe000780c */ /* 0x000fe40003f06070 */
[C---:B----4-:R-:W-:Y:S01]  /*56d60*/  IADD3 R236, R225.reuse, 0x200000, RZ ;  /* 0x00200000e1ec7810 */ /* 0x050fe20007ffe0ff */
[----:B------:R-:W-:Y:S01]  /*56d70*/  STL.64 [R1+0x1c88], R250 ;  /* 0x001c88fa01007387 */ /* 0x000fe20000100a00 */
[----:B------:R-:W-:-:S03]  /*56d80*/  IADD3 R238, R225, 0x200000, RZ ;  /* 0x00200000e1ee7810 */ /* 0x000fc60007ffe0ff */
[----:B------:R-:W-:Y:S01]  /*56d90*/  STL.64 [R1+0x1c80], R244 ;  /* 0x001c80f401007387 */ /* 0x000fe20000100a00 */
[----:B------:R-:W-:-:S03]  /*56da0*/  IADD3 R224, R225, 0x200000, RZ ;  /* 0x00200000e1e07810 */ /* 0x000fc60007ffe0ff */
[----:B------:R1:W-:Y:S04]  /*56db0*/  LDGSTS.E [R236+-0x58c00], [R250.64], !P6 ;  /* 0xa7400000faec7fae */ /* 0x0003e8000f121844 */
[----:B------:R3:W-:Y:S01]  /*56dc0*/  LDGSTS.E [R238+-0x58a00], [R244.64], !P6 ;  /* 0xa7600000f4ee7fae */ /* 0x0007e2000f121844 */
[----:B------:R-:W-:-:S03]  /*56dd0*/  IMAD.WIDE R232, R2, 0x4, R232 ;  /* 0x0000000402e87825 */ /* 0x000fc600078e02e8 */
[----:B-1----:R-:W4:Y:S04]  /*56de0*/  LDL.LU.64 R236, [R1+0x560] ;  /* 0x0005600001ec7983 */ /* 0x002f280000300a00 */
[----:B------:R-:W-:Y:S04]  /*56df0*/  STL.64 [R1+0x1c78], R232 ;  /* 0x001c78e801007387 */ /* 0x000fe80000100a00 */
[----:B------:R2:W-:Y:S01]  /*56e00*/  LDGSTS.E [R224+-0x57c00], [R232.64], !P0 ;  /* 0xa8400000e8e07fae */ /* 0x0005e2000c121844 */
[----:B------:R-:W-:-:S05]  /*56e10*/  IMAD.WIDE R218, R2, 0x4, R218 ;  /* 0x0000000402da7825 */ /* 0x000fca00078e02da */
[----:B------:R1:W-:Y:S01]  /*56e20*/  STL.64 [R1+0x1c70], R218 ;  /* 0x001c70da01007387 */ /* 0x0003e20000100a00 */
[----:B------:R-:W-:-:S03]  /*56e30*/  IADD3 R230, R252, -0x1aa, RZ ;  /* 0xfffffe56fce67810 */ /* 0x000fc60007ffe0ff */
[----:B------:R1:W-:Y:S01]  /*56e40*/  LDGSTS.E [R0+-0x57a00], [R218.64], !P0 ;  /* 0xa8600000da007fae */ /* 0x0003e2000c121844 */
[----:B------:R-:W-:Y:S02]  /*56e50*/  ISETP.GE.U32.AND P6, PT, R230, 0x7ffffdd7, PT ;  /* 0x7ffffdd7e600780c */ /* 0x000fe40003fc6070 */
[C---:B-1----:R-:W-:Y:S02]  /*56e60*/  IADD3 R219, R225.reuse, 0x200000, RZ ;  /* 0x00200000e1db7810 */ /* 0x042fe40007ffe0ff */
[----:B------:R-:W-:Y:S01]  /*56e70*/  IADD3 R218, R225, 0x200000, RZ ;  /* 0x00200000e1da7810 */ /* 0x000fe20007ffe0ff */
[C---:B--2---:R-:W-:Y:S02]  /*56e80*/  IMAD.WIDE R232, R2.reuse, 0x4, R228 ;  /* 0x0000000402e87825 */ /* 0x044fe400078e02e4 */
[----:B------:R-:W2:Y:S04]  /*56e90*/  LDL.LU.64 R228, [R1+0x528] ;  /* 0x0005280001e47983 */ /* 0x000ea80000300a00 */
[----:B------:R1:W-:Y:S01]  /*56ea0*/  LDGSTS.E [R219+-0x56c00], [R232.64], !P2 ;  /* 0xa9400000e8db7fae */ /* 0x0003e2000d121844 */
[----:B---3--:R-:W-:-:S03]  /*56eb0*/  IMAD.WIDE R238, R2, 0x4, R226 ;  /* 0x0000000402ee7825 */ /* 0x008fc600078e02e2 */
[----:B------:R-:W3:Y:S04]  /*56ec0*/  LDL.LU.64 R226, [R1+0x520] ;  /* 0x0005200001e27983 */ /* 0x000ee80000300a00 */
[----:B------:R1:W-:Y:S04]  /*56ed0*/  STL.64 [R1+0x1c68], R232 ;  /* 0x001c68e801007387 */ /* 0x0003e80000100a00 */
[----:B------:R-:W-:Y:S04]  /*56ee0*/  STL.64 [R1+0x1c60], R238 ;  /* 0x001c60ee01007387 */ /* 0x000fe80000100a00 */
[----:B------:R1:W-:Y:S04]  /*56ef0*/  LDGSTS.E [R218+-0x56a00], [R238.64], !P2 ;  /* 0xa9600000eeda7fae */ /* 0x0003e8000d121844 */
[----:B-1----:R-:W3:Y:S01]  /*56f00*/  LDL.LU.64 R232, [R1+0x4e8] ;  /* 0x0004e80001e87983 */ /* 0x002ee20000300a00 */
[----:B------:R-:W-:-:S04]  /*56f10*/  IMAD.WIDE R234, R2, 0x4, R234 ;  /* 0x0000000402ea7825 */ /* 0x000fc800078e02ea */
[C---:B------:R-:W-:Y:S01]  /*56f20*/  IMAD.WIDE R244, R2.reuse, 0x4, R222 ;  /* 0x0000000402f47825 */ /* 0x040fe200078e02de */
[----:B------:R1:W-:Y:S04]  /*56f30*/  STL.64 [R1+0x1c58], R234 ;  /* 0x001c58ea01007387 */ /* 0x0003e80000100a00 */
[----:B------:R-:W3:Y:S04]  /*56f40*/  LDL.LU.64 R218, [R1+0x4e0] ;  /* 0x0004e00001da7983 */ /* 0x000ee80000300a00 */
[----:B------:R-:W-:Y:S04]  /*56f50*/  STL.64 [R1+0x1c50], R244 ;  /* 0x001c50f401007387 */ /* 0x000fe80000100a00 */
[----:B------:R1:W-:Y:S04]  /*56f60*/  LDGSTS.E [R0+-0x55c00], [R234.64], !P6 ;  /* 0xaa400000ea007fae */ /* 0x0003e8000f121844 */
[----:B------:R-:W3:Y:S01]  /*56f70*/  LDL.LU.64 R222, [R1+0x4a8] ;  /* 0x0004a80001de7983 */ /* 0x000ee20000300a00 */
[----:B-1----:R-:W-:-:S03]  /*56f80*/  IMAD.WIDE R234, R2, 0x4, R220 ;  /* 0x0000000402ea7825 */ /* 0x002fc600078e02dc */
[----:B------:R-:W3:Y:S01]  /*56f90*/  LDL.LU.64 R220, [R1+0x4a0] ;  /* 0x0004a00001dc7983 */ /* 0x000ee20000300a00 */
[C---:B------:R-:W-:Y:S02]  /*56fa0*/  IADD3 R230, R252.reuse, -0x1ae, RZ ;  /* 0xfffffe52fce67810 */ /* 0x040fe40007ffe0ff */
[----:B------:R-:W-:Y:S02]  /*56fb0*/  IADD3 R224, R252, -0x1ba, RZ ;  /* 0xfffffe46fce07810 */ /* 0x000fe40007ffe0ff */
[----:B------:R-:W-:Y:S02]  /*56fc0*/  ISETP.GE.U32.AND P0, PT, R230, 0x7ffffdd3, PT ;  /* 0x7ffffdd3e600780c */ /* 0x000fe40003f06070 */
[----:B------:R-:W-:Y:S02]  /*56fd0*/  ISETP.GE.U32.AND P2, PT, R224, 0x7ffffdc7, PT ;  /* 0x7ffffdc7e000780c */ /* 0x000fe40003f46070 */
[C---:B------:R-:W-:Y:S02]  /*56fe0*/  IADD3 R224, R225.reuse, 0x200000, RZ ;  /* 0x00200000e1e07810 */ /* 0x040fe40007ffe0ff */
[----:B------:R-:W-:Y:S01]  /*56ff0*/  IADD3 R230, R225, 0x200000, RZ ;  /* 0x00200000e1e67810 */ /* 0x000fe20007ffe0ff */
[----:B----4-:R-:W-:Y:S01]  /*57000*/  IMAD.WIDE R236, R2, 0x4, R236 ;  /* 0x0000000402ec7825 */ /* 0x010fe200078e02ec */
[----:B------:R1:W-:Y:S04]  /*57010*/  STL.64 [R1+0x1c48], R234 ;  /* 0x001c48ea01007387 */ /* 0x0003e80000100a00 */
[----:B------:R4:W-:Y:S04]  /*57020*/  LDGSTS.E [R224+-0x55a00], [R244.64], !P6 ;  /* 0xaa600000f4e07fae */ /* 0x0009e8000f121844 */
[----:B------:R1:W-:Y:S04]  /*57030*/  STL.64 [R1+0x1c40], R236 ;  /* 0x001c40ec01007387 */ /* 0x0003e80000100a00 */
[----:B------:R1:W-:Y:S01]  /*57040*/  LDGSTS.E [R230+-0x54c00], [R234.64], !P0 ;  /* 0xab400000eae67fae */ /* 0x0003e2000c121844 */
[----:B------:R-:W-:-:S03]  /*57050*/  IADD3 R238, R252, -0x1b2, RZ ;  /* 0xfffffe4efcee7810 */ /* 0x000fc60007ffe0ff */
[----:B------:R4:W-:Y:S04]  /*57060*/  LDGSTS.E [R0+-0x54a00], [R236.64], !P0 ;  /* 0xab600000ec007fae */ /* 0x0009e8000c121844 */
[----:B-1----:R-:W3:Y:S01]  /*57070*/  LDL.LU.64 R234, [R1+0x468] ;  /* 0x0004680001ea7983 */ /* 0x002ee20000300a00 */
[----:B------:R-:W-:Y:S02]  /*57080*/  ISETP.GE.U32.AND P6, PT, R238, 0x7ffffdcf, PT ;  /* 0x7ffffdcfee00780c */ /* 0x000fe40003fc6070 */
[----:B----4-:R-:W-:Y:S02]  /*57090*/  IADD3 R224, R252, -0x1b6, RZ ;  /* 0xfffffe4afce07810 */ /* 0x010fe40007ffe0ff */
[----:B------:R-:W-:Y:S02]  /*570a0*/  IADD3 R236, R225, 0x200000, RZ ;  /* 0x00200000e1ec7810 */ /* 0x000fe40007ffe0ff */
[----:B------:R-:W-:-:S02]  /*570b0*/  ISETP.GE.U32.AND P0, PT, R224, 0x7ffffdcb, PT ;  /* 0x7ffffdcbe000780c */ /* 0x000fc40003f06070 */
[C---:B------:R-:W-:Y:S02]  /*570c0*/  IADD3 R238, R225.reuse, 0x200000, RZ ;  /* 0x00200000e1ee7810 */ /* 0x040fe40007ffe0ff */
[----:B------:R-:W-:Y:S01]  /*570d0*/  IADD3 R224, R225, 0x200000, RZ ;  /* 0x00200000e1e07810 */ /* 0x000fe20007ffe0ff */
[C---:B--2---:R-:W-:Y:S02]  /*570e0*/  IMAD.WIDE R250, R2.reuse, 0x4, R228 ;  /* 0x0000000402fa7825 */ /* 0x044fe400078e02e4 */
[----:B------:R-:W2:Y:S04]  /*570f0*/  LDL.LU.64 R228, [R1+0x460] ;  /* 0x0004600001e47983 */ /* 0x000ea80000300a00 */
[----:B------:R1:W-:Y:S01]  /*57100*/  LDGSTS.E [R236+-0x53c00], [R250.64], !P6 ;  /* 0xac400000faec7fae */ /* 0x0003e2000f121844 */
[----:B---3--:R-:W-:-:S03]  /*57110*/  IMAD.WIDE R244, R2, 0x4, R226 ;  /* 0x0000000402f47825 */ /* 0x008fc600078e02e2 */
        /* <DEDUP_REMOVED lines=9> */
[----:B------:R1:W-:Y:S01]  /*571b0*/  STL.64 [R1+0x1c20], R218 ;  /* 0x001c20da01007387 */ /* 0x0003e20000100a00 */
[----:B------:R-:W-:-:S03]  /*571c0*/  IADD3 R230, R252, -0x1be, RZ ;  /* 0xfffffe42fce67810 */ /* 0x000fc60007ffe0ff */
[----:B------:R1:W-:Y:S02]  /*571d0*/  LDGSTS.E [R0+-0x52a00], [R218.64], !P0 ;  /* 0xad600000da007fae */ /* 0x0003e4000c121844 */
[C---:B-1----:R-:W-:Y:S02]  /*571e0*/  IMAD.WIDE R232, R2.reuse, 0x4, R222 ;  /* 0x0000000402e87825 */ /* 0x042fe400078e02de */
[----:B------:R-:W4:Y:S02]  /*571f0*/  LDL.LU.64 R222, [R1+0x3e8] ;  /* 0x0003e80001de7983 */ /* 0x000f240000300a00 */
[----:B------:R-:W-:Y:S02]  /*57200*/  IMAD.WIDE R238, R2, 0x4, R220 ;  /* 0x0000000402ee7825 */ /* 0x000fe400078e02dc */
[----:B------:R-:W4:Y:S01]  /*57210*/  LDL.LU.64 R220, [R1+0x3e0] ;  /* 0x0003e00001dc7983 */ /* 0x000f220000300a00 */
[----:B------:R-:W-:Y:S02]  /*57220*/  ISETP.GE.U32.AND P6, PT, R230, 0x7ffffdc3, PT ;  /* 0x7ffffdc3e600780c */ /* 0x000fe40003fc6070 */
[----:B------:R-:W-:-:S02]  /*57230*/  IADD3 R219, R225, 0x200000, RZ ;  /* 0x00200000e1db7810 */ /* 0x000fc40007ffe0ff */
[----:B------:R-:W-:Y:S01]  /*57240*/  IADD3 R218, R225, 0x200000, RZ ;  /* 0x00200000e1da7810 */ /* 0x000fe20007ffe0ff */
[----:B------:R1:W-:Y:S04]  /*57250*/  STL.64 [R1+0x1c18], R232 ;  /* 0x001c18e801007387 */ /* 0x0003e80000100a00 */
[----:B------:R1:W-:Y:S04]  /*57260*/  STL.64 [R1+0x1c10], R238 ;  /* 0x001c10ee01007387 */ /* 0x0003e80000100a00 */
        /* <DEDUP_REMOVED lines=12> */
[----:B------:R-:W-:Y:S02]  /*57330*/  IADD3 R230, R225, 0x200000, RZ ;  /* 0x00200000e1e67810 */ /* 0x000fe40007ffe0ff */
[----:B------:R-:W-:Y:S01]  /*57340*/  IADD3 R238, R252, -0x1c6, RZ ;  /* 0xfffffe3afcee7810 */ /* 0x000fe20007ffe0ff */
[----:B--2---:R-:W-:-:S05]  /*57350*/  IMAD.WIDE R244, R2, 0x4, R228 ;  /* 0x0000000402f47825 */ /* 0x004fca00078e02e4 */
[----:B------:R-:W-:Y:S04]  /*57360*/  STL.64 [R1+0x1c00], R244 ;  /* 0x001c00f401007387 */ /* 0x000fe80000100a00 */
[----:B------:R-:W2:Y:S04]  /*57370*/  LDL.LU.64 R228, [R1+0x368] ;  /* 0x0003680001e47983 */ /* 0x000ea80000300a00 */
[----:B------:R1:W-:Y:S01]  /*57380*/  LDGSTS.E [R224+-0x50a00], [R244.64], !P6 ;  /* 0xaf600000f4e07fae */ /* 0x0003e2000f121844 */
[----:B---3--:R-:W-:-:S03]  /*57390*/  IMAD.WIDE R234, R2, 0x4, R226 ;  /* 0x0000000402ea7825 */ /* 0x008fc600078e02e2 */
[----:B------:R-:W3:Y:S04]  /*573a0*/  LDL.LU.64 R226, [R1+0x360] ;  /* 0x0003600001e27983 */ /* 0x000ee80000300a00 */
[----:B------:R1:W-:Y:S01]  /*573b0*/  STL.64 [R1+0x1bf8], R234 ;  /* 0x001bf8ea01007387 */ /* 0x0003e20000100a00 */
[----:B----4-:R-:W-:-:S03]  /*573c0*/  IMAD.WIDE R236, R2, 0x4, R236 ;  /* 0x0000000402ec7825 */ /* 0x010fc600078e02ec */
[----:B------:R1:W-:Y:S01]  /*573d0*/  LDGSTS.E [R230+-0x4fc00], [R234.64], !P0 ;  /* 0xb0400000eae67fae */ /* 0x0003e2000c121844 */
[----:B------:R-:W-:-:S03]  /*573e0*/  ISETP.GE.U32.AND P6, PT, R238, 0x7ffffdbb, PT ;  /* 0x7ffffdbbee00780c */ /* 0x000fc60003fc6070 */
[----:B------:R4:W-:Y:S04]  /*573f0*/  STL.64 [R1+0x1bf0], R236 ;  /* 0x001bf0ec01007387 */ /* 0x0009e80000100a00 */
[----:B------:R4:W-:Y:S04]  /*57400*/  LDGSTS.E [R0+-0x4fa00], [R236.64], !P0 ;  /* 0xb0600000ec007fae */ /* 0x0009e8000c121844 */
[----:B-1----:R-:W2:Y:S01]  /*57410*/  LDL.LU.64 R234, [R1+0x328] ;  /* 0x0003280001ea7983 */ /* 0x002ea20000300a00 */
[----:B----4-:R-:W-:Y:S01]  /*57420*/  IADD3 R236, R225, 0x200000, RZ ;  /* 0x00200000e1ec7810 */ /* 0x010fe20007ffe0ff */
[----:B------:R-:W-:-:S02]  /*57430*/  IMAD.WIDE R250, R2, 0x4, R222 ;  /* 0x0000000402fa7825 */ /* 0x000fc400078e02de */
[----:B------:R-:W4:Y:S04]  /*57440*/  LDL.LU.64 R222, [R1+0x320] ;  /* 0x0003200001de7983 */ /* 0x000f280000300a00 */
[----:B------:R1:W-:Y:S01]  /*57450*/  LDGSTS.E [R236+-0x4ec00], [R250.64], !P6 ;  /* 0xb1400000faec7fae */ /* 0x0003e2000f121844 */
[----:B------:R-:W-:-:S03]  /*57460*/  IMAD.WIDE R244, R2, 0x4, R220 ;  /* 0x0000000402f47825 */ /* 0x000fc600078e02dc */
[----:B------:R-:W4:Y:S04]  /*57470*/  LDL.LU.64 R220, [R1+0x2e8] ;  /* 0x0002e80001dc7983 */ /* 0x000f280000300a00 */
[----:B------:R-:W-:Y:S04]  /*57480*/  STL.64 [R1+0x1be8], R250 ;  /* 0x001be8fa01007387 */ /* 0x000fe80000100a00 */
[----:B------:R-:W-:Y:S04]  /*57490*/  STL.64 [R1+0x1be0], R244 ;  /* 0x001be0f401007387 */ /* 0x000fe80000100a00 */
[----:B-1----:R-:W4:Y:S01]  /*574a0*/  LDL.LU.64 R236, [R1+0x2e0] ;  /* 0x0002e00001ec7983 */ /* 0x002f220000300a00 */
[----:B------:R-:W-:-:S02]  /*574b0*/  IADD3 R224, R252, -0x1ca, RZ ;  /* 0xfffffe36fce07810 */ /* 0x000fc40007ffe0ff */
[----:B------:R-:W-:Y:S02]  /*574c0*/  IADD3 R238, R225, 0x200000, RZ ;  /* 0x00200000e1ee7810 */ /* 0x000fe40007ffe0ff */
[----:B------:R-:W-:-:S03]  /*574d0*/  ISETP.GE.U32.AND P0, PT, R224, 0x7ffffdb7, PT ;  /* 0x7ffffdb7e000780c */ /* 0x000fc60003f06070 */
[----:B------:R3:W-:Y:S01]  /*574e0*/  LDGSTS.E [R238+-0x4ea00], [R244.64], !P6 ;  /* 0xb1600000f4ee7fae */ /* 0x0007e2000f121844 */
[----:B------:R-:W-:Y:S01]  /*574f0*/  IMAD.WIDE R232, R2, 0x4, R232 ;  /* 0x0000000402e87825 */ /* 0x000fe200078e02e8 */
[----:B------:R-:W-:-:S04]  /*57500*/  IADD3 R224, R225, 0x200000, RZ ;  /* 0x00200000e1e07810 */ /* 0x000fc80007ffe0ff */
[----:B------:R-:W-:Y:S04]  /*57510*/  STL.64 [R1+0x1bd8], R232 ;  /* 0x001bd8e801007387 */ /* 0x000fe80000100a00 */
[----:B------:R1:W-:Y:S01]  /*57520*/  LDGSTS.E [R224+-0x4dc00], [R232.64], !P0 ;  /* 0xb2400000e8e07fae */ /* 0x0003e2000c121844 */
[----:B------:R-:W-:-:S05]  /*57530*/  IMAD.WIDE R218, R2, 0x4, R218 ;  /* 0x0000000402da7825 */ /* 0x000fca00078e02da */
[----:B------:R1:W-:Y:S01]  /*57540*/  STL.64 [R1+0x1bd0], R218 ;  /* 0x001bd0da01007387 */ /* 0x0003e20000100a00 */
[----:B------:R-:W-:-:S03]  /*57550*/  IADD3 R230, R252, -0x1d2, RZ ;  /* 0xfffffe2efce67810 */ /* 0x000fc60007ffe0ff */
[----:B------:R1:W-:Y:S01]  /*57560*/  LDGSTS.E [R0+-0x4da00], [R218.64], !P0 ;  /* 0xb2600000da007fae */ /* 0x0003e2000c121844 */
[----:B------:R-:W-:Y:S02]  /*57570*/  ISETP.GE.U32.AND P6, PT, R230, 0x7ffffdaf, PT ;  /* 0x7ffffdafe600780c */ /* 0x000fe40003fc6070 */
[----:B------:R-:W-:Y:S02]  /*57580*/  IADD3 R230, R252, -0x1d6, RZ ;  /* 0xfffffe2afce67810 */ /* 0x000fe40007ffe0ff */
[C---:B-1----:R-:W-:Y:S02]  /*57590*/  IADD3 R219, R225.reuse, 0x200000, RZ ;  /* 0x00200000e1db7810 */ /* 0x042fe40007ffe0ff */
[----:B------:R-:W-:Y:S02]  /*575a0*/  IADD3 R218, R225, 0x200000, RZ ;  /* 0x00200000e1da7810 */ /* 0x000fe40007ffe0ff */
[----:B------:R-:W-:Y:S02]  /*575b0*/  ISETP.GE.U32.AND P0, PT, R230, 0x7ffffdab, PT ;  /* 0x7ffffdabe600780c */ /* 0x000fe40003f06070 */
[----:B------:R-:W-:-:S02]  /*575c0*/  IADD3 R224, R252, -0x1e2, RZ ;  /* 0xfffffe1efce07810 */ /* 0x000fc40007ffe0ff */
[----:B------:R-:W-:Y:S01]  /*575d0*/  IADD3 R230, R225, 0x200000, RZ ;  /* 0x00200000e1e67810 */ /* 0x000fe20007ffe0ff */
[C---:B---3--:R-:W-:Y:S02]  /*575e0*/  IMAD.WIDE R238, R2.reuse, 0x4, R226 ;  /* 0x0000000402ee7825 */ /* 0x048fe400078e02e2 */
[----:B------:R-:W3:Y:S04]  /*575f0*/  LDL.LU.64 R226, [R1+0x2a8] ;  /* 0x0002a80001e27983 */ /* 0x000ee80000300a00 */
[----:B------:R-:W3:Y:S01]  /*57600*/  LDL.LU.64 R232, [R1+0x2a0] ;  /* 0x0002a00001e87983 */ /* 0x000ee20000300a00 */
[----:B--2---:R-:W-:-:S05]  /*57610*/  IMAD.WIDE R228, R2, 0x4, R228 ;  /* 0x0000000402e47825 */ /* 0x004fca00078e02e4 */
[----:B------:R1:W-:Y:S04]  /*57620*/  STL.64 [R1+0x1bc8], R228 ;  /* 0x001bc8e401007387 */ /* 0x0003e80000100a00 */
[----:B------:R-:W-:Y:S04]  /*57630*/  STL.64 [R1+0x1bc0], R238 ;  /* 0x001bc0ee01007387 */ /* 0x000fe80000100a00 */
[----:B------:R1:W-:Y:S01]  /*57640*/  LDGSTS.E [R219+-0x4cc00], [R228.64], !P2 ;  /* 0xb3400000e4db7fae */ /* 0x0003e2000d121844 */
[----:B------:R-:W-:-:S03]  /*57650*/  IMAD.WIDE R234, R2, 0x4, R234 ;  /* 0x0000000402ea7825 */ /* 0x000fc600078e02ea */
[----:B------:R2:W-:Y:S04]  /*57660*/  LDGSTS.E [R218+-0x4ca00], [R238.64], !P2 ;  /* 0xb3600000eeda7fae */ /* 0x0005e8000d121844 */
[----:B-1----:R-:W3:Y:S04]  /*57670*/  LDL.LU.64 R228, [R1+0x268] ;  /* 0x0002680001e47983 */ /* 0x002ee80000300a00 */
[----:B------:R1:W-:Y:S04]  /*57680*/  STL.64 [R1+0x1bb8], R234 ;  /* 0x001bb8ea01007387 */ /* 0x0003e80000100a00 */
[----:B--2---:R-:W2:Y:S01]  /*57690*/  LDL.LU.64 R218, [R1+0x260] ;  /* 0x0002600001da7983 */ /* 0x004ea20000300a00 */
[----:B------:R-:W-:-:S03]  /*576a0*/  ISETP.GE.U32.AND P2, PT, R224, 0x7ffffd9f, PT ;  /* 0x7ffffd9fe000780c */ /* 0x000fc60003f46070 */
[----:B------:R1:W-:Y:S01]  /*576b0*/  LDGSTS.E [R0+-0x4bc00], [R234.64], !P6 ;  /* 0xb4400000ea007fae */ /* 0x0003e2000f121844 */
[----:B------:R-:W-:Y:S01]  /*576c0*/  IADD3 R224, R225, 0x200000, RZ ;  /* 0x00200000e1e07810 */ /* 0x000fe20007ffe0ff */
[----:B----4-:R-:W-:-:S05]  /*576d0*/  IMAD.WIDE R244, R2, 0x4, R222 ;  /* 0x0000000402f47825 */ /* 0x010fca00078e02de */
[----:B------:R-:W-:Y:S04]  /*576e0*/  STL.64 [R1+0x1bb0], R244 ;  /* 0x001bb0f401007387 */ /* 0x000fe80000100a00 */
[----:B------:R4:W-:Y:S01]  /*576f0*/  LDGSTS.E [R224+-0x4ba00], [R244.64], !P6 ;  /* 0xb4600000f4e07fae */ /* 0x0009e2000f121844 */
[----:B-1----:R-:W-:-:S03]  /*57700*/  IMAD.WIDE R234, R2, 0x4, R220 ;  /* 0x0000000402ea7825 */ /* 0x002fc600078e02dc */
[----:B------:R-:W2:Y:S04]  /*57710*/  LDL.LU.64 R220, [R1+0x228] ;  /* 0x0002280001dc7983 */ /* 0x000ea80000300a00 */
[----:B------:R-:W2:Y:S01]  /*57720*/  LDL.LU.64 R222, [R1+0x220] ;  /* 0x0002200001de7983 */ /* 0x000ea20000300a00 */
[----:B------:R-:W-:-:S03]  /*57730*/  IMAD.WIDE R236, R2, 0x4, R236 ;  /* 0x0000000402ec7825 */ /* 0x000fc600078e02ec */
[----:B------:R1:W-:Y:S04]  /*57740*/  STL.64 [R1+0x1ba8], R234 ;  /* 0x001ba8ea01007387 */ /* 0x0003e80000100a00 */
[----:B------:R1:W-:Y:S04]  /*57750*/  STL.64 [R1+0x1ba0], R236 ;  /* 0x001ba0ec01007387 */ /* 0x0003e80000100a00 */
[----:B------:R1:W-:Y:S01]  /*57760*/  LDGSTS.E [R230+-0x4ac00], [R234.64], !P0 ;  /* 0xb5400000eae67fae */ /* 0x0003e2000c121844 */
[C---:B------:R-:W-:Y:S02]  /*57770*/  IADD3 R238, R252.reuse, -0x1da, RZ ;  /* 0xfffffe26fcee7810 */ /* 0x040fe40007ffe0ff */
[----:B----4-:R-:W-:Y:S01]  /*57780*/  IADD3 R224, R252, -0x1de, RZ ;  /* 0xfffffe22fce07810 */ /* 0x010fe20007ffe0ff */
[----:B------:R4:W-:Y:S04]  /*57790*/  LDGSTS.E [R0+-0x4aa00], [R236.64], !P0 ;  /* 0xb5600000ec007fae */ /* 0x0009e8000c121844 */
[----:B-1----:R-:W2:Y:S01]  /*577a0*/  LDL.LU.64 R234, [R1+0x1e8] ;  /* 0x0001e80001ea7983 */ /* 0x002ea20000300a00 */
[----:B------:R-:W-:-:S02]  /*577b0*/  ISETP.GE.U32.AND P6, PT, R238, 0x7ffffda7, PT ;  /* 0x7ffffda7ee00780c */ /* 0x000fc40003fc6070 */
[----:B------:R-:W-:Y:S02]  /*577c0*/  ISETP.GE.U32.AND P0, PT, R224, 0x7ffffda3, PT ;  /* 0x7ffffda3e000780c */ /* 0x000fe40003f06070 */
[C---:B----4-:R-:W-:Y:S02]  /*577d0*/  IADD3 R236, R225.reuse, 0x200000, RZ ;  /* 0x00200000e1ec7810 */ /* 0x050fe40007ffe0ff */
[C---:B------:R-:W-:Y:S02]  /*577e0*/  IADD3 R238, R225.reuse, 0x200000, RZ ;  /* 0x00200000e1ee7810 */ /* 0x040fe40007ffe0ff */
[----:B------:R-:W-:Y:S01]  /*577f0*/  IADD3 R224, R225, 0x200000, RZ ;  /* 0x00200000e1e07810 */ /* 0x000fe20007ffe0ff */
[C---:B---3--:R-:W-:Y:S02]  /*57800*/  IMAD.WIDE R250, R2.reuse, 0x4, R226 ;  /* 0x0000000402fa7825 */ /* 0x048fe400078e02e2 */
[----:B------:R-:W3:Y:S02]  /*57810*/  LDL.LU.64 R226, [R1+0x1e0] ;  /* 0x0001e00001e27983 */ /* 0x000ee40000300a00 */
[----:B------:R-:W-:-:S02]  /*57820*/  IMAD.WIDE R244, R2, 0x4, R232 ;  /* 0x0000000402f47825 */ /* 0x000fc400078e02e8 */
[----:B------:R-:W4:Y:S04]  /*57830*/  LDL.LU.64 R232, [R1+0x1a8] ;  /* 0x0001a80001e87983 */ /* 0x000f280000300a00 */
[----:B------:R-:W-:Y:S04]  /*57840*/  STL.64 [R1+0x1b98], R250 ;  /* 0x001b98fa01007387 */ /* 0x000fe80000100a00 */
[----:B------:R-:W-:Y:S04]  /*57850*/  STL.64 [R1+0x1b90], R244 ;  /* 0x001b90f401007387 */ /* 0x000fe80000100a00 */
[----:B------:R1:W-:Y:S04]  /*57860*/  LDGSTS.E [R236+-0x49c00], [R250.64], !P6 ;  /* 0xb6400000faec7fae */ /* 0x0003e8000f121844 */
[----:B------:R2:W-:Y:S01]  /*57870*/  LDGSTS.E [R238+-0x49a00], [R244.64], !P6 ;  /* 0xb6600000f4ee7fae */ /* 0x0005e2000f121844 */
[----:B------:R-:W-:-:S03]  /*57880*/  IMAD.WIDE R228, R2, 0x4, R228 ;  /* 0x0000000402e47825 */ /* 0x000fc600078e02e4 */
[----:B-1----:R-:W4:Y:S01]  /*57890*/  LDL.LU.64 R236, [R1+0x1a0] ;  /* 0x0001a00001ec7983 */ /* 0x002f220000300a00 */
[----:B--2---:R-:W-:-:S03]  /*578a0*/  IMAD.WIDE R218, R2, 0x4, R218 ;  /* 0x0000000402da7825 */ /* 0x004fc600078e02da */
[----:B------:R1:W-:Y:S04]  /*578b0*/  STL.64 [R1+0x1b88], R228 ;  /* 0x001b88e401007387 */ /* 0x0003e80000100a00 */
[----:B------:R2:W-:Y:S04]  /*578c0*/  STL.64 [R1+0x1b80], R218 ;  /* 0x001b80da01007387 */ /* 0x0005e80000100a00 */
[----:B------:R1:W-:Y:S04]  /*578d0*/  LDGSTS.E [R224+-0x48c00], [R228.64], !P0 ;  /* 0xb7400000e4e07fae */ /* 0x0003e8000c121844 */
[----:B------:R2:W-:Y:S04]  /*578e0*/  LDGSTS.E [R0+-0x48a00], [R218.64], !P0 ;  /* 0xb7600000da007fae */ /* 0x0005e8000c121844 */
[----:B-1----:R-:W4:Y:S01]  /*578f0*/  LDL.LU.64 R228, [R1+0x168] ;  /* 0x0001680001e47983 */ /* 0x002f220000300a00 */
[----:B--2---:R-:W-:-:S02]  /*57900*/  IADD3 R219, R225, 0x200000, RZ ;  /* 0x00200000e1db7810 */ /* 0x004fc40007ffe0ff */
[----:B------:R-:W-:Y:S01]  /*57910*/  IADD3 R218, R225, 0x200000, RZ ;  /* 0x00200000e1da7810 */ /* 0x000fe20007ffe0ff */
[----:B------:R-:W-:-:S04]  /*57920*/  IMAD.WIDE R220, R2, 0x4, R220 ;  /* 0x0000000402dc7825 */ /* 0x000fc800078e02dc */
[C---:B------:R-:W-:Y:S01]  /*57930*/  IMAD.WIDE R238, R2.reuse, 0x4, R222 ;  /* 0x0000000402ee7825 */ /* 0x040fe200078e02de */
[----:B------:R1:W-:Y:S04]  /*57940*/  LDGSTS.E [R219+-0x47c00], [R220.64], !P2 ;  /* 0xb8400000dcdb7fae */ /* 0x0003e8000d121844 */
[----:B------:R-:W2:Y:S04]  /*57950*/  LDL.LU.64 R222, [R1+0x160] ;  /* 0x0001600001de7983 */ /* 0x000ea80000300a00 */
[----:B------:R1:W-:Y:S04]  /*57960*/  STL.64 [R1+0x1b70], R220 ;  /* 0x001b70dc01007387 */ /* 0x0003e80000100a00 */
[----:B------:R4:W-:Y:S04]  /*57970*/  STL.64 [R1+0x1b68], R238 ;  /* 0x001b68ee01007387 */ /* 0x0009e80000100a00 */
[----:B------:R1:W-:Y:S04]  /*57980*/  LDGSTS.E [R218+-0x47a00], [R238.64], !P2 ;  /* 0xb8600000eeda7fae */ /* 0x0003e8000d121844 */
[----:B-1----:R-:W2:Y:S01]  /*57990*/  LDL.LU.64 R220, [R1+0x128] ;  /* 0x0001280001dc7983 */ /* 0x002ea20000300a00 */
[----:B------:R-:W-:-:S05]  /*579a0*/  IMAD.WIDE R234, R2, 0x4, R234 ;  /* 0x0000000402ea7825 */ /* 0x000fca00078e02ea */
[----:B------:R1:W-:Y:S04]  /*579b0*/  STL.64 [R1+0x1b50], R234 ;  /* 0x001b50ea01007387 */ /* 0x0003e80000100a00 */
[----:B------:R-:W2:Y:S01]  /*579c0*/  LDL.LU.64 R218, [R1+0x120] ;  /* 0x0001200001da7983 */ /* 0x000ea20000300a00 */
[----:B------:R-:W-:-:S04]  /*579d0*/  IADD3 R230, R252, -0x1e6, RZ ;  /* 0xfffffe1afce67810 */ /* 0x000fc80007ffe0ff */
[----:B------:R-:W-:-:S13]  /*579e0*/  ISETP.GE.U32.AND P6, PT, R230, 0x7ffffd9b, PT ;  /* 0x7ffffd9be600780c */ /* 0x000fda0003fc6070 */
[----:B------:R1:W-:Y:S01]  /*579f0*/  LDGSTS.E [R0+-0x46c00], [R234.64], !P6 ;  /* 0xb9400000ea007fae */ /* 0x0003e2000f121844 */
[----:B------:R-:W-:-:S04]  /*57a00*/  IADD3 R224, R252, -0x1f6, RZ ;  /* 0xfffffe0afce07810 */ /* 0x000fc80007ffe0ff */
[----:B------:R-:W-:Y:S02]  /*57a10*/  ISETP.GE.U32.AND P2, PT, R224, 0x7ffffd8b, PT ;  /* 0x7ffffd8be000780c */ /* 0x000fe40003f46070 */
[----:B------:R-:W-:Y:S02]  /*57a20*/  IADD3 R224, R225, 0x200000, RZ ;  /* 0x00200000e1e07810 */ /* 0x000fe40007ffe0ff */
[----:B------:R-:W-:-:S04]  /*57a30*/  IADD3 R230, R252, -0x1ea, RZ ;  /* 0xfffffe16fce67810 */ /* 0x000fc80007ffe0ff */
[----:B------:R-:W-:Y:S02]  /*57a40*/  ISETP.GE.U32.AND P0, PT, R230, 0x7ffffd97, PT ;  /* 0x7ffffd97e600780c */ /* 0x000fe40003f06070 */
[----:B------:R-:W-:Y:S01]  /*57a50*/  IADD3 R230, R225, 0x200000, RZ ;  /* 0x00200000e1e67810 */ /* 0x000fe20007ffe0ff */
[----:B---3--:R-:W-:-:S04]  /*57a60*/  IMAD.WIDE R226, R2, 0x4, R226 ;  /* 0x0000000402e27825 */ /* 0x008fc800078e02e2 */
[C---:B----4-:R-:W-:Y:S01]  /*57a70*/  IMAD.WIDE R238, R2.reuse, 0x4, R232 ;  /* 0x0000000402ee7825 */ /* 0x050fe200078e02e8 */
[----:B------:R3:W-:Y:S04]  /*57a80*/  STL.64 [R1+0x1b38], R226 ;  /* 0x001b38e201007387 */ /* 0x0007e80000100a00 */
[----:B-1----:R-:W4:Y:S04]  /*57a90*/  LDL.LU.64 R234, [R1+0xe8] ;  /* 0x0000e80001ea7983 */ /* 0x002f280000300a00 */
[----:B------:R-:W4:Y:S04]  /*57aa0*/  LDL.LU.64 R232, [R1+0xe0] ;  /* 0x0000e00001e87983 */ /* 0x000f280000300a00 */
[----:B------:R-:W-:Y:S04]  /*57ab0*/  STL.64 [R1+0x1b28], R238 ;  /* 0x001b28ee01007387 */ /* 0x000fe80000100a00 */
[----:B------:R3:W-:Y:S04]  /*57ac0*/  LDGSTS.E [R224+-0x46a00], [R226.64], !P6 ;  /* 0xb9600000e2e07fae */ /* 0x0007e8000f121844 */
[----:B------:R1:W-:Y:S01]  /*57ad0*/  LDGSTS.E [R230+-0x45c00], [R238.64], !P0 ;  /* 0xba400000eee67fae */ /* 0x0003e2000c121844 */
[----:B------:R-:W-:-:S03]  /*57ae0*/  IMAD.WIDE R236, R2, 0x4, R236 ;  /* 0x0000000402ec7825 */ /* 0x000fc600078e02ec */
[----:B---3--:R-:W3:Y:S04]  /*57af0*/  LDL.LU.64 R226, [R1+0xa8] ;  /* 0x0000a80001e27983 */ /* 0x008ee80000300a00 */
[----:B------:R1:W-:Y:S04]  /*57b00*/  STL.64 [R1+0x1b18], R236 ;  /* 0x001b18ec01007387 */ /* 0x0003e80000100a00 */
[----:B------:R1:W-:Y:S01]  /*57b10*/  LDGSTS.E [R0+-0x45a00], [R236.64], !P0 ;  /* 0xba600000ec007fae */ /* 0x0003e2000c121844 */
[----:B------:R-:W-:-:S03]  /*57b20*/  IMAD.WIDE R250, R2, 0x4, R228 ;  /* 0x0000000402fa7825 */ /* 0x000fc600078e02e4 */
[----:B------:R-:W3:Y:S01]  /*57b30*/  LDL.LU.64 R228, [R1+0xa0] ;  /* 0x0000a00001e47983 */ /* 0x000ee20000300a00 */
[----:B--2---:R-:W-:-:S03]  /*57b40*/  IMAD.WIDE R244, R2, 0x4, R222 ;  /* 0x0000000402f47825 */ /* 0x004fc600078e02de */
[----:B------:R-:W2:Y:S04]  /*57b50*/  LDL.LU.64 R222, [R1+0x68] ;  /* 0x0000680001de7983 */ /* 0x000ea80000300a00 */
[----:B------:R-:W-:Y:S04]  /*57b60*/  STL.64 [R1+0x1b08], R250 ;  /* 0x001b08fa01007387 */ /* 0x000fe80000100a00 */
[----:B------:R-:W-:Y:S01]  /*57b70*/  STL.64 [R1+0x1af8], R244 ;  /* 0x001af8f401007387 */ /* 0x000fe20000100a00 */
[----:B-1----:R-:W-:-:S04]  /*57b80*/  IMAD.WIDE R236, R2, 0x4, R220 ;  /* 0x0000000402ec7825 */ /* 0x002fc800078e02dc */
[----:B------:R-:W-:Y:S02]  /*57b90*/  IMAD.WIDE R220, R2, 0x4, R218 ;  /* 0x0000000402dc7825 */ /* 0x000fe400078e02da */
[----:B------:R-:W2:Y:S01]  /*57ba0*/  LDL.LU.64 R218, [R1+0x60] ;  /* 0x0000600001da7983 */ /* 0x000ea20000300a00 */
[C---:B------:R-:W-:Y:S02]  /*57bb0*/  IADD3 R240, R252.reuse, -0x1ee, RZ ;  /* 0xfffffe12fcf07810 */ /* 0x040fe40007ffe0ff */
[----:B------:R-:W-:Y:S02]  /*57bc0*/  IADD3 R224, R252, -0x1f2, RZ ;  /* 0xfffffe0efce07810 */ /* 0x000fe40007ffe0ff */
[----:B------:R-:W-:Y:S02]  /*57bd0*/  ISETP.GE.U32.AND P6, PT, R240, 0x7ffffd93, PT ;  /* 0x7ffffd93f000780c */ /* 0x000fe40003fc6070 */
[----:B------:R-:W-:Y:S02]  /*57be0*/  ISETP.GE.U32.AND P0, PT, R224, 0x7ffffd8f, PT ;  /* 0x7ffffd8fe000780c */ /* 0x000fe40003f06070 */
[----:B------:R-:W-:-:S02]  /*57bf0*/  IADD3 R239, R225, 0x200000, RZ ;  /* 0x00200000e1ef7810 */ /* 0x000fc40007ffe0ff */
[C---:B------:R-:W-:Y:S02]  /*57c00*/  IADD3 R238, R225.reuse, 0x200000, RZ ;  /* 0x00200000e1ee7810 */ /* 0x040fe40007ffe0ff */
[C---:B------:R-:W-:Y:S01]  /*57c10*/  IADD3 R224, R225.reuse, 0x200000, RZ ;  /* 0x00200000e1e07810 */ /* 0x040fe20007ffe0ff */
[----:B------:R1:W-:Y:S04]  /*57c20*/  STL.64 [R1+0x1ae8], R236 ;  /* 0x001ae8ec01007387 */ /* 0x0003e80000100a00 */
[----:B------:R4:W-:Y:S04]  /*57c30*/  LDGSTS.E [R239+-0x44c00], [R250.64], !P6 ;  /* 0xbb400000faef7fae */ /* 0x0009e8000f121844 */
[----:B------:R4:W-:Y:S04]  /*57c40*/  LDGSTS.E [R238+-0x44a00], [R244.64], !P6 ;  /* 0xbb600000f4ee7fae */ /* 0x0009e8000f121844 */
[----:B------:R1:W-:Y:S04]  /*57c50*/  STL.64 [R1+0x1ad8], R220 ;  /* 0x001ad8dc01007387 */ /* 0x0003e80000100a00 */
[----:B------:R1:W-:Y:S04]  /*57c60*/  LDGSTS.E [R224+-0x43c00], [R236.64], !P0 ;  /* 0xbc400000ece07fae */ /* 0x0003e8000c121844 */
[----:B------:R1:W-:Y:S04]  /*57c70*/  LDGSTS.E [R0+-0x43a00], [R220.64], !P0 ;  /* 0xbc600000dc007fae */ /* 0x0003e8000c121844 */
[----:B-1----:R-:W2:Y:S01]  /*57c80*/  LDL.LU.64 R236, [R1+0x818] ;  /* 0x0008180001ec7983 */ /* 0x002ea20000300a00 */
[----:B------:R-:W-:-:S02]  /*57c90*/  IADD3 R221, R225, 0x200000, RZ ;  /* 0x00200000e1dd7810 */ /* 0x000fc40007ffe0ff */
[----:B------:R-:W-:Y:S01]  /*57ca0*/  IADD3 R220, R252, -0x18b, RZ ;  /* 0xfffffe75fcdc7810 */ /* 0x000fe20007ffe0ff */
[----:B----4-:R-:W-:-:S04]  /*57cb0*/  IMAD.WIDE R238, R2, 0x4, R234 ;  /* 0x0000000402ee7825 */ /* 0x010fc800078e02ea */
[C---:B------:R-:W-:Y:S01]  /*57cc0*/  IMAD.WIDE R234, R2.reuse, 0x4, R232 ;  /* 0x0000000402ea7825 */ /* 0x040fe200078e02e8 */
[----:B------:R1:W-:Y:S04]  /*57cd0*/  STL.64 [R1+0x1ac8], R238 ;  /* 0x001ac8ee01007387 */ /* 0x0003e80000100a00 */
[----:B------:R2:W-:Y:S04]  /*57ce0*/  STL.64 [R1+0x1ab8], R234 ;  /* 0x001ab8ea01007387 */ /* 0x0005e80000100a00 */
[----:B------:R-:W4:Y:S04]  /*57cf0*/  LDL.LU.64 R232, [R1+0x810] ;  /* 0x0008100001e87983 */ /* 0x000f280000300a00 */
[----:B------:R1:W-:Y:S04]  /*57d00*/  LDGSTS.E [R224+-0x42c00], [R238.64], !P2 ;  /* 0xbd400000eee07fae */ /* 0x0003e8000d121844 */
[----:B------:R1:W-:Y:S01]  /*57d10*/  LDGSTS.E [R221+-0x42a00], [R234.64], !P2 ;  /* 0xbd600000eadd7fae */ /* 0x0003e2000d121844 */
[----:B---3--:R-:W-:Y:S01]  /*57d20*/  IMAD.WIDE R226, R2, 0x4, R226 ;  /* 0x0000000402e27825 */ /* 0x008fe200078e02e2 */
[----:B------:R-:W-:-:S04]  /*57d30*/  ISETP.GE.U32.AND P2, PT, R220, 0x7ffffdf6, PT ;  /* 0x7ffffdf6dc00780c */ /* 0x000fc80003f46070 */
[----:B------:R3:W-:Y:S04]  /*57d40*/  STL.64 [R1+0x1aa0], R226 ;  /* 0x001aa0e201007387 */ /* 0x0007e80000100a00 */
[----:B-1----:R-:W4:Y:S04]  /*57d50*/  LDL.LU.64 R238, [R1+0x7d8] ;  /* 0x0007d80001ee7983 */ /* 0x002f280000300a00 */
[----:B------:R-:W4:Y:S01]  /*57d60*/  LDL.LU.64 R220, [R1+0x7d0] ;  /* 0x0007d00001dc7983 */ /* 0x000f220000300a00 */
[----:B------:R-:W-:-:S05]  /*57d70*/  IMAD.WIDE R244, R2, 0x4, R228 ;  /* 0x0000000402f47825 */ /* 0x000fca00078e02e4 */
[----:B------:R-:W-:Y:S01]  /*57d80*/  STL.64 [R1+0x1a90], R244 ;  /* 0x001a90f401007387 */ /* 0x000fe20000100a00 */
[----:B--2---:R-:W-:-:S03]  /*57d90*/  IMAD.WIDE R234, R2, 0x4, R222 ;  /* 0x0000000402ea7825 */ /* 0x004fc600078e02de */
[----:B------:R-:W2:Y:S01]  /*57da0*/  LDL.LU.64 R222, [R1+0x798] ;  /* 0x0007980001de7983 */ /* 0x000ea20000300a00 */
[----:B------:R-:W-:-:S03]  /*57db0*/  IMAD.WIDE R228, R2, 0x4, R218 ;  /* 0x0000000402e47825 */ /* 0x000fc600078e02da */
[----:B------:R-:W2:Y:S01]  /*57dc0*/  LDL.LU.64 R218, [R1+0x790] ;  /* 0x0007900001da7983 */ /* 0x000ea20000300a00 */
[----:B------:R-:W-:-:S04]  /*57dd0*/  IADD3 R230, R252, -0x1fa, RZ ;  /* 0xfffffe06fce67810 */ /* 0x000fc80007ffe0ff */
[----:B------:R-:W-:-:S13]  /*57de0*/  ISETP.GE.U32.AND P6, PT, R230, 0x7ffffd87, PT ;  /* 0x7ffffd87e600780c */ /* 0x000fda0003fc6070 */
[----:B------:R3:W-:Y:S02]  /*57df0*/  LDGSTS.E [R0+-0x41c00], [R226.64], !P6 ;  /* 0xbe400000e2007fae */ /* 0x0007e4000f121844 */
[----:B---3--:R-:W-:Y:S02]  /*57e00*/  IADD3 R226, R225, 0x200000, RZ ;  /* 0x00200000e1e27810 */ /* 0x008fe40007ffe0ff */
[----:B------:R-:W1:Y:S01]  /*57e10*/  S2R R225, SR_TID.X ;  /* 0x0000000000e17919 */ /* 0x000e620000002100 */
[----:B------:R-:W-:-:S03]  /*57e20*/  IADD3 R230, R252, -0x1fe, RZ ;  /* 0xfffffe02fce67810 */ /* 0x000fc60007ffe0ff */
[----:B------:R3:W-:Y:S01]  /*57e30*/  LDGSTS.E [R226+-0x41a00], [R244.64], !P6 ;  /* 0xbe600000f4e27fae */ /* 0x0007e2000f121844 */
[----:B------:R-:W-:-:S03]  /*57e40*/  ISETP.GE.U32.AND P0, PT, R230, 0x7ffffd83, PT ;  /* 0x7ffffd83e600780c */ /* 0x000fc60003f06070 */
[----:B------:R1:W-:Y:S04]  /*57e50*/  STL.64 [R1+0x1a88], R234 ;  /* 0x001a88ea01007387 */ /* 0x0003e80000100a00 */
[----:B------:R1:W-:Y:S06]  /*57e60*/  STL.64 [R1+0x1a80], R228 ;  /* 0x001a80e401007387 */ /* 0x0003ec0000100a00 */
[----:B------:R3:W-:Y:S01]  /*57e70*/  LDGSTS.E [R224+-0x40c00], [R234.64], !P0 ;  /* 0xbf400000eae07fae */ /* 0x0007e2000c121844 */
[----:B-1----:R-:W-:Y:S01]  /*57e80*/  LOP3.LUT R225, R225, 0x7f, RZ, 0xc0, !PT ;  /* 0x0000007fe1e17812 */ /* 0x002fe200078ec0ff */
[----:B------:R-:W-:Y:S01]  /*57e90*/  IMAD.WIDE R250, R2, 0x4, R236 ;  /* 0x0000000402fa7825 */ /* 0x000fe200078e02ec */
[----:B------:R-:W-:Y:S01]  /*57ea0*/  IADD3 R227, R252, -0x183, RZ ;  /* 0xfffffe7dfce37810 */ /* 0x000fe20007ffe0ff */
[----:B------:R1:W-:Y:S02]  /*57eb0*/  LDGSTS.E [R0+-0x40a00], [R228.64], !P0 ;  /* 0xbf600000e4007fae */ /* 0x0003e4000c121844 */
[----:B------:R-:W-:-:S05]  /*57ec0*/  IMAD.SHL.U32 R225, R225, 0x4, RZ ;  /* 0x00000004e1e17824 */ /* 0x000fca00078e00ff */
[----:B---3--:R-:W-:Y:S02]  /*57ed0*/  LOP3.LUT R235, R225, 0x40, RZ, 0x3c, !PT ;  /* 0x00000040e1eb7812 */ /* 0x008fe400078e3cff */
[----:B------:R-:W3:Y:S04]  /*57ee0*/  LDL.LU.64 R224, [R1+0x758] ;  /* 0x0007580001e07983 */ /* 0x000ee80000300a00 */
[----:B------:R-:W3:Y:S01]  /*57ef0*/  LDL.LU.64 R236, [R1+0x750] ;  /* 0x0007500001ec7983 */ /* 0x000ee20000300a00 */
[----:B------:R-:W-:Y:S02]  /*57f00*/  ISETP.GE.U32.AND P6, PT, R227, 0x7ffffdfe, PT ;  /* 0x7ffffdfee300780c */ /* 0x000fe40003fc6070 */
[----:B------:R-:W-:Y:S02]  /*57f10*/  IADD3 R226, R252, -0x187, RZ ;  /* 0xfffffe79fce27810 */ /* 0x000fe40007ffe0ff */
[----:B-1----:R-:W-:-:S02]  /*57f20*/  IADD3 R228, R235, 0x200000, RZ ;  /* 0x00200000ebe47810 */ /* 0x002fc40007ffe0ff */
[----:B------:R-:W-:Y:S02]  /*57f30*/  ISETP.GE.U32.AND P0, PT, R226, 0x7ffffdfa, PT ;  /* 0x7ffffdfae200780c */ /* 0x000fe40003f06070 */
[----:B------:R-:W-:-:S05]  /*57f40*/  IADD3 R230, R235, 0x200000, RZ ;  /* 0x00200000ebe67810 */ /* 0x000fca0007ffe0ff */
[----:B------:R1:W-:Y:S01]  /*57f50*/  LDGSTS.E [R228+-0x5f800], [R250.64], !P6 ;  /* 0xa0800000fae47fae */ /* 0x0003e2000f121844 */
[----:B------:R-:W-:Y:S01]  /*57f60*/  IADD3 R226, R235, 0x200000, RZ ;  /* 0x00200000ebe27810 */ /* 0x000fe20007ffe0ff */
[C---:B----4-:R-:W-:Y:S02]  /*57f70*/  IMAD.WIDE R244, R2.reuse, 0x4, R232 ;  /* 0x0000000402f47825 */ /* 0x050fe400078e02e8 */
[----:B------:R-:W4:Y:S04]  /*57f80*/  LDL.LU.64 R232, [R1+0x718] ;  /* 0x0007180001e87983 */ /* 0x000f280000300a00 */
[----:B------:R-:W-:Y:S04]  /*57f90*/  STL.64 [R1+0x1a78], R250 ;  /* 0x001a78fa01007387 */ /* 0x000fe80000100a00 */
[----:B------:R-:W-:Y:S04]  /*57fa0*/  STL.64 [R1+0x1a70], R244 ;  /* 0x001a70f401007387 */ /* 0x000fe80000100a00 */
[----:B-1----:R-:W4:Y:S04]  /*57fb0*/  LDL.LU.64 R228, [R1+0x710] ;  /* 0x0007100001e47983 */ /* 0x002f280000300a00 */
[----:B------:R1:W-:Y:S01]  /*57fc0*/  LDGSTS.E [R230+-0x5f600], [R244.64], !P6 ;  /* 0xa0a00000f4e67fae */ /* 0x0003e2000f121844 */
[----:B------:R-:W-:-:S04]  /*57fd0*/  IMAD.WIDE R238, R2, 0x4, R238 ;  /* 0x0000000402ee7825 */ /* 0x000fc800078e02ee */
[C---:B------:R-:W-:Y:S01]  /*57fe0*/  IMAD.WIDE R220, R2.reuse, 0x4, R220 ;  /* 0x0000000402dc7825 */ /* 0x040fe200078e02dc */
[----:B------:R2:W-:Y:S04]  /*57ff0*/  STL.64 [R1+0x1a68], R238 ;  /* 0x001a68ee01007387 */ /* 0x0005e80000100a00 */
[----:B------:R2:W-:Y:S04]  /*58000*/  LDGSTS.E [R226+-0x5e800], [R238.64], !P0 ;  /* 0xa1800000eee27fae */ /* 0x0005e8000c121844 */
[----:B------:R1:W-:Y:S01]  /*58010*/  STL.64 [R1+0x1a60], R220 ;  /* 0x001a60dc01007387 */ /* 0x0003e20000100a00 */
[----:B--2---:R-:W-:-:S03]  /*58020*/  IMAD.WIDE R238, R2, 0x4, R222 ;  /* 0x0000000402ee7825 */ /* 0x004fc600078e02de */
[----:B------:R-:W2:Y:S01]  /*58030*/  LDL.LU.64 R222, [R1+0x6d8] ;  /* 0x0006d80001de7983 */ /* 0x000ea20000300a00 */
[----:B-1----:R-:W-:-:S03]  /*58040*/  IMAD.WIDE R244, R2, 0x4, R218 ;  /* 0x0000000402f47825 */ /* 0x002fc600078e02da */
[----:B------:R-:W2:Y:S01]  /*58050*/  LDL.LU.64 R218, [R1+0x6d0] ;  /* 0x0006d00001da7983 */ /* 0x000ea20000300a00 */
[----:B------:R-:W-:-:S05]  /*58060*/  IADD3 R0, R235, 0x200000, RZ ;  /* 0x00200000eb007810 */ /* 0x000fca0007ffe0ff */
[----:B------:R1:W-:Y:S04]  /*58070*/  LDGSTS.E [R0+-0x5e600], [R220.64], !P0 ;  /* 0xa1a00000dc007fae */ /* 0x0003e8000c121844 */
[----:B------:R1:W-:Y:S02]  /*58080*/  STL.64 [R1+0x1a58], R238 ;  /* 0x001a58ee01007387 */ /* 0x0003e40000100a00 */
[C---:B-1----:R-:W-:Y:S02]  /*58090*/  IADD3 R221, R235.reuse, 0x200000, RZ ;  /* 0x00200000ebdd7810 */ /* 0x042fe40007ffe0ff */
[----:B------:R-:W-:Y:S01]  /*580a0*/  IADD3 R220, R235, 0x200000, RZ ;  /* 0x00200000ebdc7810 */ /* 0x000fe20007ffe0ff */
[----:B------:R-:W-:Y:S04]  /*580b0*/  STL.64 [R1+0x1a50], R244 ;  /* 0x001a50f401007387 */ /* 0x000fe80000100a00 */
[----:B------:R1:W-:Y:S04]  /*580c0*/  LDGSTS.E [R221+-0x5d800], [R238.64], !P2 ;  /* 0xa2800000eedd7fae */ /* 0x0003e8000d121844 */
[----:B------:R3:W-:Y:S04]  /*580d0*/  LDGSTS.E [R220+-0x5d600], [R244.64], !P2 ;  /* 0xa2a00000f4dc7fae */ /* 0x0007e8000d121844 */
[----:B-1----:R-:W2:Y:S01]  /*580e0*/  LDL.LU.64 R238, [R1+0x698] ;  /* 0x0006980001ee7983 */ /* 0x002ea20000300a00 */
[----:B---3--:R-:W-:-:S04]  /*580f0*/  IMAD.WIDE R224, R2, 0x4, R224 ;  /* 0x0000000402e07825 */ /* 0x008fc800078e02e0 */
[----:B------:R-:W-:Y:S01]  /*58100*/  IMAD.WIDE R250, R2, 0x4, R236 ;  /* 0x0000000402fa7825 */ /* 0x000fe200078e02ec */
[----:B------:R1:W-:Y:S04]  /*58110*/  STL.64 [R1+0x1a48], R224 ;  /* 0x001a48e001007387 */ /* 0x0003e80000100a00 */
[----:B------:R-:W3:Y:S04]  /*58120*/  LDL.LU.64 R220, [R1+0x690] ;  /* 0x0006900001dc7983 */ /* 0x000ee80000300a00 */
[----:B------:R2:W-:Y:S04]  /*58130*/  STL.64 [R1+0x1a40], R250 ;  /* 0x001a40fa01007387 */ /* 0x0005e80000100a00 */
[----:B------:R-:W3:Y:S01]  /*58140*/  LDL.LU.64 R236, [R1+0x658] ;  /* 0x0006580001ec7983 */ /* 0x000ee20000300a00 */
[----:B------:R-:W-:-:S04]  /*58150*/  IADD3 R227, R252, -0x18f, RZ ;  /* 0xfffffe71fce37810 */ /* 0x000fc80007ffe0ff */
[----:B------:R-:W-:Y:S02]  /*58160*/  ISETP.GE.U32.AND P6, PT, R227, 0x7ffffdf2, PT ;  /* 0x7ffffdf2e300780c */ /* 0x000fe40003fc6070 */
[C---:B------:R-:W-:Y:S02]  /*58170*/  IADD3 R227, R252.reuse, -0x193, RZ ;  /* 0xfffffe6dfce37810 */ /* 0x040fe40007ffe0ff */
[----:B------:R-:W-:Y:S02]  /*58180*/  IADD3 R226, R252, -0x19f, RZ ;  /* 0xfffffe61fce27810 */ /* 0x000fe40007ffe0ff */
[----:B------:R-:W-:Y:S02]  /*58190*/  ISETP.GE.U32.AND P0, PT, R227, 0x7ffffdee, PT ;  /* 0x7ffffdeee300780c */ /* 0x000fe40003f06070 */
[----:B------:R-:W-:Y:S02]  /*581a0*/  ISETP.GE.U32.AND P2, PT, R226, 0x7ffffde2, PT ;  /* 0x7ffffde2e200780c */ /* 0x000fe40003f46070 */
[----:B------:R-:W-:-:S03]  /*581b0*/  IADD3 R226, R235, 0x200000, RZ ;  /* 0x00200000ebe27810 */ /* 0x000fc60007ffe0ff */
[----:B------:R1:W-:Y:S04]  /*581c0*/  LDGSTS.E [R0+-0x5c800], [R224.64], !P6 ;  /* 0xa3800000e0007fae */ /* 0x0003e8000f121844 */
[----:B------:R4:W-:Y:S01]  /*581d0*/  LDGSTS.E [R226+-0x5c600], [R250.64], !P6 ;  /* 0xa3a00000fae27fae */ /* 0x0009e2000f121844 */
[----:B-1----:R-:W-:Y:S02]  /*581e0*/  IADD3 R225, R252, -0x197, RZ ;  /* 0xfffffe69fce17810 */ /* 0x002fe40007ffe0ff */
[----:B------:R-:W-:Y:S02]  /*581f0*/  IADD3 R224, R235, 0x200000, RZ ;  /* 0x00200000ebe07810 */ /* 0x000fe40007ffe0ff */
[----:B------:R-:W-:Y:S01]  /*58200*/  ISETP.GE.U32.AND P6, PT, R225, 0x7ffffdea, PT ;  /* 0x7ffffdeae100780c */ /* 0x000fe20003fc6070 */
[----:B----4-:R-:W-:-:S02]  /*58210*/  IMAD.WIDE R244, R2, 0x4, R232 ;  /* 0x0000000402f47825 */ /* 0x010fc400078e02e8 */
[----:B------:R-:W4:Y:S04]  /*58220*/  LDL.LU.64 R232, [R1+0x650] ;  /* 0x0006500001e87983 */ /* 0x000f280000300a00 */
[----:B------:R1:W-:Y:S04]  /*58230*/  STL.64 [R1+0x1a38], R244 ;  /* 0x001a38f401007387 */ /* 0x0003e80000100a00 */
[----:B------:R1:W-:Y:S01]  /*58240*/  LDGSTS.E [R224+-0x5b800], [R244.64], !P0 ;  /* 0xa4800000f4e07fae */ /* 0x0003e2000c121844 */
[----:B------:R-:W-:-:S05]  /*58250*/  IMAD.WIDE R228, R2, 0x4, R228 ;  /* 0x0000000402e47825 */ /* 0x000fca00078e02e4 */
[----:B------:R2:W-:Y:S01]  /*58260*/  STL.64 [R1+0x1a30], R228 ;  /* 0x001a30e401007387 */ /* 0x0005e20000100a00 */
[----:B------:R-:W-:-:S03]  /*58270*/  IADD3 R226, R252, -0x19b, RZ ;  /* 0xfffffe65fce27810 */ /* 0x000fc60007ffe0ff */
[----:B------:R2:W-:Y:S04]  /*58280*/  LDGSTS.E [R0+-0x5b600], [R228.64], !P0 ;  /* 0xa4a00000e4007fae */ /* 0x0005e8000c121844 */
[----:B-1----:R-:W4:Y:S01]  /*58290*/  LDL.LU.64 R224, [R1+0x618] ;  /* 0x0006180001e07983 */ /* 0x002f220000300a00 */
[----:B--2---:R-:W-:-:S03]  /*582a0*/  IMAD.WIDE R250, R2, 0x4, R222 ;  /* 0x0000000402fa7825 */ /* 0x004fc600078e02de */
[----:B------:R-:W2:Y:S01]  /*582b0*/  LDL.LU.64 R222, [R1+0x610] ;  /* 0x0006100001de7983 */ /* 0x000ea20000300a00 */
[----:B------:R-:W-:-:S03]  /*582c0*/  IMAD.WIDE R244, R2, 0x4, R218 ;  /* 0x0000000402f47825 */ /* 0x000fc600078e02da */
[----:B------:R-:W2:Y:S01]  /*582d0*/  LDL.LU.64 R218, [R1+0x5d8] ;  /* 0x0005d80001da7983 */ /* 0x000ea20000300a00 */
[C---:B------:R-:W-:Y:S02]  /*582e0*/  IADD3 R228, R235.reuse, 0x200000, RZ ;  /* 0x00200000ebe47810 */ /* 0x040fe40007ffe0ff */
        /* <DEDUP_REMOVED lines=10> */
[----:B---3--:R-:W-:-:S05]  /*58390*/  IMAD.WIDE R220, R2, 0x4, R220 ;  /* 0x0000000402dc7825 */ /* 0x008fca00078e02dc */
[----:B------:R3:W-:Y:S01]  /*583a0*/  STL.64 [R1+0x1a10], R220 ;  /* 0x001a10dc01007387 */ /* 0x0007e20000100a00 */
[----:B-1----:R-:W-:-:S03]  /*583b0*/  IMAD.WIDE R238, R2, 0x4, R236 ;  /* 0x0000000402ee7825 */ /* 0x002fc600078e02ec */
[----:B------:R3:W-:Y:S04]  /*583c0*/  LDGSTS.E [R0+-0x59600], [R220.64], !P0 ;  /* 0xa6a00000dc007fae */ /* 0x0007e8000c121844 */
[----:B------:R-:W2:Y:S01]  /*583d0*/  LDL.LU.64 R236, [R1+0x598] ;  /* 0x0005980001ec7983 */ /* 0x000ea20000300a00 */
[C---:B---3--:R-:W-:Y:S02]  /*583e0*/  IADD3 R221, R235.reuse, 0x200000, RZ ;  /* 0x00200000ebdd7810 */ /* 0x048fe40007ffe0ff */
[----:B------:R-:W-:-:S03]  /*583f0*/  IADD3 R220, R235, 0x200000, RZ ;  /* 0x00200000ebdc7810 */ /* 0x000fc60007ffe0ff */
[----:B------:R1:W-:Y:S01]  /*58400*/  LDGSTS.E [R221+-0x58800], [R238.64], !P2 ;  /* 0xa7800000eedd7fae */ /* 0x0003e2000d121844 */
[----:B----4-:R-:W-:-:S03]  /*58410*/  IMAD.WIDE R244, R2, 0x4, R232 ;  /* 0x0000000402f47825 */ /* 0x010fc600078e02e8 */
[----:B------:R-:W3:Y:S04]  /*58420*/  LDL.LU.64 R232, [R1+0x590] ;  /* 0x0005900001e87983 */ /* 0x000ee80000300a00 */
[----:B------:R1:W-:Y:S04]  /*58430*/  STL.64 [R1+0x1a08], R238 ;  /* 0x001a08ee01007387 */ /* 0x0003e80000100a00 */
[----:B------:R4:W-:Y:S04]  /*58440*/  STL.64 [R1+0x1a00], R244 ;  /* 0x001a00f401007387 */ /* 0x0009e80000100a00 */
[----:B------:R4:W-:Y:S04]  /*58450*/  LDGSTS.E [R220+-0x58600], [R244.64], !P2 ;  /* 0xa7a00000f4dc7fae */ /* 0x0009e8000d121844 */
[----:B-1----:R-:W3:Y:S01]  /*58460*/  LDL.LU.64 R238, [R1+0x558] ;  /* 0x0005580001ee7983 */ /* 0x002ee20000300a00 */
[----:B------:R-:W-:-:S05]  /*58470*/  IMAD.WIDE R224, R2, 0x4, R224 ;  /* 0x0000000402e07825 */ /* 0x000fca00078e02e0 */
[----:B------:R1:W-:Y:S04]  /*58480*/  STL.64 [R1+0x19f8], R224 ;  /* 0x0019f8e001007387 */ /* 0x0003e80000100a00 */
[----:B----4-:R-:W4:Y:S01]  /*58490*/  LDL.LU.64 R220, [R1+0x550] ;  /* 0x0005500001dc7983 */ /* 0x010f220000300a00 */
[----:B--2---:R-:W-:-:S05]  /*584a0*/  IMAD.WIDE R250, R2, 0x4, R222 ;  /* 0x0000000402fa7825 */ /* 0x004fca00078e02de */
[----:B------:R2:W-:Y:S04]  /*584b0*/  STL.64 [R1+0x19f0], R250 ;  /* 0x0019f0fa01007387 */ /* 0x0005e80000100a00 */
        /* <DEDUP_REMOVED lines=9> */
[----:B------:R-:W-:-:S03]  /*58550*/  IADD3 R226, R235, 0x200000, RZ ;  /* 0x00200000ebe27810 */ /* 0x000fc60007ffe0ff */
[----:B------:R1:W-:Y:S01]  /*58560*/  LDGSTS.E [R0+-0x57800], [R224.64], !P6 ;  /* 0xa8800000e0007fae */ /* 0x0003e2000f121844 */
[----:B------:R-:W-:-:S03]  /*58570*/  IMAD.WIDE R228, R2, 0x4, R228 ;  /* 0x0000000402e47825 */ /* 0x000fc600078e02e4 */
[----:B------:R-:W-:Y:S04]  /*58580*/  STL.64 [R1+0x19e8], R244 ;  /* 0x0019e8f401007387 */ /* 0x000fe80000100a00 */
[----:B------:R1:W-:Y:S02]  /*58590*/  LDGSTS.E [R226+-0x57600], [R250.64], !P6 ;  /* 0xa8a00000fae27fae */ /* 0x0003e4000f121844 */
[----:B-1----:R-:W-:Y:S02]  /*585a0*/  IADD3 R225, R252, -0x1ab, RZ ;  /* 0xfffffe55fce17810 */ /* 0x002fe40007ffe0ff */
[----:B------:R-:W-:Y:S01]  /*585b0*/  IADD3 R224, R235, 0x200000, RZ ;  /* 0x00200000ebe07810 */ /* 0x000fe20007ffe0ff */
[----:B------:R1:W-:Y:S01]  /*585c0*/  STL.64 [R1+0x19e0], R228 ;  /* 0x0019e0e401007387 */ /* 0x0003e20000100a00 */
[----:B------:R-:W-:-:S03]  /*585d0*/  ISETP.GE.U32.AND P6, PT, R225, 0x7ffffdd6, PT ;  /* 0x7ffffdd6e100780c */ /* 0x000fc60003fc6070 */
[----:B------:R1:W-:Y:S01]  /*585e0*/  LDGSTS.E [R224+-0x56800], [R244.64], !P0 ;  /* 0xa9800000f4e07fae */ /* 0x0003e2000c121844 */
[----:B------:R-:W-:-:S03]  /*585f0*/  IADD3 R226, R252, -0x1af, RZ ;  /* 0xfffffe51fce27810 */ /* 0x000fc60007ffe0ff */
[----:B------:R2:W-:Y:S04]  /*58600*/  LDGSTS.E [R0+-0x56600], [R228.64], !P0 ;  /* 0xa9a00000e4007fae */ /* 0x0005e8000c121844 */
[----:B-1----:R-:W4:Y:S01]  /*58610*/  LDL.LU.64 R224, [R1+0x4d8] ;  /* 0x0004d80001e07983 */ /* 0x002f220000300a00 */
[----:B--2---:R-:W-:-:S03]  /*58620*/  IMAD.WIDE R250, R2, 0x4, R236 ;  /* 0x0000000402fa7825 */ /* 0x004fc600078e02ec */
[----:B------:R-:W2:Y:S01]  /*58630*/  LDL.LU.64 R236, [R1+0x4d0] ;  /* 0x0004d00001ec7983 */ /* 0x000ea20000300a00 */
[----:B------:R-:W-:Y:S02]  /*58640*/  ISETP.GE.U32.AND P0, PT, R226, 0x7ffffdd2, PT ;  /* 0x7ffffdd2e200780c */ /* 0x000fe40003f06070 */
[C---:B------:R-:W-:Y:S02]  /*58650*/  IADD3 R228, R235.reuse, 0x200000, RZ ;  /* 0x00200000ebe47810 */ /* 0x040fe40007ffe0ff */
[----:B------:R-:W-:-:S03]  /*58660*/  IADD3 R226, R235, 0x200000, RZ ;  /* 0x00200000ebe27810 */ /* 0x000fc60007ffe0ff */
[----:B------:R1:W-:Y:S01]  /*58670*/  LDGSTS.E [R228+-0x55800], [R250.64], !P6 ;  /* 0xaa800000fae47fae */ /* 0x0003e2000f121844 */
[----:B---3--:R-:W-:-:S03]  /*58680*/  IMAD.WIDE R244, R2, 0x4, R232 ;  /* 0x0000000402f47825 */ /* 0x008fc600078e02e8 */
[----:B------:R-:W3:Y:S04]  /*58690*/  LDL.LU.64 R232, [R1+0x498] ;  /* 0x0004980001e87983 */ /* 0x000ee80000300a00 */
[----:B------:R-:W-:Y:S04]  /*586a0*/  STL.64 [R1+0x19d8], R250 ;  /* 0x0019d8fa01007387 */ /* 0x000fe80000100a00 */
[----:B------:R-:W-:Y:S04]  /*586b0*/  STL.64 [R1+0x19d0], R244 ;  /* 0x0019d0f401007387 */ /* 0x000fe80000100a00 */
[----:B-1----:R-:W3:Y:S01]  /*586c0*/  LDL.LU.64 R228, [R1+0x490] ;  /* 0x0004900001e47983 */ /* 0x002ee20000300a00 */
[----:B------:R-:W-:-:S03]  /*586d0*/  IMAD.WIDE R238, R2, 0x4, R238 ;  /* 0x0000000402ee7825 */ /* 0x000fc600078e02ee */
[----:B------:R1:W-:Y:S04]  /*586e0*/  LDGSTS.E [R230+-0x55600], [R244.64], !P6 ;  /* 0xaaa00000f4e67fae */ /* 0x0003e8000f121844 */
[----:B------:R1:W-:Y:S04]  /*586f0*/  STL.64 [R1+0x19c8], R238 ;  /* 0x0019c8ee01007387 */ /* 0x0003e80000100a00 */
[----:B------:R1:W-:Y:S01]  /*58700*/  LDGSTS.E [R226+-0x54800], [R238.64], !P0 ;  /* 0xab800000eee27fae */ /* 0x0003e2000c121844 */
[----:B----4-:R-:W-:-:S05]  /*58710*/  IMAD.WIDE R220, R2, 0x4, R220 ;  /* 0x0000000402dc7825 */ /* 0x010fca00078e02dc */
[----:B------:R4:W-:Y:S04]  /*58720*/  STL.64 [R1+0x19c0], R220 ;  /* 0x0019c0dc01007387 */ /* 0x0009e80000100a00 */
[----:B------:R4:W-:Y:S01]  /*58730*/  LDGSTS.E [R0+-0x54600], [R220.64], !P0 ;  /* 0xaba00000dc007fae */ /* 0x0009e2000c121844 */
[----:B-1----:R-:W-:-:S03]  /*58740*/  IMAD.WIDE R238, R2, 0x4, R222 ;  /* 0x0000000402ee7825 */ /* 0x002fc600078e02de */
[----:B------:R-:W3:Y:S01]  /*58750*/  LDL.LU.64 R222, [R1+0x458] ;  /* 0x0004580001de7983 */ /* 0x000ee20000300a00 */
[----:B------:R-:W-:-:S03]  /*58760*/  IMAD.WIDE R244, R2, 0x4, R218 ;  /* 0x0000000402f47825 */ /* 0x000fc600078e02da */
[----:B------:R-:W3:Y:S01]  /*58770*/  LDL.LU.64 R218, [R1+0x450] ;  /* 0x0004500001da7983 */ /* 0x000ee20000300a00 */
[C---:B----4-:R-:W-:Y:S02]  /*58780*/  IADD3 R221, R235.reuse, 0x200000, RZ ;  /* 0x00200000ebdd7810 */ /* 0x050fe40007ffe0ff */
[----:B------:R-:W-:Y:S01]  /*58790*/  IADD3 R220, R235, 0x200000, RZ ;  /* 0x00200000ebdc7810 */ /* 0x000fe20007ffe0ff */
[----:B------:R1:W-:Y:S04]  /*587a0*/  STL.64 [R1+0x19b8], R238 ;  /* 0x0019b8ee01007387 */ /* 0x0003e80000100a00 */
[----:B------:R-:W-:Y:S04]  /*587b0*/  STL.64 [R1+0x19b0], R244 ;  /* 0x0019b0f401007387 */ /* 0x000fe80000100a00 */
[----:B------:R1:W-:Y:S04]  /*587c0*/  LDGSTS.E [R221+-0x53800], [R238.64], !P2 ;  /* 0xac800000eedd7fae */ /* 0x0003e8000d121844 */
        /* <DEDUP_REMOVED lines=20> */
[----:B---3--:R-:W-:-:S02]  /*58910*/  IMAD.WIDE R244, R2, 0x4, R232 ;  /* 0x0000000402f47825 */ /* 0x008fc400078e02e8 */
[----:B------:R-:W3:Y:S04]  /*58920*/  LDL.LU.64 R232, [R1+0x3d0] ;  /* 0x0003d00001e87983 */ /* 0x000ee80000300a00 */
[----:B------:R1:W-:Y:S04]  /*58930*/  STL.64 [R1+0x1998], R244 ;  /* 0x001998f401007387 */ /* 0x0003e80000100a00 */
[----:B------:R1:W-:Y:S01]  /*58940*/  LDGSTS.E [R224+-0x51800], [R244.64], !P0 ;  /* 0xae800000f4e07fae */ /* 0x0003e2000c121844 */
[----:B------:R-:W-:-:S05]  /*58950*/  IMAD.WIDE R228, R2, 0x4, R228 ;  /* 0x0000000402e47825 */ /* 0x000fca00078e02e4 */
[----:B------:R1:W-:Y:S01]  /*58960*/  STL.64 [R1+0x1990], R228 ;  /* 0x001990e401007387 */ /* 0x0003e20000100a00 */
[----:B--2---:R-:W-:-:S03]  /*58970*/  IADD3 R226, R252, -0x1c3, RZ ;  /* 0xfffffe3dfce27810 */ /* 0x004fc60007ffe0ff */
[----:B------:R2:W-:Y:S04]  /*58980*/  LDGSTS.E [R0+-0x51600], [R228.64], !P0 ;  /* 0xaea00000e4007fae */ /* 0x0005e8000c121844 */
[----:B-1----:R-:W3:Y:S01]  /*58990*/  LDL.LU.64 R224, [R1+0x398] ;  /* 0x0003980001e07983 */ /* 0x002ee20000300a00 */
[----:B------:R-:W-:-:S03]  /*589a0*/  IMAD.WIDE R250, R2, 0x4, R222 ;  /* 0x0000000402fa7825 */ /* 0x000fc600078e02de */
[----:B------:R-:W3:Y:S01]  /*589b0*/  LDL.LU.64 R222, [R1+0x390] ;  /* 0x0003900001de7983 */ /* 0x000ee20000300a00 */
[----:B------:R-:W-:-:S03]  /*589c0*/  IMAD.WIDE R244, R2, 0x4, R218 ;  /* 0x0000000402f47825 */ /* 0x000fc600078e02da */
[----:B------:R-:W3:Y:S01]  /*589d0*/  LDL.LU.64 R218, [R1+0x358] ;  /* 0x0003580001da7983 */ /* 0x000ee20000300a00 */
[C---:B--2---:R-:W-:Y:S02]  /*589e0*/  IADD3 R228, R235.reuse, 0x200000, RZ ;  /* 0x00200000ebe47810 */ /* 0x044fe40007ffe0ff */
        /* <DEDUP_REMOVED lines=10> */
[----:B----4-:R-:W-:-:S05]  /*58a90*/  IMAD.WIDE R220, R2, 0x4, R220 ;  /* 0x0000000402dc7825 */ /* 0x010fca00078e02dc */
[----:B------:R4:W-:Y:S04]  /*58aa0*/  STL.64 [R1+0x1970], R220 ;  /* 0x001970dc01007387 */ /* 0x0009e80000100a00 */
[----:B------:R4:W-:Y:S01]  /*58ab0*/  LDGSTS.E [R0+-0x4f600], [R220.64], !P0 ;  /* 0xb0a00000dc007fae */ /* 0x0009e2000c121844 */
[----:B-1----:R-:W-:-:S03]  /*58ac0*/  IMAD.WIDE R238, R2, 0x4, R236 ;  /* 0x0000000402ee7825 */ /* 0x002fc600078e02ec */
[----:B------:R-:W2:Y:S01]  /*58ad0*/  LDL.LU.64 R236, [R1+0x318] ;  /* 0x0003180001ec7983 */ /* 0x000ea20000300a00 */
[C---:B----4-:R-:W-:Y:S02]  /*58ae0*/  IADD3 R221, R235.reuse, 0x200000, RZ ;  /* 0x00200000ebdd7810 */ /* 0x050fe40007ffe0ff */
[----:B------:R-:W-:-:S03]  /*58af0*/  IADD3 R220, R235, 0x200000, RZ ;  /* 0x00200000ebdc7810 */ /* 0x000fc60007ffe0ff */
[----:B------:R1:W-:Y:S01]  /*58b00*/  LDGSTS.E [R221+-0x4e800], [R238.64], !P2 ;  /* 0xb1800000eedd7fae */ /* 0x0003e2000d121844 */
[----:B---3--:R-:W-:-:S03]  /*58b10*/  IMAD.WIDE R244, R2, 0x4, R232 ;  /* 0x0000000402f47825 */ /* 0x008fc600078e02e8 */
        /* <DEDUP_REMOVED lines=21> */
[----:B--2---:R-:W-:-:S03]  /*58c70*/  IMAD.WIDE R228, R2, 0x4, R228 ;  /* 0x0000000402e47825 */ /* 0x004fc600078e02e4 */
[----:B------:R-:W-:Y:S04]  /*58c80*/  STL.64 [R1+0x1948], R244 ;  /* 0x001948f401007387 */ /* 0x000fe80000100a00 */
[----:B------:R2:W-:Y:S01]  /*58c90*/  LDGSTS.E [R226+-0x4d600], [R250.64], !P6 ;  /* 0xb2a00000fae27fae */ /* 0x0005e2000f121844 */
[----:B-1----:R-:W-:Y:S02]  /*58ca0*/  IADD3 R225, R252, -0x1d3, RZ ;  /* 0xfffffe2dfce17810 */ /* 0x002fe40007ffe0ff */
[----:B------:R-:W-:Y:S01]  /*58cb0*/  IADD3 R224, R235, 0x200000, RZ ;  /* 0x00200000ebe07810 */ /* 0x000fe20007ffe0ff */
[----:B------:R1:W-:Y:S01]  /*58cc0*/  STL.64 [R1+0x1940], R228 ;  /* 0x001940e401007387 */ /* 0x0003e20000100a00 */
[----:B------:R-:W-:-:S03]  /*58cd0*/  ISETP.GE.U32.AND P6, PT, R225, 0x7ffffdae, PT ;  /* 0x7ffffdaee100780c */ /* 0x000fc60003fc6070 */
[----:B------:R1:W-:Y:S01]  /*58ce0*/  LDGSTS.E [R224+-0x4c800], [R244.64], !P0 ;  /* 0xb3800000f4e07fae */ /* 0x0003e2000c121844 */
[----:B--2---:R-:W-:-:S03]  /*58cf0*/  IADD3 R226, R252, -0x1d7, RZ ;  /* 0xfffffe29fce27810 */ /* 0x004fc60007ffe0ff */
[----:B------:R2:W-:Y:S04]  /*58d00*/  LDGSTS.E [R0+-0x4c600], [R228.64], !P0 ;  /* 0xb3a00000e4007fae */ /* 0x0005e8000c121844 */
[----:B-1----:R-:W4:Y:S01]  /*58d10*/  LDL.LU.64 R224, [R1+0x258] ;  /* 0x0002580001e07983 */ /* 0x002f220000300a00 */
[----:B--2---:R-:W-:Y:S01]  /*58d20*/  IADD3 R228, R235, 0x200000, RZ ;  /* 0x00200000ebe47810 */ /* 0x004fe20007ffe0ff */
[----:B------:R-:W-:Y:S02]  /*58d30*/  IMAD.WIDE R250, R2, 0x4, R236 ;  /* 0x0000000402fa7825 */ /* 0x000fe400078e02ec */
[----:B------:R-:W2:Y:S01]  /*58d40*/  LDL.LU.64 R236, [R1+0x250] ;  /* 0x0002500001ec7983 */ /* 0x000ea20000300a00 */
[----:B------:R-:W-:-:S03]  /*58d50*/  ISETP.GE.U32.AND P0, PT, R226, 0x7ffffdaa, PT ;  /* 0x7ffffdaae200780c */ /* 0x000fc60003f06070 */
[----:B------:R1:W-:Y:S01]  /*58d60*/  LDGSTS.E [R228+-0x4b800], [R250.64], !P6 ;  /* 0xb4800000fae47fae */ /* 0x0003e2000f121844 */
[----:B------:R-:W-:Y:S01]  /*58d70*/  IADD3 R226, R235, 0x200000, RZ ;  /* 0x00200000ebe27810 */ /* 0x000fe20007ffe0ff */
[C---:B---3--:R-:W-:Y:S02]  /*58d80*/  IMAD.WIDE R244, R2.reuse, 0x4, R232 ;  /* 0x0000000402f47825 */ /* 0x048fe400078e02e8 */
[----:B------:R-:W3:Y:S04]  /*58d90*/  LDL.LU.64 R232, [R1+0x218] ;  /* 0x0002180001e87983 */ /* 0x000ee80000300a00 */
[----:B------:R-:W-:Y:S04]  /*58da0*/  STL.64 [R1+0x1938], R250 ;  /* 0x001938fa01007387 */ /* 0x000fe80000100a00 */
[----:B------:R-:W-:Y:S04]  /*58db0*/  STL.64 [R1+0x1930], R244 ;  /* 0x001930f401007387 */ /* 0x000fe80000100a00 */
[----:B-1----:R-:W3:Y:S01]  /*58dc0*/  LDL.LU.64 R228, [R1+0x210] ;  /* 0x0002100001e47983 */ /* 0x002ee20000300a00 */
[----:B------:R-:W-:-:S03]  /*58dd0*/  IMAD.WIDE R238, R2, 0x4, R238 ;  /* 0x0000000402ee7825 */ /* 0x000fc600078e02ee */
[----:B------:R1:W-:Y:S04]  /*58de0*/  LDGSTS.E [R230+-0x4b600], [R244.64], !P6 ;  /* 0xb4a00000f4e67fae */ /* 0x0003e8000f121844 */
[----:B------:R-:W-:Y:S04]  /*58df0*/  STL.64 [R1+0x1928], R238 ;  /* 0x001928ee01007387 */ /* 0x000fe80000100a00 */
[----:B------:R1:W-:Y:S01]  /*58e00*/  LDGSTS.E [R226+-0x4a800], [R238.64], !P0 ;  /* 0xb5800000eee27fae */ /* 0x0003e2000c121844 */
[----:B----4-:R-:W-:-:S05]  /*58e10*/  IMAD.WIDE R220, R2, 0x4, R220 ;  /* 0x0000000402dc7825 */ /* 0x010fca00078e02dc */
[----:B------:R4:W-:Y:S04]  /*58e20*/  STL.64 [R1+0x1920], R220 ;  /* 0x001920dc01007387 */ /* 0x0009e80000100a00 */
[----:B------:R4:W-:Y:S02]  /*58e30*/  LDGSTS.E [R0+-0x4a600], [R220.64], !P0 ;  /* 0xb5a00000dc007fae */ /* 0x0009e4000c121844 */
[----:B----4-:R-:W-:Y:S02]  /*58e40*/  IADD3 R221, R252, -0x1e3, RZ ;  /* 0xfffffe1dfcdd7810 */ /* 0x010fe40007ffe0ff */
[----:B------:R-:W-:Y:S02]  /*58e50*/  IADD3 R220, R235, 0x200000, RZ ;  /* 0x00200000ebdc7810 */ /* 0x000fe40007ffe0ff */
[----:B------:R-:W-:Y:S01]  /*58e60*/  ISETP.GE.U32.AND P0, PT, R221, 0x7ffffd9e, PT ;  /* 0x7ffffd9edd00780c */ /* 0x000fe20003f06070 */
[----:B-1----:R-:W-:-:S05]  /*58e70*/  IMAD.WIDE R244, R2, 0x4, R222 ;  /* 0x0000000402f47825 */ /* 0x002fca00078e02de */
[----:B------:R1:W-:Y:S01]  /*58e80*/  LDGSTS.E [R220+-0x49800], [R244.64], !P2 ;  /* 0xb6800000f4dc7fae */ /* 0x0003e2000d121844 */
[----:B------:R-:W-:-:S03]  /*58e90*/  IMAD.WIDE R238, R2, 0x4, R218 ;  /* 0x0000000402ee7825 */ /* 0x000fc600078e02da */
[----:B------:R-:W4:Y:S04]  /*58ea0*/  LDL.LU.64 R218, [R1+0x1d8] ;  /* 0x0001d80001da7983 */ /* 0x000f280000300a00 */
[----:B------:R-:W4:Y:S04]  /*58eb0*/  LDL.LU.64 R222, [R1+0x1d0] ;  /* 0x0001d00001de7983 */ /* 0x000f280000300a00 */
[----:B------:R2:W-:Y:S04]  /*58ec0*/  STL.64 [R1+0x1918], R244 ;  /* 0x001918f401007387 */ /* 0x0005e80000100a00 */
[----:B------:R2:W-:Y:S04]  /*58ed0*/  STL.64 [R1+0x1910], R238 ;  /* 0x001910ee01007387 */ /* 0x0005e80000100a00 */
[----:B-1----:R-:W4:Y:S01]  /*58ee0*/  LDL.LU.64 R220, [R1+0x198] ;  /* 0x0001980001dc7983 */ /* 0x002f220000300a00 */
[----:B------:R-:W-:-:S02]  /*58ef0*/  IADD3 R227, R252, -0x1df, RZ ;  /* 0xfffffe21fce37810 */ /* 0x000fc40007ffe0ff */
[----:B------:R-:W-:Y:S02]  /*58f00*/  IADD3 R226, R252, -0x1ef, RZ ;  /* 0xfffffe11fce27810 */ /* 0x000fe40007ffe0ff */
[----:B------:R-:W-:Y:S02]  /*58f10*/  ISETP.GE.U32.AND P6, PT, R227, 0x7ffffda2, PT ;  /* 0x7ffffda2e300780c */ /* 0x000fe40003fc6070 */
[----:B------:R-:W-:-:S05]  /*58f20*/  IADD3 R227, R235, 0x200000, RZ ;  /* 0x00200000ebe37810 */ /* 0x000fca0007ffe0ff */
[----:B------:R1:W-:Y:S01]  /*58f30*/  LDGSTS.E [R227+-0x49600], [R238.64], !P2 ;  /* 0xb6a00000eee37fae */ /* 0x0003e2000d121844 */
[----:B------:R-:W-:Y:S01]  /*58f40*/  ISETP.GE.U32.AND P2, PT, R226, 0x7ffffd92, PT ;  /* 0x7ffffd92e200780c */ /* 0x000fe20003f46070 */
[----:B------:R-:W-:-:S05]  /*58f50*/  IMAD.WIDE R224, R2, 0x4, R224 ;  /* 0x0000000402e07825 */ /* 0x000fca00078e02e0 */
[----:B------:R2:W-:Y:S04]  /*58f60*/  STL.64 [R1+0x1908], R224 ;  /* 0x001908e001007387 */ /* 0x0005e80000100a00 */
[----:B-1----:R-:W4:Y:S04]  /*58f70*/  LDL.LU.64 R226, [R1+0x190] ;  /* 0x0001900001e27983 */ /* 0x002f280000300a00 */
[----:B------:R1:W-:Y:S01]  /*58f80*/  LDGSTS.E [R0+-0x48800], [R224.64], !P6 ;  /* 0xb7800000e0007fae */ /* 0x0003e2000f121844 */
[----:B--2---:R-:W-:-:S05]  /*58f90*/  IMAD.WIDE R244, R2, 0x4, R236 ;  /* 0x0000000402f47825 */ /* 0x004fca00078e02ec */
[----:B------:R-:W-:Y:S04]  /*58fa0*/  STL.64 [R1+0x1900], R244 ;  /* 0x001900f401007387 */ /* 0x000fe80000100a00 */
[----:B------:R-:W2:Y:S01]  /*58fb0*/  LDL.LU.64 R238, [R1+0x158] ;  /* 0x0001580001ee7983 */ /* 0x000ea20000300a00 */
[C---:B-1----:R-:W-:Y:S02]  /*58fc0*/  IADD3 R224, R235.reuse, 0x200000, RZ ;  /* 0x00200000ebe07810 */ /* 0x042fe40007ffe0ff */
[----:B------:R-:W-:-:S03]  /*58fd0*/  IADD3 R225, R235, 0x200000, RZ ;  /* 0x00200000ebe17810 */ /* 0x000fc60007ffe0ff */
[----:B------:R1:W-:Y:S02]  /*58fe0*/  LDGSTS.E [R224+-0x48600], [R244.64], !P6 ;  /* 0xb7a00000f4e07fae */ /* 0x0003e4000f121844 */
[----:B-1----:R-:W-:Y:S01]  /*58ff0*/  IADD3 R224, R252, -0x1eb, RZ ;  /* 0xfffffe15fce07810 */ /* 0x002fe20007ffe0ff */
[C---:B---3--:R-:W-:Y:S02]  /*59000*/  IMAD.WIDE R236, R2.reuse, 0x4, R232 ;  /* 0x0000000402ec7825 */ /* 0x048fe400078e02e8 */
[----:B------:R-:W3:Y:S04]  /*59010*/  LDL.LU.64 R232, [R1+0x150] ;  /* 0x0001500001e87983 */ /* 0x000ee80000300a00 */
[----:B------:R1:W-:Y:S04]  /*59020*/  STL.64 [R1+0x18f8], R236 ;  /* 0x0018f8ec01007387 */ /* 0x0003e80000100a00 */
[----:B------:R1:W-:Y:S01]  /*59030*/  LDGSTS.E [R225+-0x47800], [R236.64], !P0 ;  /* 0xb8800000ece17fae */ /* 0x0003e2000c121844 */
[----:B------:R-:W-:-:S05]  /*59040*/  IMAD.WIDE R228, R2, 0x4, R228 ;  /* 0x0000000402e47825 */ /* 0x000fca00078e02e4 */
[----:B------:R4:W-:Y:S04]  /*59050*/  STL.64 [R1+0x18f0], R228 ;  /* 0x0018f0e401007387 */ /* 0x0009e80000100a00 */
[----:B------:R4:W-:Y:S04]  /*59060*/  LDGSTS.E [R0+-0x47600], [R228.64], !P0 ;  /* 0xb8a00000e4007fae */ /* 0x0009e8000c121844 */
[----:B-1----:R-:W3:Y:S01]  /*59070*/  LDL.LU.64 R236, [R1+0x118] ;  /* 0x0001180001ec7983 */ /* 0x002ee20000300a00 */
[----:B------:R-:W-:-:S03]  /*59080*/  ISETP.GE.U32.AND P0, PT, R224, 0x7ffffd96, PT ;  /* 0x7ffffd96e000780c */ /* 0x000fc60003f06070 */
[----:B------:R-:W3:Y:S01]  /*59090*/  LDL.LU.64 R224, [R1+0x110] ;  /* 0x0001100001e07983 */ /* 0x000ee20000300a00 */
[----:B----4-:R-:W-:-:S04]  /*590a0*/  IMAD.WIDE R218, R2, 0x4, R218 ;  /* 0x0000000402da7825 */ /* 0x010fc800078e02da */
[C---:B------:R-:W-:Y:S02]  /*590b0*/  IMAD.WIDE R250, R2.reuse, 0x4, R222 ;  /* 0x0000000402fa7825 */ /* 0x040fe400078e02de */
[----:B------:R-:W4:Y:S04]  /*590c0*/  LDL.LU.64 R222, [R1+0xd8] ;  /* 0x0000d80001de7983 */ /* 0x000f280000300a00 */
[----:B------:R1:W-:Y:S04]  /*590d0*/  STL.64 [R1+0x18e8], R218 ;  /* 0x0018e8da01007387 */ /* 0x0003e80000100a00 */
[----:B------:R1:W-:Y:S01]  /*590e0*/  STL.64 [R1+0x18e0], R250 ;  /* 0x0018e0fa01007387 */ /* 0x0003e20000100a00 */
[----:B------:R-:W-:-:S03]  /*590f0*/  IMAD.WIDE R244, R2, 0x4, R220 ;  /* 0x0000000402f47825 */ /* 0x000fc600078e02dc */
[----:B------:R-:W4:Y:S01]  /*59100*/  LDL.LU.64 R220, [R1+0xd0] ;  /* 0x0000d00001dc7983 */ /* 0x000f220000300a00 */
[----:B------:R-:W-:-:S04]  /*59110*/  IADD3 R230, R252, -0x1e7, RZ ;  /* 0xfffffe19fce67810 */ /* 0x000fc80007ffe0ff */
[----:B------:R-:W-:Y:S02]  /*59120*/  ISETP.GE.U32.AND P6, PT, R230, 0x7ffffd9a, PT ;  /* 0x7ffffd9ae600780c */ /* 0x000fe40003fc6070 */
[C---:B------:R-:W-:Y:S02]  /*59130*/  IADD3 R234, R235.reuse, 0x200000, RZ ;  /* 0x00200000ebea7810 */ /* 0x040fe40007ffe0ff */
[C---:B------:R-:W-:Y:S02]  /*59140*/  IADD3 R230, R235.reuse, 0x200000, RZ ;  /* 0x00200000ebe67810 */ /* 0x040fe40007ffe0ff */
[----:B------:R-:W-:-:S07]  /*59150*/  IADD3 R228, R235, 0x200000, RZ ;  /* 0x00200000ebe47810 */ /* 0x000fce0007ffe0ff */
[----:B------:R1:W-:Y:S04]  /*59160*/  LDGSTS.E [R234+-0x46800], [R218.64], !P6 ;  /* 0xb9800000daea7fae */ /* 0x0003e8000f121844 */
[----:B------:R1:W-:Y:S04]  /*59170*/  LDGSTS.E [R230+-0x46600], [R250.64], !P6 ;  /* 0xb9a00000fae67fae */ /* 0x0003e8000f121844 */
[----:B------:R1:W-:Y:S04]  /*59180*/  LDGSTS.E [R228+-0x45800], [R244.64], !P0 ;  /* 0xba800000f4e47fae */ /* 0x0003e8000c121844 */
[----:B-1----:R-:W4:Y:S04]  /*59190*/  LDL.LU.64 R218, [R1+0x3e00] ;  /* 0x003e000001da7983 */ /* 0x002f280000300a00 */
[----:B------:R2:W-:Y:S01]  /*591a0*/  STL.64 [R1+0x18d8], R244 ;  /* 0x0018d8f401007387 */ /* 0x0005e20000100a00 */
[----:B------:R-:W-:-:S05]  /*591b0*/  IMAD.WIDE R226, R2, 0x4, R226 ;  /* 0x0000000402e27825 */ /* 0x000fca00078e02e2 */
[----:B------:R1:W-:Y:S04]  /*591c0*/  STL.64 [R1+0x18d0], R226 ;  /* 0x0018d0e201007387 */ /* 0x0003e80000100a00 */
[----:B------:R-:W4:Y:S01]  /*591d0*/  LDL.LU.64 R250, [R1+0x98] ;  /* 0x0000980001fa7983 */ /* 0x000f220000300a00 */
[C---:B------:R-:W-:Y:S02]  /*591e0*/  IADD3 R229, R252.reuse, -0x1f3, RZ ;  /* 0xfffffe0dfce57810 */ /* 0x040fe40007ffe0ff */
[----:B------:R-:W-:Y:S01]  /*591f0*/  IADD3 R228, R252, -0x1f7, RZ ;  /* 0xfffffe09fce47810 */ /* 0x000fe20007ffe0ff */
[----:B------:R1:W-:Y:S01]  /*59200*/  LDGSTS.E [R0+-0x45600], [R226.64], !P0 ;  /* 0xbaa00000e2007fae */ /* 0x0003e2000c121844 */
[----:B------:R-:W-:Y:S02]  /*59210*/  ISETP.GE.U32.AND P6, PT, R229, 0x7ffffd8e, PT ;  /* 0x7ffffd8ee500780c */ /* 0x000fe40003fc6070 */
[----:B------:R-:W-:Y:S01]  /*59220*/  ISETP.GE.U32.AND P0, PT, R228, 0x7ffffd8a, PT ;  /* 0x7ffffd8ae400780c */ /* 0x000fe20003f06070 */
[----:B--2---:R-:W-:Y:S01]  /*59230*/  IMAD.WIDE R244, R2, 0x4, R238 ;  /* 0x0000000402f47825 */ /* 0x004fe200078e02ee */
[----:B-1----:R-:W-:-:S02]  /*59240*/  IADD3 R227, R235, 0x200000, RZ ;  /* 0x00200000ebe37810 */ /* 0x002fc40007ffe0ff */
[----:B------:R-:W-:-:S03]  /*59250*/  IADD3 R226, R235, 0x200000, RZ ;  /* 0x00200000ebe27810 */ /* 0x000fc60007ffe0ff */
[----:B------:R1:W-:Y:S01]  /*59260*/  LDGSTS.E [R227+-0x44800], [R244.64], !P2 ;  /* 0xbb800000f4e37fae */ /* 0x0003e2000d121844 */
[----:B---3--:R-:W-:-:S03]  /*59270*/  IMAD.WIDE R238, R2, 0x4, R232 ;  /* 0x0000000402ee7825 */ /* 0x008fc600078e02e8 */
[----:B------:R-:W2:Y:S04]  /*59280*/  LDL.LU.64 R232, [R1+0x90] ;  /* 0x0000900001e87983 */ /* 0x000ea80000300a00 */
[----:B------:R1:W-:Y:S04]  /*59290*/  STL.64 [R1+0x18c8], R244 ;  /* 0x0018c8f401007387 */ /* 0x0003e80000100a00 */
[----:B------:R-:W-:Y:S04]  /*592a0*/  STL.64 [R1+0x1890], R238 ;  /* 0x001890ee01007387 */ /* 0x000fe80000100a00 */
[----:B------:R-:W3:Y:S04]  /*592b0*/  LDL.LU.64 R228, [R1+0x58] ;  /* 0x0000580001e47983 */ /* 0x000ee80000300a00 */
[----:B------:R1:W-:Y:S01]  /*592c0*/  LDGSTS.E [R226+-0x44600], [R238.64], !P2 ;  /* 0xbba00000eee27fae */ /* 0x0003e2000d121844 */
[----:B------:R-:W-:-:S04]  /*592d0*/  IMAD.WIDE R236, R2, 0x4, R236 ;  /* 0x0000000402ec7825 */ /* 0x000fc800078e02ec */
[C---:B-1----:R-:W-:Y:S01]  /*592e0*/  IMAD.WIDE R244, R2.reuse, 0x4, R224 ;  /* 0x0000000402f47825 */ /* 0x042fe200078e02e0 */
[----:B------:R4:W-:Y:S04]  /*592f0*/  STL.64 [R1+0x1888], R236 ;  /* 0x001888ec01007387 */ /* 0x0009e80000100a00 */
[----:B------:R-:W3:Y:S04]  /*59300*/  LDL.LU.64 R226, [R1+0x50] ;  /* 0x0000500001e27983 */ /* 0x000ee80000300a00 */
[----:B------:R4:W-:Y:S04]  /*59310*/  LDGSTS.E [R0+-0x43800], [R236.64], !P6 ;  /* 0xbc800000ec007fae */ /* 0x0009e8000f121844 */
[----:B------:R-:W-:Y:S01]  /*59320*/  STL.64 [R1+0x17e0], R244 ;  /* 0x0017e0f401007387 */ /* 0x000fe20000100a00 */
[----:B----4-:R-:W-:-:S03]  /*59330*/  IMAD.WIDE R236, R2, 0x4, R222 ;  /* 0x0000000402ec7825 */ /* 0x010fc600078e02de */
[----:B------:R-:W4:Y:S01]  /*59340*/  LDL.LU.64 R222, [R1+0x808] ;  /* 0x0008080001de7983 */ /* 0x000f220000300a00 */
[----:B------:R-:W-:-:S03]  /*59350*/  IMAD.WIDE R224, R2, 0x4, R220 ;  /* 0x0000000402e07825 */ /* 0x000fc600078e02dc */
[----:B------:R-:W4:Y:S01]  /*59360*/  LDL.LU.64 R220, [R1+0x800] ;  /* 0x0008000001dc7983 */ /* 0x000f220000300a00 */
[----:B------:R-:W-:-:S04]  /*59370*/  IADD3 R230, R252, -0x184, RZ ;  /* 0xfffffe7cfce67810 */ /* 0x000fc80007ffe0ff */
[----:B------:R-:W-:Y:S02]  /*59380*/  ISETP.GE.U32.AND P2, PT, R230, 0x7ffffdfd, PT ;  /* 0x7ffffdfde600780c */ /* 0x000fe40003f46070 */
[----:B------:R-:W-:Y:S01]  /*59390*/  IADD3 R230, R235, 0x200000, RZ ;  /* 0x00200000ebe67810 */ /* 0x000fe20007ffe0ff */
[----:B------:R-:W-:Y:S04]  /*593a0*/  STL.64 [R1+0x17d0], R236 ;  /* 0x0017d0ec01007387 */ /* 0x000fe80000100a00 */
[----:B------:R1:W-:Y:S04]  /*593b0*/  LDGSTS.E [R230+-0x43600], [R244.64], !P6 ;  /* 0xbca00000f4e67fae */ /* 0x0003e8000f121844 */
[----:B------:R1:W-:Y:S04]  /*593c0*/  LDGSTS.E [R234+-0x42800], [R236.64], !P0 ;  /* 0xbd800000ecea7fae */ /* 0x0003e8000c121844 */
[----:B------:R1:W-:Y:S04]  /*593d0*/  STL.64 [R1+0x17c0], R224 ;  /* 0x0017c0e001007387 */ /* 0x0003e80000100a00 */
[----:B------:R1:W-:Y:S02]  /*593e0*/  LDGSTS.E [R0+-0x42600], [R224.64], !P0 ;  /* 0xbda00000e0007fae */ /* 0x0003e4000c121844 */
[----:B-1----:R-:W-:-:S02]  /*593f0*/  IADD3 R230, R252, -0x1ff, RZ ;  /* 0xfffffe01fce67810 */ /* 0x002fc40007ffe0ff */
[----:B------:R-:W4:Y:S02]  /*59400*/  LDL.LU.64 R224, [R1+0x7c8] ;  /* 0x0007c80001e07983 */ /* 0x000f240000300a00 */
[----:B------:R-:W-:Y:S02]  /*59410*/  ISETP.GE.U32.AND P0, PT, R230, 0x7ffffd82, PT ;  /* 0x7ffffd82e600780c */ /* 0x000fe40003f06070 */
[C---:B------:R-:W-:Y:S01]  /*59420*/  IADD3 R237, R235.reuse, 0x200000, RZ ;  /* 0x00200000ebed7810 */ /* 0x040fe20007ffe0ff */
[----:B------:R-:W-:Y:S01]  /*59430*/  IMAD.WIDE R250, R2, 0x4, R250 ;  /* 0x0000000402fa7825 */ /* 0x000fe200078e02fa */
[C---:B------:R-:W-:Y:S02]  /*59440*/  IADD3 R236, R235.reuse, 0x200000, RZ ;  /* 0x00200000ebec7810 */ /* 0x040fe40007ffe0ff */
[----:B------:R-:W-:Y:S02]  /*59450*/  IADD3 R230, R235, 0x200000, RZ ;  /* 0x00200000ebe67810 */ /* 0x000fe40007ffe0ff */
[----:B------:R-:W-:-:S04]  /*59460*/  IADD3 R238, R252, -0x1fb, RZ ;  /* 0xfffffe05fcee7810 */ /* 0x000fc80007ffe0ff */
[----:B------:R-:W-:-:S13]  /*59470*/  ISETP.GE.U32.AND P6, PT, R238, 0x7ffffd86, PT ;  /* 0x7ffffd86ee00780c */ /* 0x000fda0003fc6070 */
[----:B------:R1:W-:Y:S01]  /*59480*/  LDGSTS.E [R237+-0x41800], [R250.64], !P6 ;  /* 0xbe800000faed7fae */ /* 0x0003e2000f121844 */
[----:B------:R-:W-:Y:S01]  /*59490*/  IADD3 R238, R252, -0x188, RZ ;  /* 0xfffffe78fcee7810 */ /* 0x000fe20007ffe0ff */
[C---:B--2---:R-:W-:Y:S02]  /*594a0*/  IMAD.WIDE R244, R2.reuse, 0x4, R232 ;  /* 0x0000000402f47825 */ /* 0x044fe400078e02e8 */
[----:B------:R-:W2:Y:S04]  /*594b0*/  LDL.LU.64 R232, [R1+0x7c0] ;  /* 0x0007c00001e87983 */ /* 0x000ea80000300a00 */
[----:B------:R-:W-:Y:S04]  /*594c0*/  STL.64 [R1+0x17b0], R250 ;  /* 0x0017b0fa01007387 */ /* 0x000fe80000100a00 */
[----:B------:R-:W-:Y:S01]  /*594d0*/  STL.64 [R1+0x17a0], R244 ;  /* 0x0017a0f401007387 */ /* 0x000fe20000100a00 */
[----:B---3--:R-:W-:-:S03]  /*594e0*/  IMAD.WIDE R234, R2, 0x4, R228 ;  /* 0x0000000402ea7825 */ /* 0x008fc600078e02e4 */
[----:B------:R-:W3:Y:S04]  /*594f0*/  LDL.LU.64 R228, [R1+0x788] ;  /* 0x0007880001e47983 */ /* 0x000ee80000300a00 */
[----:B------:R4:W-:Y:S04]  /*59500*/  STL.64 [R1+0x1790], R234 ;  /* 0x001790ea01007387 */ /* 0x0009e80000100a00 */
[----:B------:R1:W-:Y:S04]  /*59510*/  LDGSTS.E [R236+-0x41600], [R244.64], !P6 ;  /* 0xbea00000f4ec7fae */ /* 0x0003e8000f121844 */
[----:B------:R4:W-:Y:S01]  /*59520*/  LDGSTS.E [R230+-0x40800], [R234.64], !P0 ;  /* 0xbf800000eae67fae */ /* 0x0009e2000c121844 */
[----:B------:R-:W-:-:S03]  /*59530*/  IMAD.WIDE R226, R2, 0x4, R226 ;  /* 0x0000000402e27825 */ /* 0x000fc600078e02e2 */
[----:B-1----:R-:W3:Y:S04]  /*59540*/  LDL.LU.64 R236, [R1+0x780] ;  /* 0x0007800001ec7983 */ /* 0x002ee80000300a00 */
[----:B------:R1:W-:Y:S01]  /*59550*/  STL.64 [R1+0x1780], R226 ;  /* 0x001780e201007387 */ /* 0x0003e20000100a00 */
[----:B------:R-:W-:Y:S02]  /*59560*/  ISETP.GE.U32.AND P6, PT, R238, 0x7ffffdf9, PT ;  /* 0x7ffffdf9ee00780c */ /* 0x000fe40003fc6070 */
[----:B------:R-:W-:Y:S01]  /*59570*/  LOP3.LUT R231, R231, 0x7f, RZ, 0xc0, !PT ;  /* 0x0000007fe7e77812 */ /* 0x000fe200078ec0ff */
[----:B------:R1:W-:Y:S01]  /*59580*/  LDGSTS.E [R0+-0x40600], [R226.64], !P0 ;  /* 0xbfa00000e2007fae */ /* 0x0003e2000c121844 */
[----:B----4-:R-:W-:-:S03]  /*59590*/  IMAD.WIDE R234, R2, 0x4, R222 ;  /* 0x0000000402ea7825 */ /* 0x010fc600078e02de */
[----:B------:R-:W4:Y:S01]  /*595a0*/  LDL.LU.64 R222, [R1+0x748] ;  /* 0x0007480001de7983 */ /* 0x000f220000300a00 */
[----:B------:R-:W-:-:S03]  /*595b0*/  IMAD.WIDE R238, R2, 0x4, R220 ;  /* 0x0000000402ee7825 */ /* 0x000fc600078e02dc */
[----:B------:R-:W4:Y:S01]  /*595c0*/  LDL.LU.64 R220, [R1+0x740] ;  /* 0x0007400001dc7983 */ /* 0x000f220000300a00 */
[----:B------:R-:W-:-:S05]  /*595d0*/  IMAD.SHL.U32 R231, R231, 0x4, RZ ;  /* 0x00000004e7e77824 */ /* 0x000fca00078e00ff */
[----:B------:R-:W-:-:S04]  /*595e0*/  LOP3.LUT R240, R231, 0x60, RZ, 0x3c, !PT ;  /* 0x00000060e7f07812 */ /* 0x000fc800078e3cff */
[C---:B-1----:R-:W-:Y:S02]  /*595f0*/  IADD3 R227, R240.reuse, 0x200000, RZ ;  /* 0x00200000f0e37810 */ /* 0x042fe40007ffe0ff */
[----:B------:R-:W-:Y:S01]  /*59600*/  IADD3 R226, R240, 0x200000, RZ ;  /* 0x00200000f0e27810 */ /* 0x000fe20007ffe0ff */
[----:B------:R1:W-:Y:S04]  /*59610*/  STL.64 [R1+0x1778], R234 ;  /* 0x001778ea01007387 */ /* 0x0003e80000100a00 */
[----:B------:R-:W-:Y:S04]  /*59620*/  STL.64 [R1+0x1770], R238 ;  /* 0x001770ee01007387 */ /* 0x000fe80000100a00 */
[----:B------:R1:W-:Y:S04]  /*59630*/  LDGSTS.E [R227+-0x5f400], [R234.64], !P2 ;  /* 0xa0c00000eae37fae */ /* 0x0003e8000d121844 */
[----:B------:R1:W-:Y:S01]  /*59640*/  LDGSTS.E [R226+-0x5f200], [R238.64], !P2 ;  /* 0xa0e00000eee27fae */ /* 0x0003e2000d121844 */
[----:B------:R-:W-:-:S03]  /*59650*/  IMAD.WIDE R224, R2, 0x4, R224 ;  /* 0x0000000402e07825 */ /* 0x000fc600078e02e0 */
[----:B-1----:R-:W4:Y:S04]  /*59660*/  LDL.LU.64 R234, [R1+0x708] ;  /* 0x0007080001ea7983 */ /* 0x002f280000300a00 */
[----:B------:R1:W-:Y:S04]  /*59670*/  STL.64 [R1+0x1768], R224 ;  /* 0x001768e001007387 */ /* 0x0003e80000100a00 */
[----:B------:R-:W4:Y:S01]  /*59680*/  LDL.LU.64 R226, [R1+0x700] ;  /* 0x0007000001e27983 */ /* 0x000f220000300a00 */
[C---:B------:R-:W-:Y:S02]  /*59690*/  IADD3 R231, R252.reuse, -0x18c, RZ ;  /* 0xfffffe74fce77810 */ /* 0x040fe40007ffe0ff */
[----:B------:R-:W-:-:S02]  /*596a0*/  IADD3 R230, R252, -0x198, RZ ;  /* 0xfffffe68fce67810 */ /* 0x000fc40007ffe0ff */
[----:B------:R-:W-:Y:S02]  /*596b0*/  ISETP.GE.U32.AND P0, PT, R231, 0x7ffffdf5, PT ;  /* 0x7ffffdf5e700780c */ /* 0x000fe40003f06070 */
[----:B------:R-:W-:Y:S02]  /*596c0*/  IADD3 R0, R240, 0x200000, RZ ;  /* 0x00200000f0007810 */ /* 0x000fe40007ffe0ff */
[----:B------:R-:W-:Y:S02]  /*596d0*/  ISETP.GE.U32.AND P2, PT, R230, 0x7ffffde9, PT ;  /* 0x7ffffde9e600780c */ /* 0x000fe40003f46070 */
[----:B------:R-:W-:Y:S01]  /*596e0*/  IADD3 R230, R240, 0x200000, RZ ;  /* 0x00200000f0e67810 */ /* 0x000fe20007ffe0ff */
[----:B------:R1:W-:Y:S02]  /*596f0*/  LDGSTS.E [R0+-0x5e400], [R224.64], !P6 ;  /* 0xa1c00000e0007fae */ /* 0x0003e4000f121844 */
[----:B-1----:R-:W-:Y:S02]  /*59700*/  IADD3 R225, R252, -0x190, RZ ;  /* 0xfffffe70fce17810 */ /* 0x002fe40007ffe0ff */
[----:B------:R-:W-:Y:S01]  /*59710*/  IADD3 R224, R240, 0x200000, RZ ;  /* 0x00200000f0e07810 */ /* 0x000fe20007ffe0ff */
[----:B--2---:R-:W-:-:S05]  /*59720*/  IMAD.WIDE R244, R2, 0x4, R232 ;  /* 0x0000000402f47825 */ /* 0x004fca00078e02e8 */
[----:B------:R1:W-:Y:S04]  /*59730*/  STL.64 [R1+0x1760], R244 ;  /* 0x001760f401007387 */ /* 0x0003e80000100a00 */
[----:B------:R-:W2:Y:S01]  /*59740*/  LDL.LU.64 R232, [R1+0x6c8] ;  /* 0x0006c80001e87983 */ /* 0x000ea20000300a00 */
[----:B---3--:R-:W-:-:S03]  /*59750*/  IMAD.WIDE R238, R2, 0x4, R228 ;  /* 0x0000000402ee7825 */ /* 0x008fc600078e02e4 */
[----:B------:R3:W-:Y:S04]  /*59760*/  LDGSTS.E [R230+-0x5e200], [R244.64], !P6 ;  /* 0xa1e00000f4e67fae */ /* 0x0007e8000f121844 */
[----:B------:R-:W2:Y:S01]  /*59770*/  LDL.LU.64 R228, [R1+0x6c0] ;  /* 0x0006c00001e47983 */ /* 0x000ea20000300a00 */
[----:B------:R-:W-:-:S03]  /*59780*/  ISETP.GE.U32.AND P6, PT, R225, 0x7ffffdf1, PT ;  /* 0x7ffffdf1e100780c */ /* 0x000fc60003fc6070 */
[----:B------:R-:W-:Y:S04]  /*59790*/  STL.64 [R1+0x1758], R238 ;  /* 0x001758ee01007387 */ /* 0x000fe80000100a00 */
[----:B------:R1:W-:Y:S01]  /*597a0*/  LDGSTS.E [R224+-0x5d400], [R238.64], !P0 ;  /* 0xa2c00000eee07fae */ /* 0x0003e2000c121844 */
[----:B------:R-:W-:-:S05]  /*597b0*/  IMAD.WIDE R236, R2, 0x4, R236 ;  /* 0x0000000402ec7825 */ /* 0x000fca00078e02ec */
[----:B------:R3:W-:Y:S04]  /*597c0*/  STL.64 [R1+0x1750], R236 ;  /* 0x001750ec01007387 */ /* 0x0007e80000100a00 */
[----:B-1----:R-:W2:Y:S01]  /*597d0*/  LDL.LU.64 R224, [R1+0x688] ;  /* 0x0006880001e07983 */ /* 0x002ea20000300a00 */
[----:B----4-:R-:W-:Y:S01]  /*597e0*/  IMAD.WIDE R250, R2, 0x4, R222 ;  /* 0x0000000402fa7825 */ /* 0x010fe200078e02de */
[----:B---3--:R-:W-:Y:S02]  /*597f0*/  IADD3 R230, R252, -0x194, RZ ;  /* 0xfffffe6cfce67810 */ /* 0x008fe40007ffe0ff */
[----:B------:R-:W3:Y:S04]  /*59800*/  LDL.LU.64 R222, [R1+0x680] ;  /* 0x0006800001de7983 */ /* 0x000ee80000300a00 */
[----:B------:R1:W-:Y:S01]  /*59810*/  LDGSTS.E [R0+-0x5d200], [R236.64], !P0 ;  /* 0xa2e00000ec007fae */ /* 0x0003e2000c121844 */
[----:B------:R-:W-:-:S03]  /*59820*/  IMAD.WIDE R244, R2, 0x4, R220 ;  /* 0x0000000402f47825 */ /* 0x000fc600078e02dc */
[----:B------:R-:W4:Y:S01]  /*59830*/  LDL.LU.64 R220, [R1+0x648] ;  /* 0x0006480001dc7983 */ /* 0x000f220000300a00 */
[----:B------:R-:W-:Y:S02]  /*59840*/  ISETP.GE.U32.AND P0, PT, R230, 0x7ffffded, PT ;  /* 0x7ffffdede600780c */ /* 0x000fe40003f06070 */
[C---:B-1----:R-:W-:Y:S01]  /*59850*/  IADD3 R236, R240.reuse, 0x200000, RZ ;  /* 0x00200000f0ec7810 */ /* 0x042fe20007ffe0ff */
[----:B------:R-:W-:Y:S01]  /*59860*/  STL.64 [R1+0x1748], R250 ;  /* 0x001748fa01007387 */ /* 0x000fe20000100a00 */
[----:B------:R-:W-:-:S03]  /*59870*/  IADD3 R238, R240, 0x200000, RZ ;  /* 0x00200000f0ee7810 */ /* 0x000fc60007ffe0ff */
[----:B------:R-:W-:Y:S01]  /*59880*/  STL.64 [R1+0x1740], R244 ;  /* 0x001740f401007387 */ /* 0x000fe20000100a00 */
[----:B------:R-:W-:-:S03]  /*59890*/  IADD3 R230, R240, 0x200000, RZ ;  /* 0x00200000f0e67810 */ /* 0x000fc60007ffe0ff */
[----:B------:R1:W-:Y:S04]  /*598a0*/  LDGSTS.E [R236+-0x5c400], [R250.64], !P6 ;  /* 0xa3c00000faec7fae */ /* 0x0003e8000f121844 */
[----:B------:R2:W-:Y:S04]  /*598b0*/  LDGSTS.E [R238+-0x5c200], [R244.64], !P6 ;  /* 0xa3e00000f4ee7fae */ /* 0x0005e8000f121844 */
[----:B-1----:R-:W4:Y:S01]  /*598c0*/  LDL.LU.64 R236, [R1+0x640] ;  /* 0x0006400001ec7983 */ /* 0x002f220000300a00 */
[----:B------:R-:W-:-:S04]  /*598d0*/  IMAD.WIDE R234, R2, 0x4, R234 ;  /* 0x0000000402ea7825 */ /* 0x000fc800078e02ea */
[----:B------:R-:W-:Y:S01]  /*598e0*/  IMAD.WIDE R226, R2, 0x4, R226 ;  /* 0x0000000402e27825 */ /* 0x000fe200078e02e2 */
[----:B------:R-:W-:Y:S04]  /*598f0*/  STL.64 [R1+0x1738], R234 ;  /* 0x001738ea01007387 */ /* 0x000fe80000100a00 */
[----:B------:R2:W-:Y:S04]  /*59900*/  LDGSTS.E [R230+-0x5b400], [R234.64], !P0 ;  /* 0xa4c00000eae67fae */ /* 0x0005e8000c121844 */
[----:B------:R1:W-:Y:S04]  /*59910*/  STL.64 [R1+0x1730], R226 ;  /* 0x001730e201007387 */ /* 0x0003e80000100a00 */
[----:B------:R1:W-:Y:S02]  /*59920*/  LDGSTS.E [R0+-0x5b200], [R226.64], !P0 ;  /* 0xa4e00000e2007fae */ /* 0x0003e4000c121844 */
[----:B-1----:R-:W-:-:S02]  /*59930*/  IADD3 R227, R240, 0x200000, RZ ;  /* 0x00200000f0e37810 */ /* 0x002fc40007ffe0ff */
[----:B------:R-:W-:Y:S01]  /*59940*/  IADD3 R226, R240, 0x200000, RZ ;  /* 0x00200000f0e27810 */ /* 0x000fe20007ffe0ff */
[C---:B--2---:R-:W-:Y:S02]  /*59950*/  IMAD.WIDE R234, R2.reuse, 0x4, R232 ;  /* 0x0000000402ea7825 */ /* 0x044fe400078e02e8 */
[----:B------:R-:W2:Y:S04]  /*59960*/  LDL.LU.64 R232, [R1+0x608] ;  /* 0x0006080001e87983 */ /* 0x000ea80000300a00 */
[----:B------:R1:W-:Y:S01]  /*59970*/  LDGSTS.E [R227+-0x5a400], [R234.64], !P2 ;  /* 0xa5c00000eae37fae */ /* 0x0003e2000d121844 */
[----:B------:R-:W-:-:S03]  /*59980*/  IMAD.WIDE R238, R2, 0x4, R228 ;  /* 0x0000000402ee7825 */ /* 0x000fc600078e02e4 */
        /* <DEDUP_REMOVED lines=8> */
[----:B---3--:R-:W-:-:S05]  /*59a10*/  IMAD.WIDE R244, R2, 0x4, R222 ;  /* 0x0000000402f47825 */ /* 0x008fca00078e02de */
[----:B------:R-:W-:Y:S04]  /*59a20*/  STL.64 [R1+0x1710], R244 ;  /* 0x001710f401007387 */ /* 0x000fe80000100a00 */
[----:B------:R-:W3:Y:S01]  /*59a30*/  LDL.LU.64 R222, [R1+0x588] ;  /* 0x0005880001de7983 */ /* 0x000ee20000300a00 */
[----:B----4-:R-:W-:-:S03]  /*59a40*/  IMAD.WIDE R238, R2, 0x4, R220 ;  /* 0x0000000402ee7825 */ /* 0x010fc600078e02dc */
        /* <DEDUP_REMOVED lines=24> */
[----:B--2---:R-:W-:-:S02]  /*59bd0*/  IMAD.WIDE R250, R2, 0x4, R232 ;  /* 0x0000000402fa7825 */ /* 0x004fc400078e02e8 */
[----:B------:R-:W2:Y:S04]  /*59be0*/  LDL.LU.64 R232, [R1+0x540] ;  /* 0x0005400001e87983 */ /* 0x000ea80000300a00 */
[----:B------:R1:W-:Y:S01]  /*59bf0*/  LDGSTS.E [R236+-0x57400], [R250.64], !P6 ;  /* 0xa8c00000faec7fae */ /* 0x0003e2000f121844 */
[----:B------:R-:W-:-:S03]  /*59c00*/  IMAD.WIDE R244, R2, 0x4, R228 ;  /* 0x0000000402f47825 */ /* 0x000fc600078e02e4 */
[----:B------:R-:W2:Y:S04]  /*59c10*/  LDL.LU.64 R228, [R1+0x508] ;  /* 0x0005080001e47983 */ /* 0x000ea80000300a00 */
[----:B------:R-:W-:Y:S04]  /*59c20*/  STL.64 [R1+0x16f8], R250 ;  /* 0x0016f8fa01007387 */ /* 0x000fe80000100a00 */
[----:B------:R-:W-:Y:S04]  /*59c30*/  STL.64 [R1+0x16f0], R244 ;  /* 0x0016f0f401007387 */ /* 0x000fe80000100a00 */
[----:B-1----:R-:W2:Y:S01]  /*59c40*/  LDL.LU.64 R236, [R1+0x500] ;  /* 0x0005000001ec7983 */ /* 0x002ea20000300a00 */
[----:B------:R-:W-:-:S03]  /*59c50*/  IMAD.WIDE R234, R2, 0x4, R234 ;  /* 0x0000000402ea7825 */ /* 0x000fc600078e02ea */
[----:B------:R4:W-:Y:S04]  /*59c60*/  LDGSTS.E [R238+-0x57200], [R244.64], !P6 ;  /* 0xa8e00000f4ee7fae */ /* 0x0009e8000f121844 */
[----:B------:R3:W-:Y:S04]  /*59c70*/  STL.64 [R1+0x16e8], R234 ;  /* 0x0016e8ea01007387 */ /* 0x0007e80000100a00 */
[----:B------:R3:W-:Y:S01]  /*59c80*/  LDGSTS.E [R230+-0x56400], [R234.64], !P0 ;  /* 0xa9c00000eae67fae */ /* 0x0007e2000c121844 */
[----:B------:R-:W-:-:S05]  /*59c90*/  IMAD.WIDE R226, R2, 0x4, R226 ;  /* 0x0000000402e27825 */ /* 0x000fca00078e02e2 */
[----:B------:R1:W-:Y:S04]  /*59ca0*/  STL.64 [R1+0x16e0], R226 ;  /* 0x0016e0e201007387 */ /* 0x0003e80000100a00 */
[----:B------:R1:W-:Y:S01]  /*59cb0*/  LDGSTS.E [R0+-0x56200], [R226.64], !P0 ;  /* 0xa9e00000e2007fae */ /* 0x0003e2000c121844 */
[----:B---3--:R-:W-:-:S03]  /*59cc0*/  IMAD.WIDE R234, R2, 0x4, R222 ;  /* 0x0000000402ea7825 */ /* 0x008fc600078e02de */
[----:B------:R-:W3:Y:S01]  /*59cd0*/  LDL.LU.64 R222, [R1+0x4c8] ;  /* 0x0004c80001de7983 */ /* 0x000ee20000300a00 */
[----:B----4-:R-:W-:-:S03]  /*59ce0*/  IMAD.WIDE R238, R2, 0x4, R220 ;  /* 0x0000000402ee7825 */ /* 0x010fc600078e02dc */
[----:B------:R-:W4:Y:S01]  /*59cf0*/  LDL.LU.64 R220, [R1+0x4c0] ;  /* 0x0004c00001dc7983 */ /* 0x000f220000300a00 */
[C---:B-1----:R-:W-:Y:S02]  /*59d00*/  IADD3 R227, R240.reuse, 0x200000, RZ ;  /* 0x00200000f0e37810 */ /* 0x042fe40007ffe0ff */
[----:B------:R-:W-:Y:S01]  /*59d10*/  IADD3 R226, R240, 0x200000, RZ ;  /* 0x00200000f0e27810 */ /* 0x000fe20007ffe0ff */
[----:B------:R1:W-:Y:S04]  /*59d20*/  STL.64 [R1+0x16d8], R234 ;  /* 0x0016d8ea01007387 */ /* 0x0003e80000100a00 */
[----:B------:R-:W-:Y:S04]  /*59d30*/  STL.64 [R1+0x16d0], R238 ;  /* 0x0016d0ee01007387 */ /* 0x000fe80000100a00 */
[----:B------:R1:W-:Y:S04]  /*59d40*/  LDGSTS.E [R227+-0x55400], [R234.64], !P2 ;  /* 0xaac00000eae37fae */ /* 0x0003e8000d121844 */
[----:B------:R1:W-:Y:S04]  /*59d50*/  LDGSTS.E [R226+-0x55200], [R238.64], !P2 ;  /* 0xaae00000eee27fae */ /* 0x0003e8000d121844 */
[----:B-1----:R-:W4:Y:S01]  /*59d60*/  LDL.LU.64 R234, [R1+0x488] ;  /* 0x0004880001ea7983 */ /* 0x002f220000300a00 */
[----:B------:R-:W-:-:S05]  /*59d70*/  IMAD.WIDE R224, R2, 0x4, R224 ;  /* 0x0000000402e07825 */ /* 0x000fca00078e02e0 */
        /* <DEDUP_REMOVED lines=12> */
[----:B--2---:R-:W-:-:S05]  /*59e40*/  IMAD.WIDE R244, R2, 0x4, R232 ;  /* 0x0000000402f47825 */ /* 0x004fca00078e02e8 */
[----:B------:R-:W-:Y:S01]  /*59e50*/  STL.64 [R1+0x16c0], R244 ;  /* 0x0016c0f401007387 */ /* 0x000fe20000100a00 */
[----:B------:R-:W-:-:S03]  /*59e60*/  IMAD.WIDE R238, R2, 0x4, R228 ;  /* 0x0000000402ee7825 */ /* 0x000fc600078e02e4 */
[----:B------:R-:W2:Y:S04]  /*59e70*/  LDL.LU.64 R232, [R1+0x448] ;  /* 0x0004480001e87983 */ /* 0x000ea80000300a00 */
[----:B------:R-:W2:Y:S04]  /*59e80*/  LDL.LU.64 R228, [R1+0x440] ;  /* 0x0004400001e47983 */ /* 0x000ea80000300a00 */
[----:B------:R4:W-:Y:S01]  /*59e90*/  LDGSTS.E [R230+-0x54200], [R244.64], !P6 ;  /* 0xabe00000f4e67fae */ /* 0x0009e2000f121844 */
[----:B------:R-:W-:Y:S01]  /*59ea0*/  ISETP.GE.U32.AND P6, PT, R225, 0x7ffffdc9, PT ;  /* 0x7ffffdc9e100780c */ /* 0x000fe20003fc6070 */
[----:B------:R-:W-:-:S02]  /*59eb0*/  IMAD.WIDE R236, R2, 0x4, R236 ;  /* 0x0000000402ec7825 */ /* 0x000fc400078e02ec */
[----:B------:R-:W-:Y:S04]  /*59ec0*/  STL.64 [R1+0x16b8], R238 ;  /* 0x0016b8ee01007387 */ /* 0x000fe80000100a00 */
[----:B------:R1:W-:Y:S04]  /*59ed0*/  STL.64 [R1+0x16b0], R236 ;  /* 0x0016b0ec01007387 */ /* 0x0003e80000100a00 */
[----:B------:R1:W-:Y:S04]  /*59ee0*/  LDGSTS.E [R224+-0x53400], [R238.64], !P0 ;  /* 0xacc00000eee07fae */ /* 0x0003e8000c121844 */
[----:B------:R1:W-:Y:S04]  /*59ef0*/  LDGSTS.E [R0+-0x53200], [R236.64], !P0 ;  /* 0xace00000ec007fae */ /* 0x0003e8000c121844 */
[----:B-1----:R-:W2:Y:S01]  /*59f00*/  LDL.LU.64 R224, [R1+0x408] ;  /* 0x0004080001e07983 */ /* 0x002ea20000300a00 */
[----:B------:R-:W-:Y:S01]  /*59f10*/  IADD3 R236, R240, 0x200000, RZ ;  /* 0x00200000f0ec7810 */ /* 0x000fe20007ffe0ff */
[----:B---3--:R-:W-:-:S02]  /*59f20*/  IMAD.WIDE R250, R2, 0x4, R222 ;  /* 0x0000000402fa7825 */ /* 0x008fc400078e02de */
[----:B------:R-:W3:Y:S02]  /*59f30*/  LDL.LU.64 R222, [R1+0x400] ;  /* 0x0004000001de7983 */ /* 0x000ee40000300a00 */
[----:B----4-:R-:W-:Y:S02]  /*59f40*/  IMAD.WIDE R244, R2, 0x4, R220 ;  /* 0x0000000402f47825 */ /* 0x010fe400078e02dc */
[----:B------:R1:W-:Y:S04]  /*59f50*/  LDGSTS.E [R236+-0x52400], [R250.64], !P6 ;  /* 0xadc00000faec7fae */ /* 0x0003e8000f121844 */
[----:B------:R-:W4:Y:S04]  /*59f60*/  LDL.LU.64 R220, [R1+0x3c8] ;  /* 0x0003c80001dc7983 */ /* 0x000f280000300a00 */
[----:B------:R-:W-:Y:S04]  /*59f70*/  STL.64 [R1+0x16a8], R250 ;  /* 0x0016a8fa01007387 */ /* 0x000fe80000100a00 */
[----:B------:R-:W-:Y:S04]  /*59f80*/  STL.64 [R1+0x16a0], R244 ;  /* 0x0016a0f401007387 */ /* 0x000fe80000100a00 */
[----:B-1----:R-:W4:Y:S01]  /*59f90*/  LDL.LU.64 R236, [R1+0x3c0] ;  /* 0x0003c00001ec7983 */ /* 0x002f220000300a00 */
[----:B------:R-:W-:-:S04]  /*59fa0*/  IADD3 R230, R252, -0x1bc, RZ ;  /* 0xfffffe44fce67810 */ /* 0x000fc80007ffe0ff */
[----:B------:R-:W-:Y:S02]  /*59fb0*/  ISETP.GE.U32.AND P0, PT, R230, 0x7ffffdc5, PT ;  /* 0x7ffffdc5e600780c */ /* 0x000fe40003f06070 */
[----:B------:R-:W-:Y:S01]  /*59fc0*/  IADD3 R238, R240, 0x200000, RZ ;  /* 0x00200000f0ee7810 */ /* 0x000fe20007ffe0ff */
[----:B------:R-:W-:Y:S01]  /*59fd0*/  IMAD.WIDE R234, R2, 0x4, R234 ;  /* 0x0000000402ea7825 */ /* 0x000fe200078e02ea */
[----:B------:R-:W-:Y:S02]  /*59fe0*/  IADD3 R230, R240, 0x200000, RZ ;  /* 0x00200000f0e67810 */ /* 0x000fe40007ffe0ff */
[C---:B------:R-:W-:Y:S01]  /*59ff0*/  IADD3 R231, R252.reuse, -0x1c4, RZ ;  /* 0xfffffe3cfce77810 */ /* 0x040fe20007ffe0ff */
[----:B------:R2:W-:Y:S03]  /*5a000*/  LDGSTS.E [R238+-0x52200], [R244.64], !P6 ;  /* 0xade00000f4ee7fae */ /* 0x0005e6000f121844 */
[----:B------:R-:W-:Y:S01]  /*5a010*/  ISETP.GE.U32.AND P6, PT, R231, 0x7ffffdbd, PT ;  /* 0x7ffffdbde700780c */ /* 0x000fe20003fc6070 */
[----:B------:R-:W-:Y:S01]  /*5a020*/  STL.64 [R1+0x1698], R234 ;  /* 0x001698ea01007387 */ /* 0x000fe20000100a00 */
[----:B------:R-:W-:-:S03]  /*5a030*/  IADD3 R231, R252, -0x1c8, RZ ;  /* 0xfffffe38fce77810 */ /* 0x000fc60007ffe0ff */
[----:B------:R1:W-:Y:S01]  /*5a040*/  LDGSTS.E [R230+-0x51400], [R234.64], !P0 ;  /* 0xaec00000eae67fae */ /* 0x0003e2000c121844 */
[----:B------:R-:W-:-:S05]  /*5a050*/  IMAD.WIDE R226, R2, 0x4, R226 ;  /* 0x0000000402e27825 */ /* 0x000fca00078e02e2 */
[----:B------:R1:W-:Y:S04]  /*5a060*/  STL.64 [R1+0x1690], R226 ;  /* 0x001690e201007387 */ /* 0x0003e80000100a00 */
[----:B------:R1:W-:Y:S01]  /*5a070*/  LDGSTS.E [R0+-0x51200], [R226.64], !P0 ;  /* 0xaee00000e2007fae */ /* 0x0003e2000c121844 */
[----:B------:R-:W-:Y:S02]  /*5a080*/  ISETP.GE.U32.AND P0, PT, R231, 0x7ffffdb9, PT ;  /* 0x7ffffdb9e700780c */ /* 0x000fe40003f06070 */
[----:B-1----:R-:W-:Y:S02]  /*5a090*/  IADD3 R227, R240, 0x200000, RZ ;  /* 0x00200000f0e37810 */ /* 0x002fe40007ffe0ff */
[----:B------:R-:W-:Y:S01]  /*5a0a0*/  IADD3 R226, R252, -0x1d4, RZ ;  /* 0xfffffe2cfce27810 */ /* 0x000fe20007ffe0ff */
[----:B--2---:R-:W-:-:S04]  /*5a0b0*/  IMAD.WIDE R238, R2, 0x4, R232 ;  /* 0x0000000402ee7825 */ /* 0x004fc800078e02e8 */
[C---:B------:R-:W-:Y:S01]  /*5a0c0*/  IMAD.WIDE R234, R2.reuse, 0x4, R228 ;  /* 0x0000000402ea7825 */ /* 0x040fe200078e02e4 */
[----:B------:R1:W-:Y:S04]  /*5a0d0*/  LDGSTS.E [R230+-0x50400], [R238.64], !P2 ;  /* 0xafc00000eee67fae */ /* 0x0003e8000d121844 */
[----:B------:R-:W2:Y:S04]  /*5a0e0*/  LDL.LU.64 R228, [R1+0x388] ;  /* 0x0003880001e47983 */ /* 0x000ea80000300a00 */
[----:B------:R-:W2:Y:S04]  /*5a0f0*/  LDL.LU.64 R232, [R1+0x380] ;  /* 0x0003800001e87983 */ /* 0x000ea80000300a00 */
[----:B------:R-:W-:Y:S04]  /*5a100*/  STL.64 [R1+0x1678], R238 ;  /* 0x001678ee01007387 */ /* 0x000fe80000100a00 */
[----:B------:R1:W-:Y:S04]  /*5a110*/  STL.64 [R1+0x1670], R234 ;  /* 0x001670ea01007387 */ /* 0x0003e80000100a00 */
[----:B-1----:R-:W2:Y:S04]  /*5a120*/  LDL.LU.64 R230, [R1+0x348] ;  /* 0x0003480001e67983 */ /* 0x002ea80000300a00 */
[----:B------:R1:W-:Y:S01]  /*5a130*/  LDGSTS.E [R227+-0x50200], [R234.64], !P2 ;  /* 0xafe00000eae37fae */ /* 0x0003e2000d121844 */
[----:B------:R-:W-:Y:S01]  /*5a140*/  IMAD.WIDE R224, R2, 0x4, R224 ;  /* 0x0000000402e07825 */ /* 0x000fe200078e02e0 */
[----:B------:R-:W-:-:S04]  /*5a150*/  ISETP.GE.U32.AND P2, PT, R226, 0x7ffffdad, PT ;  /* 0x7ffffdade200780c */ /* 0x000fc80003f46070 */
[----:B------:R1:W-:Y:S04]  /*5a160*/  STL.64 [R1+0x1668], R224 ;  /* 0x001668e001007387 */ /* 0x0003e80000100a00 */
[----:B-1----:R-:W2:Y:S01]  /*5a170*/  LDL.LU.64 R226, [R1+0x340] ;  /* 0x0003400001e27983 */ /* 0x002ea20000300a00 */
[----:B------:R-:W-:-:S03]  /*5a180*/  IADD3 R234, R240, 0x200000, RZ ;  /* 0x00200000f0ea7810 */ /* 0x000fc60007ffe0ff */
[----:B------:R1:W-:Y:S02]  /*5a190*/  LDGSTS.E [R0+-0x4f400], [R224.64], !P6 ;  /* 0xb0c00000e0007fae */ /* 0x0003e4000f121844 */
[----:B-1----:R-:W-:Y:S02]  /*5a1a0*/  IADD3 R225, R252, -0x1cc, RZ ;  /* 0xfffffe34fce17810 */ /* 0x002fe40007ffe0ff */
[----:B------:R-:W-:Y:S01]  /*5a1b0*/  IADD3 R224, R240, 0x200000, RZ ;  /* 0x00200000f0e07810 */ /* 0x000fe20007ffe0ff */
[----:B---3--:R-:W-:-:S05]  /*5a1c0*/  IMAD.WIDE R244, R2, 0x4, R222 ;  /* 0x0000000402f47825 */ /* 0x008fca00078e02de */
[----:B------:R-:W-:Y:S01]  /*5a1d0*/  STL.64 [R1+0x1660], R244 ;  /* 0x001660f401007387 */ /* 0x000fe20000100a00 */
[----:B----4-:R-:W-:-:S03]  /*5a1e0*/  IMAD.WIDE R238, R2, 0x4, R220 ;  /* 0x0000000402ee7825 */ /* 0x010fc600078e02dc */
[----:B------:R-:W3:Y:S04]  /*5a1f0*/  LDL.LU.64 R222, [R1+0x308] ;  /* 0x0003080001de7983 */ /* 0x000ee80000300a00 */
[----:B------:R-:W4:Y:S01]  /*5a200*/  LDL.LU.64 R220, [R1+0x300] ;  /* 0x0003000001dc7983 */ /* 0x000f220000300a00 */
[----:B------:R-:W-:-:S03]  /*5a210*/  IMAD.WIDE R236, R2, 0x4, R236 ;  /* 0x0000000402ec7825 */ /* 0x000fc600078e02ec */
[----:B------:R1:W-:Y:S04]  /*5a220*/  STL.64 [R1+0x1658], R238 ;  /* 0x001658ee01007387 */ /* 0x0003e80000100a00 */
[----:B------:R1:W-:Y:S01]  /*5a230*/  LDGSTS.E [R234+-0x4f200], [R244.64], !P6 ;  /* 0xb0e00000f4ea7fae */ /* 0x0003e2000f121844 */
[----:B------:R-:W-:-:S03]  /*5a240*/  ISETP.GE.U32.AND P6, PT, R225, 0x7ffffdb5, PT ;  /* 0x7ffffdb5e100780c */ /* 0x000fc60003fc6070 */
[----:B------:R1:W-:Y:S04]  /*5a250*/  STL.64 [R1+0x1650], R236 ;  /* 0x001650ec01007387 */ /* 0x0003e80000100a00 */
[----:B------:R1:W-:Y:S04]  /*5a260*/  LDGSTS.E [R224+-0x4e400], [R238.64], !P0 ;  /* 0xb1c00000eee07fae */ /* 0x0003e8000c121844 */
[----:B------:R2:W-:Y:S04]  /*5a270*/  LDGSTS.E [R0+-0x4e200], [R236.64], !P0 ;  /* 0xb1e00000ec007fae */ /* 0x0005e8000c121844 */
[----:B-1----:R-:W4:Y:S01]  /*5a280*/  LDL.LU.64 R224, [R1+0x2c8] ;  /* 0x0002c80001e07983 */ /* 0x002f220000300a00 */
[----:B------:R-:W-:-:S04]  /*5a290*/  IADD3 R234, R252, -0x1d0, RZ ;  /* 0xfffffe30fcea7810 */ /* 0x000fc80007ffe0ff */
[----:B------:R-:W-:Y:S02]  /*5a2a0*/  ISETP.GE.U32.AND P0, PT, R234, 0x7ffffdb1, PT ;  /* 0x7ffffdb1ea00780c */ /* 0x000fe40003f06070 */
[C---:B------:R-:W-:Y:S02]  /*5a2b0*/  IADD3 R239, R240.reuse, 0x200000, RZ ;  /* 0x00200000f0ef7810 */ /* 0x040fe40007ffe0ff */
[C---:B------:R-:W-:Y:S02]  /*5a2c0*/  IADD3 R238, R240.reuse, 0x200000, RZ ;  /* 0x00200000f0ee7810 */ /* 0x040fe40007ffe0ff */
[----:B------:R-:W-:Y:S02]  /*5a2d0*/  IADD3 R234, R240, 0x200000, RZ ;  /* 0x00200000f0ea7810 */ /* 0x000fe40007ffe0ff */
[----:B------:R-:W-:Y:S01]  /*5a2e0*/  IADD3 R235, R252, -0x1d8, RZ ;  /* 0xfffffe28fceb7810 */ /* 0x000fe20007ffe0ff */
[C---:B--2---:R-:W-:Y:S02]  /*5a2f0*/  IMAD.WIDE R250, R2.reuse, 0x4, R228 ;  /* 0x0000000402fa7825 */ /* 0x044fe400078e02e4 */
[----:B------:R-:W2:Y:S02]  /*5a300*/  LDL.LU.64 R228, [R1+0x2c0] ;  /* 0x0002c00001e47983 */ /* 0x000ea40000300a00 */
[----:B------:R-:W-:-:S02]  /*5a310*/  IMAD.WIDE R244, R2, 0x4, R232 ;  /* 0x0000000402f47825 */ /* 0x000fc400078e02e8 */
[----:B------:R-:W2:Y:S04]  /*5a320*/  LDL.LU.64 R232, [R1+0x288] ;  /* 0x0002880001e87983 */ /* 0x000ea80000300a00 */
[----:B------:R-:W-:Y:S04]  /*5a330*/  STL.64 [R1+0x1648], R250 ;  /* 0x001648fa01007387 */ /* 0x000fe80000100a00 */
[----:B------:R-:W-:Y:S01]  /*5a340*/  STL.64 [R1+0x1640], R244 ;  /* 0x001640f401007387 */ /* 0x000fe20000100a00 */
[----:B------:R-:W-:-:S03]  /*5a350*/  IMAD.WIDE R236, R2, 0x4, R230 ;  /* 0x0000000402ec7825 */ /* 0x000fc600078e02e6 */
[----:B------:R-:W2:Y:S04]  /*5a360*/  LDL.LU.64 R230, [R1+0x280] ;  /* 0x0002800001e67983 */ /* 0x000ea80000300a00 */
[----:B------:R3:W-:Y:S04]  /*5a370*/  LDGSTS.E [R239+-0x4d400], [R250.64], !P6 ;  /* 0xb2c00000faef7fae */ /* 0x0007e8000f121844 */
[----:B------:R3:W-:Y:S01]  /*5a380*/  LDGSTS.E [R238+-0x4d200], [R244.64], !P6 ;  /* 0xb2e00000f4ee7fae */ /* 0x0007e2000f121844 */
[----:B------:R-:W-:Y:S01]  /*5a390*/  ISETP.GE.U32.AND P6, PT, R235, 0x7ffffda9, PT ;  /* 0x7ffffda9eb00780c */ /* 0x000fe20003fc6070 */
[----:B------:R-:W-:-:S02]  /*5a3a0*/  IMAD.WIDE R226, R2, 0x4, R226 ;  /* 0x0000000402e27825 */ /* 0x000fc400078e02e2 */
[----:B------:R1:W-:Y:S04]  /*5a3b0*/  STL.64 [R1+0x1638], R236 ;  /* 0x001638ec01007387 */ /* 0x0003e80000100a00 */
[----:B------:R1:W-:Y:S04]  /*5a3c0*/  LDGSTS.E [R234+-0x4c400], [R236.64], !P0 ;  /* 0xb3c00000ecea7fae */ /* 0x0003e8000c121844 */
[----:B------:R3:W-:Y:S04]  /*5a3d0*/  STL.64 [R1+0x1630], R226 ;  /* 0x001630e201007387 */ /* 0x0007e80000100a00 */
[----:B------:R3:W-:Y:S01]  /*5a3e0*/  LDGSTS.E [R0+-0x4c200], [R226.64], !P0 ;  /* 0xb3e00000e2007fae */ /* 0x0007e2000c121844 */
[----:B-1----:R-:W-:-:S02]  /*5a3f0*/  IADD3 R237, R252, -0x1dc, RZ ;  /* 0xfffffe24fced7810 */ /* 0x002fc40007ffe0ff */
[----:B------:R-:W-:Y:S02]  /*5a400*/  IADD3 R236, R240, 0x200000, RZ ;  /* 0x00200000f0ec7810 */ /* 0x000fe40007ffe0ff */
[----:B------:R-:W-:Y:S01]  /*5a410*/  ISETP.GE.U32.AND P0, PT, R237, 0x7ffffda5, PT ;  /* 0x7ffffda5ed00780c */ /* 0x000fe20003f06070 */
[----:B---3--:R-:W-:-:S04]  /*5a420*/  IMAD.WIDE R238, R2, 0x4, R222 ;  /* 0x0000000402ee7825 */ /* 0x008fc800078e02de */
[C---:B----4-:R-:W-:Y:S01]  /*5a430*/  IMAD.WIDE R234, R2.reuse, 0x4, R220 ;  /* 0x0000000402ea7825 */ /* 0x050fe200078e02dc */
[----:B------:R1:W-:Y:S04]  /*5a440*/  LDGSTS.E [R236+-0x4b400], [R238.64], !P2 ;  /* 0xb4c00000eeec7fae */ /* 0x0003e8000d121844 */
[----:B------:R-:W3:Y:S04]  /*5a450*/  LDL.LU.64 R220, [R1+0x248] ;  /* 0x0002480001dc7983 */ /* 0x000ee80000300a00 */
[----:B------:R-:W4:Y:S04]  /*5a460*/  LDL.LU.64 R222, [R1+0x240] ;  /* 0x0002400001de7983 */ /* 0x000f280000300a00 */
[----:B------:R-:W-:Y:S04]  /*5a470*/  STL.64 [R1+0x1628], R238 ;  /* 0x001628ee01007387 */ /* 0x000fe80000100a00 */
[----:B------:R-:W-:Y:S01]  /*5a480*/  STL.64 [R1+0x1620], R234 ;  /* 0x001620ea01007387 */ /* 0x000fe20000100a00 */
[----:B------:R-:W-:-:S05]  /*5a490*/  IMAD.WIDE R224, R2, 0x4, R224 ;  /* 0x0000000402e07825 */ /* 0x000fca00078e02e0 */
[----:B------:R1:W-:Y:S04]  /*5a4a0*/  STL.64 [R1+0x1618], R224 ;  /* 0x001618e001007387 */ /* 0x0003e80000100a00 */
[----:B------:R-:W4:Y:S04]  /*5a4b0*/  LDL.LU.64 R250, [R1+0x208] ;  /* 0x0002080001fa7983 */ /* 0x000f280000300a00 */
[----:B-1----:R-:W4:Y:S01]  /*5a4c0*/  LDL.LU.64 R236, [R1+0x200] ;  /* 0x0002000001ec7983 */ /* 0x002f220000300a00 */
[----:B------:R-:W-:Y:S02]  /*5a4d0*/  IADD3 R227, R240, 0x200000, RZ ;  /* 0x00200000f0e37810 */ /* 0x000fe40007ffe0ff */
[----:B------:R-:W-:-:S03]  /*5a4e0*/  IADD3 R226, R252, -0x1ec, RZ ;  /* 0xfffffe14fce27810 */ /* 0x000fc60007ffe0ff */
[----:B------:R1:W-:Y:S04]  /*5a4f0*/  LDGSTS.E [R227+-0x4b200], [R234.64], !P2 ;  /* 0xb4e00000eae37fae */ /* 0x0003e8000d121844 */
[----:B------:R1:W-:Y:S01]  /*5a500*/  LDGSTS.E [R0+-0x4a400], [R224.64], !P6 ;  /* 0xb5c00000e0007fae */ /* 0x0003e2000f121844 */
[----:B------:R-:W-:Y:S02]  /*5a510*/  ISETP.GE.U32.AND P2, PT, R226, 0x7ffffd95, PT ;  /* 0x7ffffd95e200780c */ /* 0x000fe40003f46070 */
[C---:B------:R-:W-:Y:S02]  /*5a520*/  IADD3 R226, R240.reuse, 0x200000, RZ ;  /* 0x00200000f0e27810 */ /* 0x040fe40007ffe0ff */
[----:B-1----:R-:W-:Y:S02]  /*5a530*/  IADD3 R224, R240, 0x200000, RZ ;  /* 0x00200000f0e07810 */ /* 0x002fe40007ffe0ff */
[----:B------:R-:W-:-:S02]  /*5a540*/  IADD3 R227, R252, -0x1e0, RZ ;  /* 0xfffffe20fce37810 */ /* 0x000fc40007ffe0ff */
[----:B------:R-:W-:Y:S01]  /*5a550*/  IADD3 R238, R240, 0x200000, RZ ;  /* 0x00200000f0ee7810 */ /* 0x000fe20007ffe0ff */
[----:B--2---:R-:W-:-:S04]  /*5a560*/  IMAD.WIDE R228, R2, 0x4, R228 ;  /* 0x0000000402e47825 */ /* 0x004fc800078e02e4 */
[----:B------:R-:W-:Y:S01]  /*5a570*/  IMAD.WIDE R234, R2, 0x4, R232 ;  /* 0x0000000402ea7825 */ /* 0x000fe200078e02e8 */
[----:B------:R1:W-:Y:S04]  /*5a580*/  STL.64 [R1+0x1610], R228 ;  /* 0x001610e401007387 */ /* 0x0003e80000100a00 */
[----:B------:R2:W-:Y:S01]  /*5a590*/  LDGSTS.E [R224+-0x4a200], [R228.64], !P6 ;  /* 0xb5e00000e4e07fae */ /* 0x0005e2000f121844 */
[----:B------:R-:W-:-:S03]  /*5a5a0*/  ISETP.GE.U32.AND P6, PT, R227, 0x7ffffda1, PT ;  /* 0x7ffffda1e300780c */ /* 0x000fc60003fc6070 */
[----:B------:R1:W-:Y:S01]  /*5a5b0*/  LDGSTS.E [R226+-0x49400], [R234.64], !P0 ;  /* 0xb6c00000eae27fae */ /* 0x0003e2000c121844 */
[----:B------:R-:W-:-:S03]  /*5a5c0*/  IMAD.WIDE R232, R2, 0x4, R230 ;  /* 0x0000000402e87825 */ /* 0x000fc600078e02e6 */
[----:B--2---:R-:W2:Y:S04]  /*5a5d0*/  LDL.LU.64 R224, [R1+0x1c8] ;  /* 0x0001c80001e07983 */ /* 0x004ea80000300a00 */
[----:B------:R1:W-:Y:S04]  /*5a5e0*/  STL.64 [R1+0x1608], R234 ;  /* 0x001608ea01007387 */ /* 0x0003e80000100a00 */
[----:B------:R-:W2:Y:S04]  /*5a5f0*/  LDL.LU.64 R244, [R1+0x1c0] ;  /* 0x0001c00001f47983 */ /* 0x000ea80000300a00 */
[----:B------:R1:W-:Y:S04]  /*5a600*/  STL.64 [R1+0x1600], R232 ;  /* 0x001600e801007387 */ /* 0x0003e80000100a00 */
[----:B-1----:R-:W2:Y:S04]  /*5a610*/  LDL.LU.64 R228, [R1+0x188] ;  /* 0x0001880001e47983 */ /* 0x002ea80000300a00 */
[----:B------:R-:W2:Y:S01]  /*5a620*/  LDL.LU.64 R226, [R1+0x180] ;  /* 0x0001800001e27983 */ /* 0x000ea20000300a00 */
[----:B------:R-:W-:-:S03]  /*5a630*/  IADD3 R230, R252, -0x1e4, RZ ;  /* 0xfffffe1cfce67810 */ /* 0x000fc60007ffe0ff */
[----:B------:R1:W-:Y:S01]  /*5a640*/  LDGSTS.E [R0+-0x49200], [R232.64], !P0 ;  /* 0xb6e00000e8007fae */ /* 0x0003e2000c121844 */
[----:B------:R-:W-:-:S03]  /*5a650*/  ISETP.GE.U32.AND P0, PT, R230, 0x7ffffd9d, PT ;  /* 0x7ffffd9de600780c */ /* 0x000fc60003f06070 */
[----:B------:R-:W2:Y:S04]  /*5a660*/  LDL.LU.64 R234, [R1+0x148] ;  /* 0x0001480001ea7983 */ /* 0x000ea80000300a00 */
[----:B------:R-:W2:Y:S01]  /*5a670*/  LDL.LU.64 R230, [R1+0x140] ;  /* 0x0001400001e67983 */ /* 0x000ea20000300a00 */
[C---:B-1----:R-:W-:Y:S02]  /*5a680*/  IADD3 R233, R240.reuse, 0x200000, RZ ;  /* 0x00200000f0e97810 */ /* 0x042fe40007ffe0ff */
[----:B------:R-:W-:Y:S01]  /*5a690*/  IADD3 R232, R240, 0x200000, RZ ;  /* 0x00200000f0e87810 */ /* 0x000fe20007ffe0ff */
[----:B---3--:R-:W-:-:S04]  /*5a6a0*/  IMAD.WIDE R220, R2, 0x4, R220 ;  /* 0x0000000402dc7825 */ /* 0x008fc800078e02dc */
[C---:B----4-:R-:W-:Y:S01]  /*5a6b0*/  IMAD.WIDE R222, R2.reuse, 0x4, R222 ;  /* 0x0000000402de7825 */ /* 0x050fe200078e02de */
[----:B------:R1:W-:Y:S04]  /*5a6c0*/  STL.64 [R1+0x15f8], R220 ;  /* 0x0015f8dc01007387 */ /* 0x0003e80000100a00 */
[----:B------:R3:W-:Y:S04]  /*5a6d0*/  STL.64 [R1+0x15f0], R222 ;  /* 0x0015f0de01007387 */ /* 0x0007e80000100a00 */
[----:B------:R1:W-:Y:S04]  /*5a6e0*/  LDGSTS.E [R238+-0x48400], [R220.64], !P6 ;  /* 0xb7c00000dcee7fae */ /* 0x0003e8000f121844 */
[----:B------:R3:W-:Y:S04]  /*5a6f0*/  LDGSTS.E [R233+-0x48200], [R222.64], !P6 ;  /* 0xb7e00000dee97fae */ /* 0x0007e8000f121844 */
[----:B-1----:R-:W4:Y:S04]  /*5a700*/  LDL.LU.64 R220, [R1+0x3df8] ;  /* 0x003df80001dc7983 */ /* 0x002f280000300a00 */
[----:B------:R-:W4:Y:S01]  /*5a710*/  LDL.LU.64 R238, [R1+0x108] ;  /* 0x0001080001ee7983 */ /* 0x000f220000300a00 */
[----:B------:R-:W-:-:S04]  /*5a720*/  IMAD.WIDE R250, R2, 0x4, R250 ;  /* 0x0000000402fa7825 */ /* 0x000fc800078e02fa */
[----:B------:R-:W-:Y:S01]  /*5a730*/  IMAD.WIDE R236, R2, 0x4, R236 ;  /* 0x0000000402ec7825 */ /* 0x000fe200078e02ec */
[----:B------:R-:W-:Y:S04]  /*5a740*/  STL.64 [R1+0x15e8], R250 ;  /* 0x0015e8fa01007387 */ /* 0x000fe80000100a00 */
[----:B---3--:R-:W4:Y:S04]  /*5a750*/  LDL.LU.64 R222, [R1+0x3df0] ;  /* 0x003df00001de7983 */ /* 0x008f280000300a00 */
[----:B------:R1:W-:Y:S04]  /*5a760*/  LDGSTS.E [R232+-0x47400], [R250.64], !P0 ;  /* 0xb8c00000fae87fae */ /* 0x0003e8000c121844 */
[----:B------:R1:W-:Y:S04]  /*5a770*/  STL.64 [R1+0x15e0], R236 ;  /* 0x0015e0ec01007387 */ /* 0x0003e80000100a00 */
[----:B------:R1:W-:Y:S04]  /*5a780*/  LDGSTS.E [R0+-0x47200], [R236.64], !P0 ;  /* 0xb8e00000ec007fae */ /* 0x0003e8000c121844 */
[----:B-1----:R-:W4:Y:S01]  /*5a790*/  LDL.LU.64 R236, [R1+0x100] ;  /* 0x0001000001ec7983 */ /* 0x002f220000300a00 */
[----:B------:R-:W-:-:S04]  /*5a7a0*/  IADD3 R2, R252, -0x1e8, RZ ;  /* 0xfffffe18fc027810 */ /* 0x000fc80007ffe0ff */
[----:B------:R-:W-:Y:S01]  /*5a7b0*/  ISETP.GE.U32.AND P6, PT, R2, 0x7ffffd99, PT ;  /* 0x7ffffd990200780c */ /* 0x000fe20003fc6070 */
[----:B------:R-:W-:Y:S01]  /*5a7c0*/  IMAD.MOV.U32 R2, RZ, RZ, c[0x0][0x188] ;  /* 0x00006200ff027624 */ /* 0x000fe200078e00ff */
[----:B------:R-:W-:-:S03]  /*5a7d0*/  IADD3 R233, R252, -0x180, RZ ;  /* 0xfffffe80fce97810 */ /* 0x000fc60007ffe0ff */
[----:B------:R-:W-:Y:S01]  /*5a7e0*/  IMAD.SHL.U32 R2, R2, 0x80, RZ ;  /* 0x0000008002027824 */ /* 0x000fe200078e00ff */
[----:B------:R-:W-:Y:S02]  /*5a7f0*/  ISETP.GE.AND P0, PT, R3, R233, PT ;  /* 0x000000e90300720c */ /* 0x000fe40003f06270 */
[C---:B------:R-:W-:Y:S02]  /*5a800*/  IADD3 R250, R240.reuse, 0x200000, RZ ;  /* 0x00200000f0fa7810 */ /* 0x040fe40007ffe0ff */
[C---:B------:R-:W-:Y:S02]  /*5a810*/  IADD3 R233, R240.reuse, 0x200000, RZ ;  /* 0x00200000f0e97810 */ /* 0x040fe40007ffe0ff */
[----:B------:R-:W-:Y:S02]  /*5a820*/  IADD3 R3, R240, 0x200000, RZ ;  /* 0x00200000f0037810 */ /* 0x000fe40007ffe0ff */
[----:B------:R-:W-:Y:S01]  /*5a830*/  IADD3 R232, R252, -0x201, RZ ;  /* 0xfffffdfffce87810 */ /* 0x000fe20007ffe0ff */
[----:B--2---:R-:W-:-:S04]  /*5a840*/  IMAD.WIDE R224, R2, 0x4, R224 ;  /* 0x0000000402e07825 */ /* 0x004fc800078e02e0 */
[C---:B------:R-:W-:Y:S01]  /*5a850*/  IMAD.WIDE R244, R2.reuse, 0x4, R244 ;  /* 0x0000000402f47825 */ /* 0x040fe200078e02f4 */
[----:B------:R1:W-:Y:S04]  /*5a860*/  STL.64 [R1+0x15d8], R224 ;  /* 0x0015d8e001007387 */ /* 0x0003e80000100a00 */
[----:B------:R-:W-:Y:S01]  /*5a870*/  STL.64 [R1+0x15d0], R244 ;  /* 0x0015d0f401007387 */ /* 0x000fe20000100a00 */
[----:B------:R-:W-:-:S03]  /*5a880*/  IMAD.WIDE R228, R2, 0x4, R228 ;  /* 0x0000000402e47825 */ /* 0x000fc600078e02e4 */
[----:B------:R1:W-:Y:S01]  /*5a890*/  LDGSTS.E [R250+-0x46400], [R224.64], !P6 ;  /* 0xb9c00000e0fa7fae */ /* 0x0003e2000f121844 */
[----:B------:R-:W-:-:S03]  /*5a8a0*/  IMAD.WIDE R226, R2, 0x4, R226 ;  /* 0x0000000402e27825 */ /* 0x000fc600078e02e2 */
[----:B------:R2:W-:Y:S04]  /*5a8b0*/  LDGSTS.E [R233+-0x46200], [R244.64], !P6 ;  /* 0xb9e00000f4e97fae */ /* 0x0005e8000f121844 */
[----:B------:R2:W-:Y:S04]  /*5a8c0*/  LDGSTS.E [R3+-0x45400], [R228.64], !P2 ;  /* 0xbac00000e4037fae */ /* 0x0005e8000d121844 */
[----:B-1----:R-:W3:Y:S04]  /*5a8d0*/  LDL.LU.64 R224, [R1+0x3de8] ;  /* 0x003de80001e07983 */ /* 0x002ee80000300a00 */
[----:B------:R-:W-:Y:S04]  /*5a8e0*/  STL.64 [R1+0x15c8], R228 ;  /* 0x0015c8e401007387 */ /* 0x000fe80000100a00 */
[----:B------:R1:W-:Y:S04]  /*5a8f0*/  STL.64 [R1+0x15c0], R226 ;  /* 0x0015c0e201007387 */ /* 0x0003e80000100a00 */
[----:B------:R1:W-:Y:S04]  /*5a900*/  LDGSTS.E [R0+-0x45200], [R226.64], !P2 ;  /* 0xbae00000e2007fae */ /* 0x0003e8000d121844 */
[----:B-1----:R-:W3:Y:S04]  /*5a910*/  LDL.LU.64 R226, [R1+0xc8] ;  /* 0x0000c80001e27983 */ /* 0x002ee80000300a00 */
[----:B--2---:R-:W2:Y:S01]  /*5a920*/  LDL.LU.64 R228, [R1+0xc0] ;  /* 0x0000c00001e47983 */ /* 0x004ea20000300a00 */
[----:B------:R-:W-:Y:S01]  /*5a930*/  ISETP.GE.U32.AND P6, PT, R232, 0x7ffffd80, PT ;  /* 0x7ffffd80e800780c */ /* 0x000fe20003fc6070 */
[----:B------:R-:W-:Y:S01]  /*5a940*/  IMAD.WIDE R234, R2, 0x4, R234 ;  /* 0x0000000402ea7825 */ /* 0x000fe200078e02ea */
[----:B------:R-:W-:-:S03]  /*5a950*/  IADD3 R232, R240, 0x200000, RZ ;  /* 0x00200000f0e87810 */ /* 0x000fc60007ffe0ff */
[C---:B------:R-:W-:Y:S01]  /*5a960*/  IMAD.WIDE R230, R2.reuse, 0x4, R230 ;  /* 0x0000000402e67825 */ /* 0x040fe200078e02e6 */
[----:B------:R-:W-:Y:S04]  /*5a970*/  STL.64 [R1+0x15b8], R234 ;  /* 0x0015b8ea01007387 */ /* 0x000fe80000100a00 */
[----:B------:R1:W-:Y:S04]  /*5a980*/  LDGSTS.E [R232+-0x44400], [R234.64], !P5 ;  /* 0xbbc00000eae87fae */ /* 0x0003e8000e921844 */
[----:B------:R1:W-:Y:S04]  /*5a990*/  STL.64 [R1+0x15b0], R230 ;  /* 0x0015b0e601007387 */ /* 0x0003e80000100a00 */
[----:B------:R1:W-:Y:S04]  /*5a9a0*/  LDGSTS.E [R3+-0x44200], [R230.64], !P5 ;  /* 0xbbe00000e6037fae */ /* 0x0003e8000e921844 */
[----:B-1----:R-:W2:Y:S01]  /*5a9b0*/  LDL.LU.64 R230, [R1+0x88] ;  /* 0x0000880001e67983 */ /* 0x002ea20000300a00 */
[----:B----4-:R-:W-:-:S05]  /*5a9c0*/  IMAD.WIDE R250, R2, 0x4, R238 ;  /* 0x0000000402fa7825 */ /* 0x010fca00078e02ee */
[----:B------:R1:W-:Y:S04]  /*5a9d0*/  STL.64 [R1+0x15a0], R250 ;  /* 0x0015a0fa01007387 */ /* 0x0003e80000100a00 */
[----:B------:R-:W4:Y:S04]  /*5a9e0*/  LDL.LU.64 R232, [R1+0x80] ;  /* 0x0000800001e87983 */ /* 0x000f280000300a00 */
[----:B------:R-:W4:Y:S01]  /*5a9f0*/  LDL.LU.64 R234, [R1+0x48] ;  /* 0x0000480001ea7983 */ /* 0x000f220000300a00 */
[----:B------:R-:W-:-:S03]  /*5aa00*/  IMAD.WIDE R244, R2, 0x4, R236 ;  /* 0x0000000402f47825 */ /* 0x000fc600078e02ec */
[----:B------:R-:W4:Y:S01]  /*5aa10*/  LDL.LU.64 R236, [R1+0x40] ;  /* 0x0000400001ec7983 */ /* 0x000f220000300a00 */
[----:B------:R-:W-:Y:S02]  /*5aa20*/  IADD3 R0, R252, -0x205, RZ ;  /* 0xfffffdfbfc007810 */ /* 0x000fe40007ffe0ff */
[----:B------:R-:W-:Y:S02]  /*5aa30*/  IADD3 R238, R240, 0x200000, RZ ;  /* 0x00200000f0ee7810 */ /* 0x000fe40007ffe0ff */
[----:B------:R-:W-:Y:S02]  /*5aa40*/  ISETP.GE.U32.AND P2, PT, R0, 0x7ffffd7c, PT ;  /* 0x7ffffd7c0000780c */ /* 0x000fe40003f46070 */
[----:B------:R-:W-:Y:S02]  /*5aa50*/  IADD3 R0, R240, 0x200000, RZ ;  /* 0x00200000f0007810 */ /* 0x000fe40007ffe0ff */
[C---:B------:R-:W-:Y:S01]  /*5aa60*/  IADD3 R239, R252.reuse, 0x7f, RZ ;  /* 0x0000007ffcef7810 */ /* 0x040fe20007ffe0ff */
[----:B------:R1:W-:Y:S03]  /*5aa70*/  STL.64 [R1+0x1590], R244 ;  /* 0x001590f401007387 */ /* 0x0003e60000100a00 */
[----:B------:R-:W-:Y:S01]  /*5aa80*/  ISETP.GT.AND P5, PT, R239, 0x1ff, PT ;  /* 0x000001ffef00780c */ /* 0x000fe20003fa4270 */
[----:B------:R1:W-:Y:S04]  /*5aa90*/  LDGSTS.E [R0+-0x43400], [R250.64], !P1 ;  /* 0xbcc00000fa007fae */ /* 0x0003e8000c921844 */
[----:B------:R1:W-:Y:S04]  /*5aaa0*/  LDGSTS.E [R238+-0x43200], [R244.64], !P1 ;  /* 0xbce00000f4ee7fae */ /* 0x0003e8000c921844 */
[----:B-1----:R-:W4:Y:S04]  /*5aab0*/  LDL.LU.64 R238, [R1+0x38] ;  /* 0x0000380001ee7983 */ /* 0x002f280000300a00 */
[----:B------:R-:W4:Y:S04]  /*5aac0*/  LDL.LU.64 R250, [R1+0x20] ;  /* 0x0000200001fa7983 */ /* 0x000f280000300a00 */
[----:B------:R-:W4:Y:S01]  /*5aad0*/  LDL.LU.64 R244, [R1+0x8] ;  /* 0x0000080001f47983 */ /* 0x000f220000300a00 */
[----:B------:R-:W-:-:S02]  /*5aae0*/  IADD3 R3, R252, -0x209, RZ ;  /* 0xfffffdf7fc037810 */ /* 0x000fc40007ffe0ff */
[----:B------:R-:W-:Y:S02]  /*5aaf0*/  SEL R0, RZ, 0x4, P0 ;  /* 0x00000004ff007807 */ /* 0x000fe40000000000 */
[----:B------:R-:W-:Y:S02]  /*5ab00*/  ISETP.GE.U32.AND P0, PT, R3, 0x7ffffd78, PT ;  /* 0x7ffffd780300780c */ /* 0x000fe40003f06070 */
[----:B------:R-:W-:Y:S02]  /*5ab10*/  IADD3 R3, R252, -0x20d, RZ ;  /* 0xfffffdf3fc037810 */ /* 0x000fe40007ffe0ff */
[----:B------:R-:W-:Y:S02]  /*5ab20*/  SEL R0, R0, RZ, P5 ;  /* 0x000000ff00007207 */ /* 0x000fe40002800000 */
[----:B------:R-:W-:Y:S02]  /*5ab30*/  ISETP.GE.U32.AND P5, PT, R3, 0x7ffffd74, PT ;  /* 0x7ffffd740300780c */ /* 0x000fe40003fa6070 */
[----:B------:R-:W-:-:S02]  /*5ab40*/  IADD3 R3, R252, -0x200, RZ ;  /* 0xfffffe00fc037810 */ /* 0x000fc40007ffe0ff */
[----:B------:R-:W-:Y:S02]  /*5ab50*/  ISETP.NE.U32.AND P1, PT, R0, RZ, PT ;  /* 0x000000ff0000720c */ /* 0x000fe40003f25070 */
[----:B------:R-:W1:Y:S01]  /*5ab60*/  S2R R0, SR_TID.X ;  /* 0x0000000000007919 */ /* 0x000e620000002100 */
[----:B------:R-:W-:Y:S02]  /*5ab70*/  IADD3 R240, R240, 0x200000, RZ ;  /* 0x00200000f0f07810 */ /* 0x000fe40007ffe0ff */
[----:B-1----:R-:W-:-:S05]  /*5ab80*/  LOP3.LUT R0, R0, 0x7f, RZ, 0xc0, !PT ;  /* 0x0000007f00007812 */ /* 0x002fca00078ec0ff */
[----:B------:R-:W-:-:S05]  /*5ab90*/  IMAD.SHL.U32 R0, R0, 0x4, RZ ;  /* 0x0000000400007824 */ /* 0x000fca00078e00ff */
[----:B------:R-:W-:Y:S01]  /*5aba0*/  LOP3.LUT R0, R0, 0x60, RZ, 0x3c, !PT ;  /* 0x0000006000007812 */ /* 0x000fe200078e3cff */
[----:B---3--:R-:W-:-:S04]  /*5abb0*/  IMAD.WIDE R226, R2, 0x4, R226 ;  /* 0x0000000402e27825 */ /* 0x008fc800078e02e2 */
[----:B--2---:R-:W-:Y:S02]  /*5abc0*/  IMAD.WIDE R228, R2, 0x4, R228 ;  /* 0x0000000402e47825 */ /* 0x004fe400078e02e4 */
[----:B------:R-:W1:Y:S02]  /*5abd0*/  S2R R2, SR_TID.X ;  /* 0x0000000000027919 */ /* 0x000e640000002100 */
[----:B-1----:R-:W-:-:S04]  /*5abe0*/  LOP3.LUT R2, R2, 0x7f, RZ, 0xc0, !PT ;  /* 0x0000007f02027812 */ /* 0x002fc800078ec0ff */
[----:B------:R-:W-:-:S04]  /*5abf0*/  SHF.L.U32 R2, R2, 0x2, RZ ;  /* 0x0000000202027819 */ /* 0x000fc800000006ff */
[----:B------:R-:W-:-:S04]  /*5ac00*/  LOP3.LUT R2, R2, 0x60, RZ, 0x3c, !PT ;  /* 0x0000006002027812 */ /* 0x000fc800078e3cff */
[----:B------:R-:W-:-:S05]  /*5ac10*/  IADD3 R2, R2, 0x200000, RZ ;  /* 0x0020000002027810 */ /* 0x000fca0007ffe0ff */
[----:B------:R1:W-:Y:S04]  /*5ac20*/  LDGSTS.E [R2+-0x42400], [R226.64], !P4 ;  /* 0xbdc00000e2027fae */ /* 0x0003e8000e121844 */
[----:B------:R2:W-:Y:S01]  /*5ac30*/  LDGSTS.E [R240+-0x42200], [R228.64], !P4 ;  /* 0xbde00000e4f07fae */ /* 0x0005e2000e121844 */
[----:B-1----:R-:W-:-:S04]  /*5ac40*/  IMAD.MOV.U32 R2, RZ, RZ, c[0x0][0x188] ;  /* 0x00006200ff027624 */ /* 0x002fc800078e00ff */
[----:B------:R-:W-:-:S04]  /*5ac50*/  IMAD.SHL.U32 R2, R2, 0x80, RZ ;  /* 0x0000008002027824 */ /* 0x000fc800078e00ff */
[----:B------:R-:W-:-:S04]  /*5ac60*/  IMAD.WIDE R230, R2, 0x4, R230 ;  /* 0x0000000402e67825 */ /* 0x000fc800078e02e6 */
[----:B----4-:R-:W-:-:S04]  /*5ac70*/  IMAD.WIDE R232, R2, 0x4, R232 ;  /* 0x0000000402e87825 */ /* 0x010fc800078e02e8 */
[----:B------:R-:W-:-:S04]  /*5ac80*/  IMAD.WIDE R234, R2, 0x4, R234 ;  /* 0x0000000402ea7825 */ /* 0x000fc800078e02ea */
[----:B------:R-:W-:Y:S01]  /*5ac90*/  IMAD.WIDE R236, R2, 0x4, R236 ;  /* 0x0000000402ec7825 */ /* 0x000fe200078e02ec */
[----:B------:R-:W-:Y:S02]  /*5aca0*/  IADD3 R2, R252, -0x211, RZ ;  /* 0xfffffdeffc027810 */ /* 0x000fe40007ffe0ff */
[----:B------:R-:W1:Y:S01]  /*5acb0*/  S2R R252, SR_TID.X ;  /* 0x0000000000fc7919 */ /* 0x000e620000002100 */
[----:B------:R-:W-:Y:S02]  /*5acc0*/  ISETP.GE.U32.AND P4, PT, R3, 0x7ffffd81, PT ;  /* 0x7ffffd810300780c */ /* 0x000fe40003f86070 */
[----:B------:R-:W-:Y:S02]  /*5acd0*/  IADD3 R3, R0, 0x200000, RZ ;  /* 0x0020000000037810 */ /* 0x000fe40007ffe0ff */
[----:B-1----:R-:W-:-:S05]  /*5ace0*/  LOP3.LUT R252, R252, 0x7f, RZ, 0xc0, !PT ;  /* 0x0000007ffcfc7812 */ /* 0x002fca00078ec0ff */
[----:B------:R-:W-:-:S05]  /*5acf0*/  IMAD.SHL.U32 R252, R252, 0x4, RZ ;  /* 0x00000004fcfc7824 */ /* 0x000fca00078e00ff */
[----:B------:R-:W-:-:S04]  /*5ad00*/  LOP3.LUT R252, R252, 0x60, RZ, 0x3c, !PT ;  /* 0x00000060fcfc7812 */ /* 0x000fc800078e3cff */
[----:B------:R-:W-:-:S05]  /*5ad10*/  IADD3 R252, R252, 0x200000, RZ ;  /* 0x00200000fcfc7810 */ /* 0x000fca0007ffe0ff */
[----:B------:R1:W-:Y:S04]  /*5ad20*/  LDGSTS.E [R252+-0x41400], [R230.64], !P3 ;  /* 0xbec00000e6fc7fae */ /* 0x0003e8000d921844 */
[----:B------:R3:W-:Y:S01]  /*5ad30*/  LDGSTS.E [R3+-0x41200], [R232.64], !P3 ;  /* 0xbee00000e8037fae */ /* 0x0007e2000d921844 */
[C---:B--2---:R-:W-:Y:S02]  /*5ad40*/  IADD3 R240, R0.reuse, 0x200000, RZ ;  /* 0x0020000000f07810 */ /* 0x044fe40007ffe0ff */
[----:B------:R-:W-:Y:S02]  /*5ad50*/  IADD3 R0, R0, 0x200000, RZ ;  /* 0x0020000000007810 */ /* 0x000fe40007ffe0ff */
[----:B------:R-:W-:Y:S01]  /*5ad60*/  ISETP.GE.U32.AND P3, PT, R2, 0x7ffffd70, PT ;  /* 0x7ffffd700200780c */ /* 0x000fe20003f66070 */
[----:B------:R2:W-:Y:S01]  /*5ad70*/  LDGSTS.E [R240+-0x40400], [R234.64], !P4 ;  /* 0xbfc00000eaf07fae */ /* 0x0005e2000e121844 */
[----:B---3--:R-:W-:Y:S01]  /*5ad80*/  IMAD.MOV.U32 R3, RZ, RZ, c[0x0][0x18c] ;  /* 0x00006300ff037624 */ /* 0x008fe200078e00ff */
[----:B------:R-:W-:-:S02]  /*5ad90*/  IADD3 R2, R241, 0x100000, RZ ;  /* 0x00100000f1027810 */ /* 0x000fc40007ffe0ff */
[----:B------:R3:W-:Y:S01]  /*5ada0*/  LDGSTS.E [R0+-0x40200], [R236.64], !P4 ;  /* 0xbfe00000ec007fae */ /* 0x0007e2000e121844 */
[----:B------:R-:W-:Y:S01]  /*5adb0*/  IMAD.SHL.U32 R3, R3, 0x80, RZ ;  /* 0x0000008003037824 */ /* 0x000fe200078e00ff */
[----:B--2---:R-:W-:Y:S02]  /*5adc0*/  IADD3 R240, R241, 0x100000, RZ ;  /* 0x00100000f1f07810 */ /* 0x004fe40007ffe0ff */
[----:B------:R-:W0:Y:S01]  /*5add0*/  LDGDEPBAR ;  /* 0x00000000000079af */ /* 0x000e220000000000 */
[----:B------:R-:W-:-:S04]  /*5ade0*/  IMAD.WIDE R238, R3, 0x4, R238 ;  /* 0x0000000403ee7825 */ /* 0x000fc800078e02ee */
[----:B------:R-:W-:Y:S01]  /*5adf0*/  IMAD.WIDE R250, R3, 0x4, R250 ;  /* 0x0000000403fa7825 */ /* 0x000fe200078e02fa */
[----:B------:R2:W-:Y:S01]  /*5ae00*/  LDGSTS.E [R2+-0x40000], [R238.64], P1 ;  /* 0xc0000000ee027fae */ /* 0x0005e20008921844 */
[----:B---3--:R-:W-:-:S03]  /*5ae10*/  IADD3 R0, R241, 0x100000, RZ ;  /* 0x00100000f1007810 */ /* 0x008fc60007ffe0ff */
[----:B------:R3:W-:Y:S02]  /*5ae20*/  LDGSTS.E [R240+-0x3f000], [R250.64], P1 ;  /* 0xc1000000faf07fae */ /* 0x0007e40008921844 */
[C---:B---3-5:R-:W-:Y:S02]  /*5ae30*/  IMAD.WIDE R240, R3.reuse, 0x4, R248 ;  /* 0x0000000403f07825 */ /* 0x068fe400078e02f8 */
[----:B------:R-:W3:Y:S04]  /*5ae40*/  S2R R248, SR_TID.X ;  /* 0x0000000000f87919 */ /* 0x000ee80000002100 */
[----:B------:R-:W3:Y:S04]  /*5ae50*/  S2R R249, SR_TID.X ;  /* 0x0000000000f97919 */ /* 0x000ee80000002100 */
[----:B------:R1:W-:Y:S04]  /*5ae60*/  STL.64 [R1+0x1580], R226 ;  /* 0x001580e201007387 */ /* 0x0003e80000100a00 */
[----:B------:R2:W-:Y:S04]  /*5ae70*/  STL.64 [R1+0x1570], R228 ;  /* 0x001570e401007387 */ /* 0x0005e80000100a00 */
[----:B-1----:R-:W4:Y:S04]  /*5ae80*/  LDL.LU.64 R226, [R1+0x3de0] ;  /* 0x003de00001e27983 */ /* 0x002f280000300a00 */
[----:B--2---:R-:W2:Y:S04]  /*5ae90*/  LDL.LU.64 R228, [R1+0x3dd8] ;  /* 0x003dd80001e47983 */ /* 0x004ea80000300a00 */
[----:B------:R1:W-:Y:S04]  /*5aea0*/  STL.64 [R1+0x1560], R230 ;  /* 0x001560e601007387 */ /* 0x0003e80000100a00 */
[----:B------:R3:W-:Y:S04]  /*5aeb0*/  STL.64 [R1+0x1550], R232 ;  /* 0x001550e801007387 */ /* 0x0007e80000100a00 */
[----:B-1----:R-:W2:Y:S04]  /*5aec0*/  LDL.LU.64 R230, [R1+0x3dd0] ;  /* 0x003dd00001e67983 */ /* 0x002ea80000300a00 */
[----:B---3--:R-:W3:Y:S04]  /*5aed0*/  LDL.LU.64 R232, [R1+0x3dc8] ;  /* 0x003dc80001e87983 */ /* 0x008ee80000300a00 */
[----:B------:R1:W-:Y:S04]  /*5aee0*/  STL.64 [R1+0x1540], R234 ;  /* 0x001540ea01007387 */ /* 0x0003e80000100a00 */
[----:B------:R1:W-:Y:S04]  /*5aef0*/  STL.64 [R1+0x1530], R236 ;  /* 0x001530ec01007387 */ /* 0x0003e80000100a00 */
[----:B-1----:R-:W2:Y:S04]  /*5af00*/  LDL.LU.64 R234, [R1+0x3dc0] ;  /* 0x003dc00001ea7983 */ /* 0x002ea80000300a00 */
[----:B------:R-:W2:Y:S04]  /*5af10*/  LDL.LU.64 R236, [R1+0x3db8] ;  /* 0x003db80001ec7983 */ /* 0x000ea80000300a00 */
[----:B------:R1:W-:Y:S04]  /*5af20*/  STL.64 [R1+0x1520], R238 ;  /* 0x001520ee01007387 */ /* 0x0003e80000100a00 */
[----:B------:R1:W-:Y:S01]  /*5af30*/  STL.64 [R1+0x1510], R250 ;  /* 0x001510fa01007387 */ /* 0x0003e20000100a00 */
[----:B------:R-:W-:-:S05]  /*5af40*/  IMAD.WIDE R244, R3, 0x4, R244 ;  /* 0x0000000403f47825 */ /* 0x000fca00078e02f4 */
[----:B------:R1:W-:Y:S04]  /*5af50*/  LDGSTS.E [R0+-0x3e000], [R244.64], P1 ;  /* 0xc2000000f4007fae */ /* 0x0003e80008921844 */
[----:B-1----:R-:W2:Y:S01]  /*5af60*/  LDL.LU.64 R238, [R1+0x3db0] ;  /* 0x003db00001ee7983 */ /* 0x002ea20000300a00 */
[----:B------:R-:W-:Y:S01]  /*5af70*/  IMAD.WIDE R250, R3, 0x4, R242 ;  /* 0x0000000403fa7825 */ /* 0x000fe200078e02f2 */
[----:B------:R-:W-:Y:S02]  /*5af80*/  LOP3.LUT R243, R248, 0x7f, RZ, 0xc0, !PT ;  /* 0x0000007ff8f37812 */ /* 0x000fe400078ec0ff */
[C---:B------:R-:W-:Y:S02]  /*5af90*/  LOP3.LUT R248, R249.reuse, 0x7f, RZ, 0xc0, !PT ;  /* 0x0000007ff9f87812 */ /* 0x040fe400078ec0ff */
[----:B------:R-:W-:Y:S01]  /*5afa0*/  LOP3.LUT R249, R249, 0x7f, RZ, 0xc0, !PT ;  /* 0x0000007ff9f97812 */ /* 0x000fe200078ec0ff */
[----:B------:R-:W-:Y:S01]  /*5afb0*/  IMAD.SHL.U32 R243, R243, 0x4, RZ ;  /* 0x00000004f3f37824 */ /* 0x000fe200078e00ff */
[----:B------:R1:W-:Y:S03]  /*5afc0*/  STL.64 [R1+0x1500], R244 ;  /* 0x001500f401007387 */ /* 0x0003e60000100a00 */
[----:B------:R-:W-:Y:S01]  /*5afd0*/  IMAD.SHL.U32 R249, R249, 0x4, RZ ;  /* 0x00000004f9f97824 */ /* 0x000fe200078e00ff */
[----:B------:R-:W-:-:S02]  /*5afe0*/  IADD3 R242, R243, 0x100000, RZ ;  /* 0x00100000f3f27810 */ /* 0x000fc40007ffe0ff */
[----:B------:R-:W-:Y:S01]  /*5aff0*/  IADD3 R243, R243, 0x100000, RZ ;  /* 0x00100000f3f37810 */ /* 0x000fe20007ffe0ff */
[C---:B------:R-:W-:Y:S02]  /*5b000*/  IMAD.WIDE R6, R3.reuse, 0x4, R6 ;  /* 0x0000000403067825 */ /* 0x040fe400078e0206 */
[----:B------:R1:W-:Y:S02]  /*5b010*/  LDGSTS.E [R242+-0x3d000], [R240.64], P1 ;  /* 0xc3000000f0f27fae */ /* 0x0003e40008921844 */
[C---:B-1----:R-:W-:Y:S02]  /*5b020*/  IMAD.WIDE R244, R3.reuse, 0x4, R4 ;  /* 0x0000000403f47825 */ /* 0x042fe400078e0204 */
[----:B------:R1:W-:Y:S02]  /*5b030*/  LDGSTS.E [R243+-0x3c000], [R250.64], P1 ;  /* 0xc4000000faf37fae */ /* 0x0003e40008921844 */
[----:B------:R-:W-:Y:S02]  /*5b040*/  IMAD.WIDE R4, R3, 0x4, R8 ;  /* 0x0000000403047825 */ /* 0x000fe400078e0208 */
[----:B------:R1:W-:Y:S01]  /*5b050*/  STL.64 [R1+0x14f0], R240 ;  /* 0x0014f0f001007387 */ /* 0x0003e20000100a00 */
[----:B------:R-:W-:-:S03]  /*5b060*/  IADD3 R242, R249, 0x100000, RZ ;  /* 0x00100000f9f27810 */ /* 0x000fc60007ffe0ff */
[----:B------:R1:W-:Y:S02]  /*5b070*/  STL.64 [R1+0x14e0], R250 ;  /* 0x0014e0fa01007387 */ /* 0x0003e40000100a00 */
[----:B-1----:R-:W-:Y:S01]  /*5b080*/  IADD3 R243, R249, 0x100000, RZ ;  /* 0x00100000f9f37810 */ /* 0x002fe20007ffe0ff */
[----:B------:R-:W-:Y:S01]  /*5b090*/  IMAD.SHL.U32 R249, R248, 0x4, RZ ;  /* 0x00000004f8f97824 */ /* 0x000fe200078e00ff */
[----:B------:R-:W-:Y:S01]  /*5b0a0*/  STL.64 [R1+0x14d0], R244 ;  /* 0x0014d0f401007387 */ /* 0x000fe20000100a00 */
[----:B------:R-:W-:-:S03]  /*5b0b0*/  IMAD.WIDE R10, R3, 0x4, R10 ;  /* 0x00000004030a7825 */ /* 0x000fc600078e020a */
[----:B------:R-:W2:Y:S01]  /*5b0c0*/  LDL.LU.64 R240, [R1+0x3da8] ;  /* 0x003da80001f07983 */ /* 0x000ea20000300a00 */
[----:B------:R-:W-:-:S03]  /*5b0d0*/  IMAD.WIDE R12, R3, 0x4, R12 ;  /* 0x00000004030c7825 */ /* 0x000fc600078e020c */
[----:B------:R1:W-:Y:S01]  /*5b0e0*/  LDGSTS.E [R242+-0x3b000], [R244.64], P1 ;  /* 0xc5000000f4f27fae */ /* 0x0003e20008921844 */
[----:B------:R-:W-:-:S03]  /*5b0f0*/  IMAD.WIDE R14, R3, 0x4, R14 ;  /* 0x00000004030e7825 */ /* 0x000fc600078e020e */
[----:B------:R1:W-:Y:S04]  /*5b100*/  STL.64 [R1+0x14c0], R6 ;  /* 0x0014c00601007387 */ /* 0x0003e80000100a00 */
[----:B------:R1:W-:Y:S01]  /*5b110*/  LDGSTS.E [R243+-0x3a000], [R6.64], P1 ;  /* 0xc600000006f37fae */ /* 0x0003e20008921844 */
[----:B------:R-:W-:-:S03]  /*5b120*/  IMAD.WIDE R16, R3, 0x4, R16 ;  /* 0x0000000403107825 */ /* 0x000fc600078e0210 */
[----:B------:R-:W2:Y:S04]  /*5b130*/  LDL.LU.64 R250, [R1+0x3da0] ;  /* 0x003da00001fa7983 */ /* 0x000ea80000300a00 */
[----:B------:R1:W-:Y:S02]  /*5b140*/  STL.64 [R1+0x14b0], R4 ;  /* 0x0014b00401007387 */ /* 0x0003e40000100a00 */
[C---:B-1----:R-:W-:Y:S02]  /*5b150*/  IADD3 R7, R249.reuse, 0x100000, RZ ;  /* 0x00100000f9077810 */ /* 0x042fe40007ffe0ff */
[----:B------:R1:W-:Y:S01]  /*5b160*/  LDGSTS.E [R0+-0x39000], [R4.64], P1 ;  /* 0xc700000004007fae */ /* 0x0003e20008921844 */
[----:B------:R-:W-:-:S03]  /*5b170*/  IADD3 R6, R249, 0x100000, RZ ;  /* 0x00100000f9067810 */ /* 0x000fc60007ffe0ff */
[----:B------:R-:W2:Y:S01]  /*5b180*/  LDL.LU.64 R244, [R1+0x3d98] ;  /* 0x003d980001f47983 */ /* 0x000ea20000300a00 */
[----:B------:R-:W-:-:S03]  /*5b190*/  IMAD.WIDE R8, R3, 0x4, R18 ;  /* 0x0000000403087825 */ /* 0x000fc600078e0212 */
[----:B------:R-:W-:Y:S01]  /*5b1a0*/  STL.64 [R1+0x14a0], R10 ;  /* 0x0014a00a01007387 */ /* 0x000fe20000100a00 */
[----:B-1----:R-:W-:-:S03]  /*5b1b0*/  IADD3 R5, R249, 0x100000, RZ ;  /* 0x00100000f9057810 */ /* 0x002fc60007ffe0ff */
[----:B------:R1:W-:Y:S01]  /*5b1c0*/  LDGSTS.E [R7+-0x38000], [R10.64], P1 ;  /* 0xc80000000a077fae */ /* 0x0003e20008921844 */
[C---:B------:R-:W-:Y:S02]  /*5b1d0*/  IADD3 R4, R249.reuse, 0x100000, RZ ;  /* 0x00100000f9047810 */ /* 0x040fe40007ffe0ff */
[----:B------:R-:W-:Y:S01]  /*5b1e0*/  IADD3 R0, R249, 0x100000, RZ ;  /* 0x00100000f9007810 */ /* 0x000fe20007ffe0ff */
[----:B------:R1:W-:Y:S04]  /*5b1f0*/  STL.64 [R1+0x1490], R12 ;  /* 0x0014900c01007387 */ /* 0x0003e80000100a00 */
[----:B------:R1:W-:Y:S04]  /*5b200*/  LDGSTS.E [R6+-0x37000], [R12.64], P1 ;  /* 0xc90000000c067fae */ /* 0x0003e80008921844 */
[----:B------:R1:W-:Y:S04]  /*5b210*/  STL.64 [R1+0x1480], R14 ;  /* 0x0014800e01007387 */ /* 0x0003e80000100a00 */
[----:B------:R1:W-:Y:S04]  /*5b220*/  LDGSTS.E [R5+-0x36000], [R14.64], P1 ;  /* 0xca0000000e057fae */ /* 0x0003e80008921844 */
[----:B------:R1:W-:Y:S02]  /*5b230*/  STL.64 [R1+0x1470], R16 ;  /* 0x0014701001007387 */ /* 0x0003e40000100a00 */
[----:B-1----:R-:W-:-:S02]  /*5b240*/  IMAD.WIDE R12, R3, 0x4, R24 ;  /* 0x00000004030c7825 */ /* 0x002fc400078e0218 */
[----:B------:R1:W-:Y:S02]  /*5b250*/  LDGSTS.E [R4+-0x35000], [R16.64], P1 ;  /* 0xcb00000010047fae */ /* 0x0003e40008921844 */
[----:B------:R-:W-:-:S04]  /*5b260*/  IMAD.WIDE R10, R3, 0x4, R26 ;  /* 0x00000004030a7825 */ /* 0x000fc800078e021a */
[C---:B------:R-:W-:Y:S01]  /*5b270*/  IMAD.WIDE R14, R3.reuse, 0x4, R22 ;  /* 0x00000004030e7825 */ /* 0x040fe200078e0216 */
[----:B------:R1:W-:Y:S04]  /*5b280*/  STL.64 [R1+0x1460], R8 ;  /* 0x0014600801007387 */ /* 0x0003e80000100a00 */
[----:B------:R1:W-:Y:S02]  /*5b290*/  LDGSTS.E [R0+-0x34000], [R8.64], P1 ;  /* 0xcc00000008007fae */ /* 0x0003e40008921844 */
[----:B-1----:R-:W-:-:S05]  /*5b2a0*/  IMAD.WIDE R16, R3, 0x4, R20 ;  /* 0x0000000403107825 */ /* 0x002fca00078e0214 */
[----:B------:R1:W-:Y:S04]  /*5b2b0*/  STL.64 [R1+0x1450], R16 ;  /* 0x0014501001007387 */ /* 0x0003e80000100a00 */
[----:B------:R1:W-:Y:S01]  /*5b2c0*/  LDGSTS.E [R7+-0x33000], [R16.64], P1 ;  /* 0xcd00000010077fae */ /* 0x0003e20008921844 */
[----:B------:R-:W-:-:S03]  /*5b2d0*/  IMAD.WIDE R8, R3, 0x4, R28 ;  /* 0x0000000403087825 */ /* 0x000fc600078e021c */
[----:B------:R1:W-:Y:S04]  /*5b2e0*/  STL.64 [R1+0x1440], R14 ;  /* 0x0014400e01007387 */ /* 0x0003e80000100a00 */
[----:B------:R1:W-:Y:S02]  /*5b2f0*/  LDGSTS.E [R6+-0x32000], [R14.64], P1 ;  /* 0xce0000000e067fae */ /* 0x0003e40008921844 */
[C---:B-1----:R-:W-:Y:S02]  /*5b300*/  IMAD.WIDE R16, R3.reuse, 0x4, R30 ;  /* 0x0000000403107825 */ /* 0x042fe400078e021e */
        /* <DEDUP_REMOVED lines=34> */
[----:B------:R4:W-:Y:S01]  /*5b530*/  LDGSTS.E [R4+-0x26000], [R10.64], P1 ;  /* 0xda0000000a047fae */ /* 0x0009e20008921844 */
[----:B-1----:R-:W-:-:S03]  /*5b540*/  IMAD.WIDE R12, R3, 0x4, R54 ;  /* 0x00000004030c7825 */ /* 0x002fc600078e0236 */
[----:B------:R1:W-:Y:S04]  /*5b550*/  STL.64 [R1+0x1370], R8 ;  /* 0x0013700801007387 */ /* 0x0003e80000100a00 */
[----:B------:R1:W-:Y:S01]  /*5b560*/  LDGSTS.E [R0+-0x25000], [R8.64], P1 ;  /* 0xdb00000008007fae */ /* 0x0003e20008921844 */
[----:B----4-:R-:W-:-:S03]  /*5b570*/  IMAD.WIDE R10, R3, 0x4, R56 ;  /* 0x00000004030a7825 */ /* 0x010fc600078e0238 */
        /* <DEDUP_REMOVED lines=60> */
[----:B------:R-:W-:Y:S04]  /*5b940*/  STL.64 [R1+0x1270], R16 ;  /* 0x0012701001007387 */ /* 0x000fe80000100a00 */
[----:B------:R-:W-:Y:S01]  /*5b950*/  STL.64 [R1+0x1268], R14 ;  /* 0x0012680e01007387 */ /* 0x000fe20000100a00 */
[----:B-1----:R-:W-:-:S03]  /*5b960*/  IMAD.WIDE R8, R3, 0x4, R98 ;  /* 0x0000000403087825 */ /* 0x002fc600078e0262 */
[----:B------:R1:W-:Y:S04]  /*5b970*/  LDGSTS.E [R7+-0x10000], [R16.64], P1 ;  /* 0xf000000010077fae */ /* 0x0003e80008921844 */
[----:B------:R4:W-:Y:S04]  /*5b980*/  STL.64 [R1+0x1260], R12 ;  /* 0x0012600c01007387 */ /* 0x0009e80000100a00 */
[----:B------:R1:W-:Y:S04]  /*5b990*/  LDGSTS.E [R6+-0xf000], [R14.64], P1 ;  /* 0xf10000000e067fae */ /* 0x0003e80008921844 */
[----:B------:R1:W-:Y:S04]  /*5b9a0*/  STL.64 [R1+0x1258], R10 ;  /* 0x0012580a01007387 */ /* 0x0003e80000100a00 */
[----:B------:R4:W-:Y:S04]  /*5b9b0*/  LDGSTS.E [R5+-0xe000], [R12.64], P1 ;  /* 0xf20000000c057fae */ /* 0x0009e80008921844 */
[----:B------:R1:W-:Y:S04]  /*5b9c0*/  STL.64 [R1+0x1250], R8 ;  /* 0x0012500801007387 */ /* 0x0003e80000100a00 */
[----:B------:R1:W-:Y:S04]  /*5b9d0*/  LDGSTS.E [R4+-0xd000], [R10.64], P1 ;  /* 0xf30000000a047fae */ /* 0x0003e80008921844 */
[----:B----4-:R-:W4:Y:S01]  /*5b9e0*/  LDL.LU.64 R12, [R1+0x30] ;  /* 0x00003000010c7983 */ /* 0x010f220000300a00 */
[----:B------:R-:W-:-:S03]  /*5b9f0*/  IMAD.WIDE R20, R3, 0x4, R100 ;  /* 0x0000000403147825 */ /* 0x000fc600078e0264 */
[----:B------:R2:W-:Y:S04]  /*5ba00*/  LDGSTS.E [R0+-0xc000], [R8.64], P1 ;  /* 0xf400000008007fae */ /* 0x0005e80008921844 */
[----:B-1----:R-:W3:Y:S04]  /*5ba10*/  LDL.LU.64 R10, [R1+0x18] ;  /* 0x00001800010a7983 */ /* 0x002ee80000300a00 */
[----:B------:R-:W3:Y:S01]  /*5ba20*/  LDL.LU.64 R242, [R1] ;  /* 0x0000000001f27983 */ /* 0x000ee20000300a00 */
[----:B------:R-:W-:-:S04]  /*5ba30*/  IMAD.WIDE R18, R3, 0x4, R102 ;  /* 0x0000000403127825 */ /* 0x000fc800078e0266 */
[C---:B------:R-:W-:Y:S01]  /*5ba40*/  IMAD.WIDE R16, R3.reuse, 0x4, R104 ;  /* 0x0000000403107825 */ /* 0x040fe200078e0268 */
[----:B------:R-:W-:Y:S03]  /*5ba50*/  STL.64 [R1+0x1248], R20 ;  /* 0x0012481401007387 */ /* 0x000fe60000100a00 */
[C---:B------:R-:W-:Y:S01]  /*5ba60*/  IMAD.WIDE R14, R3.reuse, 0x4, R106 ;  /* 0x00000004030e7825 */ /* 0x040fe200078e026a */
[----:B------:R1:W-:Y:S03]  /*5ba70*/  LDGSTS.E [R7+-0xb000], [R20.64], P1 ;  /* 0xf500000014077fae */ /* 0x0003e60008921844 */
[C---:B--2---:R-:W-:Y:S01]  /*5ba80*/  IMAD.WIDE R8, R3.reuse, 0x4, R108 ;  /* 0x0000000403087825 */ /* 0x044fe200078e026c */
[----:B------:R-:W-:Y:S04]  /*5ba90*/  STL.64 [R1+0x1240], R18 ;  /* 0x0012401201007387 */ /* 0x000fe80000100a00 */
[----:B------:R2:W-:Y:S04]  /*5baa0*/  LDGSTS.E [R6+-0xa000], [R18.64], P1 ;  /* 0xf600000012067fae */ /* 0x0005e80008921844 */
[----:B------:R-:W-:Y:S04]  /*5bab0*/  STL.64 [R1+0xd08], R16 ;  /* 0x000d081001007387 */ /* 0x000fe80000100a00 */
[----:B------:R1:W-:Y:S04]  /*5bac0*/  LDGSTS.E [R5+-0x9000], [R16.64], P1 ;  /* 0xf700000010057fae */ /* 0x0003e80008921844 */
[----:B------:R-:W-:Y:S04]  /*5bad0*/  STL.64 [R1+0xc68], R14 ;  /* 0x000c680e01007387 */ /* 0x000fe80000100a00 */
[----:B------:R1:W-:Y:S04]  /*5bae0*/  LDGSTS.E [R4+-0x8000], [R14.64], P1 ;  /* 0xf80000000e047fae */ /* 0x0003e80008921844 */
[----:B------:R1:W-:Y:S04]  /*5baf0*/  STL.64 [R1+0xc48], R8 ;  /* 0x000c480801007387 */ /* 0x0003e80000100a00 */
[----:B------:R1:W-:Y:S04]  /*5bb00*/  LDGSTS.E [R0+-0x7000], [R8.64], P1 ;  /* 0xf900000008007fae */ /* 0x0003e80008921844 */
[----:B-1----:R-:W1:Y:S01]  /*5bb10*/  S2R R9, SR_TID.X ;  /* 0x0000000000097919 */ /* 0x002e620000002100 */
[----:B------:R-:W-:-:S04]  /*5bb20*/  IMAD.WIDE R22, R3, 0x4, R110 ;  /* 0x0000000403167825 */ /* 0x000fc800078e026e */
[C---:B------:R-:W-:Y:S01]  /*5bb30*/  IMAD.WIDE R20, R3.reuse, 0x4, R112 ;  /* 0x0000000403147825 */ /* 0x040fe200078e0270 */
[----:B------:R-:W-:Y:S03]  /*5bb40*/  STL.64 [R1+0xae8], R22 ;  /* 0x000ae81601007387 */ /* 0x000fe60000100a00 */
[C---:B--2---:R-:W-:Y:S01]  /*5bb50*/  IMAD.WIDE R18, R3.reuse, 0x4, R114 ;  /* 0x0000000403127825 */ /* 0x044fe200078e0272 */
[----:B------:R2:W-:Y:S03]  /*5bb60*/  LDGSTS.E [R7+-0x6000], [R22.64], P1 ;  /* 0xfa00000016077fae */ /* 0x0005e60008921844 */
[----:B------:R-:W-:Y:S01]  /*5bb70*/  IMAD.WIDE R16, R3, 0x4, R116 ;  /* 0x0000000403107825 */ /* 0x000fe200078e0274 */
[----:B-1----:R-:W-:-:S03]  /*5bb80*/  LOP3.LUT R9, R9, 0x7f, RZ, 0xc0, !PT ;  /* 0x0000007f09097812 */ /* 0x002fc600078ec0ff */
[----:B------:R-:W-:Y:S01]  /*5bb90*/  IMAD.WIDE R14, R3, 0x4, R118 ;  /* 0x00000004030e7825 */ /* 0x000fe200078e0276 */
[----:B------:R-:W-:Y:S03]  /*5bba0*/  STL.64 [R1+0xae0], R20 ;  /* 0x000ae01401007387 */ /* 0x000fe60000100a00 */
[----:B------:R-:W-:Y:S01]  /*5bbb0*/  IMAD.SHL.U32 R9, R9, 0x4, RZ ;  /* 0x0000000409097824 */ /* 0x000fe200078e00ff */
[----:B------:R1:W-:Y:S04]  /*5bbc0*/  LDGSTS.E [R6+-0x5000], [R20.64], P1 ;  /* 0xfb00000014067fae */ /* 0x0003e80008921844 */
[----:B------:R-:W-:Y:S01]  /*5bbd0*/  LOP3.LUT R9, R9, 0x10, RZ, 0x3c, !PT ;  /* 0x0000001009097812 */ /* 0x000fe200078e3cff */
[----:B------:R2:W-:Y:S04]  /*5bbe0*/  STL.64 [R1+0xad0], R18 ;  /* 0x000ad01201007387 */ /* 0x0005e80000100a00 */
[----:B------:R2:W-:Y:S01]  /*5bbf0*/  LDGSTS.E [R5+-0x4000], [R18.64], P1 ;  /* 0xfc00000012057fae */ /* 0x0005e20008921844 */
[----:B-1----:R-:W-:-:S03]  /*5bc00*/  IADD3 R6, R9, 0x100000, RZ ;  /* 0x0010000009067810 */ /* 0x002fc60007ffe0ff */
[----:B------:R-:W-:Y:S04]  /*5bc10*/  STL.64 [R1+0xac8], R16 ;  /* 0x000ac81001007387 */ /* 0x000fe80000100a00 */
[----:B------:R1:W-:Y:S01]  /*5bc20*/  LDGSTS.E [R4+-0x3000], [R16.64], P1 ;  /* 0xfd00000010047fae */ /* 0x0003e20008921844 */
[----:B--2---:R-:W-:-:S03]  /*5bc30*/  IMAD.WIDE R18, R3, 0x4, R120 ;  /* 0x0000000403127825 */ /* 0x004fc600078e0278 */
[----:B------:R-:W-:Y:S01]  /*5bc40*/  STL.64 [R1+0xac0], R14 ;  /* 0x000ac00e01007387 */ /* 0x000fe20000100a00 */
[----:B------:R-:W-:-:S03]  /*5bc50*/  IADD3 R5, R9, 0x100000, RZ ;  /* 0x0010000009057810 */ /* 0x000fc60007ffe0ff */
[----:B------:R2:W-:Y:S01]  /*5bc60*/  LDGSTS.E [R0+-0x2000], [R14.64], P1 ;  /* 0xfe0000000e007fae */ /* 0x0005e20008921844 */
[----:B-1----:R-:W-:-:S03]  /*5bc70*/  IADD3 R4, R9, 0x100000, RZ ;  /* 0x0010000009047810 */ /* 0x002fc60007ffe0ff */
[----:B------:R1:W-:Y:S04]  /*5bc80*/  STL.64 [R1+0xab0], R18 ;  /* 0x000ab01201007387 */ /* 0x0003e80000100a00 */
[----:B------:R1:W-:Y:S01]  /*5bc90*/  LDGSTS.E [R7+-0x1000], [R18.64], P1 ;  /* 0xff00000012077fae */ /* 0x0003e20008921844 */
[C---:B--2---:R-:W-:Y:S02]  /*5bca0*/  IADD3 R0, R9.reuse, 0x100000, RZ ;  /* 0x0010000009007810 */ /* 0x044fe40007ffe0ff */
[----:B-1----:R-:W-:Y:S01]  /*5bcb0*/  IADD3 R7, R9, 0x100000, RZ ;  /* 0x0010000009077810 */ /* 0x002fe20007ffe0ff */
[----:B------:R-:W-:-:S04]  /*5bcc0*/  IMAD.WIDE R18, R3, 0x4, R122 ;  /* 0x0000000403127825 */ /* 0x000fc800078e027a */
[----:B----4-:R-:W-:-:S04]  /*5bcd0*/  IMAD.WIDE R16, R3, 0x4, R12 ;  /* 0x0000000403107825 */ /* 0x010fc800078e020c */
[C---:B---3--:R-:W-:Y:S01]  /*5bce0*/  IMAD.WIDE R14, R3.reuse, 0x4, R10 ;  /* 0x00000004030e7825 */ /* 0x048fe200078e020a */
[----:B------:R1:W-:Y:S03]  /*5bcf0*/  STL.64 [R1+0xaa0], R16 ;  /* 0x000aa01001007387 */ /* 0x0003e60000100a00 */
[C---:B------:R-:W-:Y:S01]  /*5bd00*/  IMAD.WIDE R12, R3.reuse, 0x4, R242 ;  /* 0x00000004030c7825 */ /* 0x040fe200078e02f2 */
[----:B------:R1:W-:Y:S03]  /*5bd10*/  LDGSTS.E [R6+-0x3fe00], [R16.64], P1 ;  /* 0xc020000010067fae */ /* 0x0003e60008921844 */
[C---:B------:R-:W-:Y:S01]  /*5bd20*/  IMAD.WIDE R10, R3.reuse, 0x4, R246 ;  /* 0x00000004030a7825 */ /* 0x040fe200078e02f6 */
[----:B------:R2:W-:Y:S04]  /*5bd30*/  STL.64 [R1+0xa90], R14 ;  /* 0x000a900e01007387 */ /* 0x0005e80000100a00 */
[----:B------:R2:W-:Y:S01]  /*5bd40*/  LDGSTS.E [R5+-0x3ee00], [R14.64], P1 ;  /* 0xc12000000e057fae */ /* 0x0005e20008921844 */
[----:B-1----:R-:W-:-:S03]  /*5bd50*/  IMAD.WIDE R16, R3, 0x4, R124 ;  /* 0x0000000403107825 */ /* 0x002fc600078e027c */
[----:B------:R1:W-:Y:S04]  /*5bd60*/  STL.64 [R1+0xa88], R12 ;  /* 0x000a880c01007387 */ /* 0x0003e80000100a00 */
[----:B------:R1:W-:Y:S01]  /*5bd70*/  LDGSTS.E [R4+-0x3de00], [R12.64], P1 ;  /* 0xc22000000c047fae */ /* 0x0003e20008921844 */
[----:B--2---:R-:W-:-:S03]  /*5bd80*/  IMAD.WIDE R14, R3, 0x4, R126 ;  /* 0x00000004030e7825 */ /* 0x004fc600078e027e */
        /* <DEDUP_REMOVED lines=153> */
[----:B------:R-:W-:Y:S04]  /*5c720*/  STL.64 [R1+0x870], R18 ;  /* 0x0008701201007387 */ /* 0x000fe80000100a00 */
[----:B------:R1:W-:Y:S01]  /*5c730*/  STL.64 [R1+0x868], R16 ;  /* 0x0008681001007387 */ /* 0x0003e20000100a00 */
[----:B--2---:R-:W-:-:S03]  /*5c740*/  IMAD.WIDE R10, R3, 0x4, R230 ;  /* 0x00000004030a7825 */ /* 0x004fc600078e02e6 */
[----:B------:R2:W-:Y:S04]  /*5c750*/  STL.64 [R1+0x860], R14 ;  /* 0x0008600e01007387 */ /* 0x0005e80000100a00 */
[----:B------:R2:W-:Y:S04]  /*5c760*/  LDGSTS.E [R7+-0x9e00], [R18.64], P1 ;  /* 0xf620000012077fae */ /* 0x0005e80008921844 */
[----:B------:R4:W-:Y:S04]  /*5c770*/  STL.64 [R1+0x858], R12 ;  /* 0x0008580c01007387 */ /* 0x0009e80000100a00 */
[----:B------:R1:W-:Y:S04]  /*5c780*/  LDGSTS.E [R6+-0x8e00], [R16.64], P1 ;  /* 0xf720000010067fae */ /* 0x0003e80008921844 */
[----:B------:R2:W-:Y:S04]  /*5c790*/  STL.64 [R1+0x848], R10 ;  /* 0x0008480a01007387 */ /* 0x0005e80000100a00 */
[----:B------:R2:W-:Y:S04]  /*5c7a0*/  LDGSTS.E [R5+-0x7e00], [R14.64], P1 ;  /* 0xf82000000e057fae */ /* 0x0005e80008921844 */
[----:B-1----:R-:W3:Y:S04]  /*5c7b0*/  LDL.LU.64 R16, [R1+0x28] ;  /* 0x0000280001107983 */ /* 0x002ee80000300a00 */
[----:B------:R-:W1:Y:S04]  /*5c7c0*/  S2R R9, SR_TID.X ;  /* 0x0000000000097919 */ /* 0x000e680000002100 */
[----:B--2---:R-:W2:Y:S04]  /*5c7d0*/  LDL.LU.64 R14, [R1+0x10] ;  /* 0x00001000010e7983 */ /* 0x004ea80000300a00 */
[----:B------:R-:W2:Y:S01]  /*5c7e0*/  LDL.LU.64 R242, [R1+0x850] ;  /* 0x0008500001f27983 */ /* 0x000ea20000300a00 */
[----:B------:R-:W-:-:S03]  /*5c7f0*/  IMAD.WIDE R22, R3, 0x4, R232 ;  /* 0x0000000403167825 */ /* 0x000fc600078e02e8 */
[----:B------:R4:W-:Y:S01]  /*5c800*/  LDGSTS.E [R4+-0x6e00], [R12.64], P1 ;  /* 0xf92000000c047fae */ /* 0x0009e20008921844 */
[----:B------:R-:W-:-:S03]  /*5c810*/  IMAD.WIDE R20, R3, 0x4, R234 ;  /* 0x0000000403147825 */ /* 0x000fc600078e02ea */
[----:B------:R1:W-:Y:S04]  /*5c820*/  LDGSTS.E [R0+-0x5e00], [R10.64], P1 ;  /* 0xfa2000000a007fae */ /* 0x0003e80008921844 */
[----:B------:R1:W-:Y:S01]  /*5c830*/  STL.64 [R1+0x840], R22 ;  /* 0x0008401601007387 */ /* 0x0003e20000100a00 */
[----:B----4-:R-:W-:Y:S01]  /*5c840*/  IMAD.WIDE R12, R3, 0x4, R236 ;  /* 0x00000004030c7825 */ /* 0x010fe200078e02ec */
[----:B-1----:R-:W-:-:S03]  /*5c850*/  LOP3.LUT R19, R9, 0x7f, RZ, 0xc0, !PT ;  /* 0x0000007f09137812 */ /* 0x002fc600078ec0ff */
[C---:B------:R-:W-:Y:S01]  /*5c860*/  IMAD.WIDE R10, R3.reuse, 0x4, R238 ;  /* 0x00000004030a7825 */ /* 0x040fe200078e02ee */
[----:B------:R-:W-:Y:S03]  /*5c870*/  STL.64 [R1+0x838], R20 ;  /* 0x0008381401007387 */ /* 0x000fe60000100a00 */
[----:B------:R-:W-:Y:S01]  /*5c880*/  IMAD.WIDE R8, R3, 0x4, R240 ;  /* 0x0000000403087825 */ /* 0x000fe200078e02f0 */
[----:B------:R1:W-:Y:S01]  /*5c890*/  STL.64 [R1+0x830], R12 ;  /* 0x0008300c01007387 */ /* 0x0003e20000100a00 */
[----:B------:R-:W-:-:S03]  /*5c8a0*/  SHF.L.U32 R19, R19, 0x2, RZ ;  /* 0x0000000213137819 */ /* 0x000fc600000006ff */
[----:B------:R4:W-:Y:S01]  /*5c8b0*/  STL.64 [R1+0x828], R10 ;  /* 0x0008280a01007387 */ /* 0x0009e20000100a00 */
[----:B------:R-:W-:-:S03]  /*5c8c0*/  LOP3.LUT R33, R19, 0x20, RZ, 0x3c, !PT ;  /* 0x0000002013217812 */ /* 0x000fc600078e3cff */
[----:B------:R1:W-:Y:S04]  /*5c8d0*/  LDGSTS.E [R7+-0x4e00], [R22.64], P1 ;  /* 0xfb20000016077fae */ /* 0x0003e80008921844 */
[----:B------:R1:W-:Y:S04]  /*5c8e0*/  STL.64 [R1+0x820], R8 ;  /* 0x0008200801007387 */ /* 0x0003e80000100a00 */
[----:B------:R1:W-:Y:S04]  /*5c8f0*/  LDGSTS.E [R6+-0x3e00], [R20.64], P1 ;  /* 0xfc20000014067fae */ /* 0x0003e80008921844 */
[----:B------:R-:W2:Y:S04]  /*5c900*/  LDL.LU.64 R24, [R1+0x888] ;  /* 0x0008880001187983 */ /* 0x000ea80000300a00 */
[----:B------:R4:W-:Y:S04]  /*5c910*/  LDGSTS.E [R5+-0x2e00], [R12.64], P1 ;  /* 0xfd2000000c057fae */ /* 0x0009e80008921844 */
[----:B-1----:R-:W2:Y:S04]  /*5c920*/  LDL.LU.64 R22, [R1+0x898] ;  /* 0x0008980001167983 */ /* 0x002ea80000300a00 */
[----:B------:R1:W-:Y:S04]  /*5c930*/  LDGSTS.E [R4+-0x1e00], [R10.64], P1 ;  /* 0xfe2000000a047fae */ /* 0x0003e80008921844 */
[----:B----4-:R-:W2:Y:S01]  /*5c940*/  LDL.LU.64 R12, [R1+0x8c8] ;  /* 0x0008c800010c7983 */ /* 0x010ea20000300a00 */
[----:B------:R-:W-:-:S03]  /*5c950*/  IADD3 R7, R33, 0x100000, RZ ;  /* 0x0010000021077810 */ /* 0x000fc60007ffe0ff */
[----:B------:R1:W-:Y:S04]  /*5c960*/  LDGSTS.E [R0+-0xe00], [R8.64], P1 ;  /* 0xff20000008007fae */ /* 0x0003e80008921844 */
[----:B-1----:R-:W2:Y:S01]  /*5c970*/  LDL.LU.64 R10, [R1+0x8e8] ;  /* 0x0008e800010a7983 */ /* 0x002ea20000300a00 */
[C---:B------:R-:W-:Y:S02]  /*5c980*/  IADD3 R6, R33.reuse, 0x100000, RZ ;  /* 0x0010000021067810 */ /* 0x040fe40007ffe0ff */
[C---:B------:R-:W-:Y:S01]  /*5c990*/  IADD3 R5, R33.reuse, 0x100000, RZ ;  /* 0x0010000021057810 */ /* 0x040fe20007ffe0ff */
[----:B------:R-:W2:Y:S01]  /*5c9a0*/  LDL.LU.64 R8, [R1+0x900] ;  /* 0x0009000001087983 */ /* 0x000ea20000300a00 */
[----:B------:R-:W-:Y:S01]  /*5c9b0*/  IADD3 R4, R33, 0x100000, RZ ;  /* 0x0010000021047810 */ /* 0x000fe20007ffe0ff */
[----:B---3--:R-:W-:-:S04]  /*5c9c0*/  IMAD.WIDE R20, R3, 0x4, R16 ;  /* 0x0000000403147825 */ /* 0x008fc800078e0210 */
[----:B------:R-:W-:-:S04]  /*5c9d0*/  IMAD.WIDE R16, R3, 0x4, R250 ;  /* 0x0000000403107825 */ /* 0x000fc800078e02fa */
[C---:B--2---:R-:W-:Y:S01]  /*5c9e0*/  IMAD.WIDE R18, R3.reuse, 0x4, R14 ;  /* 0x0000000403127825 */ /* 0x044fe200078e020e */
[----:B------:R1:W-:Y:S03]  /*5c9f0*/  STL.64 [R1+0x818], R20 ;  /* 0x0008181401007387 */ /* 0x0003e60000100a00 */
[C---:B------:R-:W-:Y:S01]  /*5ca00*/  IMAD.WIDE R14, R3.reuse, 0x4, R244 ;  /* 0x00000004030e7825 */ /* 0x040fe200078e02f4 */
[----:B------:R2:W-:Y:S03]  /*5ca10*/  STL.64 [R1+0x810], R18 ;  /* 0x0008101201007387 */ /* 0x0005e60000100a00 */
[C---:B------:R-:W-:Y:S01]  /*5ca20*/  IMAD.WIDE R26, R3.reuse, 0x4, R242 ;  /* 0x00000004031a7825 */ /* 0x040fe200078e02f2 */
[----:B------:R3:W-:Y:S04]  /*5ca30*/  STL.64 [R1+0x808], R16 ;  /* 0x0008081001007387 */ /* 0x0007e80000100a00 */
[----:B------:R1:W-:Y:S04]  /*5ca40*/  STL.64 [R1+0x788], R14 ;  /* 0x0007880e01007387 */ /* 0x0003e80000100a00 */
[----:B------:R1:W-:Y:S04]  /*5ca50*/  LDGSTS.E [R7+-0x3fc00], [R20.64], P1 ;  /* 0xc040000014077fae */ /* 0x0003e80008921844 */
[----:B------:R-:W-:Y:S04]  /*5ca60*/  STL.64 [R1+0x758], R26 ;  /* 0x0007581a01007387 */ /* 0x000fe80000100a00 */
[----:B------:R2:W-:Y:S04]  /*5ca70*/  LDGSTS.E [R6+-0x3ec00], [R18.64], P1 ;  /* 0xc140000012067fae */ /* 0x0005e80008921844 */
[----:B-1----:R-:W4:Y:S04]  /*5ca80*/  LDL.LU.64 R20, [R1+0x938] ;  /* 0x0009380001147983 */ /* 0x002f280000300a00 */
[----:B------:R3:W-:Y:S04]  /*5ca90*/  LDGSTS.E [R5+-0x3dc00], [R16.64], P1 ;  /* 0xc240000010057fae */ /* 0x0007e80008921844 */
[----:B--2---:R-:W2:Y:S04]  /*5caa0*/  LDL.LU.64 R18, [R1+0x948] ;  /* 0x0009480001127983 */ /* 0x004ea80000300a00 */
[----:B------:R1:W-:Y:S04]  /*5cab0*/  LDGSTS.E [R4+-0x3cc00], [R14.64], P1 ;  /* 0xc34000000e047fae */ /* 0x0003e80008921844 */
[----:B---3--:R-:W3:Y:S04]  /*5cac0*/  LDL.LU.64 R16, [R1+0x978] ;  /* 0x0009780001107983 */ /* 0x008ee80000300a00 */
[----:B-1----:R-:W3:Y:S04]  /*5cad0*/  LDL.LU.64 R14, [R1+0x998] ;  /* 0x00099800010e7983 */ /* 0x002ee80000300a00 */
[----:B------:R-:W3:Y:S01]  /*5cae0*/  LDL.LU.64 R242, [R1+0x9b0] ;  /* 0x0009b00001f27983 */ /* 0x000ee20000300a00 */
[----:B------:R-:W-:Y:S01]  /*5caf0*/  IMAD.WIDE R24, R3, 0x4, R24 ;  /* 0x0000000403187825 */ /* 0x000fe200078e0218 */
[----:B------:R-:W-:-:S03]  /*5cb00*/  IADD3 R0, R33, 0x100000, RZ ;  /* 0x0010000021007810 */ /* 0x000fc60007ffe0ff */
[C---:B------:R-:W-:Y:S01]  /*5cb10*/  IMAD.WIDE R22, R3.reuse, 0x4, R22 ;  /* 0x0000000403167825 */ /* 0x040fe200078e0216 */
[----:B------:R1:W-:Y:S03]  /*5cb20*/  STL.64 [R1+0x728], R24 ;  /* 0x0007281801007387 */ /* 0x0003e60000100a00 */
[C---:B------:R-:W-:Y:S01]  /*5cb30*/  IMAD.WIDE R12, R3.reuse, 0x4, R12 ;  /* 0x00000004030c7825 */ /* 0x040fe200078e020c */
[----:B------:R1:W-:Y:S03]  /*5cb40*/  STL.64 [R1+0x6f8], R22 ;  /* 0x0006f81601007387 */ /* 0x0003e60000100a00 */
[C---:B------:R-:W-:Y:S01]  /*5cb50*/  IMAD.WIDE R10, R3.reuse, 0x4, R10 ;  /* 0x00000004030a7825 */ /* 0x040fe200078e020a */
[----:B------:R1:W-:Y:S04]  /*5cb60*/  STL.64 [R1+0x6c8], R12 ;  /* 0x0006c80c01007387 */ /* 0x0003e80000100a00 */
        /* <DEDUP_REMOVED lines=11> */
[----:B------:R1:W-:Y:S04]  /*5cc20*/  LDGSTS.E [R0+-0x36c00], [R8.64], P1 ;  /* 0xc940000008007fae */ /* 0x0003e80008921844 */
[----:B------:R-:W3:Y:S04]  /*5cc30*/  LDL.LU.64 R10, [R1+0xa48] ;  /* 0x000a4800010a7983 */ /* 0x000ee80000300a00 */
[----:B-1----:R-:W3:Y:S01]  /*5cc40*/  LDL.LU.64 R8, [R1+0xa60] ;  /* 0x000a600001087983 */ /* 0x002ee20000300a00 */
        /* <DEDUP_REMOVED lines=10> */
[----:B------:R-:W-:Y:S04]  /*5ccf0*/  STL.64 [R1+0x578], R26 ;  /* 0x0005781a01007387 */ /* 0x000fe80000100a00 */
[----:B------:R2:W-:Y:S04]  /*5cd00*/  LDGSTS.E [R6+-0x34c00], [R18.64], P1 ;  /* 0xcb40000012067fae */ /* 0x0005e80008921844 */
[----:B-1----:R-:W1:Y:S04]  /*5cd10*/  LDL.LU.64 R20, [R1+0xa98] ;  /* 0x000a980001147983 */ /* 0x002e680000300a00 */
[----:B------:R1:W-:Y:S04]  /*5cd20*/  LDGSTS.E [R5+-0x33c00], [R16.64], P1 ;  /* 0xcc40000010057fae */ /* 0x0003e80008921844 */
[----:B--2---:R-:W1:Y:S04]  /*5cd30*/  LDL.LU.64 R18, [R1+0xaa8] ;  /* 0x000aa80001127983 */ /* 0x004e680000300a00 */
[----:B------:R4:W-:Y:S04]  /*5cd40*/  LDGSTS.E [R4+-0x32c00], [R14.64], P1 ;  /* 0xcd4000000e047fae */ /* 0x0009e80008921844 */
[----:B-1----:R-:W1:Y:S04]  /*5cd50*/  LDL.LU.64 R16, [R1+0xab8] ;  /* 0x000ab80001107983 */ /* 0x002e680000300a00 */
[----:B------:R1:W-:Y:S04]  /*5cd60*/  LDGSTS.E [R0+-0x31c00], [R26.64], P1 ;  /* 0xce4000001a007fae */ /* 0x0003e80008921844 */
[----:B----4-:R-:W1:Y:S04]  /*5cd70*/  LDL.LU.64 R14, [R1+0xad8] ;  /* 0x000ad800010e7983 */ /* 0x010e680000300a00 */
[----:B------:R-:W1:Y:S01]  /*5cd80*/  LDL.LU.64 R242, [R1+0xaf0] ;  /* 0x000af00001f27983 */ /* 0x000e620000300a00 */
[----:B------:R-:W-:-:S04]  /*5cd90*/  IMAD.WIDE R24, R3, 0x4, R24 ;  /* 0x0000000403187825 */ /* 0x000fc800078e0218 */
[C---:B------:R-:W-:Y:S01]  /*5cda0*/  IMAD.WIDE R22, R3.reuse, 0x4, R22 ;  /* 0x0000000403167825 */ /* 0x040fe200078e0216 */
[----:B------:R3:W-:Y:S03]  /*5cdb0*/  STL.64 [R1+0x548], R24 ;  /* 0x0005481801007387 */ /* 0x0007e60000100a00 */
[C---:B------:R-:W-:Y:S01]  /*5cdc0*/  IMAD.WIDE R12, R3.reuse, 0x4, R12 ;  /* 0x00000004030c7825 */ /* 0x040fe200078e020c */
        /* <DEDUP_REMOVED lines=8> */
[----:B---3--:R-:W3:Y:S04]  /*5ce50*/  LDL.LU.64 R24, [R1+0xaf8] ;  /* 0x000af80001187983 */ /* 0x008ee80000300a00 */
[----:B------:R2:W-:Y:S04]  /*5ce60*/  LDGSTS.E [R5+-0x2ec00], [R12.64], P1 ;  /* 0xd14000000c057fae */ /* 0x0005e80008921844 */
[----:B------:R-:W3:Y:S04]  /*5ce70*/  LDL.LU.64 R22, [R1+0xb00] ;  /* 0x000b000001167983 */ /* 0x000ee80000300a00 */
[----:B------:R2:W-:Y:S04]  /*5ce80*/  LDGSTS.E [R4+-0x2dc00], [R10.64], P1 ;  /* 0xd24000000a047fae */ /* 0x0005e80008921844 */
[----:B--2---:R-:W2:Y:S04]  /*5ce90*/  LDL.LU.64 R12, [R1+0xb08] ;  /* 0x000b0800010c7983 */ /* 0x004ea80000300a00 */
[----:B------:R4:W-:Y:S04]  /*5cea0*/  LDGSTS.E [R0+-0x2cc00], [R8.64], P1 ;  /* 0xd340000008007fae */ /* 0x0009e80008921844 */
[----:B------:R-:W2:Y:S04]  /*5ceb0*/  LDL.LU.64 R10, [R1+0xb10] ;  /* 0x000b1000010a7983 */ /* 0x000ea80000300a00 */
[----:B----4-:R-:W2:Y:S01]  /*5cec0*/  LDL.LU.64 R8, [R1+0xb18] ;  /* 0x000b180001087983 */ /* 0x010ea20000300a00 */
[----:B-1----:R-:W-:-:S04]  /*5ced0*/  IMAD.WIDE R20, R3, 0x4, R20 ;  /* 0x0000000403147825 */ /* 0x002fc800078e0214 */
        /* <DEDUP_REMOVED lines=13> */
[----:B------:R-:W1:Y:S04]  /*5cfb0*/  LDL.LU.64 R18, [R1+0xb28] ;  /* 0x000b280001127983 */ /* 0x000e680000300a00 */
[----:B------:R3:W-:Y:S04]  /*5cfc0*/  LDGSTS.E [R4+-0x28c00], [R14.64], P1 ;  /* 0xd74000000e047fae */ /* 0x0007e80008921844 */
[----:B-1----:R-:W1:Y:S04]  /*5cfd0*/  LDL.LU.64 R16, [R1+0xb30] ;  /* 0x000b300001107983 */ /* 0x002e680000300a00 */
[----:B------:R1:W-:Y:S04]  /*5cfe0*/  LDGSTS.E [R0+-0x27c00], [R26.64], P1 ;  /* 0xd84000001a007fae */ /* 0x0003e80008921844 */
[----:B---3--:R-:W1:Y:S04]  /*5cff0*/  LDL.LU.64 R14, [R1+0xb38] ;  /* 0x000b3800010e7983 */ /* 0x008e680000300a00 */
[----:B------:R-:W1:Y:S01]  /*5d000*/  LDL.LU.64 R242, [R1+0xb40] ;  /* 0x000b400001f27983 */ /* 0x000e620000300a00 */
[----:B------:R-:W-:-:S04]  /*5d010*/  IMAD.WIDE R24, R3, 0x4, R24 ;  /* 0x0000000403187825 */ /* 0x000fc800078e0218 */
[C---:B------:R-:W-:Y:S01]  /*5d020*/  IMAD.WIDE R22, R3.reuse, 0x4, R22 ;  /* 0x0000000403167825 */ /* 0x040fe200078e0216 */
[----:B------:R2:W-:Y:S03]  /*5d030*/  STL.64 [R1+0x368], R24 ;  /* 0x0003681801007387 */ /* 0x0005e60000100a00 */
[C---:B--2---:R-:W-:Y:S01]  /*5d040*/  IMAD.WIDE R12, R3.reuse, 0x4, R12 ;  /* 0x00000004030c7825 */ /* 0x044fe200078e020c */
        /* <DEDUP_REMOVED lines=8> */
[----:B--2---:R-:W2:Y:S04]  /*5d0d0*/  LDL.LU.64 R24, [R1+0xb48] ;  /* 0x000b480001187983 */ /* 0x004ea80000300a00 */
[----:B------:R4:W-:Y:S04]  /*5d0e0*/  LDGSTS.E [R5+-0x24c00], [R12.64], P1 ;  /* 0xdb4000000c057fae */ /* 0x0009e80008921844 */
[----:B------:R-:W2:Y:S04]  /*5d0f0*/  LDL.LU.64 R22, [R1+0xb50] ;  /* 0x000b500001167983 */ /* 0x000ea80000300a00 */
[----:B------:R4:W-:Y:S04]  /*5d100*/  LDGSTS.E [R4+-0x23c00], [R10.64], P1 ;  /* 0xdc4000000a047fae */ /* 0x0009e80008921844 */
[----:B----4-:R-:W4:Y:S04]  /*5d110*/  LDL.LU.64 R12, [R1+0xb58] ;  /* 0x000b5800010c7983 */ /* 0x010f280000300a00 */
[----:B------:R3:W-:Y:S04]  /*5d120*/  LDGSTS.E [R0+-0x22c00], [R8.64], P1 ;  /* 0xdd40000008007fae */ /* 0x0007e80008921844 */
[----:B------:R-:W4:Y:S04]  /*5d130*/  LDL.LU.64 R10, [R1+0xb60] ;  /* 0x000b6000010a7983 */ /* 0x000f280000300a00 */
[----:B---3--:R-:W4:Y:S01]  /*5d140*/  LDL.LU.64 R8, [R1+0xb68] ;  /* 0x000b680001087983 */ /* 0x008f220000300a00 */
        /* <DEDUP_REMOVED lines=19> */
[----:B------:R-:W3:Y:S01]  /*5d280*/  LDL.LU.64 R242, [R1+0xb90] ;  /* 0x000b900001f27983 */ /* 0x000ee20000300a00 */
[----:B--2---:R-:W-:-:S04]  /*5d290*/  IMAD.WIDE R24, R3, 0x4, R24 ;  /* 0x0000000403187825 */ /* 0x004fc800078e0218 */
[C---:B------:R-:W-:Y:S01]  /*5d2a0*/  IMAD.WIDE R22, R3.reuse, 0x4, R22 ;  /* 0x0000000403167825 */ /* 0x040fe200078e0216 */
[----:B------:R2:W-:Y:S03]  /*5d2b0*/  STL.64 [R1+0x188], R24 ;  /* 0x0001881801007387 */ /* 0x0005e60000100a00 */
[C---:B----4-:R-:W-:Y:S01]  /*5d2c0*/  IMAD.WIDE R12, R3.reuse, 0x4, R12 ;  /* 0x00000004030c7825 */ /* 0x050fe200078e020c */
[----:B------:R-:W-:Y:S03]  /*5d2d0*/  STL.64 [R1+0x158], R22 ;  /* 0x0001581601007387 */ /* 0x000fe60000100a00 */
[C---:B------:R-:W-:Y:S01]  /*5d2e0*/  IMAD.WIDE R10, R3.reuse, 0x4, R10 ;  /* 0x00000004030a7825 */ /* 0x040fe200078e020a */
[----:B------:R-:W-:Y:S04]  /*5d2f0*/  STL.64 [R1+0x128], R12 ;  /* 0x0001280c01007387 */ /* 0x000fe80000100a00 */
[----:B------:R2:W-:Y:S01]  /*5d300*/  LDGSTS.E [R7+-0x1cc00], [R24.64], P1 ;  /* 0xe340000018077fae */ /* 0x0005e20008921844 */
[----:B------:R-:W-:-:S03]  /*5d310*/  IMAD.WIDE R8, R3, 0x4, R8 ;  /* 0x0000000403087825 */ /* 0x000fc600078e0208 */
[----:B------:R-:W-:Y:S04]  /*5d320*/  STL.64 [R1+0xf8], R10 ;  /* 0x0000f80a01007387 */ /* 0x000fe80000100a00 */
[----:B------:R4:W-:Y:S04]  /*5d330*/  LDGSTS.E [R6+-0x1bc00], [R22.64], P1 ;  /* 0xe440000016067fae */ /* 0x0009e80008921844 */
[----:B------:R2:W-:Y:S04]  /*5d340*/  STL.64 [R1+0xc8], R8 ;  /* 0x0000c80801007387 */ /* 0x0005e80000100a00 */
[----:B------:R2:W-:Y:S04]  /*5d350*/  LDGSTS.E [R5+-0x1ac00], [R12.64], P1 ;  /* 0xe54000000c057fae */ /* 0x0005e80008921844 */
[----:B-1----:R-:W4:Y:S04]  /*5d360*/  LDL.LU.64 R26, [R1+0xb98] ;  /* 0x000b9800011a7983 */ /* 0x002f280000300a00 */
[----:B------:R1:W-:Y:S04]  /*5d370*/  LDGSTS.E [R4+-0x19c00], [R10.64], P1 ;  /* 0xe64000000a047fae */ /* 0x0003e80008921844 */
[----:B------:R1:W-:Y:S04]  /*5d380*/  LDGSTS.E [R0+-0x18c00], [R8.64], P1 ;  /* 0xe740000008007fae */ /* 0x0003e80008921844 */
[----:B--2---:R-:W4:Y:S04]  /*5d390*/  LDL.LU.64 R24, [R1+0xba0] ;  /* 0x000ba00001187983 */ /* 0x004f280000300a00 */
[----:B-1----:R-:W4:Y:S04]  /*5d3a0*/  LDL.LU.64 R8, [R1+0xba8] ;  /* 0x000ba80001087983 */ /* 0x002f280000300a00 */
[----:B------:R-:W4:Y:S04]  /*5d3b0*/  LDL.LU.64 R10, [R1+0xbb0] ;  /* 0x000bb000010a7983 */ /* 0x000f280000300a00 */
[----:B------:R-:W4:Y:S01]  /*5d3c0*/  LDL.LU.64 R12, [R1+0xbb8] ;  /* 0x000bb800010c7983 */ /* 0x000f220000300a00 */
[----:B---3--:R-:W-:-:S04]  /*5d3d0*/  IMAD.WIDE R20, R3, 0x4, R20 ;  /* 0x0000000403147825 */ /* 0x008fc800078e0214 */
[C---:B------:R-:W-:Y:S01]  /*5d3e0*/  IMAD.WIDE R18, R3.reuse, 0x4, R18 ;  /* 0x0000000403127825 */ /* 0x040fe200078e0212 */
[----:B------:R-:W-:Y:S03]  /*5d3f0*/  STL.64 [R1+0x98], R20 ;  /* 0x0000981401007387 */ /* 0x000fe60000100a00 */
[C---:B------:R-:W-:Y:S01]  /*5d400*/  IMAD.WIDE R16, R3.reuse, 0x4, R16 ;  /* 0x0000000403107825 */ /* 0x040fe200078e0210 */
[----:B------:R1:W-:Y:S03]  /*5d410*/  STL.64 [R1+0x68], R18 ;  /* 0x0000681201007387 */ /* 0x0003e60000100a00 */
[C---:B------:R-:W-:Y:S01]  /*5d420*/  IMAD.WIDE R14, R3.reuse, 0x4, R14 ;  /* 0x00000004030e7825 */ /* 0x040fe200078e020e */
[----:B------:R3:W-:Y:S04]  /*5d430*/  STL.64 [R1+0x38], R16 ;  /* 0x0000381001007387 */ /* 0x0007e80000100a00 */
[----:B------:R1:W-:Y:S04]  /*5d440*/  STL.64 [R1+0x8], R14 ;  /* 0x0000080e01007387 */ /* 0x0003e80000100a00 */
[----:B------:R-:W2:Y:S04]  /*5d450*/  LDL.LU.64 R30, [R1+0xbc0] ;  /* 0x000bc000011e7983 */ /* 0x000ea80000300a00 */
[----:B------:R-:W2:Y:S04]  /*5d460*/  LDL.LU.64 R28, [R1+0xbc8] ;  /* 0x000bc800011c7983 */ /* 0x000ea80000300a00 */
[----:B------:R1:W-:Y:S04]  /*5d470*/  LDGSTS.E [R7+-0x17c00], [R20.64], P1 ;  /* 0xe840000014077fae */ /* 0x0003e80008921844 */
[----:B------:R1:W-:Y:S01]  /*5d480*/  LDGSTS.E [R6+-0x16c00], [R18.64], P1 ;  /* 0xe940000012067fae */ /* 0x0003e20008921844 */
[----:B------:R-:W-:-:S03]  /*5d490*/  IMAD.WIDE R242, R3, 0x4, R242 ;  /* 0x0000000403f27825 */ /* 0x000fc600078e02f2 */
[----:B------:R3:W-:Y:S04]  /*5d4a0*/  LDGSTS.E [R5+-0x15c00], [R16.64], P1 ;  /* 0xea40000010057fae */ /* 0x0007e80008921844 */
[----:B------:R3:W-:Y:S04]  /*5d4b0*/  LDGSTS.E [R4+-0x14c00], [R14.64], P1 ;  /* 0xeb4000000e047fae */ /* 0x0007e80008921844 */
[----:B-1----:R-:W2:Y:S04]  /*5d4c0*/  LDL.LU.64 R18, [R1+0xc28] ;  /* 0x000c280001127983 */ /* 0x002ea80000300a00 */
[----:B------:R-:W2:Y:S04]  /*5d4d0*/  LDL.LU.64 R20, [R1+0xc20] ;  /* 0x000c200001147983 */ /* 0x000ea80000300a00 */
[----:B----4-:R-:W4:Y:S01]  /*5d4e0*/  LDL.LU.64 R22, [R1+0xc18] ;  /* 0x000c180001167983 */ /* 0x010f220000300a00 */
[----:B---3--:R-:W-:-:S02]  /*5d4f0*/  IADD3 R17, R33, 0x100000, RZ ;  /* 0x0010000021117810 */ /* 0x008fc40007ffe0ff */
[C---:B------:R-:W-:Y:S01]  /*5d500*/  IADD3 R16, R33.reuse, 0x100000, RZ ;  /* 0x0010000021107810 */ /* 0x040fe20007ffe0ff */
[----:B------:R-:W-:Y:S01]  /*5d510*/  STL.64 [R1+0x3d20], R242 ;  /* 0x003d20f201007387 */ /* 0x000fe20000100a00 */
[C---:B------:R-:W-:Y:S02]  /*5d520*/  IADD3 R15, R33.reuse, 0x100000, RZ ;  /* 0x00100000210f7810 */ /* 0x040fe40007ffe0ff */
[----:B------:R-:W-:Y:S01]  /*5d530*/  IADD3 R14, R33, 0x100000, RZ ;  /* 0x00100000210e7810 */ /* 0x000fe20007ffe0ff */
[----:B------:R1:W-:Y:S01]  /*5d540*/  LDGSTS.E [R0+-0x13c00], [R242.64], P1 ;  /* 0xec400000f2007fae */ /* 0x0003e20008921844 */
[----:B------:R-:W-:-:S05]  /*5d550*/  IMAD.WIDE R4, R3, 0x4, R26 ;  /* 0x0000000403047825 */ /* 0x000fca00078e021a */
[----:B------:R-:W-:Y:S01]  /*5d560*/  STL [R1+0x3d28], R5 ;  /* 0x003d280501007387 */ /* 0x000fe20000100800 */
[----:B------:R-:W-:-:S03]  /*5d570*/  IMAD.WIDE R6, R3, 0x4, R24 ;  /* 0x0000000403067825 */ /* 0x000fc600078e0218 */
[----:B------:R-:W-:Y:S01]  /*5d580*/  STL [R1+0x3d40], R4 ;  /* 0x003d400401007387 */ /* 0x000fe20000100800 */
[----:B------:R-:W-:-:S03]  /*5d590*/  IMAD.WIDE R8, R3, 0x4, R8 ;  /* 0x0000000403087825 */ /* 0x000fc600078e0208 */
[----:B------:R-:W-:Y:S01]  /*5d5a0*/  STL.64 [R1+0x3d30], R6 ;  /* 0x003d300601007387 */ /* 0x000fe20000100a00 */
[----:B------:R-:W-:-:S03]  /*5d5b0*/  IMAD.WIDE R10, R3, 0x4, R10 ;  /* 0x00000004030a7825 */ /* 0x000fc600078e020a */
[----:B------:R-:W-:Y:S01]  /*5d5c0*/  STL.64 [R1+0x3d18], R8 ;  /* 0x003d180801007387 */ /* 0x000fe20000100a00 */
[----:B------:R-:W-:-:S03]  /*5d5d0*/  IMAD.WIDE R12, R3, 0x4, R12 ;  /* 0x00000004030c7825 */ /* 0x000fc600078e020c */
[----:B------:R3:W-:Y:S04]  /*5d5e0*/  LDGSTS.E [R17+-0x12c00], [R4.64], P1 ;  /* 0xed40000004117fae */ /* 0x0007e80008921844 */
[----:B------:R-:W-:Y:S04]  /*5d5f0*/  STL.64 [R1+0x3d10], R10 ;  /* 0x003d100a01007387 */ /* 0x000fe80000100a00 */
[----:B------:R3:W-:Y:S04]  /*5d600*/  LDGSTS.E [R16+-0x11c00], [R6.64], P1 ;  /* 0xee40000006107fae */ /* 0x0007e80008921844 */
[----:B------:R-:W-:Y:S01]  /*5d610*/  STL.64 [R1+0x3d38], R12 ;  /* 0x003d380c01007387 */ /* 0x000fe20000100a00 */
[----:B------:R-:W-:-:S03]  /*5d620*/  IADD3 R27, R33, 0x100000, RZ ;  /* 0x00100000211b7810 */ /* 0x000fc60007ffe0ff */
[----:B------:R2:W-:Y:S01]  /*5d630*/  LDGSTS.E [R15+-0x10c00], [R8.64], P1 ;  /* 0xef400000080f7fae */ /* 0x0005e20008921844 */
[----:B------:R-:W-:-:S03]  /*5d640*/  IADD3 R26, R33, 0x100000, RZ ;  /* 0x00100000211a7810 */ /* 0x000fc60007ffe0ff */
[----:B------:R-:W4:Y:S01]  /*5d650*/  LDL.LU.64 R44, [R1+0xc10] ;  /* 0x000c1000012c7983 */ /* 0x000f220000300a00 */
[----:B------:R-:W-:-:S03]  /*5d660*/  IADD3 R25, R33, 0x100000, RZ ;  /* 0x0010000021197810 */ /* 0x000fc60007ffe0ff */
[----:B------:R2:W-:Y:S01]  /*5d670*/  LDGSTS.E [R14+-0xfc00], [R10.64], P1 ;  /* 0xf04000000a0e7fae */ /* 0x0005e20008921844 */
[----:B------:R-:W-:-:S03]  /*5d680*/  IADD3 R24, R33, 0x100000, RZ ;  /* 0x0010000021187810 */ /* 0x000fc60007ffe0ff */
[----:B------:R-:W4:Y:S01]  /*5d690*/  LDL.LU.64 R42, [R1+0xc08] ;  /* 0x000c0800012a7983 */ /* 0x000f220000300a00 */
[----:B------:R-:W-:-:S03]  /*5d6a0*/  IMAD.SHL.U32 R207, R248, 0x4, RZ ;  /* 0x00000004f8cf7824 */ /* 0x000fc600078e00ff */
[----:B------:R1:W-:Y:S01]  /*5d6b0*/  LDGSTS.E [R0+-0xec00], [R12.64], P1 ;  /* 0xf14000000c007fae */ /* 0x0003e20008921844 */
[----:B--2---:R-:W-:-:S04]  /*5d6c0*/  IMAD.WIDE R14, R3, 0x4, R30 ;  /* 0x00000004030e7825 */ /* 0x004fc800078e021e */
[C---:B---3--:R-:W-:Y:S01]  /*5d6d0*/  IMAD.WIDE R16, R3.reuse, 0x4, R28 ;  /* 0x0000000403107825 */ /* 0x048fe200078e021c */
[----:B------:R2:W-:Y:S04]  /*5d6e0*/  LDGSTS.E [R27+-0xdc00], [R14.64], P1 ;  /* 0xf24000000e1b7fae */ /* 0x0005e80008921844 */
[----:B------:R-:W3:Y:S04]  /*5d6f0*/  LDL.LU.64 R28, [R1+0xc00] ;  /* 0x000c0000011c7983 */ /* 0x000ee80000300a00 */
[----:B------:R-:W3:Y:S04]  /*5d700*/  LDL.LU.64 R30, [R1+0xbf8] ;  /* 0x000bf800011e7983 */ /* 0x000ee80000300a00 */
[----:B------:R-:W3:Y:S04]  /*5d710*/  LDL.LU.64 R32, [R1+0xbf0] ;  /* 0x000bf00001207983 */ /* 0x000ee80000300a00 */
[----:B------:R-:W3:Y:S01]  /*5d720*/  LDL.LU.64 R50, [R1+0xbe8] ;  /* 0x000be80001327983 */ /* 0x000ee20000300a00 */
[----:B------:R-:W-:-:S03]  /*5d730*/  IMAD.WIDE R18, R3, 0x4, R18 ;  /* 0x0000000403127825 */ /* 0x000fc600078e0212 */
[----:B------:R-:W3:Y:S04]  /*5d740*/  LDL.LU.64 R48, [R1+0xbe0] ;  /* 0x000be00001307983 */ /* 0x000ee80000300a00 */
[----:B------:R-:W3:Y:S01]  /*5d750*/  LDL.LU.64 R38, [R1+0xbd8] ;  /* 0x000bd80001267983 */ /* 0x000ee20000300a00 */
[----:B------:R-:W-:-:S03]  /*5d760*/  IMAD.WIDE R20, R3, 0x4, R20 ;  /* 0x0000000403147825 */ /* 0x000fc600078e0214 */
[----:B------:R-:W3:Y:S01]  /*5d770*/  LDL.LU.64 R40, [R1+0xbd0] ;  /* 0x000bd00001287983 */ /* 0x000ee20000300a00 */
[----:B----4-:R-:W-:-:S03]  /*5d780*/  IMAD.WIDE R22, R3, 0x4, R22 ;  /* 0x0000000403167825 */ /* 0x010fc600078e0216 */
[----:B------:R-:W4:Y:S04]  /*5d790*/  LDL.LU.64 R46, [R1+0xc40] ;  /* 0x000c4000012e7983 */ /* 0x000f280000300a00 */
[----:B------:R-:W-:Y:S04]  /*5d7a0*/  STL.64 [R1+0x3d48], R14 ;  /* 0x003d480e01007387 */ /* 0x000fe80000100a00 */
[----:B------:R1:W-:Y:S04]  /*5d7b0*/  STL.64 [R1+0x3d08], R16 ;  /* 0x003d081001007387 */ /* 0x0003e80000100a00 */
[----:B------:R-:W-:Y:S04]  /*5d7c0*/  STL [R1+0x3d50], R19 ;  /* 0x003d501301007387 */ /* 0x000fe80000100800 */
[----:B------:R-:W-:Y:S04]  /*5d7d0*/  STL [R1+0x3d68], R18 ;  /* 0x003d681201007387 */ /* 0x000fe80000100800 */
[----:B------:R-:W-:Y:S04]  /*5d7e0*/  STL.64 [R1+0x3d58], R20 ;  /* 0x003d581401007387 */ /* 0x000fe80000100a00 */
[----:B------:R-:W-:Y:S04]  /*5d7f0*/  STL.64 [R1+0x3d60], R22 ;  /* 0x003d601601007387 */ /* 0x000fe80000100a00 */
[----:B------:R-:W4:Y:S04]  /*5d800*/  LDL.LU.64 R64, [R1+0xc50] ;  /* 0x000c500001407983 */ /* 0x000f280000300a00 */
[----:B------:R-:W4:Y:S04]  /*5d810*/  LDL.LU.64 R62, [R1+0xc58] ;  /* 0x000c5800013e7983 */ /* 0x000f280000300a00 */
[----:B------:R-:W4:Y:S04]  /*5d820*/  LDL.LU.64 R60, [R1+0xc60] ;  /* 0x000c6000013c7983 */ /* 0x000f280000300a00 */
[----:B------:R-:W4:Y:S04]  /*5d830*/  LDL.LU.64 R58, [R1+0xc78] ;  /* 0x000c7800013a7983 */ /* 0x000f280000300a00 */
[----:B------:R-:W4:Y:S04]  /*5d840*/  LDL.LU.64 R56, [R1+0xc80] ;  /* 0x000c800001387983 */ /* 0x000f280000300a00 */
[----:B------:R1:W-:Y:S04]  /*5d850*/  LDGSTS.E [R26+-0xcc00], [R16.64], P1 ;  /* 0xf3400000101a7fae */ /* 0x0003e80008921844 */
[----:B------:R2:W-:Y:S04]  /*5d860*/  LDGSTS.E [R25+-0xbc00], [R18.64], P1 ;  /* 0xf440000012197fae */ /* 0x0005e80008921844 */
[----:B------:R2:W-:Y:S01]  /*5d870*/  LDGSTS.E [R24+-0xac00], [R20.64], P1 ;  /* 0xf540000014187fae */ /* 0x0005e20008921844 */
[----:B-1----:R-:W-:-:S03]  /*5d880*/  LOP3.LUT R16, R207, 0x20, RZ, 0x3c, !PT ;  /* 0x00000020cf107812 */ /* 0x002fc600078e3cff */
[----:B------:R1:W-:Y:S01]  /*5d890*/  LDGSTS.E [R0+-0x9c00], [R22.64], P1 ;  /* 0xf640000016007fae */ /* 0x0003e20008921844 */
[C---:B------:R-:W-:Y:S02]  /*5d8a0*/  IADD3 R37, R16.reuse, 0x100000, RZ ;  /* 0x0010000010257810 */ /* 0x040fe40007ffe0ff */
[C---:B------:R-:W-:Y:S01]  /*5d8b0*/  IADD3 R36, R16.reuse, 0x100000, RZ ;  /* 0x0010000010247810 */ /* 0x040fe20007ffe0ff */
[----:B--2---:R-:W-:Y:S01]  /*5d8c0*/  IMAD.WIDE R24, R3, 0x4, R44 ;  /* 0x0000000403187825 */ /* 0x004fe200078e022c */
[----:B------:R-:W-:-:S03]  /*5d8d0*/  IADD3 R35, R16, 0x100000, RZ ;  /* 0x0010000010237810 */ /* 0x000fc60007ffe0ff */
[----:B------:R-:W-:Y:S01]  /*5d8e0*/  IMAD.WIDE R26, R3, 0x4, R42 ;  /* 0x00000004031a7825 */ /* 0x000fe200078e022a */
[----:B------:R-:W-:Y:S01]  /*5d8f0*/  IADD3 R34, R16, 0x100000, RZ ;  /* 0x0010000010227810 */ /* 0x000fe20007ffe0ff */
[----:B------:R2:W-:Y:S02]  /*5d900*/  LDGSTS.E [R37+-0x8c00], [R24.64], P1 ;  /* 0xf740000018257fae */ /* 0x0005e40008921844 */
[----:B------:R-:W-:Y:S01]  /*5d910*/  IMAD.SHL.U32 R248, R248, 0x4, RZ ;  /* 0x00000004f8f87824 */ /* 0x000fe200078e00ff */
[C---:B-1----:R-:W-:Y:S01]  /*5d920*/  IADD3 R0, R16.reuse, 0x100000, RZ ;  /* 0x0010000010007810 */ /* 0x042fe20007ffe0ff */
[----:B------:R2:W-:Y:S01]  /*5d930*/  LDGSTS.E [R36+-0x7c00], [R26.64], P1 ;  /* 0xf84000001a247fae */ /* 0x0005e20008921844 */
[----:B------:R-:W-:Y:S02]  /*5d940*/  IADD3 R45, R16, 0x100000, RZ ;  /* 0x00100000102d7810 */ /* 0x000fe40007ffe0ff */
[----:B------:R-:W-:Y:S01]  /*5d950*/  LOP3.LUT R248, R248, 0x30, RZ, 0x3c, !PT ;  /* 0x00000030f8f87812 */ /* 0x000fe200078e3cff */
[----:B------:R-:W-:Y:S01]  /*5d960*/  STL.64 [R1+0x3d70], R24 ;  /* 0x003d701801007387 */ /* 0x000fe20000100a00 */
[----:B------:R-:W-:-:S03]  /*5d970*/  IADD3 R44, R16, 0x100000, RZ ;  /* 0x00100000102c7810 */ /* 0x000fc60007ffe0ff */
[----:B------:R-:W-:Y:S01]  /*5d980*/  STL.64 [R1+0x3d78], R26 ;  /* 0x003d781a01007387 */ /* 0x000fe20000100a00 */
[C---:B------:R-:W-:Y:S02]  /*5d990*/  IADD3 R43, R16.reuse, 0x100000, RZ ;  /* 0x00100000102b7810 */ /* 0x040fe40007ffe0ff */
[----:B------:R-:W-:Y:S01]  /*5d9a0*/  IADD3 R42, R16, 0x100000, RZ ;  /* 0x00100000102a7810 */ /* 0x000fe20007ffe0ff */
[----:B---3--:R-:W-:-:S04]  /*5d9b0*/  IMAD.WIDE R28, R3, 0x4, R28 ;  /* 0x00000004031c7825 */ /* 0x008fc800078e021c */
[C---:B------:R-:W-:Y:S01]  /*5d9c0*/  IMAD.WIDE R30, R3.reuse, 0x4, R30 ;  /* 0x00000004031e7825 */ /* 0x040fe200078e021e */
[----:B------:R1:W-:Y:S03]  /*5d9d0*/  LDGSTS.E [R35+-0x6c00], [R28.64], P1 ;  /* 0xf94000001c237fae */ /* 0x0003e60008921844 */
[C---:B------:R-:W-:Y:S01]  /*5d9e0*/  IMAD.WIDE R32, R3.reuse, 0x4, R32 ;  /* 0x0000000403207825 */ /* 0x040fe200078e0220 */
[----:B------:R1:W-:Y:S04]  /*5d9f0*/  LDGSTS.E [R34+-0x5c00], [R30.64], P1 ;  /* 0xfa4000001e227fae */ /* 0x0003e80008921844 */
[----:B------:R-:W-:Y:S01]  /*5da00*/  STL.64 [R1+0x3d80], R28 ;  /* 0x003d801c01007387 */ /* 0x000fe20000100a00 */
[----:B--2---:R-:W-:-:S03]  /*5da10*/  IMAD.WIDE R36, R3, 0x4, R48 ;  /* 0x0000000403247825 */ /* 0x004fc600078e0230 */
[----:B------:R-:W-:Y:S01]  /*5da20*/  STL.64 [R1+0x3d88], R30 ;  /* 0x003d881e01007387 */ /* 0x000fe20000100a00 */
[----:B-1----:R-:W-:-:S03]  /*5da30*/  IMAD.WIDE R34, R3, 0x4, R50 ;  /* 0x0000000403227825 */ /* 0x002fc600078e0232 */
[----:B------:R1:W-:Y:S01]  /*5da40*/  LDGSTS.E [R0+-0x4c00], [R32.64], P1 ;  /* 0xfb40000020007fae */ /* 0x0003e20008921844 */
[----:B------:R-:W-:-:S03]  /*5da50*/  IMAD.WIDE R38, R3, 0x4, R38 ;  /* 0x0000000403267825 */ /* 0x000fc600078e0226 */
[----:B------:R-:W-:Y:S01]  /*5da60*/  STL.64 [R1+0x3d90], R32 ;  /* 0x003d902001007387 */ /* 0x000fe20000100a00 */
[----:B----4-:R-:W-:-:S03]  /*5da70*/  IMAD.WIDE R4, R3, 0x4, R46 ;  /* 0x0000000403047825 */ /* 0x010fc600078e022e */
[----:B------:R-:W2:Y:S01]  /*5da80*/  LDL.LU.64 R54, [R1+0xc90] ;  /* 0x000c900001367983 */ /* 0x000ea20000300a00 */
[C---:B------:R-:W-:Y:S01]  /*5da90*/  IMAD.WIDE R40, R3.reuse, 0x4, R40 ;  /* 0x0000000403287825 */ /* 0x040fe200078e0228 */
[----:B-1----:R-:W-:Y:S02]  /*5daa0*/  IADD3 R0, R248, 0x100000, RZ ;  /* 0x00100000f8007810 */ /* 0x002fe40007ffe0ff */
[----:B------:R-:W3:Y:S04]  /*5dab0*/  LDL.LU.64 R52, [R1+0xc98] ;  /* 0x000c980001347983 */ /* 0x000ee80000300a00 */
[----:B------:R1:W-:Y:S04]  /*5dac0*/  LDGSTS.E [R45+-0x3c00], [R34.64], P1 ;  /* 0xfc400000222d7fae */ /* 0x0003e80008921844 */
[----:B------:R-:W4:Y:S04]  /*5dad0*/  LDL.LU.64 R50, [R1+0xca0] ;  /* 0x000ca00001327983 */ /* 0x000f280000300a00 */
[----:B------:R1:W-:Y:S04]  /*5dae0*/  LDGSTS.E [R44+-0x2c00], [R36.64], P1 ;  /* 0xfd400000242c7fae */ /* 0x0003e80008921844 */
[----:B------:R1:W-:Y:S04]  /*5daf0*/  STL.64 [R1+0x800], R4 ;  /* 0x0008000401007387 */ /* 0x0003e80000100a00 */
[----:B------:R1:W-:Y:S01]  /*5db00*/  LDGSTS.E [R43+-0x1c00], [R38.64], P1 ;  /* 0xfe400000262b7fae */ /* 0x0003e20008921844 */
[----:B------:R-:W-:-:S03]  /*5db10*/  IMAD.WIDE R12, R3, 0x4, R64 ;  /* 0x00000004030c7825 */ /* 0x000fc600078e0240 */
[----:B------:R-:W4:Y:S01]  /*5db20*/  LDL.LU.64 R48, [R1+0xca8] ;  /* 0x000ca80001307983 */ /* 0x000f220000300a00 */
[----:B------:R-:W-:-:S03]  /*5db30*/  IMAD.WIDE R10, R3, 0x4, R62 ;  /* 0x00000004030a7825 */ /* 0x000fc600078e023e */
[----:B------:R1:W-:Y:S01]  /*5db40*/  LDGSTS.E [R42+-0xc00], [R40.64], P1 ;  /* 0xff400000282a7fae */ /* 0x0003e20008921844 */
[----:B------:R-:W-:-:S03]  /*5db50*/  IMAD.WIDE R8, R3, 0x4, R60 ;  /* 0x0000000403087825 */ /* 0x000fc600078e023c */
[----:B------:R1:W-:Y:S01]  /*5db60*/  LDGSTS.E [R0+-0x3fa00], [R4.64], P1 ;  /* 0xc060000004007fae */ /* 0x0003e20008921844 */
[----:B------:R-:W-:-:S03]  /*5db70*/  IMAD.WIDE R6, R3, 0x4, R58 ;  /* 0x0000000403067825 */ /* 0x000fc600078e023a */
[----:B------:R-:W4:Y:S04]  /*5db80*/  LDL.LU.64 R46, [R1+0xcb0] ;  /* 0x000cb000012e7983 */ /* 0x000f280000300a00 */
[----:B------:R2:W-:Y:S01]  /*5db90*/  STL.64 [R1+0x7d8], R12 ;  /* 0x0007d80c01007387 */ /* 0x0005e20000100a00 */
[----:B-1----:R-:W-:-:S03]  /*5dba0*/  IMAD.WIDE R4, R3, 0x4, R56 ;  /* 0x0000000403047825 */ /* 0x002fc600078e0238 */
[----:B------:R3:W-:Y:S04]  /*5dbb0*/  STL.64 [R1+0x7b0], R10 ;  /* 0x0007b00a01007387 */ /* 0x0007e80000100a00 */
[----:B------:R4:W-:Y:S04]  /*5dbc0*/  STL.64 [R1+0x780], R8 ;  /* 0x0007800801007387 */ /* 0x0009e80000100a00 */
[----:B------:R1:W-:Y:S04]  /*5dbd0*/  STL.64 [R1+0x750], R6 ;  /* 0x0007500601007387 */ /* 0x0003e80000100a00 */
[----:B------:R1:W-:Y:S04]  /*5dbe0*/  STL.64 [R1+0x720], R4 ;  /* 0x0007200401007387 */ /* 0x0003e80000100a00 */
[----:B------:R-:W4:Y:S04]  /*5dbf0*/  LDL.LU.64 R64, [R1+0xcb8] ;  /* 0x000cb80001407983 */ /* 0x000f280000300a00 */
[----:B------:R-:W4:Y:S04]  /*5dc00*/  LDL.LU.64 R62, [R1+0xcc0] ;  /* 0x000cc000013e7983 */ /* 0x000f280000300a00 */
[----:B------:R-:W4:Y:S04]  /*5dc10*/  LDL.LU.64 R60, [R1+0xcc8] ;  /* 0x000cc800013c7983 */ /* 0x000f280000300a00 */
[----:B------:R-:W4:Y:S04]  /*5dc20*/  LDL.LU.64 R58, [R1+0xcd0] ;  /* 0x000cd000013a7983 */ /* 0x000f280000300a00 */
[----:B------:R-:W4:Y:S01]  /*5dc30*/  LDL.LU.64 R56, [R1+0xcd8] ;  /* 0x000cd80001387983 */ /* 0x000f220000300a00 */
[----:B------:R-:W-:-:S02]  /*5dc40*/  IADD3 R45, R248, 0x100000, RZ ;  /* 0x00100000f82d7810 */ /* 0x000fc40007ffe0ff */
[C---:B------:R-:W-:Y:S02]  /*5dc50*/  IADD3 R44, R248.reuse, 0x100000, RZ ;  /* 0x00100000f82c7810 */ /* 0x040fe40007ffe0ff */
[C---:B------:R-:W-:Y:S01]  /*5dc60*/  IADD3 R43, R248.reuse, 0x100000, RZ ;  /* 0x00100000f82b7810 */ /* 0x040fe20007ffe0ff */
[----:B------:R2:W-:Y:S01]  /*5dc70*/  LDGSTS.E [R45+-0x3ea00], [R12.64], P1 ;  /* 0xc16000000c2d7fae */ /* 0x0005e20008921844 */
[----:B------:R-:W-:-:S03]  /*5dc80*/  IADD3 R42, R248, 0x100000, RZ ;  /* 0x00100000f82a7810 */ /* 0x000fc60007ffe0ff */
[----:B------:R3:W-:Y:S04]  /*5dc90*/  LDGSTS.E [R44+-0x3da00], [R10.64], P1 ;  /* 0xc26000000a2c7fae */ /* 0x0007e80008921844 */
[----:B------:R4:W-:Y:S04]  /*5dca0*/  LDGSTS.E [R43+-0x3ca00], [R8.64], P1 ;  /* 0xc3600000082b7fae */ /* 0x0009e80008921844 */
[----:B------:R1:W-:Y:S04]  /*5dcb0*/  LDGSTS.E [R42+-0x3ba00], [R6.64], P1 ;  /* 0xc4600000062a7fae */ /* 0x0003e80008921844 */
[----:B------:R1:W-:Y:S01]  /*5dcc0*/  LDGSTS.E [R0+-0x3aa00], [R4.64], P1 ;  /* 0xc560000004007fae */ /* 0x0003e20008921844 */
[----:B--2---:R-:W-:-:S04]  /*5dcd0*/  IMAD.WIDE R12, R3, 0x4, R54 ;  /* 0x00000004030c7825 */ /* 0x004fc800078e0236 */
[C---:B---3--:R-:W-:Y:S01]  /*5dce0*/  IMAD.WIDE R10, R3.reuse, 0x4, R52 ;  /* 0x00000004030a7825 */ /* 0x048fe200078e0234 */
[----:B------:R2:W-:Y:S03]  /*5dcf0*/  STL.64 [R1+0x6f0], R12 ;  /* 0x0006f00c01007387 */ /* 0x0005e60000100a00 */
[C---:B----4-:R-:W-:Y:S01]  /*5dd00*/  IMAD.WIDE R8, R3.reuse, 0x4, R50 ;  /* 0x0000000403087825 */ /* 0x050fe200078e0232 */
[----:B------:R3:W-:Y:S04]  /*5dd10*/  STL.64 [R1+0x6c0], R10 ;  /* 0x0006c00a01007387 */ /* 0x0007e80000100a00 */
[----:B------:R2:W-:Y:S04]  /*5dd20*/  STL.64 [R1+0x690], R8 ;  /* 0x0006900801007387 */ /* 0x0005e80000100a00 */
[----:B------:R2:W-:Y:S04]  /*5dd30*/  LDGSTS.E [R45+-0x39a00], [R12.64], P1 ;  /* 0xc66000000c2d7fae */ /* 0x0005e80008921844 */
[----:B------:R3:W-:Y:S01]  /*5dd40*/  LDGSTS.E [R44+-0x38a00], [R10.64], P1 ;  /* 0xc76000000a2c7fae */ /* 0x0007e20008921844 */
[----:B-1----:R-:W-:-:S03]  /*5dd50*/  IMAD.WIDE R6, R3, 0x4, R48 ;  /* 0x0000000403067825 */ /* 0x002fc600078e0230 */
[----:B------:R2:W-:Y:S04]  /*5dd60*/  LDGSTS.E [R43+-0x37a00], [R8.64], P1 ;  /* 0xc8600000082b7fae */ /* 0x0005e80008921844 */
[----:B------:R1:W-:Y:S04]  /*5dd70*/  STL.64 [R1+0x660], R6 ;  /* 0x0006600601007387 */ /* 0x0003e80000100a00 */
[----:B------:R1:W-:Y:S01]  /*5dd80*/  LDGSTS.E [R42+-0x36a00], [R6.64], P1 ;  /* 0xc9600000062a7fae */ /* 0x0003e20008921844 */
[----:B------:R-:W-:-:S05]  /*5dd90*/  IMAD.WIDE R4, R3, 0x4, R46 ;  /* 0x0000000403047825 */ /* 0x000fca00078e022e */
[----:B------:R1:W-:Y:S04]  /*5dda0*/  STL.64 [R1+0x630], R4 ;  /* 0x0006300401007387 */ /* 0x0003e80000100a00 */
[----:B------:R-:W4:Y:S04]  /*5ddb0*/  LDL.LU.64 R54, [R1+0xce0] ;  /* 0x000ce00001367983 */ /* 0x000f280000300a00 */
[----:B------:R-:W4:Y:S04]  /*5ddc0*/  LDL.LU.64 R52, [R1+0xce8] ;  /* 0x000ce80001347983 */ /* 0x000f280000300a00 */
[----:B------:R-:W4:Y:S04]  /*5ddd0*/  LDL.LU.64 R50, [R1+0xcf0] ;  /* 0x000cf00001327983 */ /* 0x000f280000300a00 */
[----:B------:R-:W4:Y:S01]  /*5dde0*/  LDL.LU.64 R48, [R1+0xcf8] ;  /* 0x000cf80001307983 */ /* 0x000f220000300a00 */
[----:B--2---:R-:W-:-:S03]  /*5ddf0*/  IMAD.WIDE R12, R3, 0x4, R64 ;  /* 0x00000004030c7825 */ /* 0x004fc600078e0240 */
[----:B------:R2:W-:Y:S01]  /*5de00*/  LDGSTS.E [R0+-0x35a00], [R4.64], P1 ;  /* 0xca60000004007fae */ /* 0x0005e20008921844 */
[----:B---3--:R-:W-:-:S03]  /*5de10*/  IMAD.WIDE R10, R3, 0x4, R62 ;  /* 0x00000004030a7825 */ /* 0x008fc600078e023e */
[----:B------:R-:W3:Y:S01]  /*5de20*/  LDL.LU.64 R46, [R1+0xd00] ;  /* 0x000d0000012e7983 */ /* 0x000ee20000300a00 */
[----:B------:R-:W-:-:S03]  /*5de30*/  IMAD.WIDE R8, R3, 0x4, R60 ;  /* 0x0000000403087825 */ /* 0x000fc600078e023c */
[----:B------:R4:W-:Y:S01]  /*5de40*/  STL.64 [R1+0x600], R12 ;  /* 0x0006000c01007387 */ /* 0x0009e20000100a00 */
[----:B-1----:R-:W-:-:S03]  /*5de50*/  IMAD.WIDE R6, R3, 0x4, R58 ;  /* 0x0000000403067825 */ /* 0x002fc600078e023a */
[----:B------:R1:W-:Y:S01]  /*5de60*/  STL.64 [R1+0x5d0], R10 ;  /* 0x0005d00a01007387 */ /* 0x0003e20000100a00 */
[----:B--2---:R-:W-:-:S03]  /*5de70*/  IMAD.WIDE R4, R3, 0x4, R56 ;  /* 0x0000000403047825 */ /* 0x004fc600078e0238 */
[----:B------:R2:W-:Y:S04]  /*5de80*/  STL.64 [R1+0x5a0], R8 ;  /* 0x0005a00801007387 */ /* 0x0005e80000100a00 */
[----:B------:R1:W-:Y:S04]  /*5de90*/  STL.64 [R1+0x570], R6 ;  /* 0x0005700601007387 */ /* 0x0003e80000100a00 */
[----:B------:R3:W-:Y:S04]  /*5dea0*/  STL.64 [R1+0x540], R4 ;  /* 0x0005400401007387 */ /* 0x0007e80000100a00 */
[----:B------:R-:W3:Y:S04]  /*5deb0*/  LDL.LU.64 R64, [R1+0xd10] ;  /* 0x000d100001407983 */ /* 0x000ee80000300a00 */
[----:B------:R-:W3:Y:S04]  /*5dec0*/  LDL.LU.64 R62, [R1+0xd20] ;  /* 0x000d2000013e7983 */ /* 0x000ee80000300a00 */
[----:B------:R-:W3:Y:S04]  /*5ded0*/  LDL.LU.64 R60, [R1+0xd28] ;  /* 0x000d2800013c7983 */ /* 0x000ee80000300a00 */
[----:B------:R-:W3:Y:S04]  /*5dee0*/  LDL.LU.64 R58, [R1+0xd30] ;  /* 0x000d3000013a7983 */ /* 0x000ee80000300a00 */
[----:B------:R-:W3:Y:S04]  /*5def0*/  LDL.LU.64 R56, [R1+0xd38] ;  /* 0x000d380001387983 */ /* 0x000ee80000300a00 */
[----:B------:R4:W-:Y:S04]  /*5df00*/  LDGSTS.E [R45+-0x34a00], [R12.64], P1 ;  /* 0xcb6000000c2d7fae */ /* 0x0009e80008921844 */
[----:B------:R1:W-:Y:S04]  /*5df10*/  LDGSTS.E [R44+-0x33a00], [R10.64], P1 ;  /* 0xcc6000000a2c7fae */ /* 0x0003e80008921844 */
[----:B------:R2:W-:Y:S04]  /*5df20*/  LDGSTS.E [R43+-0x32a00], [R8.64], P1 ;  /* 0xcd600000082b7fae */ /* 0x0005e80008921844 */
[----:B------:R1:W-:Y:S04]  /*5df30*/  LDGSTS.E [R42+-0x31a00], [R6.64], P1 ;  /* 0xce600000062a7fae */ /* 0x0003e80008921844 */
[----:B------:R3:W-:Y:S01]  /*5df40*/  LDGSTS.E [R0+-0x30a00], [R4.64], P1 ;  /* 0xcf60000004007fae */ /* 0x0007e20008921844 */
[----:B----4-:R-:W-:-:S04]  /*5df50*/  IMAD.WIDE R12, R3, 0x4, R54 ;  /* 0x00000004030c7825 */ /* 0x010fc800078e0236 */
[C---:B-1----:R-:W-:Y:S01]  /*5df60*/  IMAD.WIDE R10, R3.reuse, 0x4, R52 ;  /* 0x00000004030a7825 */ /* 0x042fe200078e0234 */
[----:B------:R1:W-:Y:S03]  /*5df70*/  STL.64 [R1+0x510], R12 ;  /* 0x0005100c01007387 */ /* 0x0003e60000100a00 */
[C---:B--2---:R-:W-:Y:S01]  /*5df80*/  IMAD.WIDE R8, R3.reuse, 0x4, R50 ;  /* 0x0000000403087825 */ /* 0x044fe200078e0232 */
[----:B------:R2:W-:Y:S03]  /*5df90*/  STL.64 [R1+0x4e0], R10 ;  /* 0x0004e00a01007387 */ /* 0x0005e60000100a00 */
[C---:B------:R-:W-:Y:S01]  /*5dfa0*/  IMAD.WIDE R6, R3.reuse, 0x4, R48 ;  /* 0x0000000403067825 */ /* 0x040fe200078e0230 */
[----:B------:R4:W-:Y:S04]  /*5dfb0*/  STL.64 [R1+0x4b0], R8 ;  /* 0x0004b00801007387 */ /* 0x0009e80000100a00 */
[----:B------:R1:W-:Y:S01]  /*5dfc0*/  STL.64 [R1+0x480], R6 ;  /* 0x0004800601007387 */ /* 0x0003e20000100a00 */
[----:B---3--:R-:W-:-:S03]  /*5dfd0*/  IMAD.WIDE R4, R3, 0x4, R46 ;  /* 0x0000000403047825 */ /* 0x008fc600078e022e */
[----:B------:R1:W-:Y:S04]  /*5dfe0*/  LDGSTS.E [R45+-0x2fa00], [R12.64], P1 ;  /* 0xd06000000c2d7fae */ /* 0x0003e80008921844 */
[----:B------:R2:W-:Y:S04]  /*5dff0*/  STL.64 [R1+0x450], R4 ;  /* 0x0004500401007387 */ /* 0x0005e80000100a00 */
[----:B------:R-:W3:Y:S04]  /*5e000*/  LDL.LU.64 R54, [R1+0xd48] ;  /* 0x000d480001367983 */ /* 0x000ee80000300a00 */
[----:B------:R2:W-:Y:S04]  /*5e010*/  LDGSTS.E [R44+-0x2ea00], [R10.64], P1 ;  /* 0xd16000000a2c7fae */ /* 0x0005e80008921844 */
[----:B------:R-:W3:Y:S04]  /*5e020*/  LDL.LU.64 R52, [R1+0xd50] ;  /* 0x000d500001347983 */ /* 0x000ee80000300a00 */
[----:B------:R4:W-:Y:S01]  /*5e030*/  LDGSTS.E [R43+-0x2da00], [R8.64], P1 ;  /* 0xd2600000082b7fae */ /* 0x0009e20008921844 */
[----:B-1----:R-:W-:-:S03]  /*5e040*/  IMAD.WIDE R12, R3, 0x4, R64 ;  /* 0x00000004030c7825 */ /* 0x002fc600078e0240 */
[----:B------:R-:W3:Y:S01]  /*5e050*/  LDL.LU.64 R50, [R1+0xd58] ;  /* 0x000d580001327983 */ /* 0x000ee20000300a00 */
[----:B--2---:R-:W-:-:S03]  /*5e060*/  IMAD.WIDE R10, R3, 0x4, R62 ;  /* 0x00000004030a7825 */ /* 0x004fc600078e023e */
[----:B------:R1:W-:Y:S04]  /*5e070*/  LDGSTS.E [R42+-0x2ca00], [R6.64], P1 ;  /* 0xd3600000062a7fae */ /* 0x0003e80008921844 */
[----:B------:R-:W2:Y:S01]  /*5e080*/  LDL.LU.64 R48, [R1+0xd60] ;  /* 0x000d600001307983 */ /* 0x000ea20000300a00 */
[----:B----4-:R-:W-:-:S03]  /*5e090*/  IMAD.WIDE R8, R3, 0x4, R60 ;  /* 0x0000000403087825 */ /* 0x010fc600078e023c */
[----:B------:R4:W-:Y:S04]  /*5e0a0*/  LDGSTS.E [R0+-0x2ba00], [R4.64], P1 ;  /* 0xd460000004007fae */ /* 0x0009e80008921844 */
[----:B------:R-:W2:Y:S01]  /*5e0b0*/  LDL.LU.64 R46, [R1+0xd68] ;  /* 0x000d6800012e7983 */ /* 0x000ea20000300a00 */
[----:B-1----:R-:W-:-:S03]  /*5e0c0*/  IMAD.WIDE R6, R3, 0x4, R58 ;  /* 0x0000000403067825 */ /* 0x002fc600078e023a */
[----:B------:R3:W-:Y:S01]  /*5e0d0*/  STL.64 [R1+0x420], R12 ;  /* 0x0004200c01007387 */ /* 0x0007e20000100a00 */
[----:B----4-:R-:W-:-:S03]  /*5e0e0*/  IMAD.WIDE R4, R3, 0x4, R56 ;  /* 0x0000000403047825 */ /* 0x010fc600078e0238 */
[----:B------:R1:W-:Y:S04]  /*5e0f0*/  STL.64 [R1+0x3f0], R10 ;  /* 0x0003f00a01007387 */ /* 0x0003e80000100a00 */
[----:B------:R4:W-:Y:S04]  /*5e100*/  STL.64 [R1+0x3c0], R8 ;  /* 0x0003c00801007387 */ /* 0x0009e80000100a00 */
[----:B------:R2:W-:Y:S04]  /*5e110*/  STL.64 [R1+0x390], R6 ;  /* 0x0003900601007387 */ /* 0x0005e80000100a00 */
[----:B------:R1:W-:Y:S04]  /*5e120*/  STL.64 [R1+0x360], R4 ;  /* 0x0003600401007387 */ /* 0x0003e80000100a00 */
[----:B------:R-:W2:Y:S04]  /*5e130*/  LDL.LU.64 R64, [R1+0xd70] ;  /* 0x000d700001407983 */ /* 0x000ea80000300a00 */
[----:B------:R-:W2:Y:S04]  /*5e140*/  LDL.LU.64 R62, [R1+0xd78] ;  /* 0x000d7800013e7983 */ /* 0x000ea80000300a00 */
[----:B------:R-:W2:Y:S04]  /*5e150*/  LDL.LU.64 R60, [R1+0xd80] ;  /* 0x000d8000013c7983 */ /* 0x000ea80000300a00 */
[----:B------:R-:W2:Y:S04]  /*5e160*/  LDL.LU.64 R58, [R1+0xd88] ;  /* 0x000d8800013a7983 */ /* 0x000ea80000300a00 */
[----:B------:R-:W2:Y:S04]  /*5e170*/  LDL.LU.64 R56, [R1+0xd90] ;  /* 0x000d900001387983 */ /* 0x000ea80000300a00 */
[----:B------:R3:W-:Y:S04]  /*5e180*/  LDGSTS.E [R45+-0x2aa00], [R12.64], P1 ;  /* 0xd56000000c2d7fae */ /* 0x0007e80008921844 */
[----:B------:R1:W-:Y:S04]  /*5e190*/  LDGSTS.E [R44+-0x29a00], [R10.64], P1 ;  /* 0xd66000000a2c7fae */ /* 0x0003e80008921844 */
[----:B------:R4:W-:Y:S04]  /*5e1a0*/  LDGSTS.E [R43+-0x28a00], [R8.64], P1 ;  /* 0xd7600000082b7fae */ /* 0x0009e80008921844 */
[----:B------:R2:W-:Y:S04]  /*5e1b0*/  LDGSTS.E [R42+-0x27a00], [R6.64], P1 ;  /* 0xd8600000062a7fae */ /* 0x0005e80008921844 */
[----:B------:R1:W-:Y:S01]  /*5e1c0*/  LDGSTS.E [R0+-0x26a00], [R4.64], P1 ;  /* 0xd960000004007fae */ /* 0x0003e20008921844 */
[----:B---3--:R-:W-:-:S04]  /*5e1d0*/  IMAD.WIDE R12, R3, 0x4, R54 ;  /* 0x00000004030c7825 */ /* 0x008fc800078e0236 */
[C---:B-1----:R-:W-:Y:S01]  /*5e1e0*/  IMAD.WIDE R10, R3.reuse, 0x4, R52 ;  /* 0x00000004030a7825 */ /* 0x042fe200078e0234 */
[----:B------:R1:W-:Y:S03]  /*5e1f0*/  STL.64 [R1+0x330], R12 ;  /* 0x0003300c01007387 */ /* 0x0003e60000100a00 */
[C---:B----4-:R-:W-:Y:S01]  /*5e200*/  IMAD.WIDE R8, R3.reuse, 0x4, R50 ;  /* 0x0000000403087825 */ /* 0x050fe200078e0232 */
[----:B------:R3:W-:Y:S03]  /*5e210*/  STL.64 [R1+0x300], R10 ;  /* 0x0003000a01007387 */ /* 0x0007e60000100a00 */
[C---:B--2---:R-:W-:Y:S01]  /*5e220*/  IMAD.WIDE R6, R3.reuse, 0x4, R48 ;  /* 0x0000000403067825 */ /* 0x044fe200078e0230 */
[----:B------:R2:W-:Y:S03]  /*5e230*/  STL.64 [R1+0x2d0], R8 ;  /* 0x0002d00801007387 */ /* 0x0005e60000100a00 */
[C---:B------:R-:W-:Y:S01]  /*5e240*/  IMAD.WIDE R4, R3.reuse, 0x4, R46 ;  /* 0x0000000403047825 */ /* 0x040fe200078e022e */
[----:B------:R2:W-:Y:S04]  /*5e250*/  STL.64 [R1+0x2a0], R6 ;  /* 0x0002a00601007387 */ /* 0x0005e80000100a00 */
[----:B------:R1:W-:Y:S04]  /*5e260*/  STL.64 [R1+0x270], R4 ;  /* 0x0002700401007387 */ /* 0x0003e80000100a00 */
[----:B------:R1:W-:Y:S04]  /*5e270*/  LDGSTS.E [R45+-0x25a00], [R12.64], P1 ;  /* 0xda6000000c2d7fae */ /* 0x0003e80008921844 */
[----:B------:R-:W4:Y:S04]  /*5e280*/  LDL.LU.64 R54, [R1+0xd98] ;  /* 0x000d980001367983 */ /* 0x000f280000300a00 */
[----:B------:R3:W-:Y:S04]  /*5e290*/  LDGSTS.E [R44+-0x24a00], [R10.64], P1 ;  /* 0xdb6000000a2c7fae */ /* 0x0007e80008921844 */
[----:B------:R-:W4:Y:S01]  /*5e2a0*/  LDL.LU.64 R52, [R1+0xda0] ;  /* 0x000da00001347983 */ /* 0x000f220000300a00 */
[----:B-1----:R-:W-:-:S03]  /*5e2b0*/  IMAD.WIDE R12, R3, 0x4, R64 ;  /* 0x00000004030c7825 */ /* 0x002fc600078e0240 */
[----:B------:R2:W-:Y:S01]  /*5e2c0*/  LDGSTS.E [R43+-0x23a00], [R8.64], P1 ;  /* 0xdc600000082b7fae */ /* 0x0005e20008921844 */
[----:B---3--:R-:W-:-:S03]  /*5e2d0*/  IMAD.WIDE R10, R3, 0x4, R62 ;  /* 0x00000004030a7825 */ /* 0x008fc600078e023e */
[----:B------:R-:W3:Y:S04]  /*5e2e0*/  LDL.LU.64 R50, [R1+0xda8] ;  /* 0x000da80001327983 */ /* 0x000ee80000300a00 */
[----:B------:R1:W-:Y:S04]  /*5e2f0*/  LDGSTS.E [R42+-0x22a00], [R6.64], P1 ;  /* 0xdd600000062a7fae */ /* 0x0003e80008921844 */
[----:B------:R-:W3:Y:S01]  /*5e300*/  LDL.LU.64 R48, [R1+0xdb0] ;  /* 0x000db00001307983 */ /* 0x000ee20000300a00 */
[----:B--2---:R-:W-:-:S03]  /*5e310*/  IMAD.WIDE R8, R3, 0x4, R60 ;  /* 0x0000000403087825 */ /* 0x004fc600078e023c */
[----:B------:R2:W-:Y:S04]  /*5e320*/  LDGSTS.E [R0+-0x21a00], [R4.64], P1 ;  /* 0xde60000004007fae */ /* 0x0005e80008921844 */
[----:B------:R-:W3:Y:S01]  /*5e330*/  LDL.LU.64 R46, [R1+0xdb8] ;  /* 0x000db800012e7983 */ /* 0x000ee20000300a00 */
[----:B-1----:R-:W-:-:S03]  /*5e340*/  IMAD.WIDE R6, R3, 0x4, R58 ;  /* 0x0000000403067825 */ /* 0x002fc600078e023a */
[----:B------:R4:W-:Y:S01]  /*5e350*/  STL.64 [R1+0x240], R12 ;  /* 0x0002400c01007387 */ /* 0x0009e20000100a00 */
[----:B--2---:R-:W-:-:S03]  /*5e360*/  IMAD.WIDE R4, R3, 0x4, R56 ;  /* 0x0000000403047825 */ /* 0x004fc600078e0238 */
[----:B------:R1:W-:Y:S04]  /*5e370*/  STL.64 [R1+0x210], R10 ;  /* 0x0002100a01007387 */ /* 0x0003e80000100a00 */
[----:B------:R3:W-:Y:S04]  /*5e380*/  STL.64 [R1+0x1e0], R8 ;  /* 0x0001e00801007387 */ /* 0x0007e80000100a00 */
[----:B------:R2:W-:Y:S04]  /*5e390*/  STL.64 [R1+0x1b0], R6 ;  /* 0x0001b00601007387 */ /* 0x0005e80000100a00 */
[----:B------:R1:W-:Y:S04]  /*5e3a0*/  STL.64 [R1+0x180], R4 ;  /* 0x0001800401007387 */ /* 0x0003e80000100a00 */
[----:B------:R-:W3:Y:S04]  /*5e3b0*/  LDL.LU.64 R64, [R1+0xdc8] ;  /* 0x000dc80001407983 */ /* 0x000ee80000300a00 */
[----:B------:R-:W3:Y:S04]  /*5e3c0*/  LDL.LU.64 R62, [R1+0xdd0] ;  /* 0x000dd000013e7983 */ /* 0x000ee80000300a00 */
[----:B------:R-:W3:Y:S04]  /*5e3d0*/  LDL.LU.64 R60, [R1+0xdd8] ;  /* 0x000dd800013c7983 */ /* 0x000ee80000300a00 */
[----:B------:R4:W-:Y:S04]  /*5e3e0*/  LDGSTS.E [R45+-0x20a00], [R12.64], P1 ;  /* 0xdf6000000c2d7fae */ /* 0x0009e80008921844 */
[----:B------:R1:W-:Y:S04]  /*5e3f0*/  LDGSTS.E [R44+-0x1fa00], [R10.64], P1 ;  /* 0xe06000000a2c7fae */ /* 0x0003e80008921844 */
[----:B------:R3:W-:Y:S04]  /*5e400*/  LDGSTS.E [R43+-0x1ea00], [R8.64], P1 ;  /* 0xe1600000082b7fae */ /* 0x0007e80008921844 */
[----:B------:R2:W-:Y:S04]  /*5e410*/  LDGSTS.E [R42+-0x1da00], [R6.64], P1 ;  /* 0xe2600000062a7fae */ /* 0x0005e80008921844 */
[----:B------:R-:W3:Y:S04]  /*5e420*/  LDL.LU.64 R58, [R1+0xde0] ;  /* 0x000de000013a7983 */ /* 0x000ee80000300a00 */
[----:B------:R1:W-:Y:S04]  /*5e430*/  LDGSTS.E [R0+-0x1ca00], [R4.64], P1 ;  /* 0xe360000004007fae */ /* 0x0003e80008921844 */
[----:B------:R-:W3:Y:S01]  /*5e440*/  LDL.LU.64 R56, [R1+0xde8] ;  /* 0x000de80001387983 */ /* 0x000ee20000300a00 */
[----:B----4-:R-:W-:-:S04]  /*5e450*/  IMAD.WIDE R12, R3, 0x4, R54 ;  /* 0x00000004030c7825 */ /* 0x010fc800078e0236 */
[C---:B-1----:R-:W-:Y:S01]  /*5e460*/  IMAD.WIDE R10, R3.reuse, 0x4, R52 ;  /* 0x00000004030a7825 */ /* 0x042fe200078e0234 */
[----:B------:R-:W-:Y:S04]  /*5e470*/  STL.64 [R1+0x150], R12 ;  /* 0x0001500c01007387 */ /* 0x000fe80000100a00 */
[----:B------:R-:W-:Y:S01]  /*5e480*/  STL.64 [R1+0x120], R10 ;  /* 0x0001200a01007387 */ /* 0x000fe20000100a00 */
[----:B---3--:R-:W-:-:S03]  /*5e490*/  IMAD.WIDE R8, R3, 0x4, R50 ;  /* 0x0000000403087825 */ /* 0x008fc600078e0232 */
[----:B------:R1:W-:Y:S01]  /*5e4a0*/  LDGSTS.E [R45+-0x1ba00], [R12.64], P1 ;  /* 0xe46000000c2d7fae */ /* 0x0003e20008921844 */
[----:B--2---:R-:W-:-:S03]  /*5e4b0*/  IMAD.WIDE R6, R3, 0x4, R48 ;  /* 0x0000000403067825 */ /* 0x004fc600078e0230 */
[----:B------:R2:W-:Y:S01]  /*5e4c0*/  STL.64 [R1+0xf0], R8 ;  /* 0x0000f00801007387 */ /* 0x0005e20000100a00 */
[----:B------:R-:W-:-:S03]  /*5e4d0*/  IMAD.WIDE R4, R3, 0x4, R46 ;  /* 0x0000000403047825 */ /* 0x000fc600078e022e */
[----:B------:R2:W-:Y:S04]  /*5e4e0*/  STL.64 [R1+0xc0], R6 ;  /* 0x0000c00601007387 */ /* 0x0005e80000100a00 */
[----:B------:R1:W-:Y:S04]  /*5e4f0*/  LDGSTS.E [R44+-0x1aa00], [R10.64], P1 ;  /* 0xe56000000a2c7fae */ /* 0x0003e80008921844 */
[----:B------:R4:W-:Y:S04]  /*5e500*/  STL.64 [R1+0x90], R4 ;  /* 0x0000900401007387 */ /* 0x0009e80000100a00 */
[----:B------:R2:W-:Y:S04]  /*5e510*/  LDGSTS.E [R43+-0x19a00], [R8.64], P1 ;  /* 0xe6600000082b7fae */ /* 0x0005e80008921844 */
[----:B------:R-:W3:Y:S04]  /*5e520*/  LDL.LU.64 R68, [R1+0xdf8] ;  /* 0x000df80001447983 */ /* 0x000ee80000300a00 */
[----:B------:R1:W-:Y:S04]  /*5e530*/  LDGSTS.E [R42+-0x18a00], [R6.64], P1 ;  /* 0xe7600000062a7fae */ /* 0x0003e80008921844 */
[----:B------:R-:W3:Y:S01]  /*5e540*/  LDL.LU.64 R66, [R1+0xe00] ;  /* 0x000e000001427983 */ /* 0x000ee20000300a00 */
[----:B--2---:R-:W-:-:S03]  /*5e550*/  IMAD.WIDE R8, R3, 0x4, R64 ;  /* 0x0000000403087825 */ /* 0x004fc600078e0240 */
[----:B------:R-:W2:Y:S04]  /*5e560*/  LDL.LU.64 R50, [R1+0xe08] ;  /* 0x000e080001327983 */ /* 0x000ea80000300a00 */
[----:B------:R4:W-:Y:S01]  /*5e570*/  LDGSTS.E [R0+-0x17a00], [R4.64], P1 ;  /* 0xe860000004007fae */ /* 0x0009e20008921844 */
[----:B-1----:R-:W-:-:S03]  /*5e580*/  IMAD.WIDE R6, R3, 0x4, R62 ;  /* 0x0000000403067825 */ /* 0x002fc600078e023e */
[----:B------:R-:W2:Y:S04]  /*5e590*/  LDL.LU.64 R52, [R1+0xe10] ;  /* 0x000e100001347983 */ /* 0x000ea80000300a00 */
[----:B------:R-:W2:Y:S01]  /*5e5a0*/  LDL.LU.64 R54, [R1+0xe60] ;  /* 0x000e600001367983 */ /* 0x000ea20000300a00 */
[----:B----4-:R-:W-:-:S03]  /*5e5b0*/  IMAD.WIDE R4, R3, 0x4, R60 ;  /* 0x0000000403047825 */ /* 0x010fc600078e023c */
[----:B------:R1:W-:Y:S04]  /*5e5c0*/  STL.64 [R1+0x60], R8 ;  /* 0x0000600801007387 */ /* 0x0003e80000100a00 */
[----:B------:R4:W-:Y:S04]  /*5e5d0*/  STL.64 [R1+0x30], R6 ;  /* 0x0000300601007387 */ /* 0x0009e80000100a00 */
[----:B------:R1:W-:Y:S04]  /*5e5e0*/  STL.64 [R1], R4 ;  /* 0x0000000401007387 */ /* 0x0003e80000100a00 */
        /* <DEDUP_REMOVED lines=20> */
[----:B------:R-:W-:-:S02]  /*5e730*/  IADD3 R49, R248, 0x100000, RZ ;  /* 0x00100000f8317810 */ /* 0x000fc40007ffe0ff */
[C---:B------:R-:W-:Y:S01]  /*5e740*/  IADD3 R48, R248.reuse, 0x100000, RZ ;  /* 0x00100000f8307810 */ /* 0x040fe20007ffe0ff */
[C---:B------:R-:W-:Y:S01]  /*5e750*/  IMAD.WIDE R42, R3.reuse, 0x4, R58 ;  /* 0x00000004032a7825 */ /* 0x040fe200078e023a */
[C---:B------:R-:W-:Y:S01]  /*5e760*/  IADD3 R47, R248.reuse, 0x100000, RZ ;  /* 0x00100000f82f7810 */ /* 0x040fe20007ffe0ff */
[----:B------:R1:W-:Y:S01]  /*5e770*/  LDGSTS.E [R49+-0x16a00], [R8.64], P1 ;  /* 0xe960000008317fae */ /* 0x0003e20008921844 */
[C---:B------:R-:W-:Y:S01]  /*5e780*/  IADD3 R46, R248.reuse, 0x100000, RZ ;  /* 0x00100000f82e7810 */ /* 0x040fe20007ffe0ff */
[----:B------:R-:W-:Y:S02]  /*5e790*/  IMAD.WIDE R44, R3, 0x4, R56 ;  /* 0x00000004032c7825 */ /* 0x000fe400078e0238 */
[----:B------:R1:W-:Y:S01]  /*5e7a0*/  LDGSTS.E [R48+-0x15a00], [R6.64], P1 ;  /* 0xea60000006307fae */ /* 0x0003e20008921844 */
[----:B------:R-:W-:-:S03]  /*5e7b0*/  IADD3 R59, R248, 0x100000, RZ ;  /* 0x00100000f83b7810 */ /* 0x000fc60007ffe0ff */
[----:B------:R3:W-:Y:S01]  /*5e7c0*/  LDGSTS.E [R47+-0x14a00], [R4.64], P1 ;  /* 0xeb600000042f7fae */ /* 0x0007e20008921844 */
[----:B------:R-:W-:-:S03]  /*5e7d0*/  IADD3 R58, R248, 0x100000, RZ ;  /* 0x00100000f83a7810 */ /* 0x000fc60007ffe0ff */
[----:B------:R3:W-:Y:S01]  /*5e7e0*/  LDGSTS.E [R46+-0x13a00], [R42.64], P1 ;  /* 0xec6000002a2e7fae */ /* 0x0007e20008921844 */
[C---:B------:R-:W-:Y:S02]  /*5e7f0*/  IADD3 R57, R248.reuse, 0x100000, RZ ;  /* 0x00100000f8397810 */ /* 0x040fe40007ffe0ff */
[----:B------:R-:W-:Y:S01]  /*5e800*/  IADD3 R56, R248, 0x100000, RZ ;  /* 0x00100000f8387810 */ /* 0x000fe20007ffe0ff */
[----:B------:R2:W-:Y:S01]  /*5e810*/  LDGSTS.E [R0+-0x12a00], [R44.64], P1 ;  /* 0xed6000002c007fae */ /* 0x0005e20008921844 */
[----:B-1----:R-:W-:Y:S01]  /*5e820*/  LOP3.LUT R8, R207, 0x40, RZ, 0x3c, !PT ;  /* 0x00000040cf087812 */ /* 0x002fe200078e3cff */
[----:B---3--:R-:W-:-:S04]  /*5e830*/  IMAD.WIDE R46, R3, 0x4, R68 ;  /* 0x00000004032e7825 */ /* 0x008fc800078e0244 */
[C---:B------:R-:W-:Y:S01]  /*5e840*/  IMAD.WIDE R48, R3.reuse, 0x4, R66 ;  /* 0x0000000403307825 */ /* 0x040fe200078e0242 */
[----:B------:R1:W-:Y:S03]  /*5e850*/  LDGSTS.E [R59+-0x11a00], [R46.64], P1 ;  /* 0xee6000002e3b7fae */ /* 0x0003e60008921844 */
[----:B--2---:R-:W-:Y:S01]  /*5e860*/  IMAD.WIDE R50, R3, 0x4, R50 ;  /* 0x0000000403327825 */ /* 0x004fe200078e0232 */
[----:B------:R1:W-:Y:S01]  /*5e870*/  LDGSTS.E [R58+-0x10a00], [R48.64], P1 ;  /* 0xef600000303a7fae */ /* 0x0003e20008921844 */
[----:B------:R-:W-:-:S03]  /*5e880*/  IADD3 R69, R248, 0x100000, RZ ;  /* 0x00100000f8457810 */ /* 0x000fc60007ffe0ff */
[----:B------:R4:W-:Y:S01]  /*5e890*/  LDGSTS.E [R57+-0xfa00], [R50.64], P1 ;  /* 0xf060000032397fae */ /* 0x0009e20008921844 */
[----:B------:R-:W-:Y:S01]  /*5e8a0*/  IMAD.WIDE R52, R3, 0x4, R52 ;  /* 0x0000000403347825 */ /* 0x000fe200078e0234 */
[----:B------:R-:W-:-:S03]  /*5e8b0*/  IADD3 R68, R248, 0x100000, RZ ;  /* 0x00100000f8447810 */ /* 0x000fc60007ffe0ff */
[C---:B------:R-:W-:Y:S01]  /*5e8c0*/  IMAD.WIDE R54, R3.reuse, 0x4, R54 ;  /* 0x0000000403367825 */ /* 0x040fe200078e0236 */
[----:B------:R4:W-:Y:S01]  /*5e8d0*/  LDGSTS.E [R56+-0xea00], [R52.64], P1 ;  /* 0xf160000034387fae */ /* 0x0009e20008921844 */
[C---:B------:R-:W-:Y:S02]  /*5e8e0*/  IADD3 R67, R248.reuse, 0x100000, RZ ;  /* 0x00100000f8437810 */ /* 0x040fe40007ffe0ff */
[----:B------:R-:W-:Y:S01]  /*5e8f0*/  IADD3 R66, R248, 0x100000, RZ ;  /* 0x00100000f8427810 */ /* 0x000fe20007ffe0ff */
[----:B------:R2:W-:Y:S01]  /*5e900*/  LDGSTS.E [R0+-0xda00], [R54.64], P1 ;  /* 0xf260000036007fae */ /* 0x0005e20008921844 */
[----:B----4-:R-:W-:-:S04]  /*5e910*/  IMAD.WIDE R56, R3, 0x4, R78 ;  /* 0x0000000403387825 */ /* 0x010fc800078e024e */
[C---:B-1----:R-:W-:Y:S01]  /*5e920*/  IMAD.WIDE R58, R3.reuse, 0x4, R76 ;  /* 0x00000004033a7825 */ /* 0x042fe200078e024c */
[----:B------:R1:W-:Y:S03]  /*5e930*/  LDGSTS.E [R69+-0xca00], [R56.64], P1 ;  /* 0xf360000038457fae */ /* 0x0003e60008921844 */
[C---:B------:R-:W-:Y:S01]  /*5e940*/  IMAD.WIDE R60, R3.reuse, 0x4, R60 ;  /* 0x00000004033c7825 */ /* 0x040fe200078e023c */
[----:B------:R1:W-:Y:S03]  /*5e950*/  LDGSTS.E [R68+-0xba00], [R58.64], P1 ;  /* 0xf46000003a447fae */ /* 0x0003e60008921844 */
[----:B------:R-:W-:Y:S01]  /*5e960*/  IMAD.WIDE R62, R3, 0x4, R62 ;  /* 0x00000004033e7825 */ /* 0x000fe200078e023e */
[----:B------:R3:W-:Y:S01]  /*5e970*/  LDGSTS.E [R67+-0xaa00], [R60.64], P1 ;  /* 0xf56000003c437fae */ /* 0x0007e20008921844 */
[----:B------:R-:W-:-:S02]  /*5e980*/  IADD3 R79, R248, 0x100000, RZ ;  /* 0x00100000f84f7810 */ /* 0x000fc40007ffe0ff */
[C---:B------:R-:W-:Y:S01]  /*5e990*/  IMAD.WIDE R64, R3.reuse, 0x4, R64 ;  /* 0x0000000403407825 */ /* 0x040fe200078e0240 */
[----:B------:R3:W-:Y:S01]  /*5e9a0*/  LDGSTS.E [R66+-0x9a00], [R62.64], P1 ;  /* 0xf66000003e427fae */ /* 0x0007e20008921844 */
[C---:B------:R-:W-:Y:S02]  /*5e9b0*/  IADD3 R78, R248.reuse, 0x100000, RZ ;  /* 0x00100000f84e7810 */ /* 0x040fe40007ffe0ff */
[C---:B------:R-:W-:Y:S01]  /*5e9c0*/  IADD3 R77, R248.reuse, 0x100000, RZ ;  /* 0x00100000f84d7810 */ /* 0x040fe20007ffe0ff */
[----:B------:R2:W-:Y:S01]  /*5e9d0*/  LDGSTS.E [R0+-0x8a00], [R64.64], P1 ;  /* 0xf760000040007fae */ /* 0x0005e20008921844 */
[----:B------:R-:W-:Y:S01]  /*5e9e0*/  IADD3 R76, R248, 0x100000, RZ ;  /* 0x00100000f84c7810 */ /* 0x000fe20007ffe0ff */
[----:B-1----:R-:W-:-:S04]  /*5e9f0*/  IMAD.WIDE R68, R3, 0x4, R82 ;  /* 0x0000000403447825 */ /* 0x002fc800078e0252 */
[----:B---3--:R-:W-:-:S04]  /*5ea00*/  IMAD.WIDE R66, R3, 0x4, R84 ;  /* 0x0000000403427825 */ /* 0x008fc800078e0254 */
[C---:B------:R-:W-:Y:S01]  /*5ea10*/  IMAD.WIDE R70, R3.reuse, 0x4, R70 ;  /* 0x0000000403467825 */ /* 0x040fe200078e0246 */
[----:B------:R1:W-:Y:S03]  /*5ea20*/  LDGSTS.E [R79+-0x7a00], [R66.64], P1 ;  /* 0xf8600000424f7fae */ /* 0x0003e60008921844 */
[C---:B------:R-:W-:Y:S01]  /*5ea30*/  IMAD.WIDE R72, R3.reuse, 0x4, R72 ;  /* 0x0000000403487825 */ /* 0x040fe200078e0248 */
[----:B------:R1:W-:Y:S01]  /*5ea40*/  LDGSTS.E [R78+-0x6a00], [R68.64], P1 ;  /* 0xf9600000444e7fae */ /* 0x0003e20008921844 */
[C---:B------:R-:W-:Y:S02]  /*5ea50*/  IADD3 R85, R248.reuse, 0x100000, RZ ;  /* 0x00100000f8557810 */ /* 0x040fe40007ffe0ff */
[----:B------:R-:W-:Y:S01]  /*5ea60*/  IMAD.WIDE R74, R3, 0x4, R74 ;  /* 0x00000004034a7825 */ /* 0x000fe200078e024a */
[----:B------:R3:W-:Y:S01]  /*5ea70*/  LDGSTS.E [R77+-0x5a00], [R70.64], P1 ;  /* 0xfa600000464d7fae */ /* 0x0007e20008921844 */
[----:B------:R-:W-:-:S03]  /*5ea80*/  IADD3 R84, R248, 0x100000, RZ ;  /* 0x00100000f8547810 */ /* 0x000fc60007ffe0ff */
[----:B------:R3:W-:Y:S01]  /*5ea90*/  LDGSTS.E [R76+-0x4a00], [R72.64], P1 ;  /* 0xfb600000484c7fae */ /* 0x0007e20008921844 */
[----:B------:R-:W-:-:S04]  /*5eaa0*/  IMAD.WIDE R6, R3, 0x4, R90 ;  /* 0x0000000403067825 */ /* 0x000fc800078e025a */
[C---:B------:R-:W-:Y:S01]  /*5eab0*/  IMAD.WIDE R4, R3.reuse, 0x4, R88 ;  /* 0x0000000403047825 */ /* 0x040fe200078e0258 */
[----:B------:R4:W-:Y:S01]  /*5eac0*/  STL.64 [R1+0x7f8], R6 ;  /* 0x0007f80601007387 */ /* 0x0009e20000100a00 */
[----:B------:R-:W-:Y:S02]  /*5ead0*/  IADD3 R83, R248, 0x100000, RZ ;  /* 0x00100000f8537810 */ /* 0x000fe40007ffe0ff */
[C---:B---3--:R-:W-:Y:S01]  /*5eae0*/  IMAD.WIDE R76, R3.reuse, 0x4, R94 ;  /* 0x00000004034c7825 */ /* 0x048fe200078e025e */
[----:B------:R2:W-:Y:S01]  /*5eaf0*/  STL.64 [R1+0x7d0], R4 ;  /* 0x0007d00401007387 */ /* 0x0005e20000100a00 */
[C---:B------:R-:W-:Y:S02]  /*5eb00*/  IADD3 R82, R8.reuse, 0x100000, RZ ;  /* 0x0010000008527810 */ /* 0x040fe40007ffe0ff */
[C---:B-1----:R-:W-:Y:S01]  /*5eb10*/  IMAD.WIDE R78, R3.reuse, 0x4, R92 ;  /* 0x00000004034e7825 */ /* 0x042fe200078e025c */
[----:B------:R2:W-:Y:S03]  /*5eb20*/  LDGSTS.E [R0+-0x3a00], [R74.64], P1 ;  /* 0xfc6000004a007fae */ /* 0x0005e60008921844 */
[C---:B------:R-:W-:Y:S01]  /*5eb30*/  IMAD.WIDE R80, R3.reuse, 0x4, R80 ;  /* 0x0000000403507825 */ /* 0x040fe200078e0250 */
[----:B------:R-:W3:Y:S04]  /*5eb40*/  LDL.LU.64 R96, [R1+0xea8] ;  /* 0x000ea80001607983 */ /* 0x000ee80000300a00 */
[----:B------:R-:W3:Y:S01]  /*5eb50*/  LDL.LU.64 R94, [R1+0xeb0] ;  /* 0x000eb000015e7983 */ /* 0x000ee20000300a00 */
[----:B------:R-:W-:Y:S01]  /*5eb60*/  IMAD.WIDE R14, R3, 0x4, R104 ;  /* 0x00000004030e7825 */ /* 0x000fe200078e0268 */
[----:B--2---:R-:W-:-:S02]  /*5eb70*/  IADD3 R0, R8, 0x100000, RZ ;  /* 0x0010000008007810 */ /* 0x004fc40007ffe0ff */
[----:B------:R1:W-:Y:S01]  /*5eb80*/  LDGSTS.E [R85+-0x2a00], [R76.64], P1 ;  /* 0xfd6000004c557fae */ /* 0x0003e20008921844 */
[----:B------:R-:W-:-:S03]  /*5eb90*/  IMAD.WIDE R12, R3, 0x4, R102 ;  /* 0x00000004030c7825 */ /* 0x000fc600078e0266 */
[----:B------:R-:W2:Y:S01]  /*5eba0*/  LDL.LU.64 R92, [R1+0xeb8] ;  /* 0x000eb800015c7983 */ /* 0x000ea20000300a00 */
[----:B------:R-:W-:-:S03]  /*5ebb0*/  IMAD.WIDE R10, R3, 0x4, R100 ;  /* 0x00000004030a7825 */ /* 0x000fc600078e0264 */
[----:B------:R1:W-:Y:S04]  /*5ebc0*/  LDGSTS.E [R84+-0x1a00], [R78.64], P1 ;  /* 0xfe6000004e547fae */ /* 0x0003e80008921844 */
[----:B------:R-:W2:Y:S04]  /*5ebd0*/  LDL.LU.64 R90, [R1+0xec0] ;  /* 0x000ec000015a7983 */ /* 0x000ea80000300a00 */
[----:B------:R1:W-:Y:S04]  /*5ebe0*/  LDGSTS.E [R83+-0xa00], [R80.64], P1 ;  /* 0xff60000050537fae */ /* 0x0003e80008921844 */
[----:B------:R-:W2:Y:S04]  /*5ebf0*/  LDL.LU.64 R88, [R1+0xec8] ;  /* 0x000ec80001587983 */ /* 0x000ea80000300a00 */
[----:B------:R4:W-:Y:S04]  /*5ec00*/  LDGSTS.E [R82+-0x3f800], [R6.64], P1 ;  /* 0xc080000006527fae */ /* 0x0009e80008921844 */
[----:B------:R1:W-:Y:S04]  /*5ec10*/  LDGSTS.E [R0+-0x3e800], [R4.64], P1 ;  /* 0xc180000004007fae */ /* 0x0003e80008921844 */
[----:B------:R3:W-:Y:S01]  /*5ec20*/  STL.64 [R1+0x7a8], R14 ;  /* 0x0007a80e01007387 */ /* 0x0007e20000100a00 */
[----:B----4-:R-:W-:-:S03]  /*5ec30*/  IMAD.WIDE R6, R3, 0x4, R98 ;  /* 0x0000000403067825 */ /* 0x010fc600078e0262 */
[----:B------:R4:W-:Y:S01]  /*5ec40*/  STL.64 [R1+0x778], R12 ;  /* 0x0007780c01007387 */ /* 0x0009e20000100a00 */
[----:B-1----:R-:W-:-:S03]  /*5ec50*/  IMAD.WIDE R4, R3, 0x4, R86 ;  /* 0x0000000403047825 */ /* 0x002fc600078e0256 */
[----:B------:R2:W-:Y:S04]  /*5ec60*/  STL.64 [R1+0x748], R10 ;  /* 0x0007480a01007387 */ /* 0x0005e80000100a00 */
[----:B------:R1:W-:Y:S04]  /*5ec70*/  STL.64 [R1+0x718], R6 ;  /* 0x0007180601007387 */ /* 0x0003e80000100a00 */
[----:B------:R1:W-:Y:S04]  /*5ec80*/  STL.64 [R1+0x6e8], R4 ;  /* 0x0006e80401007387 */ /* 0x0003e80000100a00 */
[----:B------:R-:W2:Y:S04]  /*5ec90*/  LDL.LU.64 R104, [R1+0xed0] ;  /* 0x000ed00001687983 */ /* 0x000ea80000300a00 */
[----:B------:R-:W2:Y:S04]  /*5eca0*/  LDL.LU.64 R102, [R1+0xed8] ;  /* 0x000ed80001667983 */ /* 0x000ea80000300a00 */
[----:B------:R-:W2:Y:S04]  /*5ecb0*/  LDL.LU.64 R100, [R1+0xee0] ;  /* 0x000ee00001647983 */ /* 0x000ea80000300a00 */
[----:B------:R-:W2:Y:S04]  /*5ecc0*/  LDL.LU.64 R98, [R1+0xee8] ;  /* 0x000ee80001627983 */ /* 0x000ea80000300a00 */
[----:B------:R-:W2:Y:S01]  /*5ecd0*/  LDL.LU.64 R86, [R1+0xef0] ;  /* 0x000ef00001567983 */ /* 0x000ea20000300a00 */
[----:B------:R-:W-:-:S02]  /*5ece0*/  IADD3 R85, R8, 0x100000, RZ ;  /* 0x0010000008557810 */ /* 0x000fc40007ffe0ff */
[C---:B------:R-:W-:Y:S02]  /*5ecf0*/  IADD3 R84, R8.reuse, 0x100000, RZ ;  /* 0x0010000008547810 */ /* 0x040fe40007ffe0ff */
[----:B------:R-:W-:Y:S01]  /*5ed00*/  IADD3 R83, R8, 0x100000, RZ ;  /* 0x0010000008537810 */ /* 0x000fe20007ffe0ff */
[----:B------:R3:W-:Y:S04]  /*5ed10*/  LDGSTS.E [R85+-0x3d800], [R14.64], P1 ;  /* 0xc28000000e557fae */ /* 0x0007e80008921844 */
[----:B------:R4:W-:Y:S04]  /*5ed20*/  LDGSTS.E [R84+-0x3c800], [R12.64], P1 ;  /* 0xc38000000c547fae */ /* 0x0009e80008921844 */
[----:B------:R2:W-:Y:S04]  /*5ed30*/  LDGSTS.E [R83+-0x3b800], [R10.64], P1 ;  /* 0xc48000000a537fae */ /* 0x0005e80008921844 */
[----:B------:R1:W-:Y:S04]  /*5ed40*/  LDGSTS.E [R82+-0x3a800], [R6.64], P1 ;  /* 0xc580000006527fae */ /* 0x0003e80008921844 */
[----:B------:R1:W-:Y:S01]  /*5ed50*/  LDGSTS.E [R0+-0x39800], [R4.64], P1 ;  /* 0xc680000004007fae */ /* 0x0003e20008921844 */
[----:B---3--:R-:W-:-:S04]  /*5ed60*/  IMAD.WIDE R14, R3, 0x4, R96 ;  /* 0x00000004030e7825 */ /* 0x008fc800078e0260 */
[C---:B----4-:R-:W-:Y:S01]  /*5ed70*/  IMAD.WIDE R12, R3.reuse, 0x4, R94 ;  /* 0x00000004030c7825 */ /* 0x050fe200078e025e */
[----:B------:R3:W-:Y:S04]  /*5ed80*/  STL.64 [R1+0x6b8], R14 ;  /* 0x0006b80e01007387 */ /* 0x0007e80000100a00 */
[----:B------:R4:W-:Y:S01]  /*5ed90*/  STL.64 [R1+0x688], R12 ;  /* 0x0006880c01007387 */ /* 0x0009e20000100a00 */
[----:B--2---:R-:W-:-:S03]  /*5eda0*/  IMAD.WIDE R10, R3, 0x4, R92 ;  /* 0x00000004030a7825 */ /* 0x004fc600078e025c */
[----:B------:R3:W-:Y:S01]  /*5edb0*/  LDGSTS.E [R85+-0x38800], [R14.64], P1 ;  /* 0xc78000000e557fae */ /* 0x0007e20008921844 */
[----:B-1----:R-:W-:-:S03]  /*5edc0*/  IMAD.WIDE R6, R3, 0x4, R90 ;  /* 0x0000000403067825 */ /* 0x002fc600078e025a */
[----:B------:R1:W-:Y:S01]  /*5edd0*/  STL.64 [R1+0x658], R10 ;  /* 0x0006580a01007387 */ /* 0x0003e20000100a00 */
[----:B------:R-:W-:-:S03]  /*5ede0*/  IMAD.WIDE R4, R3, 0x4, R88 ;  /* 0x0000000403047825 */ /* 0x000fc600078e0258 */
[----:B------:R3:W-:Y:S04]  /*5edf0*/  STL.64 [R1+0x628], R6 ;  /* 0x0006280601007387 */ /* 0x0007e80000100a00 */
[----:B------:R1:W-:Y:S04]  /*5ee00*/  STL.64 [R1+0x5f8], R4 ;  /* 0x0005f80401007387 */ /* 0x0003e80000100a00 */
[----:B------:R-:W2:Y:S04]  /*5ee10*/  LDL.LU.64 R96, [R1+0xef8] ;  /* 0x000ef80001607983 */ /* 0x000ea80000300a00 */
[----:B------:R-:W2:Y:S04]  /*5ee20*/  LDL.LU.64 R94, [R1+0xf00] ;  /* 0x000f0000015e7983 */ /* 0x000ea80000300a00 */
[----:B------:R-:W2:Y:S04]  /*5ee30*/  LDL.LU.64 R92, [R1+0xf08] ;  /* 0x000f0800015c7983 */ /* 0x000ea80000300a00 */
[----:B------:R4:W-:Y:S04]  /*5ee40*/  LDGSTS.E [R84+-0x37800], [R12.64], P1 ;  /* 0xc88000000c547fae */ /* 0x0009e80008921844 */
[----:B------:R-:W2:Y:S04]  /*5ee50*/  LDL.LU.64 R90, [R1+0xf10] ;  /* 0x000f1000015a7983 */ /* 0x000ea80000300a00 */
[----:B------:R1:W-:Y:S01]  /*5ee60*/  LDGSTS.E [R83+-0x36800], [R10.64], P1 ;  /* 0xc98000000a537fae */ /* 0x0003e20008921844 */
[----:B---3--:R-:W-:-:S03]  /*5ee70*/  IMAD.WIDE R14, R3, 0x4, R104 ;  /* 0x00000004030e7825 */ /* 0x008fc600078e0268 */
[----:B------:R-:W3:Y:S01]  /*5ee80*/  LDL.LU.64 R88, [R1+0xf18] ;  /* 0x000f180001587983 */ /* 0x000ee20000300a00 */
[----:B----4-:R-:W-:-:S03]  /*5ee90*/  IMAD.WIDE R12, R3, 0x4, R102 ;  /* 0x00000004030c7825 */ /* 0x010fc600078e0266 */
[----:B------:R4:W-:Y:S01]  /*5eea0*/  LDGSTS.E [R82+-0x35800], [R6.64], P1 ;  /* 0xca80000006527fae */ /* 0x0009e20008921844 */
[----:B-1----:R-:W-:-:S03]  /*5eeb0*/  IMAD.WIDE R10, R3, 0x4, R100 ;  /* 0x00000004030a7825 */ /* 0x002fc600078e0264 */
        /* <DEDUP_REMOVED lines=18> */
[----:B--2---:R-:W-:-:S04]  /*5efe0*/  IMAD.WIDE R14, R3, 0x4, R96 ;  /* 0x00000004030e7825 */ /* 0x004fc800078e0260 */
[C---:B----4-:R-:W-:Y:S01]  /*5eff0*/  IMAD.WIDE R12, R3.reuse, 0x4, R94 ;  /* 0x00000004030c7825 */ /* 0x050fe200078e025e */
[----:B------:R2:W-:Y:S03]  /*5f000*/  STL.64 [R1+0x4d8], R14 ;  /* 0x0004d80e01007387 */ /* 0x0005e60000100a00 */
[C---:B-1----:R-:W-:Y:S01]  /*5f010*/  IMAD.WIDE R10, R3.reuse, 0x4, R92 ;  /* 0x00000004030a7825 */ /* 0x042fe200078e025c */
        /* <DEDUP_REMOVED lines=8> */
[----:B------:R-:W3:Y:S04]  /*5f0a0*/  LDL.LU.64 R94, [R1+0xf58] ;  /* 0x000f5800015e7983 */ /* 0x000ee80000300a00 */
[----:B------:R-:W3:Y:S04]  /*5f0b0*/  LDL.LU.64 R92, [R1+0xf60] ;  /* 0x000f6000015c7983 */ /* 0x000ee80000300a00 */
[----:B------:R1:W-:Y:S04]  /*5f0c0*/  LDGSTS.E [R84+-0x2d800], [R12.64], P1 ;  /* 0xd28000000c547fae */ /* 0x0003e80008921844 */
[----:B------:R-:W3:Y:S04]  /*5f0d0*/  LDL.LU.64 R90, [R1+0xf68] ;  /* 0x000f6800015a7983 */ /* 0x000ee80000300a00 */
[----:B------:R4:W-:Y:S01]  /*5f0e0*/  LDGSTS.E [R83+-0x2c800], [R10.64], P1 ;  /* 0xd38000000a537fae */ /* 0x0009e20008921844 */
[----:B--2---:R-:W-:-:S03]  /*5f0f0*/  IMAD.WIDE R14, R3, 0x4, R104 ;  /* 0x00000004030e7825 */ /* 0x004fc600078e0268 */
[----:B------:R-:W2:Y:S01]  /*5f100*/  LDL.LU.64 R88, [R1+0xf70] ;  /* 0x000f700001587983 */ /* 0x000ea20000300a00 */
[----:B-1----:R-:W-:-:S03]  /*5f110*/  IMAD.WIDE R12, R3, 0x4, R102 ;  /* 0x00000004030c7825 */ /* 0x002fc600078e0266 */
[----:B------:R1:W-:Y:S01]  /*5f120*/  LDGSTS.E [R82+-0x2b800], [R6.64], P1 ;  /* 0xd480000006527fae */ /* 0x0003e20008921844 */
[----:B----4-:R-:W-:-:S03]  /*5f130*/  IMAD.WIDE R10, R3, 0x4, R100 ;  /* 0x00000004030a7825 */ /* 0x010fc600078e0264 */
[----:B------:R4:W-:Y:S04]  /*5f140*/  LDGSTS.E [R0+-0x2a800], [R4.64], P1 ;  /* 0xd580000004007fae */ /* 0x0009e80008921844 */
[----:B------:R3:W-:Y:S01]  /*5f150*/  STL.64 [R1+0x3e8], R14 ;  /* 0x0003e80e01007387 */ /* 0x0007e20000100a00 */
[----:B-1----:R-:W-:-:S03]  /*5f160*/  IMAD.WIDE R6, R3, 0x4, R98 ;  /* 0x0000000403067825 */ /* 0x002fc600078e0262 */
[----:B------:R1:W-:Y:S01]  /*5f170*/  STL.64 [R1+0x3b8], R12 ;  /* 0x0003b80c01007387 */ /* 0x0003e20000100a00 */
[----:B----4-:R-:W-:-:S03]  /*5f180*/  IMAD.WIDE R4, R3, 0x4, R86 ;  /* 0x0000000403047825 */ /* 0x010fc600078e0256 */
        /* <DEDUP_REMOVED lines=18> */
[C---:B------:R-:W-:Y:S01]  /*5f2b0*/  IMAD.WIDE R6, R3.reuse, 0x4, R90 ;  /* 0x0000000403067825 */ /* 0x040fe200078e025a */
[----:B------:R4:W-:Y:S04]  /*5f2c0*/  STL.64 [R1+0x298], R10 ;  /* 0x0002980a01007387 */ /* 0x0009e80000100a00 */
[----:B------:R1:W-:Y:S01]  /*5f2d0*/  STL.64 [R1+0x268], R6 ;  /* 0x0002680601007387 */ /* 0x0003e20000100a00 */
[----:B--2---:R-:W-:-:S03]  /*5f2e0*/  IMAD.WIDE R4, R3, 0x4, R88 ;  /* 0x0000000403047825 */ /* 0x004fc600078e0258 */
[----:B------:R1:W-:Y:S04]  /*5f2f0*/  LDGSTS.E [R85+-0x24800], [R14.64], P1 ;  /* 0xdb8000000e557fae */ /* 0x0003e80008921844 */
[----:B------:R3:W-:Y:S04]  /*5f300*/  STL.64 [R1+0x238], R4 ;  /* 0x0002380401007387 */ /* 0x0007e80000100a00 */
[----:B------:R-:W2:Y:S04]  /*5f310*/  LDL.LU.64 R96, [R1+0xfa8] ;  /* 0x000fa80001607983 */ /* 0x000ea80000300a00 */
[----:B------:R-:W2:Y:S04]  /*5f320*/  LDL.LU.64 R94, [R1+0xfb0] ;  /* 0x000fb000015e7983 */ /* 0x000ea80000300a00 */
[----:B------:R-:W2:Y:S04]  /*5f330*/  LDL.LU.64 R92, [R1+0xfb8] ;  /* 0x000fb800015c7983 */ /* 0x000ea80000300a00 */
[----:B------:R3:W-:Y:S04]  /*5f340*/  LDGSTS.E [R84+-0x23800], [R12.64], P1 ;  /* 0xdc8000000c547fae */ /* 0x0007e80008921844 */
[----:B------:R-:W2:Y:S04]  /*5f350*/  LDL.LU.64 R90, [R1+0xfc0] ;  /* 0x000fc000015a7983 */ /* 0x000ea80000300a00 */
[----:B------:R4:W-:Y:S01]  /*5f360*/  LDGSTS.E [R83+-0x22800], [R10.64], P1 ;  /* 0xdd8000000a537fae */ /* 0x0009e20008921844 */
[----:B-1----:R-:W-:-:S03]  /*5f370*/  IMAD.WIDE R14, R3, 0x4, R104 ;  /* 0x00000004030e7825 */ /* 0x002fc600078e0268 */
[----:B------:R-:W2:Y:S01]  /*5f380*/  LDL.LU.64 R88, [R1+0xfc8] ;  /* 0x000fc80001587983 */ /* 0x000ea20000300a00 */
[----:B---3--:R-:W-:-:S03]  /*5f390*/  IMAD.WIDE R12, R3, 0x4, R102 ;  /* 0x00000004030c7825 */ /* 0x008fc600078e0266 */
[----:B------:R1:W-:Y:S01]  /*5f3a0*/  LDGSTS.E [R82+-0x21800], [R6.64], P1 ;  /* 0xde80000006527fae */ /* 0x0003e20008921844 */
[----:B----4-:R-:W-:-:S03]  /*5f3b0*/  IMAD.WIDE R10, R3, 0x4, R100 ;  /* 0x00000004030a7825 */ /* 0x010fc600078e0264 */
[----:B------:R3:W-:Y:S04]  /*5f3c0*/  LDGSTS.E [R0+-0x20800], [R4.64], P1 ;  /* 0xdf80000004007fae */ /* 0x0007e80008921844 */
[----:B------:R2:W-:Y:S01]  /*5f3d0*/  STL.64 [R1+0x208], R14 ;  /* 0x0002080e01007387 */ /* 0x0005e20000100a00 */
[----:B-1----:R-:W-:-:S03]  /*5f3e0*/  IMAD.WIDE R6, R3, 0x4, R98 ;  /* 0x0000000403067825 */ /* 0x002fc600078e0262 */
[----:B------:R1:W-:Y:S01]  /*5f3f0*/  STL.64 [R1+0x1d8], R12 ;  /* 0x0001d80c01007387 */ /* 0x0003e20000100a00 */
[----:B---3--:R-:W-:-:S03]  /*5f400*/  IMAD.WIDE R4, R3, 0x4, R86 ;  /* 0x0000000403047825 */ /* 0x008fc600078e0256 */
[----:B------:R3:W-:Y:S04]  /*5f410*/  STL.64 [R1+0x1a8], R10 ;  /* 0x0001a80a01007387 */ /* 0x0007e80000100a00 */
[----:B------:R4:W-:Y:S04]  /*5f420*/  STL.64 [R1+0x178], R6 ;  /* 0x0001780601007387 */ /* 0x0009e80000100a00 */
[----:B------:R1:W-:Y:S04]  /*5f430*/  STL.64 [R1+0x148], R4 ;  /* 0x0001480401007387 */ /* 0x0003e80000100a00 */
[----:B------:R-:W2:Y:S04]  /*5f440*/  LDL.LU.64 R104, [R1+0xfd0] ;  /* 0x000fd00001687983 */ /* 0x000ea80000300a00 */
[----:B------:R-:W2:Y:S04]  /*5f450*/  LDL.LU.64 R102, [R1+0xfd8] ;  /* 0x000fd80001667983 */ /* 0x000ea80000300a00 */
[----:B------:R2:W-:Y:S04]  /*5f460*/  LDGSTS.E [R85+-0x1f800], [R14.64], P1 ;  /* 0xe08000000e557fae */ /* 0x0005e80008921844 */
[----:B------:R1:W-:Y:S04]  /*5f470*/  LDGSTS.E [R84+-0x1e800], [R12.64], P1 ;  /* 0xe18000000c547fae */ /* 0x0003e80008921844 */
[----:B------:R3:W-:Y:S04]  /*5f480*/  LDGSTS.E [R83+-0x1d800], [R10.64], P1 ;  /* 0xe28000000a537fae */ /* 0x0007e80008921844 */
[----:B------:R4:W-:Y:S04]  /*5f490*/  LDGSTS.E [R82+-0x1c800], [R6.64], P1 ;  /* 0xe380000006527fae */ /* 0x0009e80008921844 */
[----:B------:R-:W2:Y:S04]  /*5f4a0*/  LDL.LU.64 R100, [R1+0xfe0] ;  /* 0x000fe00001647983 */ /* 0x000ea80000300a00 */
[----:B------:R-:W2:Y:S04]  /*5f4b0*/  LDL.LU.64 R98, [R1+0xfe8] ;  /* 0x000fe80001627983 */ /* 0x000ea80000300a00 */
[----:B------:R1:W-:Y:S04]  /*5f4c0*/  LDGSTS.E [R0+-0x1b800], [R4.64], P1 ;  /* 0xe480000004007fae */ /* 0x0003e80008921844 */
[----:B------:R-:W2:Y:S02]  /*5f4d0*/  LDL.LU.64 R86, [R1+0xff0] ;  /* 0x000ff00001567983 */ /* 0x000ea40000300a00 */
[----:B--2---:R-:W-:-:S04]  /*5f4e0*/  IMAD.WIDE R14, R3, 0x4, R96 ;  /* 0x00000004030e7825 */ /* 0x004fc800078e0260 */
[C---:B-1----:R-:W-:Y:S01]  /*5f4f0*/  IMAD.WIDE R12, R3.reuse, 0x4, R94 ;  /* 0x00000004030c7825 */ /* 0x042fe200078e025e */
[----:B------:R-:W-:Y:S03]  /*5f500*/  STL.64 [R1+0x118], R14 ;  /* 0x0001180e01007387 */ /* 0x000fe60000100a00 */
[C---:B---3--:R-:W-:Y:S01]  /*5f510*/  IMAD.WIDE R10, R3.reuse, 0x4, R92 ;  /* 0x00000004030a7825 */ /* 0x048fe200078e025c */
[----:B------:R-:W-:Y:S03]  /*5f520*/  STL.64 [R1+0xe8], R12 ;  /* 0x0000e80c01007387 */ /* 0x000fe60000100a00 */
[C---:B----4-:R-:W-:Y:S01]  /*5f530*/  IMAD.WIDE R6, R3.reuse, 0x4, R90 ;  /* 0x0000000403067825 */ /* 0x050fe200078e025a */
[----:B------:R-:W-:Y:S04]  /*5f540*/  STL.64 [R1+0xb8], R10 ;  /* 0x0000b80a01007387 */ /* 0x000fe80000100a00 */
[----:B------:R1:W-:Y:S01]  /*5f550*/  LDGSTS.E [R85+-0x1a800], [R14.64], P1 ;  /* 0xe58000000e557fae */ /* 0x0003e20008921844 */
[----:B------:R-:W-:-:S03]  /*5f560*/  IMAD.WIDE R4, R3, 0x4, R88 ;  /* 0x0000000403047825 */ /* 0x000fc600078e0258 */
[----:B------:R-:W-:Y:S04]  /*5f570*/  STL.64 [R1+0x88], R6 ;  /* 0x0000880601007387 */ /* 0x000fe80000100a00 */
[----:B------:R1:W-:Y:S04]  /*5f580*/  LDGSTS.E [R84+-0x19800], [R12.64], P1 ;  /* 0xe68000000c547fae */ /* 0x0003e80008921844 */
[----:B------:R2:W-:Y:S04]  /*5f590*/  STL.64 [R1+0x58], R4 ;  /* 0x0000580401007387 */ /* 0x0005e80000100a00 */
[----:B------:R3:W-:Y:S04]  /*5f5a0*/  LDGSTS.E [R83+-0x18800], [R10.64], P1 ;  /* 0xe78000000a537fae */ /* 0x0007e80008921844 */
[----:B------:R-:W4:Y:S04]  /*5f5b0*/  LDL.LU.64 R110, [R1+0xff8] ;  /* 0x000ff800016e7983 */ /* 0x000f280000300a00 */
[----:B------:R3:W-:Y:S04]  /*5f5c0*/  LDGSTS.E [R82+-0x17800], [R6.64], P1 ;  /* 0xe880000006527fae */ /* 0x0007e80008921844 */
[----:B------:R-:W4:Y:S04]  /*5f5d0*/  LDL.LU.64 R108, [R1+0x1000] ;  /* 0x00100000016c7983 */ /* 0x000f280000300a00 */
[----:B------:R-:W4:Y:S04]  /*5f5e0*/  LDL.LU.64 R92, [R1+0x1050] ;  /* 0x00105000015c7983 */ /* 0x000f280000300a00 */
[----:B------:R2:W-:Y:S04]  /*5f5f0*/  LDGSTS.E [R0+-0x16800], [R4.64], P1 ;  /* 0xe980000004007fae */ /* 0x0005e80008921844 */
[----:B------:R-:W4:Y:S04]  /*5f600*/  LDL.LU.64 R94, [R1+0x1048] ;  /* 0x00104800015e7983 */ /* 0x000f280000300a00 */
[----:B------:R-:W4:Y:S01]  /*5f610*/  LDL.LU.64 R96, [R1+0x1040] ;  /* 0x0010400001607983 */ /* 0x000f220000300a00 */
[----:B--2---:R-:W-:-:S05]  /*5f620*/  IMAD.WIDE R4, R3, 0x4, R104 ;  /* 0x0000000403047825 */ /* 0x004fca00078e0268 */
[----:B------:R2:W-:Y:S01]  /*5f630*/  STL.64 [R1+0x28], R4 ;  /* 0x0000280401007387 */ /* 0x0005e20000100a00 */
[----:B------:R-:W-:-:S03]  /*5f640*/  IMAD.WIDE R250, R3, 0x4, R102 ;  /* 0x0000000403fa7825 */ /* 0x000fc600078e0266 */
[----:B------:R-:W2:Y:S04]  /*5f650*/  LDL.LU.64 R120, [R1+0x1038] ;  /* 0x0010380001787983 */ /* 0x000ea80000300a00 */
[----:B------:R-:W2:Y:S04]  /*5f660*/  LDL.LU.64 R118, [R1+0x1030] ;  /* 0x0010300001767983 */ /* 0x000ea80000300a00 */
[----:B------:R-:W2:Y:S04]  /*5f670*/  LDL.LU.64 R102, [R1+0x1028] ;  /* 0x0010280001667983 */ /* 0x000ea80000300a00 */
[----:B------:R-:W2:Y:S04]  /*5f680*/  LDL.LU.64 R104, [R1+0x1020] ;  /* 0x0010200001687983 */ /* 0x000ea80000300a00 */
[----:B------:R-:W2:Y:S04]  /*5f690*/  LDL.LU.64 R106, [R1+0x1018] ;  /* 0x00101800016a7983 */ /* 0x000ea80000300a00 */
[----:B------:R-:W2:Y:S04]  /*5f6a0*/  LDL.LU.64 R122, [R1+0x1010] ;  /* 0x00101000017a7983 */ /* 0x000ea80000300a00 */
[----:B------:R-:W2:Y:S01]  /*5f6b0*/  LDL.LU.64 R246, [R1+0x1008] ;  /* 0x0010080001f67983 */ /* 0x000ea20000300a00 */
[C---:B------:R-:W-:Y:S01]  /*5f6c0*/  IADD3 R91, R8.reuse, 0x100000, RZ ;  /* 0x00100000085b7810 */ /* 0x040fe20007ffe0ff */
[C---:B---3--:R-:W-:Y:S01]  /*5f6d0*/  IMAD.WIDE R82, R3.reuse, 0x4, R100 ;  /* 0x0000000403527825 */ /* 0x048fe200078e0264 */
[C---:B------:R-:W-:Y:S01]  /*5f6e0*/  IADD3 R90, R8.reuse, 0x100000, RZ ;  /* 0x00100000085a7810 */ /* 0x040fe20007ffe0ff */
[----:B------:R-:W3:Y:S01]  /*5f6f0*/  LDL.LU.64 R112, [R1+0xf78] ;  /* 0x000f780001707983 */ /* 0x000ee20000300a00 */
[C---:B------:R-:W-:Y:S01]  /*5f700*/  IADD3 R89, R8.reuse, 0x100000, RZ ;  /* 0x0010000008597810 */ /* 0x040fe20007ffe0ff */
[C---:B-1----:R-:W-:Y:S01]  /*5f710*/  IMAD.WIDE R84, R3.reuse, 0x4, R98 ;  /* 0x0000000403547825 */ /* 0x042fe200078e0262 */
[C---:B------:R-:W-:Y:S01]  /*5f720*/  IADD3 R88, R8.reuse, 0x100000, RZ ;  /* 0x0010000008587810 */ /* 0x040fe20007ffe0ff */
[----:B------:R1:W-:Y:S01]  /*5f730*/  LDGSTS.E [R91+-0x15800], [R4.64], P1 ;  /* 0xea800000045b7fae */ /* 0x0003e20008921844 */
[----:B------:R-:W-:Y:S01]  /*5f740*/  IADD3 R101, R8, 0x100000, RZ ;  /* 0x0010000008657810 */ /* 0x000fe20007ffe0ff */
[----:B------:R-:W-:-:S02]  /*5f750*/  IMAD.WIDE R86, R3, 0x4, R86 ;  /* 0x0000000403567825 */ /* 0x000fc400078e0256 */
[----:B------:R1:W-:Y:S01]  /*5f760*/  LDGSTS.E [R90+-0x14800], [R250.64], P1 ;  /* 0xeb800000fa5a7fae */ /* 0x0003e20008921844 */
[----:B------:R-:W-:-:S03]  /*5f770*/  IADD3 R100, R8, 0x100000, RZ ;  /* 0x0010000008647810 */ /* 0x000fc60007ffe0ff */
[----:B------:R4:W-:Y:S04]  /*5f780*/  LDGSTS.E [R89+-0x13800], [R82.64], P1 ;  /* 0xec80000052597fae */ /* 0x0009e80008921844 */
[----:B------:R-:W3:Y:S01]  /*5f790*/  LDL.LU.64 R114, [R1+0xe88] ;  /* 0x000e880001727983 */ /* 0x000ee20000300a00 */
[----:B------:R-:W-:-:S03]  /*5f7a0*/  IADD3 R99, R8, 0x100000, RZ ;  /* 0x0010000008637810 */ /* 0x000fc60007ffe0ff */
[----:B------:R4:W-:Y:S04]  /*5f7b0*/  LDGSTS.E [R88+-0x12800], [R84.64], P1 ;  /* 0xed80000054587fae */ /* 0x0009e80008921844 */
[----:B------:R-:W3:Y:S01]  /*5f7c0*/  LDL.LU.64 R116, [R1+0xd18] ;  /* 0x000d180001747983 */ /* 0x000ee20000300a00 */
[----:B------:R-:W-:-:S03]  /*5f7d0*/  IADD3 R98, R8, 0x100000, RZ ;  /* 0x0010000008627810 */ /* 0x000fc60007ffe0ff */
[----:B------:R-:W3:Y:S04]  /*5f7e0*/  LDL.LU.64 R138, [R1+0xc70] ;  /* 0x000c7000018a7983 */ /* 0x000ee80000300a00 */
[----:B------:R-:W3:Y:S04]  /*5f7f0*/  LDL.LU.64 R136, [R1+0xc30] ;  /* 0x000c300001887983 */ /* 0x000ee80000300a00 */
[----:B------:R-:W3:Y:S04]  /*5f800*/  LDL.LU.64 R134, [R1+0x1058] ;  /* 0x0010580001867983 */ /* 0x000ee80000300a00 */
[----:B------:R-:W3:Y:S04]  /*5f810*/  LDL.LU.64 R132, [R1+0x1060] ;  /* 0x0010600001847983 */ /* 0x000ee80000300a00 */
[----:B------:R1:W-:Y:S04]  /*5f820*/  LDGSTS.E [R0+-0x11800], [R86.64], P1 ;  /* 0xee80000056007fae */ /* 0x0003e80008921844 */
[----:B------:R-:W3:Y:S01]  /*5f830*/  LDL.LU.64 R130, [R1+0x1068] ;  /* 0x0010680001827983 */ /* 0x000ee20000300a00 */
[----:B------:R-:W-:-:S03]  /*5f840*/  LOP3.LUT R165, R249, 0x50, RZ, 0x3c, !PT ;  /* 0x00000050f9a57812 */ /* 0x000fc600078e3cff */
[----:B------:R-:W3:Y:S04]  /*5f850*/  LDL.LU.64 R140, [R1+0x1070] ;  /* 0x00107000018c7983 */ /* 0x000ee80000300a00 */
[----:B------:R-:W3:Y:S04]  /*5f860*/  LDL.LU.64 R128, [R1+0x1078] ;  /* 0x0010780001807983 */ /* 0x000ee80000300a00 */
[----:B------:R-:W3:Y:S01]  /*5f870*/  LDL.LU.64 R126, [R1+0x1080] ;  /* 0x00108000017e7983 */ /* 0x000ee20000300a00 */
[----:B----4-:R-:W-:-:S04]  /*5f880*/  IMAD.WIDE R88, R3, 0x4, R110 ;  /* 0x0000000403587825 */ /* 0x010fc800078e026e */
[C---:B-1----:R-:W-:Y:S01]  /*5f890*/  IMAD.WIDE R90, R3.reuse, 0x4, R108 ;  /* 0x00000004035a7825 */ /* 0x042fe200078e026c */
[----:B------:R1:W-:Y:S03]  /*5f8a0*/  LDGSTS.E [R101+-0x10800], [R88.64], P1 ;  /* 0xef80000058657fae */ /* 0x0003e60008921844 */
[----:B------:R-:W-:Y:S01]  /*5f8b0*/  IMAD.WIDE R92, R3, 0x4, R92 ;  /* 0x00000004035c7825 */ /* 0x000fe200078e025c */
[----:B------:R1:W-:Y:S01]  /*5f8c0*/  LDGSTS.E [R100+-0xf800], [R90.64], P1 ;  /* 0xf08000005a647fae */ /* 0x0003e20008921844 */
[----:B------:R-:W-:-:S03]  /*5f8d0*/  IADD3 R111, R8, 0x100000, RZ ;  /* 0x00100000086f7810 */ /* 0x000fc60007ffe0ff */
[----:B------:R2:W-:Y:S01]  /*5f8e0*/  LDGSTS.E [R99+-0xe800], [R92.64], P1 ;  /* 0xf18000005c637fae */ /* 0x0005e20008921844 */
[----:B------:R-:W-:Y:S01]  /*5f8f0*/  IMAD.WIDE R94, R3, 0x4, R94 ;  /* 0x00000004035e7825 */ /* 0x000fe200078e025e */
[----:B------:R-:W-:-:S03]  /*5f900*/  IADD3 R110, R8, 0x100000, RZ ;  /* 0x00100000086e7810 */ /* 0x000fc60007ffe0ff */
[C---:B------:R-:W-:Y:S01]  /*5f910*/  IMAD.WIDE R96, R3.reuse, 0x4, R96 ;  /* 0x0000000403607825 */ /* 0x040fe200078e0260 */
[----:B------:R2:W-:Y:S04]  /*5f920*/  LDGSTS.E [R98+-0xd800], [R94.64], P1 ;  /* 0xf28000005e627fae */ /* 0x0005e80008921844 */
[----:B------:R4:W-:Y:S01]  /*5f930*/  LDGSTS.E [R0+-0xc800], [R96.64], P1 ;  /* 0xf380000060007fae */ /* 0x0009e20008921844 */
[----:B--2---:R-:W-:-:S04]  /*5f940*/  IMAD.WIDE R98, R3, 0x4, R120 ;  /* 0x0000000403627825 */ /* 0x004fc800078e0278 */
[C---:B-1----:R-:W-:Y:S01]  /*5f950*/  IMAD.WIDE R100, R3.reuse, 0x4, R118 ;  /* 0x0000000403647825 */ /* 0x042fe200078e0276 */
[----:B------:R1:W-:Y:S04]  /*5f960*/  LDGSTS.E [R111+-0xb800], [R98.64], P1 ;  /* 0xf4800000626f7fae */ /* 0x0003e80008921844 */
[----:B------:R1:W-:Y:S02]  /*5f970*/  LDGSTS.E [R110+-0xa800], [R100.64], P1 ;  /* 0xf5800000646e7fae */ /* 0x0003e40008921844 */
[C---:B-1----:R-:W-:Y:S02]  /*5f980*/  IMAD.WIDE R110, R3.reuse, 0x4, R246 ;  /* 0x00000004036e7825 */ /* 0x042fe400078e02f6 */
[----:B------:R-:W2:Y:S04]  /*5f990*/  LDL.LU.64 R246, [R1+0x1088] ;  /* 0x0010880001f67983 */ /* 0x000ea80000300a00 */
[----:B------:R-:W2:Y:S01]  /*5f9a0*/  LDL.LU.64 R248, [R1+0x1090] ;  /* 0x0010900001f87983 */ /* 0x000ea20000300a00 */
[C---:B------:R-:W-:Y:S01]  /*5f9b0*/  IADD3 R109, R8.reuse, 0x100000, RZ ;  /* 0x00100000086d7810 */ /* 0x040fe20007ffe0ff */
[----:B------:R-:W-:Y:S01]  /*5f9c0*/  IMAD.WIDE R102, R3, 0x4, R102 ;  /* 0x0000000403667825 */ /* 0x000fe200078e0266 */
[----:B------:R-:W-:-:S03]  /*5f9d0*/  IADD3 R108, R8, 0x100000, RZ ;  /* 0x00100000086c7810 */ /* 0x000fc60007ffe0ff */
[C---:B------:R-:W-:Y:S01]  /*5f9e0*/  IMAD.WIDE R104, R3.reuse, 0x4, R104 ;  /* 0x0000000403687825 */ /* 0x040fe200078e0268 */
[----:B------:R1:W-:Y:S01]  /*5f9f0*/  LDGSTS.E [R109+-0x9800], [R102.64], P1 ;  /* 0xf6800000666d7fae */ /* 0x0003e20008921844 */
[C---:B------:R-:W-:Y:S02]  /*5fa00*/  IADD3 R121, R8.reuse, 0x100000, RZ ;  /* 0x0010000008797810 */ /* 0x040fe40007ffe0ff */
[C---:B------:R-:W-:Y:S01]  /*5fa10*/  IMAD.WIDE R106, R3.reuse, 0x4, R106 ;  /* 0x00000004036a7825 */ /* 0x040fe200078e026a */
[----:B------:R1:W-:Y:S01]  /*5fa20*/  LDGSTS.E [R108+-0x8800], [R104.64], P1 ;  /* 0xf7800000686c7fae */ /* 0x0003e20008921844 */
[C---:B------:R-:W-:Y:S02]  /*5fa30*/  IADD3 R120, R8.reuse, 0x100000, RZ ;  /* 0x0010000008787810 */ /* 0x040fe40007ffe0ff */
[C---:B------:R-:W-:Y:S01]  /*5fa40*/  IADD3 R119, R8.reuse, 0x100000, RZ ;  /* 0x0010000008777810 */ /* 0x040fe20007ffe0ff */
[C---:B---3--:R-:W-:Y:S01]  /*5fa50*/  IMAD.WIDE R112, R3.reuse, 0x4, R112 ;  /* 0x0000000403707825 */ /* 0x048fe200078e0270 */
[----:B------:R-:W-:Y:S01]  /*5fa60*/  IADD3 R118, R8, 0x100000, RZ ;  /* 0x0010000008767810 */ /* 0x000fe20007ffe0ff */
[----:B------:R4:W-:Y:S02]  /*5fa70*/  LDGSTS.E [R0+-0x7800], [R106.64], P1 ;  /* 0xf88000006a007fae */ /* 0x0009e40008921844 */
[----:B------:R-:W-:-:S04]  /*5fa80*/  IMAD.WIDE R114, R3, 0x4, R114 ;  /* 0x0000000403727825 */ /* 0x000fc800078e0272 */
[----:B-1----:R-:W-:Y:S01]  /*5fa90*/  IMAD.WIDE R108, R3, 0x4, R122 ;  /* 0x00000004036c7825 */ /* 0x002fe200078e027a */
[----:B------:R-:W-:-:S04]  /*5faa0*/  IADD3 R125, R8, 0x100000, RZ ;  /* 0x00100000087d7810 */ /* 0x000fc80007ffe0ff */
[----:B------:R1:W-:Y:S01]  /*5fab0*/  LDGSTS.E [R121+-0x6800], [R108.64], P1 ;  /* 0xf98000006c797fae */ /* 0x0003e20008921844 */
[----:B------:R-:W-:-:S03]  /*5fac0*/  IMAD.WIDE R116, R3, 0x4, R116 ;  /* 0x0000000403747825 */ /* 0x000fc600078e0274 */
[----:B------:R1:W-:Y:S01]  /*5fad0*/  LDGSTS.E [R120+-0x5800], [R110.64], P1 ;  /* 0xfa8000006e787fae */ /* 0x0003e20008921844 */
[----:B------:R-:W-:-:S03]  /*5fae0*/  IMAD.WIDE R10, R3, 0x4, R134 ;  /* 0x00000004030a7825 */ /* 0x000fc600078e0286 */
[----:B------:R3:W-:Y:S01]  /*5faf0*/  LDGSTS.E [R119+-0x4800], [R112.64], P1 ;  /* 0xfb80000070777fae */ /* 0x0007e20008921844 */
[----:B------:R-:W-:-:S03]  /*5fb00*/  IMAD.WIDE R6, R3, 0x4, R132 ;  /* 0x0000000403067825 */ /* 0x000fc600078e0284 */
[----:B------:R3:W-:Y:S01]  /*5fb10*/  LDGSTS.E [R118+-0x3800], [R114.64], P1 ;  /* 0xfc80000072767fae */ /* 0x0007e20008921844 */
[----:B------:R-:W-:Y:S01]  /*5fb20*/  IADD3 R124, R8, 0x100000, RZ ;  /* 0x00100000087c7810 */ /* 0x000fe20007ffe0ff */
[----:B------:R-:W-:Y:S02]  /*5fb30*/  IMAD.WIDE R4, R3, 0x4, R130 ;  /* 0x0000000403047825 */ /* 0x000fe400078e0282 */
[----:B------:R4:W-:Y:S01]  /*5fb40*/  STL.64 [R1+0x7f0], R10 ;  /* 0x0007f00a01007387 */ /* 0x0009e20000100a00 */
[----:B------:R-:W-:Y:S01]  /*5fb50*/  IADD3 R123, R165, 0x100000, RZ ;  /* 0x00100000a57b7810 */ /* 0x000fe20007ffe0ff */
[C---:B-1----:R-:W-:Y:S02]  /*5fb60*/  IMAD.WIDE R120, R3.reuse, 0x4, R136 ;  /* 0x0000000403787825 */ /* 0x042fe400078e0288 */
[----:B------:R2:W-:Y:S02]  /*5fb70*/  STL.64 [R1+0x7c8], R6 ;  /* 0x0007c80601007387 */ /* 0x0005e40000100a00 */
[----:B---3--:R-:W-:-:S02]  /*5fb80*/  IMAD.WIDE R118, R3, 0x4, R138 ;  /* 0x0000000403767825 */ /* 0x008fc400078e028a */
[----:B------:R1:W-:Y:S01]  /*5fb90*/  STL.64 [R1+0x7a0], R4 ;  /* 0x0007a00401007387 */ /* 0x0003e20000100a00 */
[----:B------:R-:W-:-:S03]  /*5fba0*/  IADD3 R122, R165, 0x100000, RZ ;  /* 0x00100000a57a7810 */ /* 0x000fc60007ffe0ff */
[----:B------:R-:W2:Y:S01]  /*5fbb0*/  LDL.LU.64 R138, [R1+0x1098] ;  /* 0x00109800018a7983 */ /* 0x000ea20000300a00 */
[----:B------:R-:W-:-:S03]  /*5fbc0*/  IMAD.WIDE R14, R3, 0x4, R140 ;  /* 0x00000004030e7825 */ /* 0x000fc600078e028c */
[----:B------:R4:W-:Y:S04]  /*5fbd0*/  LDGSTS.E [R0+-0x2800], [R116.64], P1 ;  /* 0xfd80000074007fae */ /* 0x0009e80008921844 */
[----:B------:R-:W2:Y:S01]  /*5fbe0*/  LDL.LU.64 R136, [R1+0x10a0] ;  /* 0x0010a00001887983 */ /* 0x000ea20000300a00 */
[----:B------:R-:W-:-:S03]  /*5fbf0*/  IMAD.WIDE R12, R3, 0x4, R128 ;  /* 0x00000004030c7825 */ /* 0x000fc600078e0280 */
[----:B------:R-:W2:Y:S01]  /*5fc00*/  LDL.LU.64 R134, [R1+0x10a8] ;  /* 0x0010a80001867983 */ /* 0x000ea20000300a00 */
[----:B----4-:R-:W-:-:S03]  /*5fc10*/  IADD3 R0, R165, 0x100000, RZ ;  /* 0x00100000a5007810 */ /* 0x010fc60007ffe0ff */
[----:B------:R4:W-:Y:S04]  /*5fc20*/  LDGSTS.E [R125+-0x1800], [R118.64], P1 ;  /* 0xfe800000767d7fae */ /* 0x0009e80008921844 */
[----:B------:R-:W2:Y:S04]  /*5fc30*/  LDL.LU.64 R132, [R1+0x10b0] ;  /* 0x0010b00001847983 */ /* 0x000ea80000300a00 */
[----:B------:R1:W-:Y:S04]  /*5fc40*/  LDGSTS.E [R124+-0x800], [R120.64], P1 ;  /* 0xff800000787c7fae */ /* 0x0003e80008921844 */
[----:B------:R-:W2:Y:S04]  /*5fc50*/  LDL.LU.64 R130, [R1+0x10b8] ;  /* 0x0010b80001827983 */ /* 0x000ea80000300a00 */
[----:B------:R1:W-:Y:S04]  /*5fc60*/  LDGSTS.E [R123+-0x3f600], [R10.64], P1 ;  /* 0xc0a000000a7b7fae */ /* 0x0003e80008921844 */
[----:B------:R2:W-:Y:S04]  /*5fc70*/  LDGSTS.E [R122+-0x3e600], [R6.64], P1 ;  /* 0xc1a00000067a7fae */ /* 0x0005e80008921844 */
[----:B------:R2:W-:Y:S01]  /*5fc80*/  LDGSTS.E [R0+-0x3d600], [R4.64], P1 ;  /* 0xc2a0000004007fae */ /* 0x0005e20008921844 */
[----:B-1----:R-:W-:-:S03]  /*5fc90*/  IMAD.WIDE R10, R3, 0x4, R126 ;  /* 0x00000004030a7825 */ /* 0x002fc600078e027e */
[----:B------:R2:W-:Y:S04]  /*5fca0*/  STL.64 [R1+0x770], R14 ;  /* 0x0007700e01007387 */ /* 0x0005e80000100a00 */
[----:B------:R1:W-:Y:S04]  /*5fcb0*/  STL.64 [R1+0x740], R12 ;  /* 0x0007400c01007387 */ /* 0x0003e80000100a00 */
[----:B------:R1:W-:Y:S01]  /*5fcc0*/  STL.64 [R1+0x710], R10 ;  /* 0x0007100a01007387 */ /* 0x0003e20000100a00 */
[----:B--2---:R-:W-:-:S04]  /*5fcd0*/  IMAD.WIDE R6, R3, 0x4, R246 ;  /* 0x0000000403067825 */ /* 0x004fc800078e02f6 */
[----:B------:R-:W-:Y:S01]  /*5fce0*/  IMAD.WIDE R4, R3, 0x4, R248 ;  /* 0x0000000403047825 */ /* 0x000fe200078e02f8 */
[----:B------:R2:W-:Y:S04]  /*5fcf0*/  STL.64 [R1+0x6e0], R6 ;  /* 0x0006e00601007387 */ /* 0x0005e80000100a00 */
[----:B------:R1:W-:Y:S04]  /*5fd00*/  STL.64 [R1+0x6b0], R4 ;  /* 0x0006b00401007387 */ /* 0x0003e80000100a00 */
[----:B------:R-:W3:Y:S04]  /*5fd10*/  LDL.LU.64 R140, [R1+0x10c0] ;  /* 0x0010c000018c7983 */ /* 0x000ee80000300a00 */
[----:B------:R-:W3:Y:S04]  /*5fd20*/  LDL.LU.64 R128, [R1+0x10c8] ;  /* 0x0010c80001807983 */ /* 0x000ee80000300a00 */
[----:B------:R-:W3:Y:S04]  /*5fd30*/  LDL.LU.64 R126, [R1+0x10d0] ;  /* 0x0010d000017e7983 */ /* 0x000ee80000300a00 */
[----:B------:R-:W3:Y:S04]  /*5fd40*/  LDL.LU.64 R246, [R1+0x10d8] ;  /* 0x0010d80001f67983 */ /* 0x000ee80000300a00 */
[----:B------:R-:W3:Y:S01]  /*5fd50*/  LDL.LU.64 R248, [R1+0x10e0] ;  /* 0x0010e00001f87983 */ /* 0x000ee20000300a00 */
[----:B----4-:R-:W-:-:S02]  /*5fd60*/  IADD3 R125, R165, 0x100000, RZ ;  /* 0x00100000a57d7810 */ /* 0x010fc40007ffe0ff */
[----:B------:R-:W-:-:S03]  /*5fd70*/  IADD3 R124, R165, 0x100000, RZ ;  /* 0x00100000a57c7810 */ /* 0x000fc60007ffe0ff */
[----:B------:R2:W-:Y:S04]  /*5fd80*/  LDGSTS.E [R125+-0x3c600], [R14.64], P1 ;  /* 0xc3a000000e7d7fae */ /* 0x0005e80008921844 */
[----:B------:R1:W-:Y:S04]  /*5fd90*/  LDGSTS.E [R124+-0x3b600], [R12.64], P1 ;  /* 0xc4a000000c7c7fae */ /* 0x0003e80008921844 */
[----:B------:R4:W-:Y:S04]  /*5fda0*/  LDGSTS.E [R123+-0x3a600], [R10.64], P1 ;  /* 0xc5a000000a7b7fae */ /* 0x0009e80008921844 */
[----:B------:R1:W-:Y:S04]  /*5fdb0*/  LDGSTS.E [R122+-0x39600], [R6.64], P1 ;  /* 0xc6a00000067a7fae */ /* 0x0003e80008921844 */
[----:B------:R1:W-:Y:S01]  /*5fdc0*/  LDGSTS.E [R0+-0x38600], [R4.64], P1 ;  /* 0xc7a0000004007fae */ /* 0x0003e20008921844 */
[----:B--2---:R-:W-:-:S04]  /*5fdd0*/  IMAD.WIDE R14, R3, 0x4, R138 ;  /* 0x00000004030e7825 */ /* 0x004fc800078e028a */
[C---:B-1----:R-:W-:Y:S01]  /*5fde0*/  IMAD.WIDE R12, R3.reuse, 0x4, R136 ;  /* 0x00000004030c7825 */ /* 0x042fe200078e0288 */
[----:B------:R3:W-:Y:S03]  /*5fdf0*/  STL.64 [R1+0x680], R14 ;  /* 0x0006800e01007387 */ /* 0x0007e60000100a00 */
[C---:B----4-:R-:W-:Y:S01]  /*5fe00*/  IMAD.WIDE R10, R3.reuse, 0x4, R134 ;  /* 0x00000004030a7825 */ /* 0x050fe200078e0286 */
[----:B------:R1:W-:Y:S04]  /*5fe10*/  STL.64 [R1+0x650], R12 ;  /* 0x0006500c01007387 */ /* 0x0003e80000100a00 */
[----:B------:R2:W-:Y:S01]  /*5fe20*/  STL.64 [R1+0x620], R10 ;  /* 0x0006200a01007387 */ /* 0x0005e20000100a00 */
[----:B------:R-:W-:-:S03]  /*5fe30*/  IMAD.WIDE R6, R3, 0x4, R132 ;  /* 0x0000000403067825 */ /* 0x000fc600078e0284 */
[----:B------:R3:W-:Y:S01]  /*5fe40*/  LDGSTS.E [R125+-0x37600], [R14.64], P1 ;  /* 0xc8a000000e7d7fae */ /* 0x0007e20008921844 */
[----:B------:R-:W-:-:S03]  /*5fe50*/  IMAD.WIDE R4, R3, 0x4, R130 ;  /* 0x0000000403047825 */ /* 0x000fc600078e0282 */
[----:B------:R4:W-:Y:S04]  /*5fe60*/  STL.64 [R1+0x5f0], R6 ;  /* 0x0005f00601007387 */ /* 0x0009e80000100a00 */
[----:B------:R1:W-:Y:S04]  /*5fe70*/  STL.64 [R1+0x5c0], R4 ;  /* 0x0005c00401007387 */ /* 0x0003e80000100a00 */
[----:B------:R-:W3:Y:S04]  /*5fe80*/  LDL.LU.64 R138, [R1+0x10e8] ;  /* 0x0010e800018a7983 */ /* 0x000ee80000300a00 */
[----:B------:R-:W3:Y:S04]  /*5fe90*/  LDL.LU.64 R136, [R1+0x10f0] ;  /* 0x0010f00001887983 */ /* 0x000ee80000300a00 */
[----:B------:R-:W3:Y:S04]  /*5fea0*/  LDL.LU.64 R134, [R1+0x10f8] ;  /* 0x0010f80001867983 */ /* 0x000ee80000300a00 */
[----:B------:R-:W3:Y:S04]  /*5feb0*/  LDL.LU.64 R132, [R1+0x1100] ;  /* 0x0011000001847983 */ /* 0x000ee80000300a00 */
[----:B------:R1:W-:Y:S04]  /*5fec0*/  LDGSTS.E [R124+-0x36600], [R12.64], P1 ;  /* 0xc9a000000c7c7fae */ /* 0x0003e80008921844 */
[----:B------:R-:W3:Y:S04]  /*5fed0*/  LDL.LU.64 R130, [R1+0x1108] ;  /* 0x0011080001827983 */ /* 0x000ee80000300a00 */
[----:B------:R2:W-:Y:S04]  /*5fee0*/  LDGSTS.E [R123+-0x35600], [R10.64], P1 ;  /* 0xcaa000000a7b7fae */ /* 0x0005e80008921844 */
[----:B------:R4:W-:Y:S04]  /*5fef0*/  LDGSTS.E [R122+-0x34600], [R6.64], P1 ;  /* 0xcba00000067a7fae */ /* 0x0009e80008921844 */
[----:B------:R1:W-:Y:S01]  /*5ff00*/  LDGSTS.E [R0+-0x33600], [R4.64], P1 ;  /* 0xcca0000004007fae */ /* 0x0003e20008921844 */
[----:B---3--:R-:W-:-:S04]  /*5ff10*/  IMAD.WIDE R14, R3, 0x4, R140 ;  /* 0x00000004030e7825 */ /* 0x008fc800078e028c */
[C---:B-1----:R-:W-:Y:S01]  /*5ff20*/  IMAD.WIDE R12, R3.reuse, 0x4, R128 ;  /* 0x00000004030c7825 */ /* 0x042fe200078e0280 */
[----:B------:R1:W-:Y:S03]  /*5ff30*/  STL.64 [R1+0x590], R14 ;  /* 0x0005900e01007387 */ /* 0x0003e60000100a00 */
[C---:B--2---:R-:W-:Y:S01]  /*5ff40*/  IMAD.WIDE R10, R3.reuse, 0x4, R126 ;  /* 0x00000004030a7825 */ /* 0x044fe200078e027e */
[----:B------:R2:W-:Y:S03]  /*5ff50*/  STL.64 [R1+0x560], R12 ;  /* 0x0005600c01007387 */ /* 0x0005e60000100a00 */
[C---:B----4-:R-:W-:Y:S01]  /*5ff60*/  IMAD.WIDE R6, R3.reuse, 0x4, R246 ;  /* 0x0000000403067825 */ /* 0x050fe200078e02f6 */
[----:B------:R2:W-:Y:S03]  /*5ff70*/  STL.64 [R1+0x530], R10 ;  /* 0x0005300a01007387 */ /* 0x0005e60000100a00 */
[C---:B------:R-:W-:Y:S01]  /*5ff80*/  IMAD.WIDE R4, R3.reuse, 0x4, R248 ;  /* 0x0000000403047825 */ /* 0x040fe200078e02f8 */
        /* <DEDUP_REMOVED lines=11> */
[----:B------:R1:W-:Y:S02]  /*60040*/  LDGSTS.E [R0+-0x2e600], [R4.64], P1 ;  /* 0xd1a0000004007fae */ /* 0x0003e40008921844 */
[----:B-1----:R-:W-:-:S04]  /*60050*/  IMAD.WIDE R14, R3, 0x4, R138 ;  /* 0x00000004030e7825 */ /* 0x002fc800078e028a */
        /* <DEDUP_REMOVED lines=12> */
[----:B------:R3:W-:Y:S04]  /*60120*/  LDGSTS.E [R125+-0x2d600], [R14.64], P1 ;  /* 0xd2a000000e7d7fae */ /* 0x0007e80008921844 */
        /* <DEDUP_REMOVED lines=68> */
[----:B------:R-:W-:Y:S03]  /*60570*/  STL.64 [R1+0xe0], R14 ;  /* 0x0000e00e01007387 */ /* 0x000fe60000100a00 */
[C---:B------:R-:W-:Y:S01]  /*60580*/  IMAD.WIDE R10, R3.reuse, 0x4, R134 ;  /* 0x00000004030a7825 */ /* 0x040fe200078e0286 */
[----:B------:R1:W-:Y:S03]  /*60590*/  STL.64 [R1+0xb0], R12 ;  /* 0x0000b00c01007387 */ /* 0x0003e60000100a00 */
[C---:B----4-:R-:W-:Y:S01]  /*605a0*/  IMAD.WIDE R6, R3.reuse, 0x4, R132 ;  /* 0x0000000403067825 */ /* 0x050fe200078e0284 */
[----:B------:R2:W-:Y:S03]  /*605b0*/  STL.64 [R1+0x80], R10 ;  /* 0x0000800a01007387 */ /* 0x0005e60000100a00 */
[----:B------:R-:W-:Y:S01]  /*605c0*/  IMAD.WIDE R4, R3, 0x4, R130 ;  /* 0x0000000403047825 */ /* 0x000fe200078e0282 */
[----:B------:R4:W-:Y:S04]  /*605d0*/  STL.64 [R1+0x50], R6 ;  /* 0x0000500601007387 */ /* 0x0009e80000100a00 */
[----:B------:R1:W-:Y:S04]  /*605e0*/  STL.64 [R1+0x20], R4 ;  /* 0x0000200401007387 */ /* 0x0003e80000100a00 */
[----:B------:R-:W2:Y:S04]  /*605f0*/  LDL.LU.64 R152, [R1+0x1238] ;  /* 0x0012380001987983 */ /* 0x000ea80000300a00 */
[----:B------:R-:W4:Y:S04]  /*60600*/  LDL.LU.64 R150, [R1+0x1230] ;  /* 0x0012300001967983 */ /* 0x000f280000300a00 */
[----:B------:R-:W4:Y:S04]  /*60610*/  LDL.LU.64 R134, [R1+0x1228] ;  /* 0x0012280001867983 */ /* 0x000f280000300a00 */
[----:B------:R-:W4:Y:S04]  /*60620*/  LDL.LU.64 R136, [R1+0x1220] ;  /* 0x0012200001887983 */ /* 0x000f280000300a00 */
[----:B------:R-:W4:Y:S04]  /*60630*/  LDL.LU.64 R138, [R1+0x1218] ;  /* 0x00121800018a7983 */ /* 0x000f280000300a00 */
[----:B------:R3:W-:Y:S04]  /*60640*/  LDGSTS.E [R125+-0x19600], [R14.64], P1 ;  /* 0xe6a000000e7d7fae */ /* 0x0007e80008921844 */
[----:B------:R-:W4:Y:S04]  /*60650*/  LDL.LU.64 R160, [R1+0x1210] ;  /* 0x0012100001a07983 */ /* 0x000f280000300a00 */
[----:B------:R3:W-:Y:S04]  /*60660*/  LDGSTS.E [R124+-0x18600], [R12.64], P1 ;  /* 0xe7a000000c7c7fae */ /* 0x0007e80008921844 */
[----:B------:R-:W4:Y:S04]  /*60670*/  LDL.LU.64 R148, [R1+0x1208] ;  /* 0x0012080001947983 */ /* 0x000f280000300a00 */
[----:B------:R-:W4:Y:S04]  /*60680*/  LDL.LU.64 R144, [R1+0x1200] ;  /* 0x0012000001907983 */ /* 0x000f280000300a00 */
[----:B------:R-:W4:Y:S01]  /*60690*/  LDL.LU.64 R146, [R1+0x11f8] ;  /* 0x0011f80001927983 */ /* 0x000f220000300a00 */
[----:B------:R-:W-:-:S03]  /*606a0*/  IADD3 R133, R165, 0x100000, RZ ;  /* 0x00100000a5857810 */ /* 0x000fc60007ffe0ff */
[----:B------:R1:W-:Y:S01]  /*606b0*/  LDGSTS.E [R123+-0x17600], [R10.64], P1 ;  /* 0xe8a000000a7b7fae */ /* 0x0003e20008921844 */
[----:B------:R-:W-:-:S03]  /*606c0*/  IADD3 R132, R165, 0x100000, RZ ;  /* 0x00100000a5847810 */ /* 0x000fc60007ffe0ff */
[----:B------:R1:W-:Y:S01]  /*606d0*/  LDGSTS.E [R122+-0x16600], [R6.64], P1 ;  /* 0xe9a00000067a7fae */ /* 0x0003e20008921844 */
[C---:B------:R-:W-:Y:S02]  /*606e0*/  IADD3 R131, R165.reuse, 0x100000, RZ ;  /* 0x00100000a5837810 */ /* 0x040fe40007ffe0ff */
[----:B------:R-:W-:Y:S01]  /*606f0*/  IADD3 R130, R165, 0x100000, RZ ;  /* 0x00100000a5827810 */ /* 0x000fe20007ffe0ff */
[----:B------:R1:W-:Y:S01]  /*60700*/  LDGSTS.E [R0+-0x15600], [R4.64], P1 ;  /* 0xeaa0000004007fae */ /* 0x0003e20008921844 */
[----:B---3--:R-:W-:-:S04]  /*60710*/  IMAD.WIDE R124, R3, 0x4, R128 ;  /* 0x00000004037c7825 */ /* 0x008fc800078e0280 */
[C---:B------:R-:W-:Y:S02]  /*60720*/  IMAD.WIDE R128, R3.reuse, 0x4, R246 ;  /* 0x0000000403807825 */ /* 0x040fe400078e02f6 */
[----:B------:R-:W3:Y:S02]  /*60730*/  LDL.LU.64 R246, [R1+0x11f0] ;  /* 0x0011f00001f67983 */ /* 0x000ee40000300a00 */
[----:B------:R-:W-:Y:S01]  /*60740*/  IMAD.WIDE R248, R3, 0x4, R248 ;  /* 0x0000000403f87825 */ /* 0x000fe200078e02f8 */
[----:B------:R-:W-:Y:S01]  /*60750*/  IADD3 R143, R165, 0x100000, RZ ;  /* 0x00100000a58f7810 */ /* 0x000fe20007ffe0ff */
[----:B------:R-:W3:Y:S02]  /*60760*/  LDL.LU.64 R168, [R1+0x11e8] ;  /* 0x0011e80001a87983 */ /* 0x000ee40000300a00 */
[C---:B-1----:R-:W-:Y:S02]  /*60770*/  IMAD.WIDE R122, R3.reuse, 0x4, R140 ;  /* 0x00000004037a7825 */ /* 0x042fe400078e028c */
[----:B------:R4:W-:Y:S02]  /*60780*/  LDGSTS.E [R133+-0x14600], [R248.64], P1 ;  /* 0xeba00000f8857fae */ /* 0x0009e40008921844 */
[----:B------:R-:W-:-:S02]  /*60790*/  IMAD.WIDE R126, R3, 0x4, R126 ;  /* 0x00000004037e7825 */ /* 0x000fc400078e027e */
[----:B------:R4:W-:Y:S01]  /*607a0*/  LDGSTS.E [R132+-0x13600], [R122.64], P1 ;  /* 0xeca000007a847fae */ /* 0x0009e20008921844 */
[----:B------:R-:W-:-:S03]  /*607b0*/  IADD3 R142, R165, 0x100000, RZ ;  /* 0x00100000a58e7810 */ /* 0x000fc60007ffe0ff */
[----:B------:R2:W-:Y:S04]  /*607c0*/  LDGSTS.E [R131+-0x12600], [R124.64], P1 ;  /* 0xeda000007c837fae */ /* 0x0005e80008921844 */
[----:B------:R2:W-:Y:S04]  /*607d0*/  LDGSTS.E [R130+-0x11600], [R126.64], P1 ;  /* 0xeea000007e827fae */ /* 0x0005e80008921844 */
[----:B------:R-:W3:Y:S04]  /*607e0*/  LDL.LU.64 R166, [R1+0x11e0] ;  /* 0x0011e00001a67983 */ /* 0x000ee80000300a00 */
[----:B------:R-:W3:Y:S04]  /*607f0*/  LDL.LU.64 R154, [R1+0x11b8] ;  /* 0x0011b800019a7983 */ /* 0x000ee80000300a00 */
[----:B------:R-:W3:Y:S04]  /*60800*/  LDL.LU.64 R156, [R1+0x1158] ;  /* 0x00115800019c7983 */ /* 0x000ee80000300a00 */
[----:B------:R1:W-:Y:S04]  /*60810*/  LDGSTS.E [R0+-0x10600], [R128.64], P1 ;  /* 0xefa0000080007fae */ /* 0x0003e80008921844 */
[----:B------:R-:W3:Y:S04]  /*60820*/  LDL.LU.64 R158, [R1+0xf48] ;  /* 0x000f4800019e7983 */ /* 0x000ee80000300a00 */
[----:B------:R-:W3:Y:S04]  /*60830*/  LDL.LU.64 R178, [R1+0xdc0] ;  /* 0x000dc00001b27983 */ /* 0x000ee80000300a00 */
[----:B------:R-:W3:Y:S04]  /*60840*/  LDL.LU.64 R176, [R1+0x12d8] ;  /* 0x0012d80001b07983 */ /* 0x000ee80000300a00 */
[----:B------:R-:W3:Y:S04]  /*60850*/  LDL.LU.64 R174, [R1+0x12e8] ;  /* 0x0012e80001ae7983 */ /* 0x000ee80000300a00 */
[----:B------:R-:W3:Y:S01]  /*60860*/  LDL.LU.64 R172, [R1+0x12f8] ;  /* 0x0012f80001ac7983 */ /* 0x000ee20000300a00 */
[----:B--2---:R-:W-:-:S04]  /*60870*/  IMAD.WIDE R130, R3, 0x4, R152 ;  /* 0x0000000403827825 */ /* 0x004fc800078e0298 */
[C---:B----4-:R-:W-:Y:S01]  /*60880*/  IMAD.WIDE R132, R3.reuse, 0x4, R150 ;  /* 0x0000000403847825 */ /* 0x050fe200078e0296 */
[----:B------:R2:W-:Y:S04]  /*60890*/  LDGSTS.E [R143+-0xf600], [R130.64], P1 ;  /* 0xf0a00000828f7fae */ /* 0x0005e80008921844 */
[----:B------:R2:W-:Y:S02]  /*608a0*/  LDGSTS.E [R142+-0xe600], [R132.64], P1 ;  /* 0xf1a00000848e7fae */ /* 0x0005e40008921844 */
[----:B--2---:R-:W-:-:S04]  /*608b0*/  IMAD.WIDE R142, R3, 0x4, R148 ;  /* 0x00000004038e7825 */ /* 0x004fc800078e0294 */
[----:B---3--:R-:W-:Y:S02]  /*608c0*/  IMAD.WIDE R148, R3, 0x4, R246 ;  /* 0x0000000403947825 */ /* 0x008fe400078e02f6 */
[----:B------:R-:W2:Y:S01]  /*608d0*/  LDL.LU.64 R246, [R1+0x1308] ;  /* 0x0013080001f67983 */ /* 0x000ea20000300a00 */
[----:B------:R-:W-:Y:S01]  /*608e0*/  IADD3 R141, R165, 0x100000, RZ ;  /* 0x00100000a58d7810 */ /* 0x000fe20007ffe0ff */
[----:B------:R-:W-:Y:S01]  /*608f0*/  IMAD.WIDE R134, R3, 0x4, R134 ;  /* 0x0000000403867825 */ /* 0x000fe200078e0286 */
[----:B------:R-:W-:Y:S01]  /*60900*/  IADD3 R140, R165, 0x100000, RZ ;  /* 0x00100000a58c7810 */ /* 0x000fe20007ffe0ff */
[----:B------:R-:W3:Y:S02]  /*60910*/  LDL.LU.64 R182, [R1+0x1318] ;  /* 0x0013180001b67983 */ /* 0x000ee40000300a00 */
[----:B------:R-:W-:Y:S02]  /*60920*/  IMAD.WIDE R136, R3, 0x4, R136 ;  /* 0x0000000403887825 */ /* 0x000fe400078e0288 */
[----:B------:R4:W-:Y:S01]  /*60930*/  LDGSTS.E [R141+-0xd600], [R134.64], P1 ;  /* 0xf2a00000868d7fae */ /* 0x0009e20008921844 */
[----:B------:R-:W-:Y:S01]  /*60940*/  IADD3 R153, R165, 0x100000, RZ ;  /* 0x00100000a5997810 */ /* 0x000fe20007ffe0ff */
[----:B------:R-:W-:-:S02]  /*60950*/  IMAD.WIDE R138, R3, 0x4, R138 ;  /* 0x00000004038a7825 */ /* 0x000fc400078e028a */
[----:B------:R4:W-:Y:S01]  /*60960*/  LDGSTS.E [R140+-0xc600], [R136.64], P1 ;  /* 0xf3a00000888c7fae */ /* 0x0009e20008921844 */
[----:B------:R-:W-:Y:S01]  /*60970*/  IADD3 R152, R165, 0x100000, RZ ;  /* 0x00100000a5987810 */ /* 0x000fe20007ffe0ff */
[----:B------:R-:W-:Y:S01]  /*60980*/  IMAD.WIDE R144, R3, 0x4, R144 ;  /* 0x0000000403907825 */ /* 0x000fe200078e0290 */
[C---:B------:R-:W-:Y:S01]  /*60990*/  IADD3 R151, R165.reuse, 0x100000, RZ ;  /* 0x00100000a5977810 */ /* 0x040fe20007ffe0ff */
[----:B------:R1:W-:Y:S01]  /*609a0*/  LDGSTS.E [R0+-0xb600], [R138.64], P1 ;  /* 0xf4a000008a007fae */ /* 0x0003e20008921844 */
[----:B------:R-:W-:Y:S01]  /*609b0*/  IADD3 R150, R165, 0x100000, RZ ;  /* 0x00100000a5967810 */ /* 0x000fe20007ffe0ff */
[----:B------:R-:W-:Y:S01]  /*609c0*/  IMAD.WIDE R146, R3, 0x4, R146 ;  /* 0x0000000403927825 */ /* 0x000fe200078e0292 */
[----:B------:R-:W-:Y:S01]  /*609d0*/  IADD3 R163, R165, 0x100000, RZ ;  /* 0x00100000a5a37810 */ /* 0x000fe20007ffe0ff */
[----:B------:R-:W3:Y:S02]  /*609e0*/  LDL.LU.64 R180, [R1+0x1328] ;  /* 0x0013280001b47983 */ /* 0x000ee40000300a00 */
[----:B----4-:R-:W-:Y:S01]  /*609f0*/  IMAD.WIDE R140, R3, 0x4, R160 ;  /* 0x00000004038c7825 */ /* 0x010fe200078e02a0 */
[C---:B------:R-:W-:Y:S01]  /*60a00*/  IADD3 R162, R165.reuse, 0x100000, RZ ;  /* 0x00100000a5a27810 */ /* 0x040fe20007ffe0ff */
[----:B------:R-:W4:Y:S04]  /*60a10*/  LDL.LU.64 R170, [R1+0x1338] ;  /* 0x0013380001aa7983 */ /* 0x000f280000300a00 */
[----:B------:R1:W-:Y:S04]  /*60a20*/  LDGSTS.E [R153+-0xa600], [R140.64], P1 ;  /* 0xf5a000008c997fae */ /* 0x0003e80008921844 */
[----:B------:R1:W-:Y:S04]  /*60a30*/  LDGSTS.E [R152+-0x9600], [R142.64], P1 ;  /* 0xf6a000008e987fae */ /* 0x0003e80008921844 */
[----:B------:R1:W-:Y:S01]  /*60a40*/  LDGSTS.E [R151+-0x8600], [R144.64], P1 ;  /* 0xf7a0000090977fae */ /* 0x0003e20008921844 */
[----:B------:R-:W-:-:S03]  /*60a50*/  IADD3 R161, R165, 0x100000, RZ ;  /* 0x00100000a5a17810 */ /* 0x000fc60007ffe0ff */
[----:B------:R1:W-:Y:S01]  /*60a60*/  LDGSTS.E [R150+-0x7600], [R146.64], P1 ;  /* 0xf8a0000092967fae */ /* 0x0003e20008921844 */
[----:B------:R-:W-:Y:S01]  /*60a70*/  IMAD.WIDE R154, R3, 0x4, R154 ;  /* 0x00000004039a7825 */ /* 0x000fe200078e029a */
[----:B------:R-:W-:Y:S02]  /*60a80*/  IADD3 R160, R165, 0x100000, RZ ;  /* 0x00100000a5a07810 */ /* 0x000fe40007ffe0ff */
[----:B------:R2:W-:Y:S01]  /*60a90*/  LDGSTS.E [R0+-0x6600], [R148.64], P1 ;  /* 0xf9a0000094007fae */ /* 0x0005e20008921844 */
[----:B-1----:R-:W-:-:S04]  /*60aa0*/  IMAD.WIDE R152, R3, 0x4, R166 ;  /* 0x0000000403987825 */ /* 0x002fc800078e02a6 */
[----:B------:R-:W-:-:S04]  /*60ab0*/  IMAD.WIDE R12, R3, 0x4, R176 ;  /* 0x00000004030c7825 */ /* 0x000fc800078e02b0 */
[C---:B------:R-:W-:Y:S02]  /*60ac0*/  IMAD.WIDE R150, R3.reuse, 0x4, R168 ;  /* 0x0000000403967825 */ /* 0x040fe400078e02a8 */
[----:B------:R-:W4:Y:S02]  /*60ad0*/  LDL.LU.64 R168, [R1+0x1348] ;  /* 0x0013480001a87983 */ /* 0x000f240000300a00 */
[C---:B------:R-:W-:Y:S02]  /*60ae0*/  IMAD.WIDE R10, R3.reuse, 0x4, R174 ;  /* 0x00000004030a7825 */ /* 0x040fe400078e02ae */
[----:B------:R-:W4:Y:S02]  /*60af0*/  LDL.LU.64 R166, [R1+0x1358] ;  /* 0x0013580001a67983 */ /* 0x000f240000300a00 */
[C---:B------:R-:W-:Y:S02]  /*60b00*/  IMAD.WIDE R156, R3.reuse, 0x4, R156 ;  /* 0x00000004039c7825 */ /* 0x040fe400078e029c */
[----:B------:R1:W-:Y:S02]  /*60b10*/  LDGSTS.E [R163+-0x5600], [R150.64], P1 ;  /* 0xfaa0000096a37fae */ /* 0x0003e40008921844 */
[----:B------:R-:W-:-:S02]  /*60b20*/  IMAD.WIDE R6, R3, 0x4, R172 ;  /* 0x0000000403067825 */ /* 0x000fc400078e02ac */
[----:B------:R1:W-:Y:S04]  /*60b30*/  LDGSTS.E [R162+-0x4600], [R152.64], P1 ;  /* 0xfba0000098a27fae */ /* 0x0003e80008921844 */
[----:B------:R1:W-:Y:S04]  /*60b40*/  STL.64 [R1+0x7e8], R12 ;  /* 0x0007e80c01007387 */ /* 0x0003e80000100a00 */
[----:B------:R1:W-:Y:S04]  /*60b50*/  LDGSTS.E [R161+-0x3600], [R154.64], P1 ;  /* 0xfca000009aa17fae */ /* 0x0003e80008921844 */
[----:B------:R4:W-:Y:S04]  /*60b60*/  STL.64 [R1+0x7c0], R10 ;  /* 0x0007c00a01007387 */ /* 0x0009e80000100a00 */
[----:B------:R1:W-:Y:S04]  /*60b70*/  LDGSTS.E [R160+-0x2600], [R156.64], P1 ;  /* 0xfda000009ca07fae */ /* 0x0003e80008921844 */
[----:B------:R2:W-:Y:S01]  /*60b80*/  STL.64 [R1+0x798], R6 ;  /* 0x0007980601007387 */ /* 0x0005e20000100a00 */
[----:B-1----:R-:W-:-:S04]  /*60b90*/  IMAD.WIDE R160, R3, 0x4, R178 ;  /* 0x0000000403a07825 */ /* 0x002fc800078e02b2 */
[----:B--2---:R-:W-:-:S05]  /*60ba0*/  IMAD.WIDE R4, R3, 0x4, R246 ;  /* 0x0000000403047825 */ /* 0x004fca00078e02f6 */
[----:B------:R1:W-:Y:S04]  /*60bb0*/  STL.64 [R1+0x768], R4 ;  /* 0x0007680401007387 */ /* 0x0003e80000100a00 */
[----:B------:R-:W2:Y:S04]  /*60bc0*/  LDL.LU.64 R178, [R1+0x1368] ;  /* 0x0013680001b27983 */ /* 0x000ea80000300a00 */
[----:B------:R-:W2:Y:S04]  /*60bd0*/  LDL.LU.64 R176, [R1+0x1378] ;  /* 0x0013780001b07983 */ /* 0x000ea80000300a00 */
[----:B------:R-:W2:Y:S04]  /*60be0*/  LDL.LU.64 R174, [R1+0x1388] ;  /* 0x0013880001ae7983 */ /* 0x000ea80000300a00 */
[----:B------:R-:W2:Y:S04]  /*60bf0*/  LDL.LU.64 R172, [R1+0x1398] ;  /* 0x0013980001ac7983 */ /* 0x000ea80000300a00 */
[----:B------:R-:W2:Y:S01]  /*60c00*/  LDL.LU.64 R246, [R1+0x13a8] ;  /* 0x0013a80001f67983 */ /* 0x000ea20000300a00 */
[----:B------:R-:W-:Y:S01]  /*60c10*/  LOP3.LUT R9, R207, 0x60, RZ, 0x3c, !PT ;  /* 0x00000060cf097812 */ /* 0x000fe200078e3cff */
[----:B------:R-:W-:Y:S01]  /*60c20*/  IMAD.WIDE R158, R3, 0x4, R158 ;  /* 0x00000004039e7825 */ /* 0x000fe200078e029e */
[----:B------:R-:W-:-:S02]  /*60c30*/  IADD3 R165, R165, 0x100000, RZ ;  /* 0x00100000a5a57810 */ /* 0x000fc40007ffe0ff */
[C---:B------:R-:W-:Y:S02]  /*60c40*/  IADD3 R164, R9.reuse, 0x100000, RZ ;  /* 0x0010000009a47810 */ /* 0x040fe40007ffe0ff */
[C---:B------:R-:W-:Y:S01]  /*60c50*/  IADD3 R163, R9.reuse, 0x100000, RZ ;  /* 0x0010000009a37810 */ /* 0x040fe20007ffe0ff */
[----:B------:R1:W-:Y:S01]  /*60c60*/  LDGSTS.E [R0+-0x1600], [R158.64], P1 ;  /* 0xfea000009e007fae */ /* 0x0003e20008921844 */
[----:B------:R-:W-:Y:S01]  /*60c70*/  IADD3 R162, R9, 0x100000, RZ ;  /* 0x0010000009a27810 */ /* 0x000fe20007ffe0ff */
[----:B---3--:R-:W-:Y:S02]  /*60c80*/  IMAD.WIDE R14, R3, 0x4, R182 ;  /* 0x00000004030e7825 */ /* 0x008fe400078e02b6 */
[----:B------:R3:W-:Y:S04]  /*60c90*/  LDGSTS.E [R165+-0x600], [R160.64], P1 ;  /* 0xffa00000a0a57fae */ /* 0x0007e80008921844 */
[----:B------:R3:W-:Y:S01]  /*60ca0*/  LDGSTS.E [R164+-0x3f400], [R12.64], P1 ;  /* 0xc0c000000ca47fae */ /* 0x0007e20008921844 */
[----:B-1----:R-:W-:-:S03]  /*60cb0*/  IADD3 R0, R9, 0x100000, RZ ;  /* 0x0010000009007810 */ /* 0x002fc60007ffe0ff */
[----:B------:R4:W-:Y:S04]  /*60cc0*/  LDGSTS.E [R163+-0x3e400], [R10.64], P1 ;  /* 0xc1c000000aa37fae */ /* 0x0009e80008921844 */
[----:B------:R1:W-:Y:S01]  /*60cd0*/  LDGSTS.E [R162+-0x3d400], [R6.64], P1 ;  /* 0xc2c0000006a27fae */ /* 0x0003e20008921844 */
[----:B---3--:R-:W-:-:S03]  /*60ce0*/  IMAD.WIDE R12, R3, 0x4, R180 ;  /* 0x00000004030c7825 */ /* 0x008fc600078e02b4 */
[----:B------:R3:W-:Y:S01]  /*60cf0*/  LDGSTS.E [R0+-0x3c400], [R4.64], P1 ;  /* 0xc3c0000004007fae */ /* 0x0007e20008921844 */
[----:B------:R-:W-:Y:S01]  /*60d00*/  IADD3 R165, R9, 0x100000, RZ ;  /* 0x0010000009a57810 */ /* 0x000fe20007ffe0ff */
[C---:B----4-:R-:W-:Y:S02]  /*60d10*/  IMAD.WIDE R10, R3.reuse, 0x4, R170 ;  /* 0x00000004030a7825 */ /* 0x050fe400078e02aa */
[----:B------:R2:W-:Y:S02]  /*60d20*/  STL.64 [R1+0x738], R14 ;  /* 0x0007380e01007387 */ /* 0x0005e40000100a00 */
[C---:B-1----:R-:W-:Y:S02]  /*60d30*/  IMAD.WIDE R6, R3.reuse, 0x4, R168 ;  /* 0x0000000403067825 */ /* 0x042fe400078e02a8 */
[----:B------:R1:W-:Y:S02]  /*60d40*/  STL.64 [R1+0x708], R12 ;  /* 0x0007080c01007387 */ /* 0x0003e40000100a00 */
[----:B---3--:R-:W-:-:S02]  /*60d50*/  IMAD.WIDE R4, R3, 0x4, R166 ;  /* 0x0000000403047825 */ /* 0x008fc400078e02a6 */
[----:B------:R3:W-:Y:S04]  /*60d60*/  STL.64 [R1+0x6d8], R10 ;  /* 0x0006d80a01007387 */ /* 0x0007e80000100a00 */
[----:B------:R4:W-:Y:S04]  /*60d70*/  STL.64 [R1+0x6a8], R6 ;  /* 0x0006a80601007387 */ /* 0x0009e80000100a00 */
[----:B------:R2:W-:Y:S04]  /*60d80*/  LDGSTS.E [R165+-0x3b400], [R14.64], P1 ;  /* 0xc4c000000ea57fae */ /* 0x0005e80008921844 */
[----:B------:R1:W-:Y:S04]  /*60d90*/  STL.64 [R1+0x678], R4 ;  /* 0x0006780401007387 */ /* 0x0003e80000100a00 */
[----:B------:R1:W-:Y:S04]  /*60da0*/  LDGSTS.E [R164+-0x3a400], [R12.64], P1 ;  /* 0xc5c000000ca47fae */ /* 0x0003e80008921844 */
[----:B------:R-:W2:Y:S04]  /*60db0*/  LDL.LU.64 R182, [R1+0x13b8] ;  /* 0x0013b80001b67983 */ /* 0x000ea80000300a00 */
[----:B------:R3:W-:Y:S04]  /*60dc0*/  LDGSTS.E [R163+-0x39400], [R10.64], P1 ;  /* 0xc6c000000aa37fae */ /* 0x0007e80008921844 */
[----:B------:R-:W2:Y:S04]  /*60dd0*/  LDL.LU.64 R180, [R1+0x13c8] ;  /* 0x0013c80001b47983 */ /* 0x000ea80000300a00 */
[----:B------:R4:W-:Y:S04]  /*60de0*/  LDGSTS.E [R162+-0x38400], [R6.64], P1 ;  /* 0xc7c0000006a27fae */ /* 0x0009e80008921844 */
[----:B------:R-:W2:Y:S04]  /*60df0*/  LDL.LU.64 R170, [R1+0x13d8] ;  /* 0x0013d80001aa7983 */ /* 0x000ea80000300a00 */
[----:B------:R-:W2:Y:S04]  /*60e00*/  LDL.LU.64 R168, [R1+0x13e8] ;  /* 0x0013e80001a87983 */ /* 0x000ea80000300a00 */
[----:B------:R1:W-:Y:S04]  /*60e10*/  LDGSTS.E [R0+-0x37400], [R4.64], P1 ;  /* 0xc8c0000004007fae */ /* 0x0003e80008921844 */
[----:B------:R-:W2:Y:S02]  /*60e20*/  LDL.LU.64 R166, [R1+0x13f8] ;  /* 0x0013f80001a67983 */ /* 0x000ea40000300a00 */
[----:B--2---:R-:W-:-:S04]  /*60e30*/  IMAD.WIDE R14, R3, 0x4, R178 ;  /* 0x00000004030e7825 */ /* 0x004fc800078e02b2 */
[C---:B-1----:R-:W-:Y:S01]  /*60e40*/  IMAD.WIDE R12, R3.reuse, 0x4, R176 ;  /* 0x00000004030c7825 */ /* 0x042fe200078e02b0 */
[----:B------:R1:W-:Y:S03]  /*60e50*/  STL.64 [R1+0x648], R14 ;  /* 0x0006480e01007387 */ /* 0x0003e60000100a00 */
[C---:B---3--:R-:W-:Y:S01]  /*60e60*/  IMAD.WIDE R10, R3.reuse, 0x4, R174 ;  /* 0x00000004030a7825 */ /* 0x048fe200078e02ae */
[----:B------:R3:W-:Y:S03]  /*60e70*/  STL.64 [R1+0x618], R12 ;  /* 0x0006180c01007387 */ /* 0x0007e60000100a00 */
[C---:B----4-:R-:W-:Y:S01]  /*60e80*/  IMAD.WIDE R6, R3.reuse, 0x4, R172 ;  /* 0x0000000403067825 */ /* 0x050fe200078e02ac */
[----:B------:R3:W-:Y:S03]  /*60e90*/  STL.64 [R1+0x5e8], R10 ;  /* 0x0005e80a01007387 */ /* 0x0007e60000100a00 */
[C---:B------:R-:W-:Y:S01]  /*60ea0*/  IMAD.WIDE R4, R3.reuse, 0x4, R246 ;  /* 0x0000000403047825 */ /* 0x040fe200078e02f6 */
        /* <DEDUP_REMOVED lines=11> */
[----:B------:R1:W-:Y:S02]  /*60f60*/  LDGSTS.E [R0+-0x32400], [R4.64], P1 ;  /* 0xcdc0000004007fae */ /* 0x0003e40008921844 */
[----:B-1----:R-:W-:-:S04]  /*60f70*/  IMAD.WIDE R14, R3, 0x4, R182 ;  /* 0x00000004030e7825 */ /* 0x002fc800078e02b6 */
[C---:B---3--:R-:W-:Y:S01]  /*60f80*/  IMAD.WIDE R12, R3.reuse, 0x4, R180 ;  /* 0x00000004030c7825 */ /* 0x048fe200078e02b4 */
        /* <DEDUP_REMOVED lines=50> */
[----:B------:R-:W3:Y:S04]  /*612b0*/  LDL.LU.64 R182, [R1+0x14f8] ;  /* 0x0014f80001b67983 */ /* 0x000ee80000300a00 */
[----:B------:R1:W-:Y:S04]  /*612c0*/  LDGSTS.E [R163+-0x25400], [R10.64], P1 ;  /* 0xdac000000aa37fae */ /* 0x0003e80008921844 */
[----:B------:R-:W3:Y:S04]  /*612d0*/  LDL.LU.64 R180, [R1+0x1508] ;  /* 0x0015080001b47983 */ /* 0x000ee80000300a00 */
[----:B------:R4:W-:Y:S04]  /*612e0*/  LDGSTS.E [R162+-0x24400], [R6.64], P1 ;  /* 0xdbc0000006a27fae */ /* 0x0009e80008921844 */
[----:B------:R-:W3:Y:S04]  /*612f0*/  LDL.LU.64 R170, [R1+0x1518] ;  /* 0x0015180001aa7983 */ /* 0x000ee80000300a00 */
[----:B------:R-:W3:Y:S04]  /*61300*/  LDL.LU.64 R168, [R1+0x1528] ;  /* 0x0015280001a87983 */ /* 0x000ee80000300a00 */
[----:B------:R1:W-:Y:S04]  /*61310*/  LDGSTS.E [R0+-0x23400], [R4.64], P1 ;  /* 0xdcc0000004007fae */ /* 0x0003e80008921844 */
[----:B------:R-:W3:Y:S02]  /*61320*/  LDL.LU.64 R166, [R1+0x1538] ;  /* 0x0015380001a67983 */ /* 0x000ee40000300a00 */
[----:B---3--:R-:W-:-:S04]  /*61330*/  IMAD.WIDE R14, R3, 0x4, R178 ;  /* 0x00000004030e7825 */ /* 0x008fc800078e02b2 */
[C---:B-1----:R-:W-:Y:S01]  /*61340*/  IMAD.WIDE R12, R3.reuse, 0x4, R176 ;  /* 0x00000004030c7825 */ /* 0x042fe200078e02b0 */
        /* <DEDUP_REMOVED lines=16> */
[----:B------:R1:W-:Y:S04]  /*61450*/  LDGSTS.E [R0+-0x1e400], [R4.64], P1 ;  /* 0xe1c0000004007fae */ /* 0x0003e80008921844 */
[----:B------:R-:W2:Y:S01]  /*61460*/  LDL.LU.64 R246, [R1+0x1588] ;  /* 0x0015880001f67983 */ /* 0x000ea20000300a00 */
[----:B---3--:R-:W-:-:S04]  /*61470*/  IMAD.WIDE R14, R3, 0x4, R182 ;  /* 0x00000004030e7825 */ /* 0x008fc800078e02b6 */
[C---:B-1----:R-:W-:Y:S01]  /*61480*/  IMAD.WIDE R12, R3.reuse, 0x4, R180 ;  /* 0x00000004030c7825 */ /* 0x042fe200078e02b4 */
[----:B------:R-:W-:Y:S03]  /*61490*/  STL.64 [R1+0x198], R14 ;  /* 0x0001980e01007387 */ /* 0x000fe60000100a00 */
[C---:B------:R-:W-:Y:S01]  /*614a0*/  IMAD.WIDE R10, R3.reuse, 0x4, R170 ;  /* 0x00000004030a7825 */ /* 0x040fe200078e02aa */
[----:B------:R2:W-:Y:S03]  /*614b0*/  STL.64 [R1+0x168], R12 ;  /* 0x0001680c01007387 */ /* 0x0005e60000100a00 */
[C---:B----4-:R-:W-:Y:S01]  /*614c0*/  IMAD.WIDE R6, R3.reuse, 0x4, R168 ;  /* 0x0000000403067825 */ /* 0x050fe200078e02a8 */
[----:B------:R1:W-:Y:S04]  /*614d0*/  STL.64 [R1+0x138], R10 ;  /* 0x0001380a01007387 */ /* 0x0003e80000100a00 */
[----:B------:R3:W-:Y:S01]  /*614e0*/  LDGSTS.E [R165+-0x1d400], [R14.64], P1 ;  /* 0xe2c000000ea57fae */ /* 0x0007e20008921844 */
[----:B------:R-:W-:-:S03]  /*614f0*/  IMAD.WIDE R4, R3, 0x4, R166 ;  /* 0x0000000403047825 */ /* 0x000fc600078e02a6 */
[----:B------:R4:W-:Y:S04]  /*61500*/  STL.64 [R1+0x108], R6 ;  /* 0x0001080601007387 */ /* 0x0009e80000100a00 */
[----:B------:R2:W-:Y:S04]  /*61510*/  LDGSTS.E [R164+-0x1c400], [R12.64], P1 ;  /* 0xe3c000000ca47fae */ /* 0x0005e80008921844 */
[----:B------:R1:W-:Y:S04]  /*61520*/  STL.64 [R1+0xd8], R4 ;  /* 0x0000d80401007387 */ /* 0x0003e80000100a00 */
[----:B------:R1:W-:Y:S04]  /*61530*/  LDGSTS.E [R163+-0x1b400], [R10.64], P1 ;  /* 0xe4c000000aa37fae */ /* 0x0003e80008921844 */
[----:B------:R-:W3:Y:S04]  /*61540*/  LDL.LU.64 R184, [R1+0x1598] ;  /* 0x0015980001b87983 */ /* 0x000ee80000300a00 */
[----:B------:R4:W-:Y:S04]  /*61550*/  LDGSTS.E [R162+-0x1a400], [R6.64], P1 ;  /* 0xe5c0000006a27fae */ /* 0x0009e80008921844 */
[----:B------:R-:W3:Y:S04]  /*61560*/  LDL.LU.64 R182, [R1+0x15a8] ;  /* 0x0015a80001b67983 */ /* 0x000ee80000300a00 */
[----:B------:R-:W3:Y:S04]  /*61570*/  LDL.LU.64 R166, [R1+0x1680] ;  /* 0x0016800001a67983 */ /* 0x000ee80000300a00 */
[----:B------:R1:W-:Y:S04]  /*61580*/  LDGSTS.E [R0+-0x19400], [R4.64], P1 ;  /* 0xe6c0000004007fae */ /* 0x0003e80008921844 */
[----:B------:R-:W3:Y:S04]  /*61590*/  LDL.LU.64 R168, [R1+0x1788] ;  /* 0x0017880001a87983 */ /* 0x000ee80000300a00 */
[----:B------:R-:W3:Y:S01]  /*615a0*/  LDL.LU.64 R170, [R1+0x1798] ;  /* 0x0017980001aa7983 */ /* 0x000ee20000300a00 */
[----:B--2---:R-:W-:-:S04]  /*615b0*/  IMAD.WIDE R12, R3, 0x4, R178 ;  /* 0x00000004030c7825 */ /* 0x004fc800078e02b2 */
[C---:B-1----:R-:W-:Y:S01]  /*615c0*/  IMAD.WIDE R10, R3.reuse, 0x4, R176 ;  /* 0x00000004030a7825 */ /* 0x042fe200078e02b0 */
[----:B------:R-:W-:Y:S03]  /*615d0*/  STL.64 [R1+0xa8], R12 ;  /* 0x0000a80c01007387 */ /* 0x000fe60000100a00 */
[C---:B----4-:R-:W-:Y:S01]  /*615e0*/  IMAD.WIDE R6, R3.reuse, 0x4, R174 ;  /* 0x0000000403067825 */ /* 0x050fe200078e02ae */
[----:B------:R-:W-:Y:S03]  /*615f0*/  STL.64 [R1+0x78], R10 ;  /* 0x0000780a01007387 */ /* 0x000fe60000100a00 */
[C---:B------:R-:W-:Y:S01]  /*61600*/  IMAD.WIDE R4, R3.reuse, 0x4, R172 ;  /* 0x0000000403047825 */ /* 0x040fe200078e02ac */
[----:B------:R1:W-:Y:S04]  /*61610*/  STL.64 [R1+0x48], R6 ;  /* 0x0000480601007387 */ /* 0x0003e80000100a00 */
[----:B------:R2:W-:Y:S04]  /*61620*/  STL.64 [R1+0x18], R4 ;  /* 0x0000180401007387 */ /* 0x0005e80000100a00 */
[----:B------:R-:W4:Y:S04]  /*61630*/  LDL.LU.64 R194, [R1+0x17a8] ;  /* 0x0017a80001c27983 */ /* 0x000f280000300a00 */
        /* <DEDUP_REMOVED lines=18> */
[----:B------:R-:W2:Y:S01]  /*61760*/  LDL.LU.64 R214, [R1+0x1878] ;  /* 0x0018780001d67983 */ /* 0x000ea20000300a00 */
[----:B------:R-:W-:-:S03]  /*61770*/  IMAD.WIDE R246, R3, 0x4, R246 ;  /* 0x0000000403f67825 */ /* 0x000fc600078e02f6 */
[----:B------:R3:W-:Y:S01]  /*61780*/  LDGSTS.E [R165+-0x18400], [R12.64], P1 ;  /* 0xe7c000000ca57fae */ /* 0x0007e20008921844 */
[----:B------:R-:W-:-:S03]  /*61790*/  IADD3 R175, R9, 0x100000, RZ ;  /* 0x0010000009af7810 */ /* 0x000fc60007ffe0ff */
[----:B------:R3:W-:Y:S01]  /*617a0*/  LDGSTS.E [R164+-0x17400], [R10.64], P1 ;  /* 0xe8c000000aa47fae */ /* 0x0007e20008921844 */
[----:B------:R-:W-:-:S03]  /*617b0*/  IADD3 R174, R9, 0x100000, RZ ;  /* 0x0010000009ae7810 */ /* 0x000fc60007ffe0ff */
[----:B------:R1:W-:Y:S01]  /*617c0*/  LDGSTS.E [R163+-0x16400], [R6.64], P1 ;  /* 0xe9c0000006a37fae */ /* 0x0003e20008921844 */
[----:B------:R-:W-:-:S03]  /*617d0*/  IADD3 R173, R9, 0x100000, RZ ;  /* 0x0010000009ad7810 */ /* 0x000fc60007ffe0ff */
[----:B------:R1:W-:Y:S01]  /*617e0*/  LDGSTS.E [R162+-0x15400], [R4.64], P1 ;  /* 0xeac0000004a27fae */ /* 0x0003e20008921844 */
[----:B------:R-:W-:-:S03]  /*617f0*/  IADD3 R172, R9, 0x100000, RZ ;  /* 0x0010000009ac7810 */ /* 0x000fc60007ffe0ff */
[----:B------:R1:W-:Y:S04]  /*61800*/  LDGSTS.E [R0+-0x14400], [R246.64], P1 ;  /* 0xebc00000f6007fae */ /* 0x0003e80008921844 */
[----:B------:R-:W2:Y:S01]  /*61810*/  LDL.LU.64 R224, [R1+0x1880] ;  /* 0x0018800001e07983 */ /* 0x000ea20000300a00 */
[----:B---3--:R-:W-:-:S04]  /*61820*/  IMAD.WIDE R164, R3, 0x4, R182 ;  /* 0x0000000403a47825 */ /* 0x008fc800078e02b6 */
[----:B-1----:R-:W-:-:S04]  /*61830*/  IMAD.WIDE R162, R3, 0x4, R184 ;  /* 0x0000000403a27825 */ /* 0x002fc800078e02b8 */
[C---:B------:R-:W-:Y:S01]  /*61840*/  IMAD.WIDE R166, R3.reuse, 0x4, R166 ;  /* 0x0000000403a67825 */ /* 0x040fe200078e02a6 */
[----:B------:R2:W-:Y:S03]  /*61850*/  LDGSTS.E [R175+-0x13400], [R162.64], P1 ;  /* 0xecc00000a2af7fae */ /* 0x0005e60008921844 */
[----:B------:R-:W-:Y:S01]  /*61860*/  IMAD.WIDE R168, R3, 0x4, R168 ;  /* 0x0000000403a87825 */ /* 0x000fe200078e02a8 */
[----:B------:R2:W-:Y:S01]  /*61870*/  LDGSTS.E [R174+-0x12400], [R164.64], P1 ;  /* 0xedc00000a4ae7fae */ /* 0x0005e20008921844 */
[----:B------:R-:W-:Y:S02]  /*61880*/  IADD3 R185, R9, 0x100000, RZ ;  /* 0x0010000009b97810 */ /* 0x000fe40007ffe0ff */
[----:B------:R-:W-:Y:S01]  /*61890*/  IMAD.WIDE R170, R3, 0x4, R170 ;  /* 0x0000000403aa7825 */ /* 0x000fe200078e02aa */
[----:B------:R4:W-:Y:S01]  /*618a0*/  LDGSTS.E [R173+-0x11400], [R166.64], P1 ;  /* 0xeec00000a6ad7fae */ /* 0x0009e20008921844 */
[----:B------:R-:W-:-:S03]  /*618b0*/  IADD3 R184, R9, 0x100000, RZ ;  /* 0x0010000009b87810 */ /* 0x000fc60007ffe0ff */
[----:B------:R4:W-:Y:S01]  /*618c0*/  LDGSTS.E [R172+-0x10400], [R168.64], P1 ;  /* 0xefc00000a8ac7fae */ /* 0x0009e20008921844 */
[C---:B------:R-:W-:Y:S02]  /*618d0*/  IADD3 R183, R9.reuse, 0x100000, RZ ;  /* 0x0010000009b77810 */ /* 0x040fe40007ffe0ff */
[----:B------:R-:W-:Y:S01]  /*618e0*/  IADD3 R182, R9, 0x100000, RZ ;  /* 0x0010000009b67810 */ /* 0x000fe20007ffe0ff */
[----:B------:R1:W-:Y:S01]  /*618f0*/  LDGSTS.E [R0+-0xf400], [R170.64], P1 ;  /* 0xf0c00000aa007fae */ /* 0x0003e20008921844 */
[----:B------:R-:W-:-:S03]  /*61900*/  LOP3.LUT R7, R207, 0x70, RZ, 0x3c, !PT ;  /* 0x00000070cf077812 */ /* 0x000fc600078e3cff */
[----:B------:R-:W3:Y:S01]  /*61910*/  LDL.LU.64 R212, [R1+0x1898] ;  /* 0x0018980001d47983 */ /* 0x000ee20000300a00 */
[----:B----4-:R-:W-:-:S04]  /*61920*/  IMAD.WIDE R172, R3, 0x4, R194 ;  /* 0x0000000403ac7825 */ /* 0x010fc800078e02c2 */
[C---:B--2---:R-:W-:Y:S01]  /*61930*/  IMAD.WIDE R174, R3.reuse, 0x4, R192 ;  /* 0x0000000403ae7825 */ /* 0x044fe200078e02c0 */
[----:B------:R2:W-:Y:S03]  /*61940*/  LDGSTS.E [R185+-0xe400], [R172.64], P1 ;  /* 0xf1c00000acb97fae */ /* 0x0005e60008921844 */
[C---:B------:R-:W-:Y:S01]  /*61950*/  IMAD.WIDE R176, R3.reuse, 0x4, R176 ;  /* 0x0000000403b07825 */ /* 0x040fe200078e02b0 */
[----:B------:R2:W-:Y:S03]  /*61960*/  LDGSTS.E [R184+-0xd400], [R174.64], P1 ;  /* 0xf2c00000aeb87fae */ /* 0x0005e60008921844 */
[----:B------:R-:W-:Y:S01]  /*61970*/  IMAD.WIDE R178, R3, 0x4, R178 ;  /* 0x0000000403b27825 */ /* 0x000fe200078e02b2 */
[----:B------:R4:W-:Y:S01]  /*61980*/  LDGSTS.E [R183+-0xc400], [R176.64], P1 ;  /* 0xf3c00000b0b77fae */ /* 0x0009e20008921844 */
[----:B------:R-:W-:-:S02]  /*61990*/  IADD3 R195, R9, 0x100000, RZ ;  /* 0x0010000009c37810 */ /* 0x000fc40007ffe0ff */
[----:B------:R-:W-:Y:S01]  /*619a0*/  IMAD.WIDE R180, R3, 0x4, R180 ;  /* 0x0000000403b47825 */ /* 0x000fe200078e02b4 */
[----:B------:R4:W-:Y:S01]  /*619b0*/  LDGSTS.E [R182+-0xb400], [R178.64], P1 ;  /* 0xf4c00000b2b67fae */ /* 0x0009e20008921844 */
[C---:B------:R-:W-:Y:S02]  /*619c0*/  IADD3 R194, R9.reuse, 0x100000, RZ ;  /* 0x0010000009c27810 */ /* 0x040fe40007ffe0ff */
[C---:B------:R-:W-:Y:S01]  /*619d0*/  IADD3 R193, R9.reuse, 0x100000, RZ ;  /* 0x0010000009c17810 */ /* 0x040fe20007ffe0ff */
[----:B------:R1:W-:Y:S01]  /*619e0*/  LDGSTS.E [R0+-0xa400], [R180.64], P1 ;  /* 0xf5c00000b4007fae */ /* 0x0003e20008921844 */
[----:B------:R-:W-:Y:S01]  /*619f0*/  IADD3 R192, R9, 0x100000, RZ ;  /* 0x0010000009c07810 */ /* 0x000fe20007ffe0ff */
[----:B--2---:R-:W-:-:S04]  /*61a00*/  IMAD.WIDE R184, R3, 0x4, R202 ;  /* 0x0000000403b87825 */ /* 0x004fc800078e02ca */
[----:B----4-:R-:W-:-:S04]  /*61a10*/  IMAD.WIDE R182, R3, 0x4, R204 ;  /* 0x0000000403b67825 */ /* 0x010fc800078e02cc */
[C---:B------:R-:W-:Y:S01]  /*61a20*/  IMAD.WIDE R186, R3.reuse, 0x4, R186 ;  /* 0x0000000403ba7825 */ /* 0x040fe200078e02ba */
[----:B------:R2:W-:Y:S03]  /*61a30*/  LDGSTS.E [R195+-0x9400], [R182.64], P1 ;  /* 0xf6c00000b6c37fae */ /* 0x0005e60008921844 */
[C---:B------:R-:W-:Y:S01]  /*61a40*/  IMAD.WIDE R188, R3.reuse, 0x4, R188 ;  /* 0x0000000403bc7825 */ /* 0x040fe200078e02bc */
[----:B------:R2:W-:Y:S04]  /*61a50*/  LDGSTS.E [R194+-0x8400], [R184.64], P1 ;  /* 0xf7c00000b8c27fae */ /* 0x0005e80008921844 */
[----:B------:R4:W-:Y:S04]  /*61a60*/  LDGSTS.E [R193+-0x7400], [R186.64], P1 ;  /* 0xf8c00000bac17fae */ /* 0x0009e80008921844 */
[----:B------:R4:W-:Y:S01]  /*61a70*/  LDGSTS.E [R192+-0x6400], [R188.64], P1 ;  /* 0xf9c00000bcc07fae */ /* 0x0009e20008921844 */
[----:B--2---:R-:W-:-:S04]  /*61a80*/  IMAD.WIDE R194, R3, 0x4, R208 ;  /* 0x0000000403c27825 */ /* 0x004fc800078e02d0 */
[C---:B----4-:R-:W-:Y:S02]  /*61a90*/  IMAD.WIDE R192, R3.reuse, 0x4, R210 ;  /* 0x0000000403c07825 */ /* 0x050fe400078e02d2 */
[----:B------:R-:W2:Y:S02]  /*61aa0*/  LDL.LU.64 R210, [R1+0x18a0] ;  /* 0x0018a00001d27983 */ /* 0x000ea40000300a00 */
[C---:B------:R-:W-:Y:S02]  /*61ab0*/  IMAD.WIDE R18, R3.reuse, 0x4, R222 ;  /* 0x0000000403127825 */ /* 0x040fe400078e02de */
[----:B------:R-:W4:Y:S02]  /*61ac0*/  LDL.LU.64 R208, [R1+0x18a8] ;  /* 0x0018a80001d07983 */ /* 0x000f240000300a00 */
[C---:B------:R-:W-:Y:S02]  /*61ad0*/  IMAD.WIDE R14, R3.reuse, 0x4, R220 ;  /* 0x00000004030e7825 */ /* 0x040fe400078e02dc */
[----:B------:R-:W4:Y:S02]  /*61ae0*/  LDL.LU.64 R206, [R1+0x18b0] ;  /* 0x0018b00001ce7983 */ /* 0x000f240000300a00 */
[----:B------:R-:W-:-:S02]  /*61af0*/  IMAD.WIDE R12, R3, 0x4, R218 ;  /* 0x00000004030c7825 */ /* 0x000fc400078e02da */
[----:B------:R1:W-:Y:S02]  /*61b00*/  STL.64 [R1+0x7e0], R18 ;  /* 0x0007e01201007387 */ /* 0x0003e40000100a00 */
[C---:B------:R-:W-:Y:S02]  /*61b10*/  IMAD.WIDE R10, R3.reuse, 0x4, R216 ;  /* 0x00000004030a7825 */ /* 0x040fe400078e02d8 */
[----:B------:R3:W-:Y:S02]  /*61b20*/  STL.64 [R1+0x7b8], R14 ;  /* 0x0007b80e01007387 */ /* 0x0007e40000100a00 */
[C---:B------:R-:W-:Y:S02]  /*61b30*/  IMAD.WIDE R4, R3.reuse, 0x4, R214 ;  /* 0x0000000403047825 */ /* 0x040fe400078e02d6 */
        /* <DEDUP_REMOVED lines=8> */
[----:B------:R-:W-:Y:S01]  /*61bc0*/  IMAD.WIDE R190, R3, 0x4, R190 ;  /* 0x0000000403be7825 */ /* 0x000fe200078e02be */
[----:B------:R-:W-:-:S02]  /*61bd0*/  IADD3 R205, R9, 0x100000, RZ ;  /* 0x0010000009cd7810 */ /* 0x000fc40007ffe0ff */
[----:B------:R-:W-:Y:S01]  /*61be0*/  IADD3 R204, R9, 0x100000, RZ ;  /* 0x0010000009cc7810 */ /* 0x000fe20007ffe0ff */
[----:B------:R-:W-:Y:S01]  /*61bf0*/  IMAD.WIDE R196, R3, 0x4, R196 ;  /* 0x0000000403c47825 */ /* 0x000fe200078e02c4 */
[C---:B------:R-:W-:Y:S01]  /*61c00*/  IADD3 R203, R9.reuse, 0x100000, RZ ;  /* 0x0010000009cb7810 */ /* 0x040fe20007ffe0ff */
[----:B------:R1:W-:Y:S01]  /*61c10*/  LDGSTS.E [R0+-0x5400], [R190.64], P1 ;  /* 0xfac00000be007fae */ /* 0x0003e20008921844 */
[----:B------:R-:W-:Y:S01]  /*61c20*/  IADD3 R202, R9, 0x100000, RZ ;  /* 0x0010000009ca7810 */ /* 0x000fe20007ffe0ff */
[C---:B------:R-:W-:Y:S02]  /*61c30*/  IMAD.WIDE R198, R3.reuse, 0x4, R198 ;  /* 0x0000000403c67825 */ /* 0x040fe400078e02c6 */
[----:B------:R1:W-:Y:S02]  /*61c40*/  LDGSTS.E [R205+-0x4400], [R192.64], P1 ;  /* 0xfbc00000c0cd7fae */ /* 0x0003e40008921844 */
[----:B------:R-:W-:Y:S02]  /*61c50*/  IMAD.WIDE R200, R3, 0x4, R200 ;  /* 0x0000000403c87825 */ /* 0x000fe400078e02c8 */
[----:B------:R1:W-:Y:S04]  /*61c60*/  LDGSTS.E [R204+-0x3400], [R194.64], P1 ;  /* 0xfcc00000c2cc7fae */ /* 0x0003e80008921844 */
[----:B------:R1:W-:Y:S02]  /*61c70*/  LDGSTS.E [R203+-0x2400], [R196.64], P1 ;  /* 0xfdc00000c4cb7fae */ /* 0x0003e40008921844 */
[----:B-1----:R-:W-:-:S02]  /*61c80*/  IADD3 R205, R7, 0x100000, RZ ;  /* 0x0010000007cd7810 */ /* 0x002fc40007ffe0ff */
[----:B------:R1:W-:Y:S01]  /*61c90*/  LDGSTS.E [R202+-0x1400], [R198.64], P1 ;  /* 0xfec00000c6ca7fae */ /* 0x0003e20008921844 */
[----:B------:R-:W-:-:S03]  /*61ca0*/  IADD3 R204, R7, 0x100000, RZ ;  /* 0x0010000007cc7810 */ /* 0x000fc60007ffe0ff */
[----:B------:R1:W-:Y:S01]  /*61cb0*/  LDGSTS.E [R0+-0x400], [R200.64], P1 ;  /* 0xffc00000c8007fae */ /* 0x0003e20008921844 */
[----:B------:R-:W-:-:S03]  /*61cc0*/  IADD3 R203, R7, 0x100000, RZ ;  /* 0x0010000007cb7810 */ /* 0x000fc60007ffe0ff */
[----:B------:R3:W-:Y:S01]  /*61cd0*/  LDGSTS.E [R205+-0x3f200], [R18.64], P1 ;  /* 0xc0e0000012cd7fae */ /* 0x0007e20008921844 */
[----:B-1----:R-:W-:-:S03]  /*61ce0*/  IADD3 R202, R7, 0x100000, RZ ;  /* 0x0010000007ca7810 */ /* 0x002fc60007ffe0ff */
[----:B------:R1:W-:Y:S01]  /*61cf0*/  LDGSTS.E [R204+-0x3e200], [R14.64], P1 ;  /* 0xc1e000000ecc7fae */ /* 0x0003e20008921844 */
[----:B------:R-:W-:-:S03]  /*61d00*/  IADD3 R0, R7, 0x100000, RZ ;  /* 0x0010000007007810 */ /* 0x000fc60007ffe0ff */
[----:B------:R2:W-:Y:S01]  /*61d10*/  LDGSTS.E [R203+-0x3d200], [R12.64], P1 ;  /* 0xc2e000000ccb7fae */ /* 0x0005e20008921844 */
[----:B---3--:R-:W-:-:S03]  /*61d20*/  IMAD.WIDE R18, R3, 0x4, R224 ;  /* 0x0000000403127825 */ /* 0x008fc600078e02e0 */
[----:B------:R4:W-:Y:S01]  /*61d30*/  LDGSTS.E [R202+-0x3c200], [R10.64], P1 ;  /* 0xc3e000000aca7fae */ /* 0x0009e20008921844 */
[----:B-1----:R-:W-:-:S03]  /*61d40*/  IMAD.WIDE R14, R3, 0x4, R212 ;  /* 0x00000004030e7825 */ /* 0x002fc600078e02d4 */
[----:B------:R1:W-:Y:S04]  /*61d50*/  LDGSTS.E [R0+-0x3b200], [R4.64], P1 ;  /* 0xc4e0000004007fae */ /* 0x0003e80008921844 */
[----:B------:R3:W-:Y:S04]  /*61d60*/  STL.64 [R1+0x700], R18 ;  /* 0x0007001201007387 */ /* 0x0007e80000100a00 */
[----:B------:R1:W-:Y:S04]  /*61d70*/  STL.64 [R1+0x6d0], R14 ;  /* 0x0006d00e01007387 */ /* 0x0003e80000100a00 */
[----:B------:R3:W-:Y:S04]  /*61d80*/  LDGSTS.E [R205+-0x3a200], [R18.64], P1 ;  /* 0xc5e0000012cd7fae */ /* 0x0007e80008921844 */
[----:B------:R1:W-:Y:S01]  /*61d90*/  LDGSTS.E [R204+-0x39200], [R14.64], P1 ;  /* 0xc6e000000ecc7fae */ /* 0x0003e20008921844 */
[----:B--2---:R-:W-:-:S04]  /*61da0*/  IMAD.WIDE R12, R3, 0x4, R210 ;  /* 0x00000004030c7825 */ /* 0x004fc800078e02d2 */
[C---:B----4-:R-:W-:Y:S01]  /*61db0*/  IMAD.WIDE R10, R3.reuse, 0x4, R208 ;  /* 0x00000004030a7825 */ /* 0x050fe200078e02d0 */
[----:B------:R2:W-:Y:S03]  /*61dc0*/  STL.64 [R1+0x6a0], R12 ;  /* 0x0006a00c01007387 */ /* 0x0005e60000100a00 */
[C---:B-1----:R-:W-:Y:S01]  /*61dd0*/  IMAD.WIDE R4, R3.reuse, 0x4, R206 ;  /* 0x0000000403047825 */ /* 0x042fe200078e02ce */
[----:B------:R1:W-:Y:S04]  /*61de0*/  STL.64 [R1+0x670], R10 ;  /* 0x0006700a01007387 */ /* 0x0003e80000100a00 */
[----:B------:R2:W-:Y:S04]  /*61df0*/  STL.64 [R1+0x640], R4 ;  /* 0x0006400401007387 */ /* 0x0005e80000100a00 */
[----:B------:R-:W4:Y:S04]  /*61e00*/  LDL.LU.64 R224, [R1+0x1ac0] ;  /* 0x001ac00001e07983 */ /* 0x000f280000300a00 */
[----:B------:R-:W4:Y:S04]  /*61e10*/  LDL.LU.64 R212, [R1+0x1ad0] ;  /* 0x001ad00001d47983 */ /* 0x000f280000300a00 */
[----:B------:R2:W-:Y:S04]  /*61e20*/  LDGSTS.E [R203+-0x38200], [R12.64], P1 ;  /* 0xc7e000000ccb7fae */ /* 0x0005e80008921844 */
[----:B------:R-:W4:Y:S01]  /*61e30*/  LDL.LU.64 R210, [R1+0x1ae0] ;  /* 0x001ae00001d27983 */ /* 0x000f220000300a00 */
[----:B---3--:R-:W-:-:S03]  /*61e40*/  IMAD.WIDE R18, R3, 0x4, R222 ;  /* 0x0000000403127825 */ /* 0x008fc600078e02de */
[----:B------:R1:W-:Y:S01]  /*61e50*/  LDGSTS.E [R202+-0x37200], [R10.64], P1 ;  /* 0xc8e000000aca7fae */ /* 0x0003e20008921844 */
[----:B------:R-:W-:-:S03]  /*61e60*/  IMAD.WIDE R14, R3, 0x4, R220 ;  /* 0x00000004030e7825 */ /* 0x000fc600078e02dc */
        /* <DEDUP_REMOVED lines=26> */
[C---:B---3--:R-:W-:Y:S01]  /*62010*/  IMAD.WIDE R10, R3.reuse, 0x4, R208 ;  /* 0x00000004030a7825 */ /* 0x048fe200078e02d0 */
        /* <DEDUP_REMOVED lines=10> */
[----:B--2---:R-:W-:-:S03]  /*620c0*/  IMAD.WIDE R14, R3, 0x4, R220 ;  /* 0x00000004030e7825 */ /* 0x004fc600078e02dc */
[----:B------:R-:W2:Y:S04]  /*620d0*/  LDL.LU.64 R210, [R1+0x1b78] ;  /* 0x001b780001d27983 */ /* 0x000ea80000300a00 */
[----:B------:R1:W-:Y:S04]  /*620e0*/  LDGSTS.E [R202+-0x2d200], [R10.64], P1 ;  /* 0xd2e000000aca7fae */ /* 0x0003e80008921844 */
[----:B------:R-:W2:Y:S01]  /*620f0*/  LDL.LU.64 R208, [R1+0x1d00] ;  /* 0x001d000001d07983 */ /* 0x000ea20000300a00 */
[----:B---3--:R-:W-:-:S03]  /*62100*/  IMAD.WIDE R12, R3, 0x4, R218 ;  /* 0x00000004030c7825 */ /* 0x008fc600078e02da */
[----:B------:R3:W-:Y:S04]  /*62110*/  LDGSTS.E [R0+-0x2c200], [R4.64], P1 ;  /* 0xd3e0000004007fae */ /* 0x0007e80008921844 */
[----:B------:R-:W2:Y:S01]  /*62120*/  LDL.LU.64 R206, [R1+0x1d10] ;  /* 0x001d100001ce7983 */ /* 0x000ea20000300a00 */
[----:B-1----:R-:W-:-:S03]  /*62130*/  IMAD.WIDE R10, R3, 0x4, R216 ;  /* 0x00000004030a7825 */ /* 0x002fc600078e02d8 */
[----:B------:R4:W-:Y:S01]  /*62140*/  STL.64 [R1+0x430], R18 ;  /* 0x0004301201007387 */ /* 0x0009e20000100a00 */
[----:B---3--:R-:W-:-:S03]  /*62150*/  IMAD.WIDE R4, R3, 0x4, R214 ;  /* 0x0000000403047825 */ /* 0x008fc600078e02d6 */
        /* <DEDUP_REMOVED lines=14> */
[----:B----4-:R-:W-:-:S04]  /*62240*/  IMAD.WIDE R18, R3, 0x4, R224 ;  /* 0x0000000403127825 */ /* 0x010fc800078e02e0 */
[C---:B-1----:R-:W-:Y:S01]  /*62250*/  IMAD.WIDE R14, R3.reuse, 0x4, R212 ;  /* 0x00000004030e7825 */ /* 0x042fe200078e02d4 */
[----:B------:R1:W-:Y:S04]  /*62260*/  STL.64 [R1+0x340], R18 ;  /* 0x0003401201007387 */ /* 0x0003e80000100a00 */
[----:B------:R4:W-:Y:S01]  /*62270*/  STL.64 [R1+0x310], R14 ;  /* 0x0003100e01007387 */ /* 0x0009e20000100a00 */
[----:B--2---:R-:W-:-:S03]  /*62280*/  IMAD.WIDE R12, R3, 0x4, R210 ;  /* 0x00000004030c7825 */ /* 0x004fc600078e02d2 */
[----:B------:R1:W-:Y:S01]  /*62290*/  LDGSTS.E [R205+-0x26200], [R18.64], P1 ;  /* 0xd9e0000012cd7fae */ /* 0x0003e20008921844 */
[----:B---3--:R-:W-:-:S03]  /*622a0*/  IMAD.WIDE R10, R3, 0x4, R208 ;  /* 0x00000004030a7825 */ /* 0x008fc600078e02d0 */
[----:B------:R2:W-:Y:S01]  /*622b0*/  STL.64 [R1+0x2e0], R12 ;  /* 0x0002e00c01007387 */ /* 0x0005e20000100a00 */
[----:B------:R-:W-:-:S03]  /*622c0*/  IMAD.WIDE R4, R3, 0x4, R206 ;  /* 0x0000000403047825 */ /* 0x000fc600078e02ce */
[----:B------:R2:W-:Y:S04]  /*622d0*/  STL.64 [R1+0x2b0], R10 ;  /* 0x0002b00a01007387 */ /* 0x0005e80000100a00 */
[----:B------:R1:W-:Y:S04]  /*622e0*/  STL.64 [R1+0x280], R4 ;  /* 0x0002800401007387 */ /* 0x0003e80000100a00 */
[----:B------:R-:W3:Y:S04]  /*622f0*/  LDL.LU.64 R224, [R1+0x1d60] ;  /* 0x001d600001e07983 */ /* 0x000ee80000300a00 */
[----:B------:R4:W-:Y:S04]  /*62300*/  LDGSTS.E [R204+-0x25200], [R14.64], P1 ;  /* 0xdae000000ecc7fae */ /* 0x0009e80008921844 */
[----:B------:R-:W3:Y:S04]  /*62310*/  LDL.LU.64 R212, [R1+0x1d70] ;  /* 0x001d700001d47983 */ /* 0x000ee80000300a00 */
[----:B------:R2:W-:Y:S01]  /*62320*/  LDGSTS.E [R203+-0x24200], [R12.64], P1 ;  /* 0xdbe000000ccb7fae */ /* 0x0005e20008921844 */
[----:B-1----:R-:W-:-:S03]  /*62330*/  IMAD.WIDE R18, R3, 0x4, R222 ;  /* 0x0000000403127825 */ /* 0x002fc600078e02de */
[----:B------:R-:W3:Y:S01]  /*62340*/  LDL.LU.64 R210, [R1+0x1d88] ;  /* 0x001d880001d27983 */ /* 0x000ee20000300a00 */
[----:B----4-:R-:W-:-:S03]  /*62350*/  IMAD.WIDE R14, R3, 0x4, R220 ;  /* 0x00000004030e7825 */ /* 0x010fc600078e02dc */
[----:B------:R1:W-:Y:S01]  /*62360*/  LDGSTS.E [R202+-0x23200], [R10.64], P1 ;  /* 0xdce000000aca7fae */ /* 0x0003e20008921844 */
[----:B--2---:R-:W-:-:S03]  /*62370*/  IMAD.WIDE R12, R3, 0x4, R218 ;  /* 0x00000004030c7825 */ /* 0x004fc600078e02da */
[----:B------:R-:W2:Y:S04]  /*62380*/  LDL.LU.64 R208, [R1+0x1d98] ;  /* 0x001d980001d07983 */ /* 0x000ea80000300a00 */
        /* <DEDUP_REMOVED lines=12> */
[----:B------:R3:W-:Y:S04]  /*62450*/  LDGSTS.E [R205+-0x21200], [R18.64], P1 ;  /* 0xdee0000012cd7fae */ /* 0x0007e80008921844 */
[----:B------:R1:W-:Y:S04]  /*62460*/  LDGSTS.E [R204+-0x20200], [R14.64], P1 ;  /* 0xdfe000000ecc7fae */ /* 0x0003e80008921844 */
[----:B------:R4:W-:Y:S04]  /*62470*/  LDGSTS.E [R203+-0x1f200], [R12.64], P1 ;  /* 0xe0e000000ccb7fae */ /* 0x0009e80008921844 */
[----:B------:R2:W-:Y:S04]  /*62480*/  LDGSTS.E [R202+-0x1e200], [R10.64], P1 ;  /* 0xe1e000000aca7fae */ /* 0x0005e80008921844 */
[----:B------:R-:W2:Y:S04]  /*62490*/  LDL.LU.64 R216, [R1+0x2020] ;  /* 0x0020200001d87983 */ /* 0x000ea80000300a00 */
[----:B------:R1:W-:Y:S04]  /*624a0*/  LDGSTS.E [R0+-0x1d200], [R4.64], P1 ;  /* 0xe2e0000004007fae */ /* 0x0003e80008921844 */
[----:B------:R-:W2:Y:S01]  /*624b0*/  LDL.LU.64 R214, [R1+0x2018] ;  /* 0x0020180001d67983 */ /* 0x000ea20000300a00 */
[----:B---3--:R-:W-:-:S04]  /*624c0*/  IMAD.WIDE R18, R3, 0x4, R224 ;  /* 0x0000000403127825 */ /* 0x008fc800078e02e0 */
[C---:B-1----:R-:W-:Y:S01]  /*624d0*/  IMAD.WIDE R14, R3.reuse, 0x4, R212 ;  /* 0x00000004030e7825 */ /* 0x042fe200078e02d4 */
[----:B------:R-:W-:Y:S04]  /*624e0*/  STL.64 [R1+0x160], R18 ;  /* 0x0001601201007387 */ /* 0x000fe80000100a00 */
[----:B------:R-:W-:Y:S01]  /*624f0*/  STL.64 [R1+0x130], R14 ;  /* 0x0001300e01007387 */ /* 0x000fe20000100a00 */
[----:B----4-:R-:W-:-:S03]  /*62500*/  IMAD.WIDE R12, R3, 0x4, R210 ;  /* 0x00000004030c7825 */ /* 0x010fc600078e02d2 */
        /* <DEDUP_REMOVED lines=8> */
[----:B------:R-:W4:Y:S04]  /*62590*/  LDL.LU.64 R226, [R1+0x2010] ;  /* 0x0020100001e27983 */ /* 0x000f280000300a00 */
[----:B------:R3:W-:Y:S04]  /*625a0*/  LDGSTS.E [R202+-0x19200], [R10.64], P1 ;  /* 0xe6e000000aca7fae */ /* 0x0007e80008921844 */
[----:B------:R-:W4:Y:S01]  /*625b0*/  LDL.LU.64 R224, [R1+0x2000] ;  /* 0x0020000001e07983 */ /* 0x000f220000300a00 */
[----:B--2---:R-:W-:-:S03]  /*625c0*/  IMAD.WIDE R12, R3, 0x4, R222 ;  /* 0x00000004030c7825 */ /* 0x004fc600078e02de */
[----:B------:R-:W2:Y:S04]  /*625d0*/  LDL.LU.64 R208, [R1+0x1ff8] ;  /* 0x001ff80001d07983 */ /* 0x000ea80000300a00 */
[----:B------:R1:W-:Y:S01]  /*625e0*/  LDGSTS.E [R0+-0x18200], [R4.64], P1 ;  /* 0xe7e0000004007fae */ /* 0x0003e20008921844 */
[----:B---3--:R-:W-:-:S03]  /*625f0*/  IMAD.WIDE R10, R3, 0x4, R220 ;  /* 0x00000004030a7825 */ /* 0x008fc600078e02dc */
[----:B------:R-:W3:Y:S04]  /*62600*/  LDL.LU.64 R210, [R1+0x1ff0] ;  /* 0x001ff00001d27983 */ /* 0x000ee80000300a00 */
[----:B------:R-:W3:Y:S01]  /*62610*/  LDL.LU.64 R212, [R1+0x1fe8] ;  /* 0x001fe80001d47983 */ /* 0x000ee20000300a00 */
[----:B-1----:R-:W-:-:S03]  /*62620*/  IMAD.WIDE R4, R3, 0x4, R218 ;  /* 0x0000000403047825 */ /* 0x002fc600078e02da */
[----:B------:R-:W-:Y:S01]  /*62630*/  STL.64 [R1+0x70], R12 ;  /* 0x0000700c01007387 */ /* 0x000fe20000100a00 */
[----:B------:R-:W-:-:S03]  /*62640*/  IADD3 R207, R7, 0x100000, RZ ;  /* 0x0010000007cf7810 */ /* 0x000fc60007ffe0ff */
[----:B------:R-:W-:Y:S01]  /*62650*/  STL.64 [R1+0x40], R10 ;  /* 0x0000400a01007387 */ /* 0x000fe20000100a00 */
[----:B------:R-:W-:-:S03]  /*62660*/  IADD3 R206, R7, 0x100000, RZ ;  /* 0x0010000007ce7810 */ /* 0x000fc60007ffe0ff */
[----:B------:R1:W-:Y:S04]  /*62670*/  STL.64 [R1+0x10], R4 ;  /* 0x0000100401007387 */ /* 0x0003e80000100a00 */
[----:B------:R-:W3:Y:S04]  /*62680*/  LDL.LU.64 R236, [R1+0x1fe0] ;  /* 0x001fe00001ec7983 */ /* 0x000ee80000300a00 */
[----:B------:R-:W3:Y:S04]  /*62690*/  LDL.LU.64 R234, [R1+0x1fd8] ;  /* 0x001fd80001ea7983 */ /* 0x000ee80000300a00 */
[----:B------:R-:W3:Y:S04]  /*626a0*/  LDL.LU.64 R218, [R1+0x1fd0] ;  /* 0x001fd00001da7983 */ /* 0x000ee80000300a00 */
[----:B------:R-:W3:Y:S04]  /*626b0*/  LDL.LU.64 R220, [R1+0x1fc8] ;  /* 0x001fc80001dc7983 */ /* 0x000ee80000300a00 */
[----:B------:R1:W-:Y:S04]  /*626c0*/  LDGSTS.E [R207+-0x17200], [R12.64], P1 ;  /* 0xe8e000000ccf7fae */ /* 0x0003e80008921844 */
[----:B------:R1:W-:Y:S04]  /*626d0*/  LDGSTS.E [R206+-0x16200], [R10.64], P1 ;  /* 0xe9e000000ace7fae */ /* 0x0003e80008921844 */
[----:B------:R1:W-:Y:S04]  /*626e0*/  LDGSTS.E [R205+-0x15200], [R4.64], P1 ;  /* 0xeae0000004cd7fae */ /* 0x0003e80008921844 */
[----:B------:R-:W3:Y:S04]  /*626f0*/  LDL.LU.64 R222, [R1+0x1fc0] ;  /* 0x001fc00001de7983 */ /* 0x000ee80000300a00 */
[----:B-1----:R-:W3:Y:S04]  /*62700*/  LDL.LU.64 R4, [R1+0x1fb8] ;  /* 0x001fb80001047983 */ /* 0x002ee80000300a00 */
[----:B------:R-:W3:Y:S01]  /*62710*/  LDL.LU.64 R242, [R1+0x1fb0] ;  /* 0x001fb00001f27983 */ /* 0x000ee20000300a00 */
[----:B------:R-:W-:Y:S01]  /*62720*/  IMAD.WIDE R244, R3, 0x4, R216 ;  /* 0x0000000403f47825 */ /* 0x000fe200078e02d8 */
[----:B------:R-:W-:-:S03]  /*62730*/  IADD3 R217, R7, 0x100000, RZ ;  /* 0x0010000007d97810 */ /* 0x000fc60007ffe0ff */
[----:B------:R-:W-:Y:S01]  /*62740*/  IMAD.WIDE R202, R3, 0x4, R214 ;  /* 0x0000000403ca7825 */ /* 0x000fe200078e02d6 */
[----:B------:R4:W-:Y:S01]  /*62750*/  LDGSTS.E [R204+-0x14200], [R244.64], P1 ;  /* 0xebe00000f4cc7fae */ /* 0x0009e20008921844 */
[C---:B------:R-:W-:Y:S02]  /*62760*/  IADD3 R216, R7.reuse, 0x100000, RZ ;  /* 0x0010000007d87810 */ /* 0x040fe40007ffe0ff */
[C---:B------:R-:W-:Y:S01]  /*62770*/  IADD3 R215, R7.reuse, 0x100000, RZ ;  /* 0x0010000007d77810 */ /* 0x040fe20007ffe0ff */
[----:B------:R-:W3:Y:S01]  /*62780*/  LDL.LU.64 R228, [R1+0x1fa8] ;  /* 0x001fa80001e47983 */ /* 0x000ee20000300a00 */
[----:B------:R-:W-:-:S03]  /*62790*/  IADD3 R214, R7, 0x100000, RZ ;  /* 0x0010000007d67810 */ /* 0x000fc60007ffe0ff */
[----:B------:R1:W-:Y:S04]  /*627a0*/  LDGSTS.E [R0+-0x13200], [R202.64], P1 ;  /* 0xece00000ca007fae */ /* 0x0003e80008921844 */
        /* <DEDUP_REMOVED lines=8> */
[----:B----4-:R-:W-:-:S04]  /*62830*/  IMAD.WIDE R204, R3, 0x4, R226 ;  /* 0x0000000403cc7825 */ /* 0x010fc800078e02e2 */
[C---:B------:R-:W-:Y:S01]  /*62840*/  IMAD.WIDE R206, R3.reuse, 0x4, R224 ;  /* 0x0000000403ce7825 */ /* 0x040fe200078e02e0 */
[----:B------:R4:W-:Y:S03]  /*62850*/  LDGSTS.E [R217+-0x12200], [R204.64], P1 ;  /* 0xede00000ccd97fae */ /* 0x0009e60008921844 */
[----:B--2---:R-:W-:Y:S01]  /*62860*/  IMAD.WIDE R208, R3, 0x4, R208 ;  /* 0x0000000403d07825 */ /* 0x004fe200078e02d0 */
[----:B------:R4:W-:Y:S01]  /*62870*/  LDGSTS.E [R216+-0x11200], [R206.64], P1 ;  /* 0xeee00000ced87fae */ /* 0x0009e20008921844 */
[----:B------:R-:W-:-:S03]  /*62880*/  IADD3 R227, R7, 0x100000, RZ ;  /* 0x0010000007e37810 */ /* 0x000fc60007ffe0ff */
[----:B------:R2:W-:Y:S01]  /*62890*/  LDGSTS.E [R215+-0x10200], [R208.64], P1 ;  /* 0xefe00000d0d77fae */ /* 0x0005e20008921844 */
[----:B---3--:R-:W-:Y:S01]  /*628a0*/  IMAD.WIDE R210, R3, 0x4, R210 ;  /* 0x0000000403d27825 */ /* 0x008fe200078e02d2 */
[----:B------:R-:W-:-:S03]  /*628b0*/  IADD3 R226, R7, 0x100000, RZ ;  /* 0x0010000007e27810 */ /* 0x000fc60007ffe0ff */
[----:B------:R-:W-:Y:S01]  /*628c0*/  IMAD.WIDE R212, R3, 0x4, R212 ;  /* 0x0000000403d47825 */ /* 0x000fe200078e02d4 */
[----:B------:R2:W-:Y:S01]  /*628d0*/  LDGSTS.E [R214+-0xf200], [R210.64], P1 ;  /* 0xf0e00000d2d67fae */ /* 0x0005e20008921844 */
[C---:B------:R-:W-:Y:S02]  /*628e0*/  IADD3 R225, R7.reuse, 0x100000, RZ ;  /* 0x0010000007e17810 */ /* 0x040fe40007ffe0ff */
[----:B------:R-:W-:Y:S01]  /*628f0*/  IADD3 R224, R7, 0x100000, RZ ;  /* 0x0010000007e07810 */ /* 0x000fe20007ffe0ff */
[----:B------:R1:W-:Y:S01]  /*62900*/  LDGSTS.E [R0+-0xe200], [R212.64], P1 ;  /* 0xf1e00000d4007fae */ /* 0x0003e20008921844 */
[----:B--2---:R-:W-:-:S04]  /*62910*/  IMAD.WIDE R214, R3, 0x4, R236 ;  /* 0x0000000403d67825 */ /* 0x004fc800078e02ec */
[C---:B----4-:R-:W-:Y:S01]  /*62920*/  IMAD.WIDE R216, R3.reuse, 0x4, R234 ;  /* 0x0000000403d87825 */ /* 0x050fe200078e02ea */
[----:B------:R2:W-:Y:S03]  /*62930*/  LDGSTS.E [R227+-0xd200], [R214.64], P1 ;  /* 0xf2e00000d6e37fae */ /* 0x0005e60008921844 */
[C---:B------:R-:W-:Y:S01]  /*62940*/  IMAD.WIDE R218, R3.reuse, 0x4, R218 ;  /* 0x0000000403da7825 */ /* 0x040fe200078e02da */
[----:B------:R2:W-:Y:S03]  /*62950*/  LDGSTS.E [R226+-0xc200], [R216.64], P1 ;  /* 0xf3e00000d8e27fae */ /* 0x0005e60008921844 */
[C---:B------:R-:W-:Y:S01]  /*62960*/  IMAD.WIDE R220, R3.reuse, 0x4, R220 ;  /* 0x0000000403dc7825 */ /* 0x040fe200078e02dc */
[----:B------:R3:W-:Y:S04]  /*62970*/  LDGSTS.E [R225+-0xb200], [R218.64], P1 ;  /* 0xf4e00000dae17fae */ /* 0x0007e80008921844 */
[----:B------:R3:W-:Y:S02]  /*62980*/  LDGSTS.E [R224+-0xa200], [R220.64], P1 ;  /* 0xf5e00000dce07fae */ /* 0x0007e40008921844 */
[----:B---3--:R-:W-:-:S02]  /*62990*/  IMAD.WIDE R224, R3, 0x4, R4 ;  /* 0x0000000403e07825 */ /* 0x008fc400078e0204 */
[----:B------:R-:W3:Y:S02]  /*629a0*/  LDL.LU.64 R4, [R1+0x1f60] ;  /* 0x001f600001047983 */ /* 0x000ee40000300a00 */
[C---:B--2---:R-:W-:Y:S02]  /*629b0*/  IMAD.WIDE R226, R3.reuse, 0x4, R242 ;  /* 0x0000000403e27825 */ /* 0x044fe400078e02f2 */
[----:B------:R-:W2:Y:S04]  /*629c0*/  LDL.LU.64 R242, [R1+0x1f58] ;  /* 0x001f580001f27983 */ /* 0x000ea80000300a00 */
[----:B------:R-:W4:Y:S01]  /*629d0*/  S2R R17, SR_TID.X ;  /* 0x0000000000117919 */ /* 0x000f220000002100 */
[----:B------:R-:W-:Y:S01]  /*629e0*/  IMAD.WIDE R222, R3, 0x4, R222 ;  /* 0x0000000403de7825 */ /* 0x000fe200078e02de */
[----:B------:R-:W-:-:S02]  /*629f0*/  IADD3 R237, R7, 0x100000, RZ ;  /* 0x0010000007ed7810 */ /* 0x000fc40007ffe0ff */
[----:B------:R-:W-:Y:S01]  /*62a00*/  IADD3 R236, R7, 0x100000, RZ ;  /* 0x0010000007ec7810 */ /* 0x000fe20007ffe0ff */
[----:B------:R-:W-:Y:S01]  /*62a10*/  IMAD.WIDE R228, R3, 0x4, R228 ;  /* 0x0000000403e47825 */ /* 0x000fe200078e02e4 */
[C---:B------:R-:W-:Y:S01]  /*62a20*/  IADD3 R235, R7.reuse, 0x100000, RZ ;  /* 0x0010000007eb7810 */ /* 0x040fe20007ffe0ff */
[----:B------:R1:W-:Y:S01]  /*62a30*/  LDGSTS.E [R0+-0x9200], [R222.64], P1 ;  /* 0xf6e00000de007fae */ /* 0x0003e20008921844 */
[----:B------:R-:W-:Y:S01]  /*62a40*/  IADD3 R234, R7, 0x100000, RZ ;  /* 0x0010000007ea7810 */ /* 0x000fe20007ffe0ff */
[----:B------:R-:W-:Y:S02]  /*62a50*/  IMAD.MOV.U32 R2, RZ, RZ, c[0x0][0x188] ;  /* 0x00006200ff027624 */ /* 0x000fe400078e00ff */
[----:B------:R1:W-:Y:S01]  /*62a60*/  LDGSTS.E [R237+-0x8200], [R224.64], P1 ;  /* 0xf7e00000e0ed7fae */ /* 0x0003e20008921844 */
[----:B------:R-:W-:-:S03]  /*62a70*/  IMAD.WIDE R230, R3, 0x4, R230 ;  /* 0x0000000403e67825 */ /* 0x000fc600078e02e6 */
[----:B------:R1:W-:Y:S01]  /*62a80*/  LDGSTS.E [R236+-0x7200], [R226.64], P1 ;  /* 0xf8e00000e2ec7fae */ /* 0x0003e20008921844 */
[----:B------:R-:W-:Y:S01]  /*62a90*/  IMAD.WIDE R232, R3, 0x4, R232 ;  /* 0x0000000403e87825 */ /* 0x000fe200078e02e8 */
[----:B------:R-:W-:Y:S02]  /*62aa0*/  IADD3 R6, R7, 0x100000, RZ ;  /* 0x0010000007067810 */ /* 0x000fe40007ffe0ff */
[----:B------:R4:W-:Y:S01]  /*62ab0*/  LDGSTS.E [R235+-0x6200], [R228.64], P1 ;  /* 0xf9e00000e4eb7fae */ /* 0x0009e20008921844 */
[----:B------:R-:W-:-:S03]  /*62ac0*/  SHF.L.U32 R2, R2, 0x7, RZ ;  /* 0x0000000702027819 */ /* 0x000fc600000006ff */
[----:B------:R4:W-:Y:S01]  /*62ad0*/  LDGSTS.E [R234+-0x5200], [R230.64], P1 ;  /* 0xfae00000e6ea7fae */ /* 0x0009e20008921844 */
[C---:B------:R-:W-:Y:S02]  /*62ae0*/  IADD3 R20, R7.reuse, 0x100000, RZ ;  /* 0x0010000007147810 */ /* 0x040fe40007ffe0ff */
[----:B------:R-:W-:Y:S01]  /*62af0*/  IADD3 R18, R7, 0x100000, RZ ;  /* 0x0010000007127810 */ /* 0x000fe20007ffe0ff */
[----:B-1----:R-:W-:Y:S01]  /*62b00*/  IMAD.WIDE R236, R3, 0x4, R10 ;  /* 0x0000000403ec7825 */ /* 0x002fe200078e020a */
[----:B----4-:R-:W-:Y:S01]  /*62b10*/  LOP3.LUT R19, R17, 0x7f, RZ, 0xc0, !PT ;  /* 0x0000007f11137812 */ /* 0x010fe200078ec0ff */
[----:B------:R1:W-:Y:S02]  /*62b20*/  LDGSTS.E [R0+-0x4200], [R232.64], P1 ;  /* 0xfbe00000e8007fae */ /* 0x0003e40008921844 */
[C---:B------:R-:W-:Y:S02]  /*62b30*/  IMAD.WIDE R238, R3.reuse, 0x4, R238 ;  /* 0x0000000403ee7825 */ /* 0x040fe400078e02ee */
[----:B------:R-:W4:Y:S02]  /*62b40*/  LDL.LU.64 R10, [R1+0x1f50] ;  /* 0x001f5000010a7983 */ /* 0x000f240000300a00 */
[----:B------:R-:W-:-:S04]  /*62b50*/  IMAD.WIDE R234, R3, 0x4, R22 ;  /* 0x0000000403ea7825 */ /* 0x000fc800078e0216 */
[C---:B------:R-:W-:Y:S01]  /*62b60*/  IMAD.WIDE R28, R2.reuse, 0x4, R14 ;  /* 0x00000004021c7825 */ /* 0x040fe200078e020e */
[----:B------:R1:W-:Y:S03]  /*62b70*/  LDGSTS.E [R6+-0x3200], [R234.64], P1 ;  /* 0xfce00000ea067fae */ /* 0x0003e60008921844 */
[C---:B------:R-:W-:Y:S01]  /*62b80*/  IMAD.WIDE R26, R2.reuse, 0x4, R12 ;  /* 0x00000004021a7825 */ /* 0x040fe200078e020c */
[----:B------:R1:W-:Y:S03]  /*62b90*/  LDGSTS.E [R20+-0x2200], [R236.64], P1 ;  /* 0xfde00000ec147fae */ /* 0x0003e60008921844 */
[----:B------:R-:W-:Y:S01]  /*62ba0*/  IMAD.SHL.U32 R25, R19, 0x4, RZ ;  /* 0x0000000413197824 */ /* 0x000fe200078e00ff */
[----:B------:R3:W-:Y:S04]  /*62bb0*/  LDGSTS.E [R18+-0x1200], [R238.64], P1 ;  /* 0xfee00000ee127fae */ /* 0x0007e80008921844 */
[----:B-1----:R-:W4:Y:S04]  /*62bc0*/  LDL.LU.64 R6, [R1+0x1f48] ;  /* 0x001f480001067983 */ /* 0x002f280000300a00 */
[----:B------:R-:W4:Y:S04]  /*62bd0*/  LDL.LU.64 R20, [R1+0x1f40] ;  /* 0x001f400001147983 */ /* 0x000f280000300a00 */
[----:B------:R-:W4:Y:S04]  /*62be0*/  LDL.LU.64 R12, [R1+0x1f38] ;  /* 0x001f3800010c7983 */ /* 0x000f280000300a00 */
[----:B------:R-:W-:Y:S04]  /*62bf0*/  STL.64 [R1+0x18c0], R28 ;  /* 0x0018c01c01007387 */ /* 0x000fe80000100a00 */
[----:B------:R-:W-:Y:S01]  /*62c00*/  STL.64 [R1+0x18b8], R26 ;  /* 0x0018b81a01007387 */ /* 0x000fe20000100a00 */
[----:B---3--:R-:W-:-:S03]  /*62c10*/  IMAD.WIDE R18, R2, 0x4, R4 ;  /* 0x0000000402127825 */ /* 0x008fc600078e0204 */
[----:B------:R-:W3:Y:S01]  /*62c20*/  LDL.LU.64 R4, [R1+0x1f30] ;  /* 0x001f300001047983 */ /* 0x000ee20000300a00 */
[----:B--2---:R-:W-:-:S03]  /*62c30*/  IMAD.WIDE R14, R2, 0x4, R242 ;  /* 0x00000004020e7825 */ /* 0x004fc600078e02f2 */
[----:B------:R1:W-:Y:S04]  /*62c40*/  STL.64 [R1+0x1880], R18 ;  /* 0x0018801201007387 */ /* 0x0003e80000100a00 */
[----:B------:R2:W-:Y:S04]  /*62c50*/  STL.64 [R1+0x1878], R14 ;  /* 0x0018780e01007387 */ /* 0x0005e80000100a00 */
[----:B------:R-:W3:Y:S01]  /*62c60*/  LDL.LU.64 R242, [R1+0x1f28] ;  /* 0x001f280001f27983 */ /* 0x000ee20000300a00 */
[----:B------:R-:W-:Y:S01]  /*62c70*/  IMAD.WIDE R240, R3, 0x4, R240 ;  /* 0x0000000403f07825 */ /* 0x000fe200078e02f0 */
[----:B------:R-:W-:-:S04]  /*62c80*/  MOV R252, c[0x0][0x180] ;  /* 0x0000600000fc7a02 */ /* 0x000fc80000000f00 */
[----:B------:R1:W-:Y:S04]  /*62c90*/  LDGSTS.E [R0+-0x200], [R240.64], P1 ;  /* 0xffe00000f0007fae */ /* 0x0003e80008921844 */
[----:B------:R-:W0:Y:S01]  /*62ca0*/  LDGDEPBAR ;  /* 0x00000000000079af */ /* 0x000e220000000000 */
[----:B------:R-:W-:-:S04]  /*62cb0*/  IADD3 R252, R252, -0x215, RZ ;  /* 0xfffffdebfcfc7810 */ /* 0x000fc80007ffe0ff */
[----:B------:R-:W-:Y:S01]  /*62cc0*/  ISETP.GE.U32.AND P4, PT, R252, 0x7ffffd6c, PT ;  /* 0x7ffffd6cfc00780c */ /* 0x000fe20003f86070 */
[----:B------:R-:W-:Y:S01]  /*62cd0*/  IMAD.MOV.U32 R252, RZ, RZ, c[0x0][0x180] ;  /* 0x00006000fffc7624 */ /* 0x000fe200078e00ff */
[C---:B------:R-:W-:Y:S01]  /*62ce0*/  IADD3 R24, R25.reuse, 0x200000, RZ ;  /* 0x0020000019187810 */ /* 0x040fe20007ffe0ff */
[----:B------:R-:W-:Y:S03]  /*62cf0*/  BAR.SYNC.DEFER_BLOCKING 0x0 ;  /* 0x0000000000007b1d */ /* 0x000fe60000010000 */
[----:B------:R-:W-:Y:S02]  /*62d00*/  IADD3 R17, R252, -0x219, RZ ;  /* 0xfffffde7fc117810 */ /* 0x000fe40007ffe0ff */
[----:B------:R-:W-:Y:S02]  /*62d10*/  IADD3 R23, R25, 0x200000, RZ ;  /* 0x0020000019177810 */ /* 0x000fe40007ffe0ff */
[----:B------:R-:W-:-:S02]  /*62d20*/  ISETP.GE.U32.AND P1, PT, R17, 0x7ffffd68, PT ;  /* 0x7ffffd681100780c */ /* 0x000fc40003f26070 */
[C---:B------:R-:W-:Y:S02]  /*62d30*/  IADD3 R17, R25.reuse, 0x200000, RZ ;  /* 0x0020000019117810 */ /* 0x040fe40007ffe0ff */
[----:B-1----:R-:W-:Y:S02]  /*62d40*/  IADD3 R0, R25, 0x200000, RZ ;  /* 0x0020000019007810 */ /* 0x002fe40007ffe0ff */
[----:B------:R-:W-:Y:S01]  /*62d50*/  IADD3 R22, R252, -0x21d, RZ ;  /* 0xfffffde3fc167810 */ /* 0x000fe20007ffe0ff */
[----:B------:R-:W-:Y:S01]  /*62d60*/  @!PT LDS RZ, [RZ] ;  /* 0x00000000fffff984 */ /* 0x000fe20000000800 */
[----:B------:R-:W-:Y:S01]  /*62d70*/  @!PT LDS RZ, [RZ] ;  /* 0x00000000fffff984 */ /* 0x000fe20000000800 */
[----:B------:R-:W-:Y:S01]  /*62d80*/  @!PT LDS RZ, [RZ] ;  /* 0x00000000fffff984 */ /* 0x000fe20000000800 */
[----:B------:R1:W-:Y:S04]  /*62d90*/  LDGSTS.E [R24+-0x40000], [R28.64], !P6 ;  /* 0xc00000001c187fae */ /* 0x0003e8000f121844 */
[----:B------:R1:W-:Y:S01]  /*62da0*/  LDGSTS.E [R23+-0x3fe00], [R26.64], !P6 ;  /* 0xc02000001a177fae */ /* 0x0003e2000f121844 */
[----:B------:R-:W-:-:S03]  /*62db0*/  ISETP.GE.U32.AND P6, PT, R22, 0x7ffffd64, PT ;  /* 0x7ffffd641600780c */ /* 0x000fc60003fc6070 */
[----:B------:R2:W-:Y:S01]  /*62dc0*/  LDGSTS.E [R17+-0x3f000], [R18.64], !P2 ;  /* 0xc100000012117fae */ /* 0x0005e2000d121844 */
[----:B----4-:R-:W-:-:S03]  /*62dd0*/  IMAD.WIDE R20, R2, 0x4, R20 ;  /* 0x0000000402147825 */ /* 0x010fc600078e0214 */
[----:B------:R4:W-:Y:S01]  /*62de0*/  LDGSTS.E [R0+-0x3ee00], [R14.64], !P2 ;  /* 0xc12000000e007fae */ /* 0x0009e2000d121844 */
[----:B-1----:R-:W-:-:S04]  /*62df0*/  IMAD.WIDE R22, R2, 0x4, R6 ;  /* 0x0000000402167825 */ /* 0x002fc800078e0206 */
[C---:B--2---:R-:W-:Y:S02]  /*62e00*/  IMAD.WIDE R18, R2.reuse, 0x4, R10 ;  /* 0x0000000402127825 */ /* 0x044fe400078e020a */
[----:B------:R-:W2:Y:S01]  /*62e10*/  LDL.LU.64 R10, [R1+0x1f20] ;  /* 0x001f2000010a7983 */ /* 0x000ea20000300a00 */
[C---:B----4-:R-:W-:Y:S02]  /*62e20*/  IADD3 R15, R25.reuse, 0x200000, RZ ;  /* 0x00200000190f7810 */ /* 0x050fe40007ffe0ff */
[----:B------:R-:W-:Y:S01]  /*62e30*/  IADD3 R14, R25, 0x200000, RZ ;  /* 0x00200000190e7810 */ /* 0x000fe20007ffe0ff */
[----:B------:R-:W4:Y:S01]  /*62e40*/  LDL.LU.64 R6, [R1+0x1f18] ;  /* 0x001f180001067983 */ /* 0x000f220000300a00 */
[----:B------:R-:W-:-:S03]  /*62e50*/  IMAD.WIDE R28, R2, 0x4, R12 ;  /* 0x00000004021c7825 */ /* 0x000fc600078e020c */
[----:B------:R1:W-:Y:S04]  /*62e60*/  STL.64 [R1+0x1840], R18 ;  /* 0x0018401201007387 */ /* 0x0003e80000100a00 */
[----:B------:R-:W-:Y:S04]  /*62e70*/  STL.64 [R1+0x1838], R22 ;  /* 0x0018381601007387 */ /* 0x000fe80000100a00 */
[----:B------:R1:W-:Y:S04]  /*62e80*/  LDGSTS.E [R15+-0x3e000], [R18.64], !P0 ;  /* 0xc2000000120f7fae */ /* 0x0003e8000c121844 */
[----:B------:R1:W-:Y:S04]  /*62e90*/  LDGSTS.E [R14+-0x3de00], [R22.64], !P0 ;  /* 0xc2200000160e7fae */ /* 0x0003e8000c121844 */
[----:B------:R3:W-:Y:S04]  /*62ea0*/  LDGSTS.E [R0+-0x3d000], [R20.64], !P5 ;  /* 0xc300000014007fae */ /* 0x0007e8000e921844 */
[----:B-1----:R-:W4:Y:S04]  /*62eb0*/  LDL.LU.64 R18, [R1+0x1f10] ;  /* 0x001f100001127983 */ /* 0x002f280000300a00 */
[----:B------:R1:W-:Y:S04]  /*62ec0*/  STL.64 [R1+0x1680], R20 ;  /* 0x0016801401007387 */ /* 0x0003e80000100a00 */
[----:B------:R-:W4:Y:S04]  /*62ed0*/  LDL.LU.64 R14, [R1+0x1f08] ;  /* 0x001f0800010e7983 */ /* 0x000f280000300a00 */
[----:B------:R-:W-:Y:S04]  /*62ee0*/  STL.64 [R1+0x1238], R28 ;  /* 0x0012381c01007387 */ /* 0x000fe80000100a00 */
[----:B------:R-:W4:Y:S01]  /*62ef0*/  LDL.LU.64 R12, [R1+0x1f00] ;  /* 0x001f0000010c7983 */ /* 0x000f220000300a00 */
[----:B---3--:R-:W-:-:S03]  /*62f00*/  IMAD.WIDE R26, R2, 0x4, R4 ;  /* 0x00000004021a7825 */ /* 0x008fc600078e0204 */
[----:B------:R-:W3:Y:S04]  /*62f10*/  LDL.LU.64 R4, [R1+0x1ef8] ;  /* 0x001ef80001047983 */ /* 0x000ee80000300a00 */
[----:B------:R-:W-:Y:S01]  /*62f20*/  STL.64 [R1+0x1200], R26 ;  /* 0x0012001a01007387 */ /* 0x000fe20000100a00 */
[----:B-1----:R-:W-:-:S05]  /*62f30*/  IMAD.WIDE R20, R2, 0x4, R242 ;  /* 0x0000000402147825 */ /* 0x002fca00078e02f2 */
[----:B------:R1:W-:Y:S04]  /*62f40*/  STL.64 [R1+0x11f8], R20 ;  /* 0x0011f81401007387 */ /* 0x0003e80000100a00 */
[----:B------:R-:W3:Y:S01]  /*62f50*/  LDL.LU.64 R242, [R1+0x1ef0] ;  /* 0x001ef00001f27983 */ /* 0x000ee20000300a00 */
[----:B------:R-:W-:Y:S02]  /*62f60*/  IADD3 R17, R252, -0x225, RZ ;  /* 0xfffffddbfc117810 */ /* 0x000fe40007ffe0ff */
[----:B------:R-:W-:Y:S02]  /*62f70*/  IADD3 R22, R25, 0x200000, RZ ;  /* 0x0020000019167810 */ /* 0x000fe40007ffe0ff */
[----:B------:R-:W-:Y:S02]  /*62f80*/  ISETP.GE.U32.AND P0, PT, R17, 0x7ffffd5c, PT ;  /* 0x7ffffd5c1100780c */ /* 0x000fe40003f06070 */
[----:B------:R-:W-:-:S02]  /*62f90*/  IADD3 R17, R25, 0x200000, RZ ;  /* 0x0020000019117810 */ /* 0x000fc40007ffe0ff */
[----:B------:R-:W-:-:S03]  /*62fa0*/  IADD3 R23, R252, -0x229, RZ ;  /* 0xfffffdd7fc177810 */ /* 0x000fc60007ffe0ff */
[----:B------:R1:W-:Y:S04]  /*62fb0*/  LDGSTS.E [R17+-0x3ce00], [R28.64], !P5 ;  /* 0xc32000001c117fae */ /* 0x0003e8000e921844 */
[----:B------:R4:W-:Y:S01]  /*62fc0*/  LDGSTS.E [R22+-0x3c000], [R26.64], !P3 ;  /* 0xc40000001a167fae */ /* 0x0009e2000d921844 */
[----:B------:R-:W-:-:S03]  /*62fd0*/  ISETP.GE.U32.AND P5, PT, R23, 0x7ffffd58, PT ;  /* 0x7ffffd581700780c */ /* 0x000fc60003fa6070 */
[----:B------:R1:W-:Y:S02]  /*62fe0*/  LDGSTS.E [R0+-0x3be00], [R20.64], !P3 ;  /* 0xc420000014007fae */ /* 0x0003e4000d921844 */
[----:B-1----:R-:W-:Y:S02]  /*62ff0*/  IADD3 R17, R252, -0x22d, RZ ;  /* 0xfffffdd3fc117810 */ /* 0x002fe40007ffe0ff */
[----:B------:R-:W-:Y:S02]  /*63000*/  IADD3 R23, R25, 0x200000, RZ ;  /* 0x0020000019177810 */ /* 0x000fe40007ffe0ff */
[----:B------:R-:W-:Y:S02]  /*63010*/  ISETP.GE.U32.AND P3, PT, R17, 0x7ffffd54, PT ;  /* 0x7ffffd541100780c */ /* 0x000fe40003f66070 */
[C---:B------:R-:W-:Y:S02]  /*63020*/  IADD3 R20, R25.reuse, 0x200000, RZ ;  /* 0x0020000019147810 */ /* 0x040fe40007ffe0ff */
[----:B------:R-:W-:Y:S01]  /*63030*/  IADD3 R17, R25, 0x200000, RZ ;  /* 0x0020000019117810 */ /* 0x000fe20007ffe0ff */
[----:B--2---:R-:W-:-:S02]  /*63040*/  IMAD.WIDE R28, R2, 0x4, R10 ;  /* 0x00000004021c7825 */ /* 0x004fc400078e020a */
[----:B------:R-:W2:Y:S02]  /*63050*/  LDL.LU.64 R10, [R1+0x1ee8] ;  /* 0x001ee800010a7983 */ /* 0x000ea40000300a00 */
[C---:B----4-:R-:W-:Y:S02]  /*63060*/  IMAD.WIDE R26, R2.reuse, 0x4, R6 ;  /* 0x00000004021a7825 */ /* 0x050fe400078e0206 */
[----:B------:R1:W-:Y:S04]  /*63070*/  LDGSTS.E [R20+-0x3b000], [R28.64], !P4 ;  /* 0xc50000001c147fae */ /* 0x0003e8000e121844 */
[----:B------:R-:W4:Y:S04]  /*63080*/  LDL.LU.64 R6, [R1+0x1ee0] ;  /* 0x001ee00001067983 */ /* 0x000f280000300a00 */
[----:B------:R1:W-:Y:S04]  /*63090*/  STL.64 [R1+0x11c0], R28 ;  /* 0x0011c01c01007387 */ /* 0x0003e80000100a00 */
[----:B------:R-:W-:Y:S04]  /*630a0*/  STL.64 [R1+0x11b8], R26 ;  /* 0x0011b81a01007387 */ /* 0x000fe80000100a00 */
[----:B-1----:R-:W4:Y:S04]  /*630b0*/  LDL.LU.64 R20, [R1+0x1ed8] ;  /* 0x001ed80001147983 */ /* 0x002f280000300a00 */
[----:B------:R3:W-:Y:S01]  /*630c0*/  LDGSTS.E [R23+-0x3ae00], [R26.64], !P4 ;  /* 0xc52000001a177fae */ /* 0x0007e2000e121844 */
[----:B------:R-:W-:-:S04]  /*630d0*/  IMAD.WIDE R18, R2, 0x4, R18 ;  /* 0x0000000402127825 */ /* 0x000fc800078e0212 */
[C---:B------:R-:W-:Y:S01]  /*630e0*/  IMAD.WIDE R14, R2.reuse, 0x4, R14 ;  /* 0x00000004020e7825 */ /* 0x040fe200078e020e */
[----:B------:R-:W-:Y:S04]  /*630f0*/  STL.64 [R1+0x1180], R18 ;  /* 0x0011801201007387 */ /* 0x000fe80000100a00 */
[----:B------:R1:W-:Y:S01]  /*63100*/  LDGSTS.E [R17+-0x3a000], [R18.64], !P1 ;  /* 0xc600000012117fae */ /* 0x0003e2000c921844 */
[----:B------:R-:W-:-:S03]  /*63110*/  IMAD.WIDE R28, R2, 0x4, R12 ;  /* 0x00000004021c7825 */ /* 0x000fc600078e020c */
[----:B------:R1:W-:Y:S04]  /*63120*/  STL.64 [R1+0x1178], R14 ;  /* 0x0011780e01007387 */ /* 0x0003e80000100a00 */
[----:B------:R1:W-:Y:S04]  /*63130*/  LDGSTS.E [R0+-0x39e00], [R14.64], !P1 ;  /* 0xc62000000e007fae */ /* 0x0003e8000c921844 */
[----:B------:R-:W4:Y:S01]  /*63140*/  LDL.LU.64 R12, [R1+0x1ed0] ;  /* 0x001ed000010c7983 */ /* 0x000f220000300a00 */
[----:B-1----:R-:W-:Y:S02]  /*63150*/  IADD3 R15, R252, -0x235, RZ ;  /* 0xfffffdcbfc0f7810 */ /* 0x002fe40007ffe0ff */
[----:B------:R-:W-:-:S02]  /*63160*/  IADD3 R14, R25, 0x200000, RZ ;  /* 0x00200000190e7810 */ /* 0x000fc40007ffe0ff */
[----:B------:R-:W-:-:S03]  /*63170*/  ISETP.GE.U32.AND P1, PT, R15, 0x7ffffd4c, PT ;  /* 0x7ffffd4c0f00780c */ /* 0x000fc60003f26070 */
[----:B------:R1:W-:Y:S01]  /*63180*/  LDGSTS.E [R14+-0x39000], [R28.64], !P6 ;  /* 0xc70000001c0e7fae */ /* 0x0003e2000f121844 */
[----:B---3--:R-:W-:-:S03]  /*63190*/  IMAD.WIDE R26, R2, 0x4, R4 ;  /* 0x00000004021a7825 */ /* 0x008fc600078e0204 */
[----:B------:R-:W3:Y:S04]  /*631a0*/  LDL.LU.64 R4, [R1+0x1ec8] ;  /* 0x001ec80001047983 */ /* 0x000ee80000300a00 */
[----:B------:R-:W-:Y:S04]  /*631b0*/  STL.64 [R1+0x1140], R28 ;  /* 0x0011401c01007387 */ /* 0x000fe80000100a00 */
[----:B------:R-:W-:Y:S04]  /*631c0*/  STL.64 [R1+0x1138], R26 ;  /* 0x0011381a01007387 */ /* 0x000fe80000100a00 */
[----:B-1----:R-:W3:Y:S01]  /*631d0*/  LDL.LU.64 R14, [R1+0x1ec0] ;  /* 0x001ec000010e7983 */ /* 0x002ee20000300a00 */
[----:B------:R-:W-:-:S05]  /*631e0*/  IMAD.WIDE R18, R2, 0x4, R242 ;  /* 0x0000000402127825 */ /* 0x000fca00078e02f2 */
[----:B------:R1:W-:Y:S04]  /*631f0*/  STL.64 [R1+0x1100], R18 ;  /* 0x0011001201007387 */ /* 0x0003e80000100a00 */
[----:B------:R-:W3:Y:S01]  /*63200*/  LDL.LU.64 R242, [R1+0x1eb8] ;  /* 0x001eb80001f27983 */ /* 0x000ee20000300a00 */
[C---:B------:R-:W-:Y:S02]  /*63210*/  IADD3 R24, R252.reuse, -0x221, RZ ;  /* 0xfffffddffc187810 */ /* 0x040fe40007ffe0ff */
[----:B------:R-:W-:Y:S02]  /*63220*/  IADD3 R22, R252, -0x231, RZ ;  /* 0xfffffdcffc167810 */ /* 0x000fe40007ffe0ff */
[----:B------:R-:W-:Y:S02]  /*63230*/  ISETP.GE.U32.AND P2, PT, R24, 0x7ffffd60, PT ;  /* 0x7ffffd601800780c */ /* 0x000fe40003f46070 */
[----:B------:R-:W-:-:S02]  /*63240*/  ISETP.GE.U32.AND P4, PT, R22, 0x7ffffd50, PT ;  /* 0x7ffffd501600780c */ /* 0x000fc40003f86070 */
[----:B------:R-:W-:Y:S02]  /*63250*/  IADD3 R22, R25, 0x200000, RZ ;  /* 0x0020000019167810 */ /* 0x000fe40007ffe0ff */
[----:B------:R-:W-:-:S03]  /*63260*/  IADD3 R17, R252, -0x239, RZ ;  /* 0xfffffdc7fc117810 */ /* 0x000fc60007ffe0ff */
[----:B------:R2:W-:Y:S01]  /*63270*/  LDGSTS.E [R22+-0x38e00], [R26.64], !P6 ;  /* 0xc72000001a167fae */ /* 0x0005e2000f121844 */
[----:B------:R-:W-:Y:S02]  /*63280*/  ISETP.GE.U32.AND P6, PT, R17, 0x7ffffd48, PT ;  /* 0x7ffffd481100780c */ /* 0x000fe40003fc6070 */
[C---:B------:R-:W-:Y:S01]  /*63290*/  IADD3 R17, R25.reuse, 0x200000, RZ ;  /* 0x0020000019117810 */ /* 0x040fe20007ffe0ff */
[----:B------:R1:W-:Y:S02]  /*632a0*/  LDGSTS.E [R0+-0x38000], [R18.64], !P2 ;  /* 0xc800000012007fae */ /* 0x0003e4000d121844 */
[----:B-1----:R-:W-:Y:S02]  /*632b0*/  IADD3 R19, R252, -0x23d, RZ ;  /* 0xfffffdc3fc137810 */ /* 0x002fe40007ffe0ff */
[----:B------:R-:W-:Y:S01]  /*632c0*/  IADD3 R18, R25, 0x200000, RZ ;  /* 0x0020000019127810 */ /* 0x000fe20007ffe0ff */
[----:B--2---:R-:W-:-:S05]  /*632d0*/  IMAD.WIDE R26, R2, 0x4, R10 ;  /* 0x00000004021a7825 */ /* 0x004fca00078e020a */
[----:B------:R3:W-:Y:S01]  /*632e0*/  STL.64 [R1+0x10f8], R26 ;  /* 0x0010f81a01007387 */ /* 0x0007e20000100a00 */
[----:B----4-:R-:W-:-:S03]  /*632f0*/  IMAD.WIDE R22, R2, 0x4, R6 ;  /* 0x0000000402167825 */ /* 0x010fc600078e0206 */
[----:B------:R-:W2:Y:S04]  /*63300*/  LDL.LU.64 R10, [R1+0x1eb0] ;  /* 0x001eb000010a7983 */ /* 0x000ea80000300a00 */
[----:B------:R-:W4:Y:S01]  /*63310*/  LDL.LU.64 R6, [R1+0x1ea8] ;  /* 0x001ea80001067983 */ /* 0x000f220000300a00 */
[----:B------:R-:W-:-:S03]  /*63320*/  IMAD.WIDE R20, R2, 0x4, R20 ;  /* 0x0000000402147825 */ /* 0x000fc600078e0214 */
[----:B------:R-:W-:Y:S04]  /*63330*/  STL.64 [R1+0x10c0], R22 ;  /* 0x0010c01601007387 */ /* 0x000fe80000100a00 */
[----:B------:R3:W-:Y:S01]  /*63340*/  LDGSTS.E [R17+-0x37e00], [R26.64], !P2 ;  /* 0xc82000001a117fae */ /* 0x0007e2000d121844 */
[----:B------:R-:W-:-:S03]  /*63350*/  ISETP.GE.U32.AND P2, PT, R19, 0x7ffffd44, PT ;  /* 0x7ffffd441300780c */ /* 0x000fc60003f46070 */
[----:B------:R1:W-:Y:S04]  /*63360*/  STL.64 [R1+0x10b8], R20 ;  /* 0x0010b81401007387 */ /* 0x0003e80000100a00 */
[----:B------:R1:W-:Y:S04]  /*63370*/  LDGSTS.E [R18+-0x37000], [R22.64], !P0 ;  /* 0xc900000016127fae */ /* 0x0003e8000c121844 */
[----:B------:R3:W-:Y:S04]  /*63380*/  LDGSTS.E [R0+-0x36e00], [R20.64], !P0 ;  /* 0xc920000014007fae */ /* 0x0007e8000c121844 */
[----:B-1----:R-:W4:Y:S01]  /*63390*/  LDL.LU.64 R18, [R1+0x1ea0] ;  /* 0x001ea00001127983 */ /* 0x002f220000300a00 */
[----:B------:R-:W-:-:S03]  /*633a0*/  IMAD.WIDE R28, R2, 0x4, R12 ;  /* 0x00000004021c7825 */ /* 0x000fc600078e020c */
[----:B------:R-:W4:Y:S01]  /*633b0*/  LDL.LU.64 R12, [R1+0x1e98] ;  /* 0x001e9800010c7983 */ /* 0x000f220000300a00 */
[----:B---3--:R-:W-:-:S03]  /*633c0*/  IMAD.WIDE R26, R2, 0x4, R4 ;  /* 0x00000004021a7825 */ /* 0x008fc600078e0204 */
[----:B------:R-:W3:Y:S04]  /*633d0*/  LDL.LU.64 R4, [R1+0x1e90] ;  /* 0x001e900001047983 */ /* 0x000ee80000300a00 */
[----:B------:R-:W-:Y:S04]  /*633e0*/  STL.64 [R1+0x1080], R28 ;  /* 0x0010801c01007387 */ /* 0x000fe80000100a00 */
[----:B------:R-:W-:Y:S01]  /*633f0*/  STL.64 [R1+0x1078], R26 ;  /* 0x0010781a01007387 */ /* 0x000fe20000100a00 */
[----:B------:R-:W-:-:S04]  /*63400*/  IMAD.WIDE R20, R2, 0x4, R14 ;  /* 0x0000000402147825 */ /* 0x000fc800078e020e */
[----:B------:R-:W-:Y:S02]  /*63410*/  IMAD.WIDE R14, R2, 0x4, R242 ;  /* 0x00000004020e7825 */ /* 0x000fe400078e02f2 */
[----:B------:R-:W3:Y:S01]  /*63420*/  LDL.LU.64 R242, [R1+0x1e88] ;  /* 0x001e880001f27983 */ /* 0x000ee20000300a00 */
[----:B------:R-:W-:Y:S02]  /*63430*/  IADD3 R17, R252, -0x241, RZ ;  /* 0xfffffdbffc117810 */ /* 0x000fe40007ffe0ff */
[----:B------:R-:W-:Y:S02]  /*63440*/  IADD3 R24, R25, 0x200000, RZ ;  /* 0x0020000019187810 */ /* 0x000fe40007ffe0ff */
[----:B------:R-:W-:Y:S02]  /*63450*/  ISETP.GE.U32.AND P0, PT, R17, 0x7ffffd40, PT ;  /* 0x7ffffd401100780c */ /* 0x000fe40003f06070 */
[C---:B------:R-:W-:Y:S01]  /*63460*/  IADD3 R23, R25.reuse, 0x200000, RZ ;  /* 0x0020000019177810 */ /* 0x040fe20007ffe0ff */
[----:B------:R1:W-:Y:S01]  /*63470*/  LDGSTS.E [R24+-0x36000], [R28.64], !P5 ;  /* 0xca0000001c187fae */ /* 0x0003e2000e921844 */
[----:B------:R-:W-:-:S02]  /*63480*/  IADD3 R17, R25, 0x200000, RZ ;  /* 0x0020000019117810 */ /* 0x000fc40007ffe0ff */
[----:B------:R-:W-:Y:S01]  /*63490*/  IADD3 R22, R252, -0x245, RZ ;  /* 0xfffffdbbfc167810 */ /* 0x000fe20007ffe0ff */
[----:B------:R4:W-:Y:S03]  /*634a0*/  LDGSTS.E [R23+-0x35e00], [R26.64], !P5 ;  /* 0xca2000001a177fae */ /* 0x0009e6000e921844 */
[----:B------:R-:W-:Y:S01]  /*634b0*/  ISETP.GE.U32.AND P5, PT, R22, 0x7ffffd3c, PT ;  /* 0x7ffffd3c1600780c */ /* 0x000fe20003fa6070 */
[----:B------:R-:W-:Y:S04]  /*634c0*/  STL.64 [R1+0x1040], R20 ;  /* 0x0010401401007387 */ /* 0x000fe80000100a00 */
[----:B------:R2:W-:Y:S04]  /*634d0*/  LDGSTS.E [R17+-0x35000], [R20.64], !P3 ;  /* 0xcb00000014117fae */ /* 0x0005e8000d921844 */
[----:B------:R1:W-:Y:S04]  /*634e0*/  STL.64 [R1+0x1038], R14 ;  /* 0x0010380e01007387 */ /* 0x0003e80000100a00 */
[----:B------:R1:W-:Y:S02]  /*634f0*/  LDGSTS.E [R0+-0x34e00], [R14.64], !P3 ;  /* 0xcb2000000e007fae */ /* 0x0003e4000d921844 */
[----:B-1----:R-:W-:-:S02]  /*63500*/  IADD3 R15, R25, 0x200000, RZ ;  /* 0x00200000190f7810 */ /* 0x002fc40007ffe0ff */
[----:B------:R-:W-:Y:S01]  /*63510*/  IADD3 R14, R25, 0x200000, RZ ;  /* 0x00200000190e7810 */ /* 0x000fe20007ffe0ff */
[C---:B--2---:R-:W-:Y:S02]  /*63520*/  IMAD.WIDE R20, R2.reuse, 0x4, R10 ;  /* 0x0000000402147825 */ /* 0x044fe400078e020a */
[----:B------:R-:W2:Y:S02]  /*63530*/  LDL.LU.64 R10, [R1+0x1e80] ;  /* 0x001e8000010a7983 */ /* 0x000ea40000300a00 */
[C---:B----4-:R-:W-:Y:S02]  /*63540*/  IMAD.WIDE R22, R2.reuse, 0x4, R6 ;  /* 0x0000000402167825 */ /* 0x050fe400078e0206 */
[----:B------:R-:W4:Y:S04]  /*63550*/  LDL.LU.64 R6, [R1+0x1e78] ;  /* 0x001e780001067983 */ /* 0x000f280000300a00 */
[----:B------:R1:W-:Y:S04]  /*63560*/  STL.64 [R1+0x1000], R20 ;  /* 0x0010001401007387 */ /* 0x0003e80000100a00 */
[----:B------:R-:W-:Y:S04]  /*63570*/  STL.64 [R1+0xff8], R22 ;  /* 0x000ff81601007387 */ /* 0x000fe80000100a00 */
[----:B------:R1:W-:Y:S04]  /*63580*/  LDGSTS.E [R15+-0x34000], [R20.64], !P4 ;  /* 0xcc000000140f7fae */ /* 0x0003e8000e121844 */
[----:B------:R1:W-:Y:S04]  /*63590*/  LDGSTS.E [R14+-0x33e00], [R22.64], !P4 ;  /* 0xcc200000160e7fae */ /* 0x0003e8000e121844 */
[----:B-1----:R-:W4:Y:S01]  /*635a0*/  LDL.LU.64 R20, [R1+0x1e70] ;  /* 0x001e700001147983 */ /* 0x002f220000300a00 */
[----:B------:R-:W-:-:S05]  /*635b0*/  IMAD.WIDE R18, R2, 0x4, R18 ;  /* 0x0000000402127825 */ /* 0x000fca00078e0212 */
[----:B------:R1:W-:Y:S01]  /*635c0*/  STL.64 [R1+0xfc0], R18 ;  /* 0x000fc01201007387 */ /* 0x0003e20000100a00 */
[----:B------:R-:W-:-:S03]  /*635d0*/  IMAD.WIDE R28, R2, 0x4, R12 ;  /* 0x00000004021c7825 */ /* 0x000fc600078e020c */
[----:B------:R-:W4:Y:S04]  /*635e0*/  LDL.LU.64 R14, [R1+0x1e68] ;  /* 0x001e6800010e7983 */ /* 0x000f280000300a00 */
[----:B------:R1:W-:Y:S04]  /*635f0*/  LDGSTS.E [R0+-0x33000], [R18.64], !P1 ;  /* 0xcd00000012007fae */ /* 0x0003e8000c921844 */
        /* <DEDUP_REMOVED lines=25> */
[----:B------:R-:W4:Y:S04]  /*63790*/  LDL.LU.64 R6, [R1+0x1e40] ;  /* 0x001e400001067983 */ /* 0x000f280000300a00 */
[----:B------:R1:W-:Y:S04]  /*637a0*/  STL.64 [R1+0xf40], R28 ;  /* 0x000f401c01007387 */ /* 0x0003e80000100a00 */
[----:B------:R-:W-:Y:S04]  /*637b0*/  STL.64 [R1+0xf38], R26 ;  /* 0x000f381a01007387 */ /* 0x000fe80000100a00 */
[----:B------:R1:W-:Y:S04]  /*637c0*/  LDGSTS.E [R18+-0x31000], [R28.64], !P2 ;  /* 0xcf0000001c127fae */ /* 0x0003e8000d121844 */
[----:B------:R3:W-:Y:S01]  /*637d0*/  LDGSTS.E [R23+-0x30e00], [R26.64], !P2 ;  /* 0xcf2000001a177fae */ /* 0x0007e2000d121844 */
[----:B------:R-:W-:-:S03]  /*637e0*/  IMAD.WIDE R20, R2, 0x4, R20 ;  /* 0x0000000402147825 */ /* 0x000fc600078e0214 */
[----:B-1----:R-:W4:Y:S04]  /*637f0*/  LDL.LU.64 R18, [R1+0x1e38] ;  /* 0x001e380001127983 */ /* 0x002f280000300a00 */
[----:B------:R-:W-:Y:S04]  /*63800*/  STL.64 [R1+0xf00], R20 ;  /* 0x000f001401007387 */ /* 0x000fe80000100a00 */
[----:B------:R1:W-:Y:S01]  /*63810*/  LDGSTS.E [R17+-0x30000], [R20.64], !P0 ;  /* 0xd000000014117fae */ /* 0x0003e2000c121844 */
[----:B------:R-:W-:-:S05]  /*63820*/  IMAD.WIDE R14, R2, 0x4, R14 ;  /* 0x00000004020e7825 */ /* 0x000fca00078e020e */
[----:B------:R1:W-:Y:S04]  /*63830*/  STL.64 [R1+0xef8], R14 ;  /* 0x000ef80e01007387 */ /* 0x0003e80000100a00 */
[----:B------:R1:W-:Y:S01]  /*63840*/  LDGSTS.E [R0+-0x2fe00], [R14.64], !P0 ;  /* 0xd02000000e007fae */ /* 0x0003e2000c121844 */
[----:B------:R-:W-:-:S03]  /*63850*/  IMAD.WIDE R28, R2, 0x4, R12 ;  /* 0x00000004021c7825 */ /* 0x000fc600078e020c */
[----:B------:R-:W4:Y:S01]  /*63860*/  LDL.LU.64 R12, [R1+0x1e30] ;  /* 0x001e3000010c7983 */ /* 0x000f220000300a00 */
[----:B-1----:R-:W-:Y:S02]  /*63870*/  IADD3 R15, R252, -0x25d, RZ ;  /* 0xfffffda3fc0f7810 */ /* 0x002fe40007ffe0ff */
[----:B------:R-:W-:Y:S02]  /*63880*/  IADD3 R14, R25, 0x200000, RZ ;  /* 0x00200000190e7810 */ /* 0x000fe40007ffe0ff */
        /* <DEDUP_REMOVED lines=22> */
[----:B--2---:R-:W-:-:S04]  /*639f0*/  IMAD.WIDE R26, R2, 0x4, R10 ;  /* 0x00000004021a7825 */ /* 0x004fc800078e020a */
[----:B----4-:R-:W-:Y:S01]  /*63a00*/  IMAD.WIDE R22, R2, 0x4, R6 ;  /* 0x0000000402167825 */ /* 0x010fe200078e0206 */
[----:B------:R3:W-:Y:S04]  /*63a10*/  STL.64 [R1+0xe78], R26 ;  /* 0x000e781a01007387 */ /* 0x0007e80000100a00 */
[----:B------:R-:W2:Y:S04]  /*63a20*/  LDL.LU.64 R10, [R1+0x1e10] ;  /* 0x001e1000010a7983 */ /* 0x000ea80000300a00 */
[----:B------:R-:W4:Y:S04]  /*63a30*/  LDL.LU.64 R6, [R1+0x1e08] ;  /* 0x001e080001067983 */ /* 0x000f280000300a00 */
[----:B------:R-:W-:Y:S04]  /*63a40*/  STL.64 [R1+0xe40], R22 ;  /* 0x000e401601007387 */ /* 0x000fe80000100a00 */
[----:B------:R3:W-:Y:S01]  /*63a50*/  LDGSTS.E [R17+-0x2de00], [R26.64], !P3 ;  /* 0xd22000001a117fae */ /* 0x0007e2000d921844 */
[----:B------:R-:W-:-:S03]  /*63a60*/  ISETP.GE.U32.AND P3, PT, R21, 0x7ffffd1c, PT ;  /* 0x7ffffd1c1500780c */ /* 0x000fc60003f66070 */
[----:B------:R1:W-:Y:S01]  /*63a70*/  LDGSTS.E [R20+-0x2d000], [R22.64], !P4 ;  /* 0xd300000016147fae */ /* 0x0003e2000e121844 */
[----:B------:R-:W-:-:S05]  /*63a80*/  IMAD.WIDE R18, R2, 0x4, R18 ;  /* 0x0000000402127825 */ /* 0x000fca00078e0212 */
[----:B------:R3:W-:Y:S04]  /*63a90*/  STL.64 [R1+0xe38], R18 ;  /* 0x000e381201007387 */ /* 0x0007e80000100a00 */
[----:B-1----:R-:W4:Y:S04]  /*63aa0*/  LDL.LU.64 R20, [R1+0x1e00] ;  /* 0x001e000001147983 */ /* 0x002f280000300a00 */
[----:B------:R1:W-:Y:S01]  /*63ab0*/  LDGSTS.E [R0+-0x2ce00], [R18.64], !P4 ;  /* 0xd320000012007fae */ /* 0x0003e2000e121844 */
[----:B------:R-:W-:-:S03]  /*63ac0*/  IMAD.WIDE R28, R2, 0x4, R12 ;  /* 0x00000004021c7825 */ /* 0x000fc600078e020c */
[----:B------:R-:W4:Y:S01]  /*63ad0*/  LDL.LU.64 R12, [R1+0x1df8] ;  /* 0x001df800010c7983 */ /* 0x000f220000300a00 */
[----:B---3--:R-:W-:-:S03]  /*63ae0*/  IMAD.WIDE R26, R2, 0x4, R4 ;  /* 0x00000004021a7825 */ /* 0x008fc600078e0204 */
[----:B------:R-:W3:Y:S04]  /*63af0*/  LDL.LU.64 R4, [R1+0x1df0] ;  /* 0x001df00001047983 */ /* 0x000ee80000300a00 */
[----:B------:R-:W-:Y:S04]  /*63b00*/  STL.64 [R1+0xe00], R28 ;  /* 0x000e001c01007387 */ /* 0x000fe80000100a00 */
[----:B------:R-:W-:Y:S01]  /*63b10*/  STL.64 [R1+0xdf8], R26 ;  /* 0x000df81a01007387 */ /* 0x000fe20000100a00 */
[----:B-1----:R-:W-:-:S04]  /*63b20*/  IMAD.WIDE R18, R2, 0x4, R14 ;  /* 0x0000000402127825 */ /* 0x002fc800078e020e */
        /* <DEDUP_REMOVED lines=27> */
[----:B------:R1:W-:Y:S04]  /*63ce0*/  STL.64 [R1+0x1b78], R20 ;  /* 0x001b781401007387 */ /* 0x0003e80000100a00 */
[----:B------:R-:W4:Y:S04]  /*63cf0*/  LDL.LU.64 R14, [R1+0x1db0] ;  /* 0x001db000010e7983 */ /* 0x000f280000300a00 */
[----:B------:R1:W-:Y:S01]  /*63d00*/  LDGSTS.E [R0+-0x29000], [R20.64], !P0 ;  /* 0xd700000014007fae */ /* 0x0003e2000c121844 */
[----:B------:R-:W-:-:S05]  /*63d10*/  IMAD.WIDE R28, R2, 0x4, R12 ;  /* 0x00000004021c7825 */ /* 0x000fca00078e020c */
        /* <DEDUP_REMOVED lines=31> */
[----:B-1----:R-:W4:Y:S01]  /*63f10*/  LDL.LU.64 R20, [R1+0x1d58] ;  /* 0x001d580001147983 */ /* 0x002f220000300a00 */
[----:B------:R-:W-:-:S03]  /*63f20*/  IMAD.WIDE R14, R2, 0x4, R14 ;  /* 0x00000004020e7825 */ /* 0x000fc600078e020e */
[----:B------:R-:W-:Y:S04]  /*63f30*/  STL.64 [R1+0x1d40], R18 ;  /* 0x001d401201007387 */ /* 0x000fe80000100a00 */
[----:B------:R1:W-:Y:S04]  /*63f40*/  LDGSTS.E [R17+-0x26000], [R18.64], !P4 ;  /* 0xda00000012117fae */ /* 0x0003e8000e121844 */
        /* <DEDUP_REMOVED lines=26> */
[----:B-1----:R-:W-:Y:S01]  /*640f0*/  IADD3 R19, R252, -0x20e, RZ ;  /* 0xfffffdf2fc137810 */ /* 0x002fe20007ffe0ff */
[----:B--2---:R-:W-:Y:S01]  /*64100*/  IMAD.WIDE R26, R2, 0x4, R10 ;  /* 0x00000004021a7825 */ /* 0x004fe200078e020a */
[----:B------:R-:W-:-:S03]  /*64110*/  IADD3 R18, R25, 0x200000, RZ ;  /* 0x0020000019127810 */ /* 0x000fc60007ffe0ff */
        /* <DEDUP_REMOVED lines=34> */
[----:B-1----:R-:W-:Y:S01]  /*64340*/  IADD3 R15, R16, 0x200000, RZ ;  /* 0x00200000100f7810 */ /* 0x002fe20007ffe0ff */
[----:B--2---:R-:W-:Y:S01]  /*64350*/  IMAD.WIDE R20, R2, 0x4, R10 ;  /* 0x0000000402147825 */ /* 0x004fe200078e020a */
[----:B------:R-:W-:Y:S01]  /*64360*/  IADD3 R14, R16, 0x200000, RZ ;  /* 0x00200000100e7810 */ /* 0x000fe20007ffe0ff */
[----:B------:R-:W2:Y:S02]  /*64370*/  LDL.LU.64 R10, [R1+0x1cc8] ;  /* 0x001cc800010a7983 */ /* 0x000ea40000300a00 */
[----:B----4-:R-:W-:Y:S01]  /*64380*/  IMAD.WIDE R22, R2, 0x4, R6 ;  /* 0x0000000402167825 */ /* 0x010fe200078e0206 */
[----:B------:R-:W-:Y:S01]  /*64390*/  IADD3 R0, R16, 0x200000, RZ ;  /* 0x0020000010007810 */ /* 0x000fe20007ffe0ff */
        /* <DEDUP_REMOVED lines=20> */
[C---:B------:R-:W-:Y:S02]  /*644e0*/  IADD3 R22, R16.reuse, 0x200000, RZ ;  /* 0x0020000010167810 */ /* 0x040fe40007ffe0ff */
[----:B------:R-:W-:Y:S02]  /*644f0*/  ISETP.GE.U32.AND P3, PT, R17, 0x7ffffd63, PT ;  /* 0x7ffffd631100780c */ /* 0x000fe40003f66070 */
[----:B------:R-:W-:-:S02]  /*64500*/  IADD3 R17, R16, 0x200000, RZ ;  /* 0x0020000010117810 */ /* 0x000fc40007ffe0ff */
[----:B------:R-:W-:-:S03]  /*64510*/  IADD3 R23, R252, -0x222, RZ ;  /* 0xfffffddefc177810 */ /* 0x000fc60007ffe0ff */
[----:B------:R1:W-:Y:S04]  /*64520*/  LDGSTS.E [R17+-0x3ea00], [R28.64], !P4 ;  /* 0xc16000001c117fae */ /* 0x0003e8000e121844 */
[----:B------:R4:W-:Y:S01]  /*64530*/  LDGSTS.E [R22+-0x3dc00], [R26.64], !P1 ;  /* 0xc24000001a167fae */ /* 0x0009e2000c921844 */
[----:B------:R-:W-:-:S03]  /*64540*/  ISETP.GE.U32.AND P4, PT, R23, 0x7ffffd5f, PT ;  /* 0x7ffffd5f1700780c */ /* 0x000fc60003f86070 */
[----:B------:R2:W-:Y:S01]  /*64550*/  LDGSTS.E [R0+-0x3da00], [R18.64], !P1 ;  /* 0xc260000012007fae */ /* 0x0005e2000c921844 */
[----:B-1----:R-:W-:Y:S02]  /*64560*/  IADD3 R17, R252, -0x226, RZ ;  /* 0xfffffddafc117810 */ /* 0x002fe40007ffe0ff */
[C---:B------:R-:W-:Y:S02]  /*64570*/  IADD3 R23, R16.reuse, 0x200000, RZ ;  /* 0x0020000010177810 */ /* 0x040fe40007ffe0ff */
[----:B------:R-:W-:Y:S02]  /*64580*/  ISETP.GE.U32.AND P1, PT, R17, 0x7ffffd5b, PT ;  /* 0x7ffffd5b1100780c */ /* 0x000fe40003f26070 */
[----:B--2---:R-:W-:Y:S01]  /*64590*/  IADD3 R18, R16, 0x200000, RZ ;  /* 0x0020000010127810 */ /* 0x004fe20007ffe0ff */
[C---:B------:R-:W-:Y:S02]  /*645a0*/  IMAD.WIDE R28, R2.reuse, 0x4, R10 ;  /* 0x00000004021c7825 */ /* 0x040fe400078e020a */
        /* <DEDUP_REMOVED lines=24> */
[----:B------:R2:W-:Y:S04]  /*64730*/  STL.64 [R1+0x11a8], R26 ;  /* 0x0011a81a01007387 */ /* 0x0005e80000100a00 */
        /* <DEDUP_REMOVED lines=12> */
[----:B------:R-:W-:Y:S01]  /*64800*/  IADD3 R17, R16, 0x200000, RZ ;  /* 0x0020000010117810 */ /* 0x000fe20007ffe0ff */
[----:B------:R1:W-:Y:S01]  /*64810*/  LDGSTS.E [R0+-0x39c00], [R20.64], !P5 ;  /* 0xc640000014007fae */ /* 0x0003e2000e921844 */
[----:B--2---:R-:W-:Y:S01]  /*64820*/  IMAD.WIDE R26, R2, 0x4, R10 ;  /* 0x00000004021a7825 */ /* 0x004fe200078e020a */
[----:B-1----:R-:W-:-:S03]  /*64830*/  IADD3 R21, R252, -0x236, RZ ;  /* 0xfffffdcafc157810 */ /* 0x002fc60007ffe0ff */
[----:B----4-:R-:W-:Y:S01]  /*64840*/  IMAD.WIDE R22, R2, 0x4, R6 ;  /* 0x0000000402167825 */ /* 0x010fe200078e0206 */
[----:B------:R-:W-:Y:S01]  /*64850*/  IADD3 R20, R16, 0x200000, RZ ;  /* 0x0020000010147810 */ /* 0x000fe20007ffe0ff */
        /* <DEDUP_REMOVED lines=21> */
[C---:B------:R-:W-:Y:S02]  /*649b0*/  IADD3 R24, R16.reuse, 0x200000, RZ ;  /* 0x0020000010187810 */ /* 0x040fe40007ffe0ff */
[----:B------:R-:W-:Y:S02]  /*649c0*/  ISETP.GE.U32.AND P3, PT, R17, 0x7ffffd47, PT ;  /* 0x7ffffd471100780c */ /* 0x000fe40003f66070 */
[C---:B------:R-:W-:Y:S01]  /*649d0*/  IADD3 R23, R16.reuse, 0x200000, RZ ;  /* 0x0020000010177810 */ /* 0x040fe20007ffe0ff */
[----:B------:R1:W-:Y:S01]  /*649e0*/  LDGSTS.E [R24+-0x37c00], [R28.64], !P4 ;  /* 0xc84000001c187fae */ /* 0x0003e2000e121844 */
[----:B------:R-:W-:-:S02]  /*649f0*/  IADD3 R17, R16, 0x200000, RZ ;  /* 0x0020000010117810 */ /* 0x000fc40007ffe0ff */
[----:B------:R-:W-:Y:S01]  /*64a00*/  IADD3 R22, R252, -0x23e, RZ ;  /* 0xfffffdc2fc167810 */ /* 0x000fe20007ffe0ff */
[----:B------:R4:W-:Y:S03]  /*64a10*/  LDGSTS.E [R23+-0x37a00], [R26.64], !P4 ;  /* 0xc86000001a177fae */ /* 0x0009e6000e121844 */
[----:B------:R-:W-:Y:S01]  /*64a20*/  ISETP.GE.U32.AND P4, PT, R22, 0x7ffffd43, PT ;  /* 0x7ffffd431600780c */ /* 0x000fe20003f86070 */
[----:B------:R2:W-:Y:S04]  /*64a30*/  STL.64 [R1+0x10b0], R18 ;  /* 0x0010b01201007387 */ /* 0x0005e80000100a00 */
[----:B------:R2:W-:Y:S04]  /*64a40*/  LDGSTS.E [R17+-0x36c00], [R18.64], !P1 ;  /* 0xc940000012117fae */ /* 0x0005e8000c921844 */
[----:B------:R1:W-:Y:S04]  /*64a50*/  STL.64 [R1+0x10a8], R14 ;  /* 0x0010a80e01007387 */ /* 0x0003e80000100a00 */
[----:B------:R1:W-:Y:S01]  /*64a60*/  LDGSTS.E [R0+-0x36a00], [R14.64], !P1 ;  /* 0xc96000000e007fae */ /* 0x0003e2000c921844 */
[----:B--2---:R-:W-:-:S03]  /*64a70*/  IMAD.WIDE R18, R2, 0x4, R10 ;  /* 0x0000000402127825 */ /* 0x004fc600078e020a */
[----:B------:R-:W2:Y:S01]  /*64a80*/  LDL.LU.64 R10, [R1+0x1c28] ;  /* 0x001c2800010a7983 */ /* 0x000ea20000300a00 */
[----:B----4-:R-:W-:Y:S01]  /*64a90*/  IMAD.WIDE R22, R2, 0x4, R6 ;  /* 0x0000000402167825 */ /* 0x010fe200078e0206 */
[C---:B-1----:R-:W-:Y:S02]  /*64aa0*/  IADD3 R15, R16.reuse, 0x200000, RZ ;  /* 0x00200000100f7810 */ /* 0x042fe40007ffe0ff */
[----:B------:R-:W4:Y:S01]  /*64ab0*/  LDL.LU.64 R6, [R1+0x1c20] ;  /* 0x001c200001067983 */ /* 0x000f220000300a00 */
[----:B------:R-:W-:-:S03]  /*64ac0*/  IADD3 R14, R16, 0x200000, RZ ;  /* 0x00200000100e7810 */ /* 0x000fc60007ffe0ff */
[----:B------:R1:W-:Y:S04]  /*64ad0*/  STL.64 [R1+0x1070], R18 ;  /* 0x0010701201007387 */ /* 0x0003e80000100a00 */
        /* <DEDUP_REMOVED lines=8> */
[----:B------:R-:W-:-:S05]  /*64b60*/  IMAD.WIDE R28, R2, 0x4, R12 ;  /* 0x00000004021c7825 */ /* 0x000fca00078e020c */
[----:B------:R2:W-:Y:S04]  /*64b70*/  STL.64 [R1+0x1028], R28 ;  /* 0x0010281c01007387 */ /* 0x0005e80000100a00 */
        /* <DEDUP_REMOVED lines=16> */
[----:B-1----:R-:W-:Y:S01]  /*64c80*/  IADD3 R17, R252, -0x24e, RZ ;  /* 0xfffffdb2fc117810 */ /* 0x002fe20007ffe0ff */
[----:B--2---:R-:W-:-:S03]  /*64c90*/  IMAD.WIDE R28, R2, 0x4, R10 ;  /* 0x00000004021c7825 */ /* 0x004fc600078e020a */
[----:B------:R-:W-:Y:S01]  /*64ca0*/  ISETP.GE.U32.AND P0, PT, R17, 0x7ffffd33, PT ;  /* 0x7ffffd331100780c */ /* 0x000fe20003f06070 */
[----:B------:R-:W2:Y:S01]  /*64cb0*/  LDL.LU.64 R10, [R1+0x1bf0] ;  /* 0x001bf000010a7983 */ /* 0x000ea20000300a00 */
[----:B----4-:R-:W-:Y:S01]  /*64cc0*/  IADD3 R20, R16, 0x200000, RZ ;  /* 0x0020000010147810 */ /* 0x010fe20007ffe0ff */
[----:B------:R-:W-:Y:S01]  /*64cd0*/  IMAD.WIDE R26, R2, 0x4, R6 ;  /* 0x00000004021a7825 */ /* 0x000fe200078e0206 */
[C---:B------:R-:W-:Y:S01]  /*64ce0*/  IADD3 R23, R16.reuse, 0x200000, RZ ;  /* 0x0020000010177810 */ /* 0x040fe20007ffe0ff */
[----:B------:R-:W4:Y:S01]  /*64cf0*/  LDL.LU.64 R6, [R1+0x1be8] ;  /* 0x001be80001067983 */ /* 0x000f220000300a00 */
[----:B------:R-:W-:-:S03]  /*64d00*/  IADD3 R17, R16, 0x200000, RZ ;  /* 0x0020000010117810 */ /* 0x000fc60007ffe0ff */
        /* <DEDUP_REMOVED lines=35> */
[----:B--2---:R-:W-:-:S04]  /*64f40*/  IMAD.WIDE R26, R2, 0x4, R10 ;  /* 0x00000004021a7825 */ /* 0x004fc800078e020a */
[----:B----4-:R-:W-:Y:S01]  /*64f50*/  IMAD.WIDE R22, R2, 0x4, R6 ;  /* 0x0000000402167825 */ /* 0x010fe200078e0206 */
[----:B-1----:R-:W-:Y:S01]  /*64f60*/  IADD3 R19, R252, -0x25e, RZ ;  /* 0xfffffda2fc137810 */ /* 0x002fe20007ffe0ff */
[----:B------:R3:W-:Y:S01]  /*64f70*/  STL.64 [R1+0xee8], R26 ;  /* 0x000ee81a01007387 */ /* 0x0007e20000100a00 */
[----:B------:R-:W-:-:S03]  /*64f80*/  IADD3 R18, R16, 0x200000, RZ ;  /* 0x0020000010127810 */ /* 0x000fc60007ffe0ff */
[----:B------:R-:W2:Y:S04]  /*64f90*/  LDL.LU.64 R10, [R1+0x1bb8] ;  /* 0x001bb800010a7983 */ /* 0x000ea80000300a00 */
[----:B------:R-:W4:Y:S04]  /*64fa0*/  LDL.LU.64 R6, [R1+0x1bb0] ;  /* 0x001bb00001067983 */ /* 0x000f280000300a00 */
[----:B------:R-:W-:Y:S04]  /*64fb0*/  STL.64 [R1+0xeb0], R22 ;  /* 0x000eb01601007387 */ /* 0x000fe80000100a00 */
[----:B------:R3:W-:Y:S01]  /*64fc0*/  LDGSTS.E [R17+-0x2fa00], [R26.64], !P1 ;  /* 0xd06000001a117fae */ /* 0x0007e2000c921844 */
[----:B------:R-:W-:Y:S01]  /*64fd0*/  IMAD.WIDE R20, R2, 0x4, R20 ;  /* 0x0000000402147825 */ /* 0x000fe200078e0214 */
[----:B------:R-:W-:-:S02]  /*64fe0*/  ISETP.GE.U32.AND P1, PT, R19, 0x7ffffd23, PT ;  /* 0x7ffffd231300780c */ /* 0x000fc40003f26070 */
[----:B------:R1:W-:Y:S04]  /*64ff0*/  LDGSTS.E [R18+-0x2ec00], [R22.64], !P6 ;  /* 0xd140000016127fae */ /* 0x0003e8000f121844 */
        /* <DEDUP_REMOVED lines=39> */
[----:B------:R-:W-:-:S03]  /*65270*/  IMAD.WIDE R28, R2, 0x4, R12 ;  /* 0x00000004021c7825 */ /* 0x000fc600078e020c */
[----:B------:R1:W-:Y:S04]  /*65280*/  LDGSTS.E [R0+-0x2ac00], [R18.64], !P3 ;  /* 0xd540000012007fae */ /* 0x0003e8000d921844 */
        /* <DEDUP_REMOVED lines=35> */
[----:B------:R1:W-:Y:S01]  /*654c0*/  STL.64 [R1+0x1b30], R14 ;  /* 0x001b300e01007387 */ /* 0x0003e20000100a00 */
[----:B------:R-:W-:-:S03]  /*654d0*/  IMAD.WIDE R28, R2, 0x4, R12 ;  /* 0x00000004021c7825 */ /* 0x000fc600078e020c */
[----:B------:R1:W-:Y:S04]  /*654e0*/  LDGSTS.E [R0+-0x27a00], [R14.64], !P6 ;  /* 0xd86000000e007fae */ /* 0x0003e8000f121844 */
        /* <DEDUP_REMOVED lines=72> */
[----:B------:R1:W-:Y:S01]  /*65970*/  STL.64 [R1+0x1c18], R20 ;  /* 0x001c181401007387 */ /* 0x0003e20000100a00 */
[----:B------:R-:W-:-:S03]  /*65980*/  IMAD.WIDE R28, R2, 0x4, R12 ;  /* 0x00000004021c7825 */ /* 0x000fc600078e020c */
[----:B------:R-:W4:Y:S04]  /*65990*/  LDL.LU.64 R14, [R1+0x1a50] ;  /* 0x001a5000010e7983 */ /* 0x000f280000300a00 */
        /* <DEDUP_REMOVED lines=13> */
[----:B------:R-:W-:Y:S02]  /*65a70*/  IADD3 R0, R8, 0x200000, RZ ;  /* 0x0020000008007810 */ /* 0x000fe40007ffe0ff */
[----:B------:R-:W-:Y:S01]  /*65a80*/  IADD3 R23, R252, -0x21b, RZ ;  /* 0xfffffde5fc177810 */ /* 0x000fe20007ffe0ff */
        /* <DEDUP_REMOVED lines=104> */
[----:B------:R-:W4:Y:S04]  /*66110*/  LDL.LU.64 R4, [R1+0x19a0] ;  /* 0x0019a00001047983 */ /* 0x000f280000300a00 */
        /* <DEDUP_REMOVED lines=20> */
[----:B------:R-:W2:Y:S01]  /*66260*/  LDL.LU.64 R6, [R1+0x1988] ;  /* 0x0019880001067983 */ /* 0x000ea20000300a00 */
[----:B------:R-:W-:-:S03]  /*66270*/  IADD3 R17, R8, 0x200000, RZ ;  /* 0x0020000008117810 */ /* 0x000fc60007ffe0ff */
[----:B------:R1:W-:Y:S04]  /*66280*/  STL.64 [R1+0x1020], R28 ;  /* 0x0010201c01007387 */ /* 0x0003e80000100a00 */
[----:B------:R-:W-:Y:S04]  /*66290*/  STL.64 [R1+0x1018], R26 ;  /* 0x0010181a01007387 */ /* 0x000fe80000100a00 */
[----:B------:R1:W-:Y:S04]  /*662a0*/  LDGSTS.E [R18+-0x34800], [R28.64], !P4 ;  /* 0xcb8000001c127fae */ /* 0x0003e8000e121844 */
[----:B------:R1:W-:Y:S01]  /*662b0*/  LDGSTS.E [R23+-0x34600], [R26.64], !P4 ;  /* 0xcba000001a177fae */ /* 0x0003e2000e121844 */
[----:B------:R-:W-:-:S03]  /*662c0*/  IMAD.WIDE R20, R2, 0x4, R20 ;  /* 0x0000000402147825 */ /* 0x000fc600078e0214 */
[----:B-1----:R-:W2:Y:S01]  /*662d0*/  LDL.LU.64 R18, [R1+0x1980] ;  /* 0x0019800001127983 */ /* 0x002ea20000300a00 */
[----:B------:R-:W-:-:S03]  /*662e0*/  IMAD.WIDE R14, R2, 0x4, R14 ;  /* 0x00000004020e7825 */ /* 0x000fc600078e020e */
[----:B------:R-:W-:Y:S04]  /*662f0*/  STL.64 [R1+0xfe0], R20 ;  /* 0x000fe01401007387 */ /* 0x000fe80000100a00 */
[----:B------:R3:W-:Y:S04]  /*66300*/  LDGSTS.E [R17+-0x33800], [R20.64], !P1 ;  /* 0xcc80000014117fae */ /* 0x0007e8000c921844 */
[----:B------:R1:W-:Y:S01]  /*66310*/  STL.64 [R1+0xfd8], R14 ;  /* 0x000fd80e01007387 */ /* 0x0003e20000100a00 */
[----:B------:R-:W-:-:S03]  /*66320*/  IMAD.WIDE R28, R2, 0x4, R12 ;  /* 0x00000004021c7825 */ /* 0x000fc600078e020c */
[----:B------:R1:W-:Y:S04]  /*66330*/  LDGSTS.E [R0+-0x33600], [R14.64], !P1 ;  /* 0xcca000000e007fae */ /* 0x0003e8000c921844 */
[----:B------:R-:W2:Y:S01]  /*66340*/  LDL.LU.64 R12, [R1+0x1978] ;  /* 0x00197800010c7983 */ /* 0x000ea20000300a00 */
[----:B-1----:R-:W-:Y:S02]  /*66350*/  IADD3 R15, R252, -0x24f, RZ ;  /* 0xfffffdb1fc0f7810 */ /* 0x002fe40007ffe0ff */
[----:B------:R-:W-:Y:S02]  /*66360*/  IADD3 R14, R8, 0x200000, RZ ;  /* 0x00200000080e7810 */ /* 0x000fe40007ffe0ff */
[----:B------:R-:W-:-:S03]  /*66370*/  ISETP.GE.U32.AND P1, PT, R15, 0x7ffffd32, PT ;  /* 0x7ffffd320f00780c */ /* 0x000fc60003f26070 */
[----:B------:R1:W-:Y:S01]  /*66380*/  LDGSTS.E [R14+-0x32800], [R28.64], !P6 ;  /* 0xcd8000001c0e7fae */ /* 0x0003e2000f121844 */
[----:B------:R-:W-:-:S03]  /*66390*/  IMAD.WIDE R26, R2, 0x4, R4 ;  /* 0x00000004021a7825 */ /* 0x000fc600078e0204 */
[----:B------:R-:W4:Y:S04]  /*663a0*/  LDL.LU.64 R4, [R1+0x1970] ;  /* 0x0019700001047983 */ /* 0x000f280000300a00 */
[----:B------:R-:W-:Y:S04]  /*663b0*/  STL.64 [R1+0xfa0], R28 ;  /* 0x000fa01c01007387 */ /* 0x000fe80000100a00 */
[----:B------:R2:W-:Y:S04]  /*663c0*/  STL.64 [R1+0xf98], R26 ;  /* 0x000f981a01007387 */ /* 0x0005e80000100a00 */
[----:B-1----:R-:W4:Y:S01]  /*663d0*/  LDL.LU.64 R14, [R1+0x1968] ;  /* 0x00196800010e7983 */ /* 0x002f220000300a00 */
[----:B---3--:R-:W-:-:S05]  /*663e0*/  IMAD.WIDE R20, R2, 0x4, R242 ;  /* 0x0000000402147825 */ /* 0x008fca00078e02f2 */
        /* <DEDUP_REMOVED lines=13> */
[----:B------:R-:W-:Y:S01]  /*664c0*/  IMAD.WIDE R22, R2, 0x4, R6 ;  /* 0x0000000402167825 */ /* 0x000fe200078e0206 */
[----:B-1----:R-:W-:Y:S01]  /*664d0*/  IADD3 R21, R252, -0x257, RZ ;  /* 0xfffffda9fc157810 */ /* 0x002fe20007ffe0ff */
[----:B------:R4:W-:Y:S01]  /*664e0*/  STL.64 [R1+0xf58], R26 ;  /* 0x000f581a01007387 */ /* 0x0009e20000100a00 */
[----:B------:R-:W-:-:S03]  /*664f0*/  IADD3 R20, R8, 0x200000, RZ ;  /* 0x0020000008147810 */ /* 0x000fc60007ffe0ff */
[----:B------:R-:W2:Y:S04]  /*66500*/  LDL.LU.64 R10, [R1+0x1958] ;  /* 0x00195800010a7983 */ /* 0x000ea80000300a00 */
[----:B------:R-:W2:Y:S04]  /*66510*/  LDL.LU.64 R6, [R1+0x1950] ;  /* 0x0019500001067983 */ /* 0x000ea80000300a00 */
[----:B------:R-:W-:Y:S04]  /*66520*/  STL.64 [R1+0xf20], R22 ;  /* 0x000f201601007387 */ /* 0x000fe80000100a00 */
[----:B------:R4:W-:Y:S01]  /*66530*/  LDGSTS.E [R17+-0x31600], [R26.64], !P2 ;  /* 0xcea000001a117fae */ /* 0x0009e2000d121844 */
[----:B------:R-:W-:Y:S01]  /*66540*/  IMAD.WIDE R18, R2, 0x4, R18 ;  /* 0x0000000402127825 */ /* 0x000fe200078e0212 */
[----:B------:R-:W-:-:S02]  /*66550*/  ISETP.GE.U32.AND P2, PT, R21, 0x7ffffd2a, PT ;  /* 0x7ffffd2a1500780c */ /* 0x000fc40003f46070 */
[----:B------:R1:W-:Y:S04]  /*66560*/  LDGSTS.E [R20+-0x30800], [R22.64], !P0 ;  /* 0xcf80000016147fae */ /* 0x0003e8000c121844 */
[----:B------:R4:W-:Y:S04]  /*66570*/  STL.64 [R1+0xf18], R18 ;  /* 0x000f181201007387 */ /* 0x0009e80000100a00 */
[----:B------:R4:W-:Y:S04]  /*66580*/  LDGSTS.E [R0+-0x30600], [R18.64], !P0 ;  /* 0xcfa0000012007fae */ /* 0x0009e8000c121844 */
[----:B-1----:R-:W2:Y:S01]  /*66590*/  LDL.LU.64 R20, [R1+0x1948] ;  /* 0x0019480001147983 */ /* 0x002ea20000300a00 */
[----:B------:R-:W-:-:S03]  /*665a0*/  IMAD.WIDE R28, R2, 0x4, R12 ;  /* 0x00000004021c7825 */ /* 0x000fc600078e020c */
[----:B------:R-:W2:Y:S01]  /*665b0*/  LDL.LU.64 R12, [R1+0x1940] ;  /* 0x00194000010c7983 */ /* 0x000ea20000300a00 */
[----:B----4-:R-:W-:-:S03]  /*665c0*/  IMAD.WIDE R26, R2, 0x4, R4 ;  /* 0x00000004021a7825 */ /* 0x010fc600078e0204 */
[----:B------:R-:W4:Y:S04]  /*665d0*/  LDL.LU.64 R4, [R1+0x1938] ;  /* 0x0019380001047983 */ /* 0x000f280000300a00 */
[----:B------:R-:W-:Y:S04]  /*665e0*/  STL.64 [R1+0xee0], R28 ;  /* 0x000ee01c01007387 */ /* 0x000fe80000100a00 */
[----:B------:R-:W-:Y:S01]  /*665f0*/  STL.64 [R1+0xed8], R26 ;  /* 0x000ed81a01007387 */ /* 0x000fe20000100a00 */
[----:B------:R-:W-:-:S04]  /*66600*/  IMAD.WIDE R18, R2, 0x4, R14 ;  /* 0x0000000402127825 */ /* 0x000fc800078e020e */
[----:B---3--:R-:W-:Y:S02]  /*66610*/  IMAD.WIDE R14, R2, 0x4, R242 ;  /* 0x00000004020e7825 */ /* 0x008fe400078e02f2 */
        /* <DEDUP_REMOVED lines=13> */
[----:B------:R2:W-:Y:S02]  /*666f0*/  LDGSTS.E [R0+-0x2e600], [R14.64], !P3 ;  /* 0xd1a000000e007fae */ /* 0x0005e4000d921844 */
[----:B--2---:R-:W-:-:S02]  /*66700*/  IMAD.WIDE R18, R2, 0x4, R10 ;  /* 0x0000000402127825 */ /* 0x004fc400078e020a */
[----:B------:R-:W2:Y:S02]  /*66710*/  LDL.LU.64 R10, [R1+0x1928] ;  /* 0x00192800010a7983 */ /* 0x000ea40000300a00 */
[----:B-1----:R-:W-:Y:S01]  /*66720*/  IMAD.WIDE R22, R2, 0x4, R6 ;  /* 0x0000000402167825 */ /* 0x002fe200078e0206 */
        /* <DEDUP_REMOVED lines=8> */
[----:B-1----:R-:W2:Y:S04]  /*667b0*/  LDL.LU.64 R18, [R1+0x1918] ;  /* 0x0019180001127983 */ /* 0x002ea80000300a00 */
[----:B------:R3:W-:Y:S01]  /*667c0*/  STL.64 [R1+0xe20], R20 ;  /* 0x000e201401007387 */ /* 0x0007e20000100a00 */
[----:B------:R-:W-:-:S03]  /*667d0*/  IMAD.WIDE R28, R2, 0x4, R12 ;  /* 0x00000004021c7825 */ /* 0x000fc600078e020c */
[----:B------:R-:W2:Y:S04]  /*667e0*/  LDL.LU.64 R14, [R1+0x1910] ;  /* 0x00191000010e7983 */ /* 0x000ea80000300a00 */
[----:B------:R3:W-:Y:S04]  /*667f0*/  LDGSTS.E [R0+-0x2c800], [R20.64], !P1 ;  /* 0xd380000014007fae */ /* 0x0007e8000c921844 */
[----:B------:R2:W-:Y:S04]  /*66800*/  STL.64 [R1+0xe18], R28 ;  /* 0x000e181c01007387 */ /* 0x0005e80000100a00 */
[----:B------:R-:W2:Y:S01]  /*66810*/  LDL.LU.64 R12, [R1+0x1908] ;  /* 0x00190800010c7983 */ /* 0x000ea20000300a00 */
[----:B----4-:R-:W-:-:S03]  /*66820*/  IMAD.WIDE R26, R2, 0x4, R4 ;  /* 0x00000004021a7825 */ /* 0x010fc600078e0204 */
[----:B------:R-:W4:Y:S04]  /*66830*/  LDL.LU.64 R4, [R1+0x1900] ;  /* 0x0019000001047983 */ /* 0x000f280000300a00 */
[----:B------:R-:W-:Y:S01]  /*66840*/  STL.64 [R1+0xdf0], R26 ;  /* 0x000df01a01007387 */ /* 0x000fe20000100a00 */
[----:B---3--:R-:W-:-:S05]  /*66850*/  IMAD.WIDE R20, R2, 0x4, R242 ;  /* 0x0000000402147825 */ /* 0x008fca00078e02f2 */
        /* <DEDUP_REMOVED lines=12> */
[----:B--2---:R-:W-:Y:S02]  /*66920*/  IMAD.WIDE R28, R2, 0x4, R10 ;  /* 0x00000004021c7825 */ /* 0x004fe400078e020a */
[----:B------:R-:W2:Y:S01]  /*66930*/  LDL.LU.64 R10, [R1+0x18f0] ;  /* 0x0018f000010a7983 */ /* 0x000ea20000300a00 */
[----:B------:R-:W-:Y:S01]  /*66940*/  IADD3 R20, R8, 0x200000, RZ ;  /* 0x0020000008147810 */ /* 0x000fe20007ffe0ff */
[----:B------:R-:W-:Y:S01]  /*66950*/  IMAD.WIDE R26, R2, 0x4, R6 ;  /* 0x00000004021a7825 */ /* 0x000fe200078e0206 */
[----:B------:R-:W-:Y:S01]  /*66960*/  ISETP.GE.U32.AND P6, PT, R17, 0x7ffffd12, PT ;  /* 0x7ffffd121100780c */ /* 0x000fe20003fc6070 */
[----:B------:R-:W2:Y:S01]  /*66970*/  LDL.LU.64 R6, [R1+0x18e8] ;  /* 0x0018e80001067983 */ /* 0x000ea20000300a00 */
[C---:B------:R-:W-:Y:S02]  /*66980*/  IADD3 R23, R8.reuse, 0x200000, RZ ;  /* 0x0020000008177810 */ /* 0x040fe40007ffe0ff */
[----:B------:R-:W-:Y:S01]  /*66990*/  IADD3 R17, R8, 0x200000, RZ ;  /* 0x0020000008117810 */ /* 0x000fe20007ffe0ff */
        /* <DEDUP_REMOVED lines=17> */
[----:B----4-:R-:W-:-:S03]  /*66ab0*/  IMAD.WIDE R26, R2, 0x4, R4 ;  /* 0x00000004021a7825 */ /* 0x010fc600078e0204 */
        /* <DEDUP_REMOVED lines=19> */
[----:B------:R4:W-:Y:S01]  /*66bf0*/  STL.64 [R1+0x1910], R26 ;  /* 0x0019101a01007387 */ /* 0x0009e20000100a00 */
[----:B-1----:R-:W-:Y:S02]  /*66c00*/  IADD3 R19, R252, -0x27f, RZ ;  /* 0xfffffd81fc137810 */ /* 0x002fe40007ffe0ff */
[----:B------:R-:W-:Y:S01]  /*66c10*/  IADD3 R18, R8, 0x200000, RZ ;  /* 0x0020000008127810 */ /* 0x000fe20007ffe0ff */
        /* <DEDUP_REMOVED lines=26> */
[----:B------:R1:W-:Y:S04]  /*66dc0*/  LDGSTS.E [R23+-0x25600], [R26.64], !P1 ;  /* 0xdaa000001a177fae */ /* 0x0003e8000c921844 */
[----:B------:R2:W-:Y:S01]  /*66dd0*/  STL.64 [R1+0x19b8], R20 ;  /* 0x0019b81401007387 */ /* 0x0005e20000100a00 */
[----:B------:R-:W-:-:S03]  /*66de0*/  ISETP.GE.U32.AND P1, PT, R22, 0x7ffffd79, PT ;  /* 0x7ffffd791600780c */ /* 0x000fc60003f26070 */
[----:B------:R2:W-:Y:S04]  /*66df0*/  LDGSTS.E [R17+-0x24800], [R20.64], !P6 ;  /* 0xdb80000014117fae */ /* 0x0005e8000f121844 */
[----:B------:R1:W-:Y:S04]  /*66e00*/  STL.64 [R1+0x19c0], R14 ;  /* 0x0019c00e01007387 */ /* 0x0003e80000100a00 */
[----:B------:R2:W-:Y:S02]  /*66e10*/  LDGSTS.E [R0+-0x24600], [R14.64], !P6 ;  /* 0xdba000000e007fae */ /* 0x0005e4000f121844 */
[----:B--2---:R-:W-:-:S02]  /*66e20*/  IMAD.WIDE R20, R2, 0x4, R10 ;  /* 0x0000000402147825 */ /* 0x004fc400078e020a */
[----:B------:R-:W2:Y:S02]  /*66e30*/  LDL.LU.64 R10, [R1+0x1790] ;  /* 0x00179000010a7983 */ /* 0x000ea40000300a00 */
[----:B-1----:R-:W-:Y:S02]  /*66e40*/  IMAD.WIDE R22, R2, 0x4, R6 ;  /* 0x0000000402167825 */ /* 0x002fe400078e0206 */
        /* <DEDUP_REMOVED lines=8> */
[----:B-1----:R-:W2:Y:S04]  /*66ed0*/  LDL.LU.64 R20, [R1+0x1778] ;  /* 0x0017780001147983 */ /* 0x002ea80000300a00 */
[----:B------:R3:W-:Y:S04]  /*66ee0*/  STL.64 [R1+0x1a28], R18 ;  /* 0x001a281201007387 */ /* 0x0007e80000100a00 */
[----:B------:R-:W2:Y:S01]  /*66ef0*/  LDL.LU.64 R14, [R1+0x1770] ;  /* 0x00177000010e7983 */ /* 0x000ea20000300a00 */
[----:B------:R-:W-:-:S03]  /*66f00*/  IMAD.WIDE R28, R2, 0x4, R12 ;  /* 0x00000004021c7825 */ /* 0x000fc600078e020c */
[----:B------:R3:W-:Y:S04]  /*66f10*/  LDGSTS.E [R0+-0x22800], [R18.64], !P0 ;  /* 0xdd80000012007fae */ /* 0x0007e8000c121844 */
[----:B------:R2:W-:Y:S04]  /*66f20*/  STL.64 [R1+0x1a30], R28 ;  /* 0x001a301c01007387 */ /* 0x0005e80000100a00 */
[----:B------:R-:W2:Y:S01]  /*66f30*/  LDL.LU.64 R12, [R1+0x1768] ;  /* 0x00176800010c7983 */ /* 0x000ea20000300a00 */
[----:B----4-:R-:W-:-:S03]  /*66f40*/  IMAD.WIDE R26, R2, 0x4, R4 ;  /* 0x00000004021a7825 */ /* 0x010fc600078e0204 */
[----:B------:R-:W2:Y:S04]  /*66f50*/  LDL.LU.64 R4, [R1+0x1760] ;  /* 0x0017600001047983 */ /* 0x000ea80000300a00 */
[----:B------:R1:W-:Y:S01]  /*66f60*/  STL.64 [R1+0x1a60], R26 ;  /* 0x001a601a01007387 */ /* 0x0003e20000100a00 */
[----:B---3--:R-:W-:-:S05]  /*66f70*/  IMAD.WIDE R18, R2, 0x4, R242 ;  /* 0x0000000402127825 */ /* 0x008fca00078e02f2 */
[----:B------:R3:W-:Y:S04]  /*66f80*/  STL.64 [R1+0x1a68], R18 ;  /* 0x001a681201007387 */ /* 0x0007e80000100a00 */
[----:B------:R-:W4:Y:S01]  /*66f90*/  LDL.LU.64 R242, [R1+0x1758] ;  /* 0x0017580001f27983 */ /* 0x000f220000300a00 */
[----:B------:R-:W-:Y:S02]  /*66fa0*/  IADD3 R17, R252, -0x210, RZ ;  /* 0xfffffdf0fc117810 */ /* 0x000fe40007ffe0ff */
[C---:B------:R-:W-:Y:S02]  /*66fb0*/  IADD3 R22, R8.reuse, 0x200000, RZ ;  /* 0x0020000008167810 */ /* 0x040fe40007ffe0ff */
[----:B------:R-:W-:Y:S02]  /*66fc0*/  ISETP.GE.U32.AND P2, PT, R17, 0x7ffffd71, PT ;  /* 0x7ffffd711100780c */ /* 0x000fe40003f46070 */
[----:B------:R-:W-:-:S05]  /*66fd0*/  IADD3 R17, R8, 0x200000, RZ ;  /* 0x0020000008117810 */ /* 0x000fca0007ffe0ff */
[----:B------:R2:W-:Y:S04]  /*66fe0*/  LDGSTS.E [R17+-0x22600], [R28.64], !P0 ;  /* 0xdda000001c117fae */ /* 0x0005e8000c121844 */
[----:B------:R1:W-:Y:S04]  /*66ff0*/  LDGSTS.E [R22+-0x21800], [R26.64], !P5 ;  /* 0xde8000001a167fae */ /* 0x0003e8000e921844 */
[----:B------:R3:W-:Y:S01]  /*67000*/  LDGSTS.E [R0+-0x21600], [R18.64], !P5 ;  /* 0xdea0000012007fae */ /* 0x0007e2000e921844 */
[----:B--2---:R-:W-:-:S03]  /*67010*/  IMAD.WIDE R28, R2, 0x4, R10 ;  /* 0x00000004021c7825 */ /* 0x004fc600078e020a */
[----:B------:R-:W2:Y:S01]  /*67020*/  LDL.LU.64 R10, [R1+0x1750] ;  /* 0x00175000010a7983 */ /* 0x000ea20000300a00 */
[----:B-1----:R-:W-:Y:S01]  /*67030*/  IMAD.WIDE R26, R2, 0x4, R6 ;  /* 0x00000004021a7825 */ /* 0x002fe200078e0206 */
[----:B---3--:R-:W-:Y:S02]  /*67040*/  IADD3 R18, R8, 0x200000, RZ ;  /* 0x0020000008127810 */ /* 0x008fe40007ffe0ff */
[----:B------:R-:W3:Y:S04]  /*67050*/  LDL.LU.64 R6, [R1+0x1748] ;  /* 0x0017480001067983 */ /* 0x000ee80000300a00 */
[----:B------:R-:W-:Y:S01]  /*67060*/  STL.64 [R1+0x1a90], R28 ;  /* 0x001a901c01007387 */ /* 0x000fe20000100a00 */
[----:B------:R-:W-:-:S03]  /*67070*/  IADD3 R8, R9, 0x200000, RZ ;  /* 0x0020000009087810 */ /* 0x000fc60007ffe0ff */
[----:B------:R1:W-:Y:S04]  /*67080*/  STL.64 [R1+0x1ab8], R26 ;  /* 0x001ab81a01007387 */ /* 0x0003e80000100a00 */
[----:B------:R1:W-:Y:S01]  /*67090*/  LDGSTS.E [R18+-0x20800], [R28.64], !P3 ;  /* 0xdf8000001c127fae */ /* 0x0003e2000d921844 */
[----:B------:R-:W-:Y:S02]  /*670a0*/  IADD3 R0, R9, 0x200000, RZ ;  /* 0x0020000009007810 */ /* 0x000fe40007ffe0ff */
[----:B------:R-:W-:Y:S01]  /*670b0*/  IADD3 R23, R252, -0x214, RZ ;  /* 0xfffffdecfc177810 */ /* 0x000fe20007ffe0ff */
[----:B------:R1:W-:Y:S01]  /*670c0*/  LDGSTS.E [R22+-0x20600], [R26.64], !P3 ;  /* 0xdfa000001a167fae */ /* 0x0003e2000d921844 */
[----:B------:R-:W-:-:S03]  /*670d0*/  IMAD.WIDE R20, R2, 0x4, R20 ;  /* 0x0000000402147825 */ /* 0x000fc600078e0214 */
[----:B-1----:R-:W3:Y:S01]  /*670e0*/  LDL.LU.64 R18, [R1+0x1740] ;  /* 0x0017400001127983 */ /* 0x002ee20000300a00 */
[----:B------:R-:W-:-:S03]  /*670f0*/  IMAD.WIDE R14, R2, 0x4, R14 ;  /* 0x00000004020e7825 */ /* 0x000fc600078e020e */
[----:B------:R-:W-:Y:S01]  /*67100*/  STL.64 [R1+0x1890], R20 ;  /* 0x0018901401007387 */ /* 0x000fe20000100a00 */
[----:B------:R-:W-:-:S03]  /*67110*/  ISETP.GE.U32.AND P0, PT, R23, 0x7ffffd6d, PT ;  /* 0x7ffffd6d1700780c */ /* 0x000fc60003f06070 */
[----:B------:R4:W-:Y:S04]  /*67120*/  LDGSTS.E [R8+-0x3f400], [R20.64], !P4 ;  /* 0xc0c0000014087fae */ /* 0x0009e8000e121844 */
[----:B------:R1:W-:Y:S01]  /*67130*/  STL.64 [R1+0x1888], R14 ;  /* 0x0018880e01007387 */ /* 0x0003e20000100a00 */
[----:B------:R-:W-:-:S03]  /*67140*/  IMAD.WIDE R26, R2, 0x4, R12 ;  /* 0x00000004021a7825 */ /* 0x000fc600078e020c */
[----:B------:R1:W-:Y:S04]  /*67150*/  LDGSTS.E [R0+-0x3f200], [R14.64], !P4 ;  /* 0xc0e000000e007fae */ /* 0x0003e8000e121844 */
[----:B------:R-:W3:Y:S01]  /*67160*/  LDL.LU.64 R12, [R1+0x1738] ;  /* 0x00173800010c7983 */ /* 0x000ee20000300a00 */
[----:B-1----:R-:W-:Y:S02]  /*67170*/  IADD3 R15, R252, -0x220, RZ ;  /* 0xfffffde0fc0f7810 */ /* 0x002fe40007ffe0ff */
[----:B------:R-:W-:Y:S02]  /*67180*/  IADD3 R14, R9, 0x200000, RZ ;  /* 0x00200000090e7810 */ /* 0x000fe40007ffe0ff */
[----:B------:R-:W-:-:S03]  /*67190*/  ISETP.GE.U32.AND P4, PT, R15, 0x7ffffd61, PT ;  /* 0x7ffffd610f00780c */ /* 0x000fc60003f86070 */
[----:B------:R1:W-:Y:S01]  /*671a0*/  LDGSTS.E [R14+-0x3e400], [R26.64], !P1 ;  /* 0xc1c000001a0e7fae */ /* 0x0003e2000c921844 */
[----:B------:R-:W-:-:S03]  /*671b0*/  IMAD.WIDE R22, R2, 0x4, R4 ;  /* 0x0000000402167825 */ /* 0x000fc600078e0204 */
[----:B------:R-:W3:Y:S04]  /*671c0*/  LDL.LU.64 R4, [R1+0x1730] ;  /* 0x0017300001047983 */ /* 0x000ee80000300a00 */
[----:B------:R2:W-:Y:S04]  /*671d0*/  STL.64 [R1+0x1850], R26 ;  /* 0x0018501a01007387 */ /* 0x0005e80000100a00 */
[----:B------:R-:W-:Y:S04]  /*671e0*/  STL.64 [R1+0x1848], R22 ;  /* 0x0018481601007387 */ /* 0x000fe80000100a00 */
[----:B-1----:R-:W3:Y:S01]  /*671f0*/  LDL.LU.64 R14, [R1+0x1728] ;  /* 0x00172800010e7983 */ /* 0x002ee20000300a00 */
[----:B----4-:R-:W-:-:S05]  /*67200*/  IMAD.WIDE R20, R2, 0x4, R242 ;  /* 0x0000000402147825 */ /* 0x010fca00078e02f2 */
[----:B------:R3:W-:Y:S04]  /*67210*/  STL.64 [R1+0x1810], R20 ;  /* 0x0018101401007387 */ /* 0x0007e80000100a00 */
[----:B------:R-:W4:Y:S01]  /*67220*/  LDL.LU.64 R242, [R1+0x1720] ;  /* 0x0017200001f27983 */ /* 0x000f220000300a00 */
[C---:B------:R-:W-:Y:S02]  /*67230*/  IADD3 R24, R252.reuse, -0x20c, RZ ;  /* 0xfffffdf4fc187810 */ /* 0x040fe40007ffe0ff */
[----:B------:R-:W-:Y:S02]  /*67240*/  IADD3 R17, R252, -0x218, RZ ;  /* 0xfffffde8fc117810 */ /* 0x000fe40007ffe0ff */
[----:B------:R-:W-:Y:S02]  /*67250*/  ISETP.GE.U32.AND P6, PT, R24, 0x7ffffd75, PT ;  /* 0x7ffffd751800780c */ /* 0x000fe40003fc6070 */
[----:B------:R-:W-:-:S02]  /*67260*/  ISETP.GE.U32.AND P5, PT, R17, 0x7ffffd69, PT ;  /* 0x7ffffd691100780c */ /* 0x000fc40003fa6070 */
[----:B------:R-:W-:-:S04]  /*67270*/  IADD3 R17, R252, -0x21c, RZ ;  /* 0xfffffde4fc117810 */ /* 0x000fc80007ffe0ff */
[----:B------:R-:W-:Y:S02]  /*67280*/  ISETP.GE.U32.AND P3, PT, R17, 0x7ffffd65, PT ;  /* 0x7ffffd651100780c */ /* 0x000fe40003f66070 */
[C---:B------:R-:W-:Y:S02]  /*67290*/  IADD3 R17, R9.reuse, 0x200000, RZ ;  /* 0x0020000009117810 */ /* 0x040fe40007ffe0ff */
[----:B------:R-:W-:Y:S01]  /*672a0*/  IADD3 R8, R252, -0x224, RZ ;  /* 0xfffffddcfc087810 */ /* 0x000fe20007ffe0ff */
[----:B--2---:R-:W-:Y:S02]  /*672b0*/  IMAD.WIDE R26, R2, 0x4, R10 ;  /* 0x00000004021a7825 */ /* 0x004fe400078e020a */
[----:B------:R1:W-:Y:S01]  /*672c0*/  LDGSTS.E [R17+-0x3e200], [R22.64], !P1 ;  /* 0xc1e0000016117fae */ /* 0x0003e2000c921844 */
[----:B------:R-:W-:Y:S02]  /*672d0*/  ISETP.GE.U32.AND P1, PT, R8, 0x7ffffd5d, PT ;  /* 0x7ffffd5d0800780c */ /* 0x000fe40003f26070 */
[----:B------:R-:W-:Y:S01]  /*672e0*/  IADD3 R8, R9, 0x200000, RZ ;  /* 0x0020000009087810 */ /* 0x000fe20007ffe0ff */
[----:B------:R3:W-:Y:S04]  /*672f0*/  LDGSTS.E [R0+-0x3d400], [R20.64], !P6 ;  /* 0xc2c0000014007fae */ /* 0x0007e8000f121844 */
[----:B------:R-:W-:Y:S04]  /*67300*/  STL.64 [R1+0x1808], R26 ;  /* 0x0018081a01007387 */ /* 0x000fe80000100a00 */
[----:B------:R-:W2:Y:S01]  /*67310*/  LDL.LU.64 R10, [R1+0x1718] ;  /* 0x00171800010a7983 */ /* 0x000ea20000300a00 */
[----:B---3--:R-:W-:-:S03]  /*67320*/  IMAD.WIDE R20, R2, 0x4, R6 ;  /* 0x0000000402147825 */ /* 0x008fc600078e0206 */
[----:B------:R3:W-:Y:S04]  /*67330*/  LDGSTS.E [R8+-0x3d200], [R26.64], !P6 ;  /* 0xc2e000001a087fae */ /* 0x0007e8000f121844 */
[----:B------:R-:W2:Y:S01]  /*67340*/  LDL.LU.64 R6, [R1+0x1710] ;  /* 0x0017100001067983 */ /* 0x000ea20000300a00 */
[----:B------:R-:W-:-:S03]  /*67350*/  IMAD.WIDE R18, R2, 0x4, R18 ;  /* 0x0000000402127825 */ /* 0x000fc600078e0212 */
[----:B------:R1:W-:Y:S04]  /*67360*/  STL.64 [R1+0x1210], R20 ;  /* 0x0012101401007387 */ /* 0x0003e80000100a00 */
[----:B------:R1:W-:Y:S04]  /*67370*/  STL.64 [R1+0x1208], R18 ;  /* 0x0012081201007387 */ /* 0x0003e80000100a00 */
[----:B------:R1:W-:Y:S04]  /*67380*/  LDGSTS.E [R17+-0x3c400], [R20.64], !P2 ;  /* 0xc3c0000014117fae */ /* 0x0003e8000d121844 */
[----:B------:R3:W-:Y:S04]  /*67390*/  LDGSTS.E [R0+-0x3c200], [R18.64], !P2 ;  /* 0xc3e0000012007fae */ /* 0x0007e8000d121844 */
[----:B-1----:R-:W2:Y:S01]  /*673a0*/  LDL.LU.64 R20, [R1+0x1708] ;  /* 0x0017080001147983 */ /* 0x002ea20000300a00 */
[----:B------:R-:W-:-:S03]  /*673b0*/  IMAD.WIDE R28, R2, 0x4, R12 ;  /* 0x00000004021c7825 */ /* 0x000fc600078e020c */
[----:B------:R-:W2:Y:S01]  /*673c0*/  LDL.LU.64 R12, [R1+0x1700] ;  /* 0x00170000010c7983 */ /* 0x000ea20000300a00 */
[----:B---3--:R-:W-:-:S03]  /*673d0*/  IMAD.WIDE R26, R2, 0x4, R4 ;  /* 0x00000004021a7825 */ /* 0x008fc600078e0204 */
[----:B------:R-:W3:Y:S04]  /*673e0*/  LDL.LU.64 R4, [R1+0x16f8] ;  /* 0x0016f80001047983 */ /* 0x000ee80000300a00 */
[----:B------:R-:W-:Y:S04]  /*673f0*/  STL.64 [R1+0x11d0], R28 ;  /* 0x0011d01c01007387 */ /* 0x000fe80000100a00 */
[----:B------:R-:W-:Y:S01]  /*67400*/  STL.64 [R1+0x11c8], R26 ;  /* 0x0011c81a01007387 */ /* 0x000fe20000100a00 */
[----:B------:R-:W-:-:S04]  /*67410*/  IMAD.WIDE R18, R2, 0x4, R14 ;  /* 0x0000000402127825 */ /* 0x000fc800078e020e */
[----:B----4-:R-:W-:Y:S02]  /*67420*/  IMAD.WIDE R14, R2, 0x4, R242 ;  /* 0x00000004020e7825 */ /* 0x010fe400078e02f2 */
[----:B------:R-:W4:Y:S01]  /*67430*/  LDL.LU.64 R242, [R1+0x16f0] ;  /* 0x0016f00001f27983 */ /* 0x000f220000300a00 */
[C---:B------:R-:W-:Y:S02]  /*67440*/  IADD3 R22, R252.reuse, -0x228, RZ ;  /* 0xfffffdd8fc167810 */ /* 0x040fe40007ffe0ff */
[----:B------:R-:W-:Y:S02]  /*67450*/  IADD3 R8, R252, -0x22c, RZ ;  /* 0xfffffdd4fc087810 */ /* 0x000fe40007ffe0ff */
[----:B------:R-:W-:Y:S02]  /*67460*/  ISETP.GE.U32.AND P6, PT, R22, 0x7ffffd59, PT ;  /* 0x7ffffd591600780c */ /* 0x000fe40003fc6070 */
[----:B------:R-:W-:Y:S02]  /*67470*/  IADD3 R23, R9, 0x200000, RZ ;  /* 0x0020000009177810 */ /* 0x000fe40007ffe0ff */
[----:B------:R-:W-:-:S02]  /*67480*/  ISETP.GE.U32.AND P2, PT, R8, 0x7ffffd55, PT ;  /* 0x7ffffd550800780c */ /* 0x000fc40003f46070 */
[C---:B------:R-:W-:Y:S01]  /*67490*/  IADD3 R22, R9.reuse, 0x200000, RZ ;  /* 0x0020000009167810 */ /* 0x040fe20007ffe0ff */
[----:B------:R1:W-:Y:S01]  /*674a0*/  LDGSTS.E [R23+-0x3b400], [R28.64], !P0 ;  /* 0xc4c000001c177fae */ /* 0x0003e2000c121844 */
[----:B------:R-:W-:-:S03]  /*674b0*/  IADD3 R8, R9, 0x200000, RZ ;  /* 0x0020000009087810 */ /* 0x000fc60007ffe0ff */
[----:B------:R1:W-:Y:S04]  /*674c0*/  LDGSTS.E [R22+-0x3b200], [R26.64], !P0 ;  /* 0xc4e000001a167fae */ /* 0x0003e8000c121844 */
[----:B------:R2:W-:Y:S04]  /*674d0*/  STL.64 [R1+0x1190], R18 ;  /* 0x0011901201007387 */ /* 0x0005e80000100a00 */
[----:B------:R2:W-:Y:S04]  /*674e0*/  LDGSTS.E [R8+-0x3a400], [R18.64], !P5 ;  /* 0xc5c0000012087fae */ /* 0x0005e8000e921844 */
[----:B------:R1:W-:Y:S04]  /*674f0*/  STL.64 [R1+0x1188], R14 ;  /* 0x0011880e01007387 */ /* 0x0003e80000100a00 */
[----:B------:R2:W-:Y:S02]  /*67500*/  LDGSTS.E [R0+-0x3a200], [R14.64], !P5 ;  /* 0xc5e000000e007fae */ /* 0x0005e4000e921844 */
[----:B--2---:R-:W-:-:S02]  /*67510*/  IMAD.WIDE R18, R2, 0x4, R10 ;  /* 0x0000000402127825 */ /* 0x004fc400078e020a */
[----:B------:R-:W2:Y:S02]  /*67520*/  LDL.LU.64 R10, [R1+0x16e8] ;  /* 0x0016e800010a7983 */ /* 0x000ea40000300a00 */
[C---:B-1----:R-:W-:Y:S02]  /*67530*/  IMAD.WIDE R22, R2.reuse, 0x4, R6 ;  /* 0x0000000402167825 */ /* 0x042fe400078e0206 */
[----:B------:R-:W2:Y:S01]  /*67540*/  LDL.LU.64 R6, [R1+0x16e0] ;  /* 0x0016e00001067983 */ /* 0x000ea20000300a00 */
[C---:B------:R-:W-:Y:S02]  /*67550*/  IADD3 R15, R9.reuse, 0x200000, RZ ;  /* 0x00200000090f7810 */ /* 0x040fe40007ffe0ff */
[----:B------:R-:W-:Y:S01]  /*67560*/  IADD3 R14, R9, 0x200000, RZ ;  /* 0x00200000090e7810 */ /* 0x000fe20007ffe0ff */
[----:B------:R1:W-:Y:S04]  /*67570*/  STL.64 [R1+0x1150], R18 ;  /* 0x0011501201007387 */ /* 0x0003e80000100a00 */
[----:B------:R3:W-:Y:S04]  /*67580*/  STL.64 [R1+0x1148], R22 ;  /* 0x0011481601007387 */ /* 0x0007e80000100a00 */
[----:B------:R1:W-:Y:S04]  /*67590*/  LDGSTS.E [R15+-0x39400], [R18.64], !P3 ;  /* 0xc6c00000120f7fae */ /* 0x0003e8000d921844 */
[----:B------:R1:W-:Y:S01]  /*675a0*/  LDGSTS.E [R14+-0x39200], [R22.64], !P3 ;  /* 0xc6e00000160e7fae */ /* 0x0003e2000d921844 */
[----:B------:R-:W-:-:S03]  /*675b0*/  IMAD.WIDE R20, R2, 0x4, R20 ;  /* 0x0000000402147825 */ /* 0x000fc600078e0214 */
[----:B-1----:R-:W2:Y:S01]  /*675c0*/  LDL.LU.64 R18, [R1+0x16d8] ;  /* 0x0016d80001127983 */ /* 0x002ea20000300a00 */
[----:B------:R-:W-:-:S03]  /*675d0*/  IMAD.WIDE R26, R2, 0x4, R12 ;  /* 0x00000004021a7825 */ /* 0x000fc600078e020c */
[----:B------:R4:W-:Y:S04]  /*675e0*/  STL.64 [R1+0x1110], R20 ;  /* 0x0011101401007387 */ /* 0x0009e80000100a00 */
[----:B------:R-:W2:Y:S04]  /*675f0*/  LDL.LU.64 R14, [R1+0x16d0] ;  /* 0x0016d000010e7983 */ /* 0x000ea80000300a00 */
[----:B------:R1:W-:Y:S04]  /*67600*/  STL.64 [R1+0x1108], R26 ;  /* 0x0011081a01007387 */ /* 0x0003e80000100a00 */
[----:B------:R4:W-:Y:S04]  /*67610*/  LDGSTS.E [R0+-0x38400], [R20.64], !P4 ;  /* 0xc7c0000014007fae */ /* 0x0009e8000e121844 */
[----:B------:R-:W2:Y:S01]  /*67620*/  LDL.LU.64 R12, [R1+0x16c8] ;  /* 0x0016c800010c7983 */ /* 0x000ea20000300a00 */
[----:B---3--:R-:W-:-:S03]  /*67630*/  IMAD.WIDE R22, R2, 0x4, R4 ;  /* 0x0000000402167825 */ /* 0x008fc600078e0204 */
[----:B------:R-:W2:Y:S04]  /*67640*/  LDL.LU.64 R4, [R1+0x16c0] ;  /* 0x0016c00001047983 */ /* 0x000ea80000300a00 */
[----:B------:R-:W-:Y:S01]  /*67650*/  STL.64 [R1+0x10d0], R22 ;  /* 0x0010d01601007387 */ /* 0x000fe20000100a00 */
[----:B----4-:R-:W-:-:S05]  /*67660*/  IMAD.WIDE R20, R2, 0x4, R242 ;  /* 0x0000000402147825 */ /* 0x010fca00078e02f2 */
[----:B------:R4:W-:Y:S04]  /*67670*/  STL.64 [R1+0x10c8], R20 ;  /* 0x0010c81401007387 */ /* 0x0009e80000100a00 */
[----:B------:R-:W3:Y:S01]  /*67680*/  LDL.LU.64 R242, [R1+0x16b8] ;  /* 0x0016b80001f27983 */ /* 0x000ee20000300a00 */
[C---:B------:R-:W-:Y:S02]  /*67690*/  IADD3 R17, R252.reuse, -0x230, RZ ;  /* 0xfffffdd0fc117810 */ /* 0x040fe40007ffe0ff */
[C---:B------:R-:W-:Y:S02]  /*676a0*/  IADD3 R8, R252.reuse, -0x238, RZ ;  /* 0xfffffdc8fc087810 */ /* 0x040fe40007ffe0ff */
[----:B------:R-:W-:Y:S02]  /*676b0*/  ISETP.GE.U32.AND P0, PT, R17, 0x7ffffd51, PT ;  /* 0x7ffffd511100780c */ /* 0x000fe40003f06070 */
[----:B------:R-:W-:-:S02]  /*676c0*/  IADD3 R17, R252, -0x234, RZ ;  /* 0xfffffdccfc117810 */ /* 0x000fc40007ffe0ff */
[----:B------:R-:W-:Y:S02]  /*676d0*/  ISETP.GE.U32.AND P3, PT, R8, 0x7ffffd49, PT ;  /* 0x7ffffd490800780c */ /* 0x000fe40003f66070 */
[----:B------:R-:W-:Y:S02]  /*676e0*/  ISETP.GE.U32.AND P5, PT, R17, 0x7ffffd4d, PT ;  /* 0x7ffffd4d1100780c */ /* 0x000fe40003fa6070 */
[C---:B------:R-:W-:Y:S02]  /*676f0*/  IADD3 R8, R9.reuse, 0x200000, RZ ;  /* 0x0020000009087810 */ /* 0x040fe40007ffe0ff */
[----:B------:R-:W-:-:S03]  /*67700*/  IADD3 R17, R9, 0x200000, RZ ;  /* 0x0020000009117810 */ /* 0x000fc60007ffe0ff */
[----:B------:R1:W-:Y:S04]  /*67710*/  LDGSTS.E [R8+-0x38200], [R26.64], !P4 ;  /* 0xc7e000001a087fae */ /* 0x0003e8000e121844 */
[----:B------:R2:W-:Y:S04]  /*67720*/  LDGSTS.E [R17+-0x37400], [R22.64], !P1 ;  /* 0xc8c0000016117fae */ /* 0x0005e8000c921844 */
[----:B------:R4:W-:Y:S01]  /*67730*/  LDGSTS.E [R0+-0x37200], [R20.64], !P1 ;  /* 0xc8e0000014007fae */ /* 0x0009e2000c921844 */
[----:B--2---:R-:W-:-:S03]  /*67740*/  IMAD.WIDE R28, R2, 0x4, R10 ;  /* 0x00000004021c7825 */ /* 0x004fc600078e020a */
[----:B------:R-:W2:Y:S01]  /*67750*/  LDL.LU.64 R10, [R1+0x16b0] ;  /* 0x0016b000010a7983 */ /* 0x000ea20000300a00 */
[----:B-1----:R-:W-:-:S03]  /*67760*/  IMAD.WIDE R26, R2, 0x4, R6 ;  /* 0x00000004021a7825 */ /* 0x002fc600078e0206 */
[----:B------:R-:W2:Y:S01]  /*67770*/  LDL.LU.64 R6, [R1+0x16a8] ;  /* 0x0016a80001067983 */ /* 0x000ea20000300a00 */
[----:B----4-:R-:W-:-:S03]  /*67780*/  IADD3 R20, R9, 0x200000, RZ ;  /* 0x0020000009147810 */ /* 0x010fc60007ffe0ff */
[----:B------:R-:W-:Y:S04]  /*67790*/  STL.64 [R1+0x1090], R28 ;  /* 0x0010901c01007387 */ /* 0x000fe80000100a00 */
[----:B------:R1:W-:Y:S04]  /*677a0*/  STL.64 [R1+0x1088], R26 ;  /* 0x0010881a01007387 */ /* 0x0003e80000100a00 */
[----:B------:R4:W-:Y:S01]  /*677b0*/  LDGSTS.E [R20+-0x36400], [R28.64], !P6 ;  /* 0xc9c000001c147fae */ /* 0x0009e2000f121844 */
[----:B------:R-:W-:Y:S02]  /*677c0*/  IADD3 R8, R252, -0x240, RZ ;  /* 0xfffffdc0fc087810 */ /* 0x000fe40007ffe0ff */
[----:B------:R-:W-:-:S02]  /*677d0*/  IADD3 R22, R9, 0x200000, RZ ;  /* 0x0020000009167810 */ /* 0x000fc40007ffe0ff */
[----:B------:R-:W-:Y:S01]  /*677e0*/  ISETP.GE.U32.AND P1, PT, R8, 0x7ffffd41, PT ;  /* 0x7ffffd410800780c */ /* 0x000fe20003f26070 */
[----:B----4-:R-:W4:Y:S01]  /*677f0*/  LDL.LU.64 R20, [R1+0x16a0] ;  /* 0x0016a00001147983 */ /* 0x010f220000300a00 */
[C---:B------:R-:W-:Y:S01]  /*67800*/  IMAD.WIDE R18, R2.reuse, 0x4, R18 ;  /* 0x0000000402127825 */ /* 0x040fe200078e0212 */
[----:B------:R-:W-:Y:S02]  /*67810*/  IADD3 R8, R9, 0x200000, RZ ;  /* 0x0020000009087810 */ /* 0x000fe40007ffe0ff */
[----:B------:R1:W-:Y:S01]  /*67820*/  LDGSTS.E [R22+-0x36200], [R26.64], !P6 ;  /* 0xc9e000001a167fae */ /* 0x0003e2000f121844 */
[----:B------:R-:W-:-:S03]  /*67830*/  IMAD.WIDE R14, R2, 0x4, R14 ;  /* 0x00000004020e7825 */ /* 0x000fc600078e020e */
[----:B------:R1:W-:Y:S04]  /*67840*/  STL.64 [R1+0x1050], R18 ;  /* 0x0010501201007387 */ /* 0x0003e80000100a00 */
[----:B------:R3:W-:Y:S04]  /*67850*/  STL.64 [R1+0x1048], R14 ;  /* 0x0010480e01007387 */ /* 0x0007e80000100a00 */
[----:B------:R1:W-:Y:S02]  /*67860*/  LDGSTS.E [R8+-0x35400], [R18.64], !P2 ;  /* 0xcac0000012087fae */ /* 0x0003e4000d121844 */
[----:B-1----:R-:W-:-:S02]  /*67870*/  IMAD.WIDE R26, R2, 0x4, R12 ;  /* 0x00000004021a7825 */ /* 0x002fc400078e020c */
[----:B------:R3:W-:Y:S04]  /*67880*/  LDGSTS.E [R0+-0x35200], [R14.64], !P2 ;  /* 0xcae000000e007fae */ /* 0x0007e8000d121844 */
[----:B------:R-:W4:Y:S01]  /*67890*/  LDL.LU.64 R12, [R1+0x1698] ;  /* 0x00169800010c7983 */ /* 0x000f220000300a00 */
[----:B------:R-:W-:Y:S02]  /*678a0*/  IADD3 R19, R252, -0x248, RZ ;  /* 0xfffffdb8fc137810 */ /* 0x000fe40007ffe0ff */
[----:B------:R-:W-:Y:S02]  /*678b0*/  IADD3 R18, R9, 0x200000, RZ ;  /* 0x0020000009127810 */ /* 0x000fe40007ffe0ff */
[----:B------:R-:W-:-:S03]  /*678c0*/  ISETP.GE.U32.AND P2, PT, R19, 0x7ffffd39, PT ;  /* 0x7ffffd391300780c */ /* 0x000fc60003f46070 */
[----:B------:R1:W-:Y:S01]  /*678d0*/  LDGSTS.E [R18+-0x34400], [R26.64], !P0 ;  /* 0xcbc000001a127fae */ /* 0x0003e2000c121844 */
[----:B------:R-:W-:-:S03]  /*678e0*/  IMAD.WIDE R22, R2, 0x4, R4 ;  /* 0x0000000402167825 */ /* 0x000fc600078e0204 */
[----:B------:R-:W4:Y:S04]  /*678f0*/  LDL.LU.64 R4, [R1+0x1690] ;  /* 0x0016900001047983 */ /* 0x000f280000300a00 */
[----:B------:R2:W-:Y:S04]  /*67900*/  STL.64 [R1+0x1010], R26 ;  /* 0x0010101a01007387 */ /* 0x0005e80000100a00 */
[----:B------:R2:W-:Y:S04]  /*67910*/  STL.64 [R1+0x1008], R22 ;  /* 0x0010081601007387 */ /* 0x0005e80000100a00 */
[----:B-1----:R-:W4:Y:S01]  /*67920*/  LDL.LU.64 R18, [R1+0x1678] ;  /* 0x0016780001127983 */ /* 0x002f220000300a00 */
[----:B---3--:R-:W-:-:S05]  /*67930*/  IMAD.WIDE R14, R2, 0x4, R242 ;  /* 0x00000004020e7825 */ /* 0x008fca00078e02f2 */
[----:B------:R1:W-:Y:S04]  /*67940*/  STL.64 [R1+0xfd0], R14 ;  /* 0x000fd00e01007387 */ /* 0x0003e80000100a00 */
[----:B------:R-:W3:Y:S01]  /*67950*/  LDL.LU.64 R242, [R1+0x1670] ;  /* 0x0016700001f27983 */ /* 0x000ee20000300a00 */
[----:B------:R-:W-:-:S04]  /*67960*/  IADD3 R17, R252, -0x244, RZ ;  /* 0xfffffdbcfc117810 */ /* 0x000fc80007ffe0ff */
[----:B------:R-:W-:Y:S02]  /*67970*/  ISETP.GE.U32.AND P6, PT, R17, 0x7ffffd3d, PT ;  /* 0x7ffffd3d1100780c */ /* 0x000fe40003fc6070 */
[----:B------:R-:W-:Y:S02]  /*67980*/  IADD3 R17, R9, 0x200000, RZ ;  /* 0x0020000009117810 */ /* 0x000fe40007ffe0ff */
[----:B------:R-:W-:-:S03]  /*67990*/  IADD3 R8, R252, -0x24c, RZ ;  /* 0xfffffdb4fc087810 */ /* 0x000fc60007ffe0ff */
[----:B------:R1:W-:Y:S01]  /*679a0*/  LDGSTS.E [R17+-0x34200], [R22.64], !P0 ;  /* 0xcbe0000016117fae */ /* 0x0003e2000c121844 */
[----:B------:R-:W-:Y:S02]  /*679b0*/  ISETP.GE.U32.AND P0, PT, R8, 0x7ffffd35, PT ;  /* 0x7ffffd350800780c */ /* 0x000fe40003f06070 */
[----:B------:R-:W-:Y:S01]  /*679c0*/  IADD3 R8, R9, 0x200000, RZ ;  /* 0x0020000009087810 */ /* 0x000fe20007ffe0ff */
[----:B------:R1:W-:Y:S01]  /*679d0*/  LDGSTS.E [R0+-0x33400], [R14.64], !P5 ;  /* 0xccc000000e007fae */ /* 0x0003e2000e921844 */
[----:B--2---:R-:W-:-:S04]  /*679e0*/  IMAD.WIDE R26, R2, 0x4, R10 ;  /* 0x00000004021a7825 */ /* 0x004fc800078e020a */
[----:B-1----:R-:W-:Y:S01]  /*679f0*/  IMAD.WIDE R22, R2, 0x4, R6 ;  /* 0x0000000402167825 */ /* 0x002fe200078e0206 */
[----:B------:R1:W-:Y:S01]  /*67a00*/  STL.64 [R1+0xfc8], R26 ;  /* 0x000fc81a01007387 */ /* 0x0003e20000100a00 */
[----:B------:R-:W-:Y:S02]  /*67a10*/  IADD3 R15, R252, -0x250, RZ ;  /* 0xfffffdb0fc0f7810 */ /* 0x000fe40007ffe0ff */
[----:B------:R-:W-:Y:S01]  /*67a20*/  IADD3 R14, R9, 0x200000, RZ ;  /* 0x00200000090e7810 */ /* 0x000fe20007ffe0ff */
[----:B------:R-:W2:Y:S04]  /*67a30*/  LDL.LU.64 R10, [R1+0x1668] ;  /* 0x00166800010a7983 */ /* 0x000ea80000300a00 */
[----:B------:R-:W2:Y:S04]  /*67a40*/  LDL.LU.64 R6, [R1+0x1660] ;  /* 0x0016600001067983 */ /* 0x000ea80000300a00 */
[----:B------:R-:W-:Y:S04]  /*67a50*/  STL.64 [R1+0xf90], R22 ;  /* 0x000f901601007387 */ /* 0x000fe80000100a00 */
[----:B------:R1:W-:Y:S01]  /*67a60*/  LDGSTS.E [R8+-0x33200], [R26.64], !P5 ;  /* 0xcce000001a087fae */ /* 0x0003e2000e921844 */
[----:B------:R-:W-:-:S03]  /*67a70*/  ISETP.GE.U32.AND P5, PT, R15, 0x7ffffd31, PT ;  /* 0x7ffffd310f00780c */ /* 0x000fc60003fa6070 */
[----:B------:R1:W-:Y:S01]  /*67a80*/  LDGSTS.E [R14+-0x32400], [R22.64], !P3 ;  /* 0xcdc00000160e7fae */ /* 0x0003e2000d921844 */
[----:B----4-:R-:W-:-:S05]  /*67a90*/  IMAD.WIDE R20, R2, 0x4, R20 ;  /* 0x0000000402147825 */ /* 0x010fca00078e0214 */
[----:B------:R4:W-:Y:S04]  /*67aa0*/  STL.64 [R1+0xf88], R20 ;  /* 0x000f881401007387 */ /* 0x0009e80000100a00 */
[----:B-1----:R-:W2:Y:S04]  /*67ab0*/  LDL.LU.64 R14, [R1+0x1658] ;  /* 0x00165800010e7983 */ /* 0x002ea80000300a00 */
[----:B------:R4:W-:Y:S01]  /*67ac0*/  LDGSTS.E [R0+-0x32200], [R20.64], !P3 ;  /* 0xcde0000014007fae */ /* 0x0009e2000d921844 */
[----:B------:R-:W-:-:S03]  /*67ad0*/  IMAD.WIDE R28, R2, 0x4, R12 ;  /* 0x00000004021c7825 */ /* 0x000fc600078e020c */
[----:B------:R-:W2:Y:S01]  /*67ae0*/  LDL.LU.64 R12, [R1+0x1650] ;  /* 0x00165000010c7983 */ /* 0x000ea20000300a00 */
[----:B------:R-:W-:-:S03]  /*67af0*/  IMAD.WIDE R26, R2, 0x4, R4 ;  /* 0x00000004021a7825 */ /* 0x000fc600078e0204 */
[----:B------:R-:W2:Y:S04]  /*67b00*/  LDL.LU.64 R4, [R1+0x1648] ;  /* 0x0016480001047983 */ /* 0x000ea80000300a00 */
[----:B------:R-:W-:Y:S04]  /*67b10*/  STL.64 [R1+0xf50], R28 ;  /* 0x000f501c01007387 */ /* 0x000fe80000100a00 */
[----:B------:R-:W-:Y:S01]  /*67b20*/  STL.64 [R1+0xf48], R26 ;  /* 0x000f481a01007387 */ /* 0x000fe20000100a00 */
[----:B----4-:R-:W-:-:S04]  /*67b30*/  IMAD.WIDE R20, R2, 0x4, R18 ;  /* 0x0000000402147825 */ /* 0x010fc800078e0212 */
[----:B---3--:R-:W-:Y:S02]  /*67b40*/  IMAD.WIDE R18, R2, 0x4, R242 ;  /* 0x0000000402127825 */ /* 0x008fe400078e02f2 */
[----:B------:R-:W3:Y:S01]  /*67b50*/  LDL.LU.64 R242, [R1+0x1640] ;  /* 0x0016400001f27983 */ /* 0x000ee20000300a00 */
[----:B------:R-:W-:-:S04]  /*67b60*/  IADD3 R24, R252, -0x23c, RZ ;  /* 0xfffffdc4fc187810 */ /* 0x000fc80007ffe0ff */
[----:B------:R-:W-:Y:S02]  /*67b70*/  ISETP.GE.U32.AND P4, PT, R24, 0x7ffffd45, PT ;  /* 0x7ffffd451800780c */ /* 0x000fe40003f86070 */
[----:B------:R-:W-:Y:S02]  /*67b80*/  IADD3 R8, R252, -0x254, RZ ;  /* 0xfffffdacfc087810 */ /* 0x000fe40007ffe0ff */
[C---:B------:R-:W-:Y:S02]  /*67b90*/  IADD3 R23, R9.reuse, 0x200000, RZ ;  /* 0x0020000009177810 */ /* 0x040fe40007ffe0ff */
[----:B------:R-:W-:Y:S02]  /*67ba0*/  ISETP.GE.U32.AND P3, PT, R8, 0x7ffffd2d, PT ;  /* 0x7ffffd2d0800780c */ /* 0x000fe40003f66070 */
[C---:B------:R-:W-:Y:S02]  /*67bb0*/  IADD3 R22, R9.reuse, 0x200000, RZ ;  /* 0x0020000009167810 */ /* 0x040fe40007ffe0ff */
[----:B------:R-:W-:Y:S01]  /*67bc0*/  IADD3 R8, R9, 0x200000, RZ ;  /* 0x0020000009087810 */ /* 0x000fe20007ffe0ff */
[----:B------:R-:W-:Y:S04]  /*67bd0*/  STL.64 [R1+0xf10], R20 ;  /* 0x000f101401007387 */ /* 0x000fe80000100a00 */
[----:B------:R2:W-:Y:S04]  /*67be0*/  LDGSTS.E [R23+-0x31400], [R28.64], !P4 ;  /* 0xcec000001c177fae */ /* 0x0005e8000e121844 */
[----:B------:R2:W-:Y:S04]  /*67bf0*/  LDGSTS.E [R22+-0x31200], [R26.64], !P4 ;  /* 0xcee000001a167fae */ /* 0x0005e8000e121844 */
[----:B------:R1:W-:Y:S01]  /*67c00*/  LDGSTS.E [R8+-0x30400], [R20.64], !P1 ;  /* 0xcfc0000014087fae */ /* 0x0003e2000c921844 */
[----:B------:R-:W-:-:S03]  /*67c10*/  IADD3 R17, R252, -0x258, RZ ;  /* 0xfffffda8fc117810 */ /* 0x000fc60007ffe0ff */
[----:B------:R4:W-:Y:S04]  /*67c20*/  STL.64 [R1+0xf08], R18 ;  /* 0x000f081201007387 */ /* 0x0009e80000100a00 */
[----:B------:R4:W-:Y:S01]  /*67c30*/  LDGSTS.E [R0+-0x30200], [R18.64], !P1 ;  /* 0xcfe0000012007fae */ /* 0x0009e2000c921844 */
[----:B--2---:R-:W-:-:S03]  /*67c40*/  IMAD.WIDE R22, R2, 0x4, R10 ;  /* 0x0000000402167825 */ /* 0x004fc600078e020a */
[----:B------:R-:W2:Y:S01]  /*67c50*/  LDL.LU.64 R10, [R1+0x1638] ;  /* 0x00163800010a7983 */ /* 0x000ea20000300a00 */
[----:B------:R-:W-:Y:S01]  /*67c60*/  ISETP.GE.U32.AND P4, PT, R17, 0x7ffffd29, PT ;  /* 0x7ffffd291100780c */ /* 0x000fe20003f86070 */
[----:B----4-:R-:W-:Y:S02]  /*67c70*/  IMAD.WIDE R18, R2, 0x4, R6 ;  /* 0x0000000402127825 */ /* 0x010fe400078e0206 */
[----:B------:R-:W4:Y:S01]  /*67c80*/  LDL.LU.64 R6, [R1+0x1630] ;  /* 0x0016300001067983 */ /* 0x000f220000300a00 */
[----:B-1----:R-:W-:Y:S02]  /*67c90*/  IADD3 R21, R252, -0x25c, RZ ;  /* 0xfffffda4fc157810 */ /* 0x002fe40007ffe0ff */
[C---:B------:R-:W-:Y:S02]  /*67ca0*/  IADD3 R20, R9.reuse, 0x200000, RZ ;  /* 0x0020000009147810 */ /* 0x040fe40007ffe0ff */
[----:B------:R-:W-:Y:S01]  /*67cb0*/  IADD3 R17, R9, 0x200000, RZ ;  /* 0x0020000009117810 */ /* 0x000fe20007ffe0ff */
[----:B------:R-:W-:Y:S01]  /*67cc0*/  IMAD.WIDE R14, R2, 0x4, R14 ;  /* 0x00000004020e7825 */ /* 0x000fe200078e020e */
[----:B------:R-:W-:Y:S01]  /*67cd0*/  STL.64 [R1+0xed0], R22 ;  /* 0x000ed01601007387 */ /* 0x000fe20000100a00 */
[----:B------:R-:W-:-:S03]  /*67ce0*/  ISETP.GE.U32.AND P1, PT, R21, 0x7ffffd25, PT ;  /* 0x7ffffd251500780c */ /* 0x000fc60003f26070 */
[----:B------:R1:W-:Y:S04]  /*67cf0*/  STL.64 [R1+0xec8], R18 ;  /* 0x000ec81201007387 */ /* 0x0003e80000100a00 */
[----:B------:R1:W-:Y:S04]  /*67d00*/  LDGSTS.E [R20+-0x2f400], [R22.64], !P6 ;  /* 0xd0c0000016147fae */ /* 0x0003e8000f121844 */
[----:B------:R3:W-:Y:S04]  /*67d10*/  STL.64 [R1+0xe90], R14 ;  /* 0x000e900e01007387 */ /* 0x0007e80000100a00 */
[----:B------:R1:W-:Y:S01]  /*67d20*/  LDGSTS.E [R17+-0x2f200], [R18.64], !P6 ;  /* 0xd0e0000012117fae */ /* 0x0003e2000f121844 */
[----:B------:R-:W-:-:S03]  /*67d30*/  IMAD.WIDE R26, R2, 0x4, R12 ;  /* 0x00000004021a7825 */ /* 0x000fc600078e020c */
[----:B-1----:R-:W4:Y:S04]  /*67d40*/  LDL.LU.64 R20, [R1+0x1628] ;  /* 0x0016280001147983 */ /* 0x002f280000300a00 */
[----:B------:R3:W-:Y:S04]  /*67d50*/  LDGSTS.E [R0+-0x2e400], [R14.64], !P2 ;  /* 0xd1c000000e007fae */ /* 0x0007e8000d121844 */
[----:B------:R-:W4:Y:S04]  /*67d60*/  LDL.LU.64 R18, [R1+0x1620] ;  /* 0x0016200001127983 */ /* 0x000f280000300a00 */
[----:B------:R-:W-:Y:S04]  /*67d70*/  STL.64 [R1+0xe88], R26 ;  /* 0x000e881a01007387 */ /* 0x000fe80000100a00 */
[----:B------:R-:W4:Y:S01]  /*67d80*/  LDL.LU.64 R12, [R1+0x1618] ;  /* 0x00161800010c7983 */ /* 0x000f220000300a00 */
[----:B------:R-:W-:-:S03]  /*67d90*/  IMAD.WIDE R22, R2, 0x4, R4 ;  /* 0x0000000402167825 */ /* 0x000fc600078e0204 */
[----:B------:R-:W4:Y:S04]  /*67da0*/  LDL.LU.64 R4, [R1+0x1610] ;  /* 0x0016100001047983 */ /* 0x000f280000300a00 */
[----:B------:R-:W-:Y:S01]  /*67db0*/  STL.64 [R1+0xe50], R22 ;  /* 0x000e501601007387 */ /* 0x000fe20000100a00 */
[----:B---3--:R-:W-:-:S03]  /*67dc0*/  IMAD.WIDE R14, R2, 0x4, R242 ;  /* 0x00000004020e7825 */ /* 0x008fc600078e02f2 */
[----:B------:R-:W3:Y:S01]  /*67dd0*/  LDL.LU.64 R242, [R1+0x1608] ;  /* 0x0016080001f27983 */ /* 0x000ee20000300a00 */
[----:B------:R-:W-:-:S04]  /*67de0*/  IADD3 R8, R252, -0x260, RZ ;  /* 0xfffffda0fc087810 */ /* 0x000fc80007ffe0ff */
[----:B------:R-:W-:Y:S02]  /*67df0*/  ISETP.GE.U32.AND P6, PT, R8, 0x7ffffd21, PT ;  /* 0x7ffffd210800780c */ /* 0x000fe40003fc6070 */
[----:B------:R-:W-:Y:S01]  /*67e00*/  IADD3 R8, R9, 0x200000, RZ ;  /* 0x0020000009087810 */ /* 0x000fe20007ffe0ff */
[----:B------:R1:W-:Y:S04]  /*67e10*/  STL.64 [R1+0xe48], R14 ;  /* 0x000e480e01007387 */ /* 0x0003e80000100a00 */
[----:B------:R1:W-:Y:S04]  /*67e20*/  LDGSTS.E [R8+-0x2e200], [R26.64], !P2 ;  /* 0xd1e000001a087fae */ /* 0x0003e8000d121844 */
[----:B------:R2:W-:Y:S04]  /*67e30*/  LDGSTS.E [R17+-0x2d400], [R22.64], !P0 ;  /* 0xd2c0000016117fae */ /* 0x0005e8000c121844 */
[----:B------:R2:W-:Y:S01]  /*67e40*/  LDGSTS.E [R0+-0x2d200], [R14.64], !P0 ;  /* 0xd2e000000e007fae */ /* 0x0005e2000c121844 */
[----:B-1----:R-:W-:-:S03]  /*67e50*/  IADD3 R8, R252, -0x268, RZ ;  /* 0xfffffd98fc087810 */ /* 0x002fc60007ffe0ff */
[----:B--2---:R-:W2:Y:S01]  /*67e60*/  LDL.LU.64 R14, [R1+0x1600] ;  /* 0x00160000010e7983 */ /* 0x004ea20000300a00 */
[----:B------:R-:W-:-:S03]  /*67e70*/  IMAD.WIDE R28, R2, 0x4, R10 ;  /* 0x00000004021c7825 */ /* 0x000fc600078e020a */
[----:B------:R-:W2:Y:S01]  /*67e80*/  LDL.LU.64 R10, [R1+0x15f8] ;  /* 0x0015f800010a7983 */ /* 0x000ea20000300a00 */
[----:B----4-:R-:W-:-:S03]  /*67e90*/  IMAD.WIDE R26, R2, 0x4, R6 ;  /* 0x00000004021a7825 */ /* 0x010fc600078e0206 */
[----:B------:R-:W4:Y:S01]  /*67ea0*/  LDL.LU.64 R6, [R1+0x15f0] ;  /* 0x0015f00001067983 */ /* 0x000f220000300a00 */
[C---:B------:R-:W-:Y:S02]  /*67eb0*/  IADD3 R23, R9.reuse, 0x200000, RZ ;  /* 0x0020000009177810 */ /* 0x040fe40007ffe0ff */
[----:B------:R-:W-:Y:S02]  /*67ec0*/  ISETP.GE.U32.AND P0, PT, R8, 0x7ffffd19, PT ;  /* 0x7ffffd190800780c */ /* 0x000fe40003f06070 */
[C---:B------:R-:W-:Y:S01]  /*67ed0*/  IADD3 R22, R9.reuse, 0x200000, RZ ;  /* 0x0020000009167810 */ /* 0x040fe20007ffe0ff */
[----:B------:R-:W-:Y:S01]  /*67ee0*/  STL.64 [R1+0xe10], R28 ;  /* 0x000e101c01007387 */ /* 0x000fe20000100a00 */
[----:B------:R-:W-:-:S03]  /*67ef0*/  IADD3 R8, R9, 0x200000, RZ ;  /* 0x0020000009087810 */ /* 0x000fc60007ffe0ff */
[----:B------:R1:W-:Y:S04]  /*67f00*/  LDGSTS.E [R23+-0x2c400], [R28.64], !P5 ;  /* 0xd3c000001c177fae */ /* 0x0003e8000e921844 */
[----:B------:R1:W-:Y:S04]  /*67f10*/  STL.64 [R1+0xe08], R26 ;  /* 0x000e081a01007387 */ /* 0x0003e80000100a00 */
[----:B------:R1:W-:Y:S01]  /*67f20*/  LDGSTS.E [R22+-0x2c200], [R26.64], !P5 ;  /* 0xd3e000001a167fae */ /* 0x0003e2000e921844 */
[----:B------:R-:W-:-:S04]  /*67f30*/  IMAD.WIDE R20, R2, 0x4, R20 ;  /* 0x0000000402147825 */ /* 0x000fc800078e0214 */
[C---:B------:R-:W-:Y:S01]  /*67f40*/  IMAD.WIDE R18, R2.reuse, 0x4, R18 ;  /* 0x0000000402127825 */ /* 0x040fe200078e0212 */
[----:B------:R-:W-:Y:S04]  /*67f50*/  STL.64 [R1+0xde0], R20 ;  /* 0x000de01401007387 */ /* 0x000fe80000100a00 */
[----:B------:R3:W-:Y:S01]  /*67f60*/  LDGSTS.E [R8+-0x2b400], [R20.64], !P3 ;  /* 0xd4c0000014087fae */ /* 0x0007e2000d921844 */
[----:B-1----:R-:W-:-:S03]  /*67f70*/  IMAD.WIDE R26, R2, 0x4, R12 ;  /* 0x00000004021a7825 */ /* 0x002fc600078e020c */
[----:B------:R1:W-:Y:S04]  /*67f80*/  STL.64 [R1+0xdd8], R18 ;  /* 0x000dd81201007387 */ /* 0x0003e80000100a00 */
[----:B------:R1:W-:Y:S04]  /*67f90*/  LDGSTS.E [R0+-0x2b200], [R18.64], !P3 ;  /* 0xd4e0000012007fae */ /* 0x0003e8000d921844 */
[----:B------:R-:W-:Y:S04]  /*67fa0*/  STL.64 [R1+0xdc0], R26 ;  /* 0x000dc01a01007387 */ /* 0x000fe80000100a00 */
[----:B------:R-:W4:Y:S01]  /*67fb0*/  LDL.LU.64 R22, [R1+0x15e8] ;  /* 0x0015e80001167983 */ /* 0x000f220000300a00 */
[----:B-1----:R-:W-:-:S05]  /*67fc0*/  IMAD.WIDE R18, R2, 0x4, R4 ;  /* 0x0000000402127825 */ /* 0x002fca00078e0204 */
[----:B------:R-:W-:Y:S04]  /*67fd0*/  STL.64 [R1+0xdb8], R18 ;  /* 0x000db81201007387 */ /* 0x000fe80000100a00 */
[----:B------:R-:W4:Y:S01]  /*67fe0*/  LDL.LU.64 R12, [R1+0x15e0] ;  /* 0x0015e000010c7983 */ /* 0x000f220000300a00 */
[----:B---3--:R-:W-:-:S05]  /*67ff0*/  IMAD.WIDE R4, R2, 0x4, R242 ;  /* 0x0000000402047825 */ /* 0x008fca00078e02f2 */
[----:B------:R1:W-:Y:S04]  /*68000*/  STL.64 [R1+0xda0], R4 ;  /* 0x000da00401007387 */ /* 0x0003e80000100a00 */
[----:B------:R-:W3:Y:S01]  /*68010*/  LDL.LU.64 R242, [R1+0x15d8] ;  /* 0x0015d80001f27983 */ /* 0x000ee20000300a00 */
[C---:B------:R-:W-:Y:S02]  /*68020*/  IADD3 R17, R252.reuse, -0x26c, RZ ;  /* 0xfffffd94fc117810 */ /* 0x040fe40007ffe0ff */
[----:B------:R-:W-:Y:S02]  /*68030*/  IADD3 R20, R9, 0x200000, RZ ;  /* 0x0020000009147810 */ /* 0x000fe40007ffe0ff */
[----:B------:R-:W-:Y:S02]  /*68040*/  ISETP.GE.U32.AND P5, PT, R17, 0x7ffffd15, PT ;  /* 0x7ffffd151100780c */ /* 0x000fe40003fa6070 */
[----:B------:R-:W-:Y:S01]  /*68050*/  IADD3 R17, R9, 0x200000, RZ ;  /* 0x0020000009117810 */ /* 0x000fe20007ffe0ff */
[----:B------:R1:W-:Y:S01]  /*68060*/  LDGSTS.E [R20+-0x2a400], [R26.64], !P4 ;  /* 0xd5c000001a147fae */ /* 0x0003e2000e121844 */
[----:B------:R-:W-:-:S03]  /*68070*/  IADD3 R21, R252, -0x270, RZ ;  /* 0xfffffd90fc157810 */ /* 0x000fc60007ffe0ff */
[----:B------:R1:W-:Y:S01]  /*68080*/  LDGSTS.E [R17+-0x2a200], [R18.64], !P4 ;  /* 0xd5e0000012117fae */ /* 0x0003e2000e121844 */
[----:B------:R-:W-:-:S03]  /*68090*/  ISETP.GE.U32.AND P3, PT, R21, 0x7ffffd11, PT ;  /* 0x7ffffd111500780c */ /* 0x000fc60003f66070 */
[----:B------:R1:W-:Y:S01]  /*680a0*/  LDGSTS.E [R0+-0x29400], [R4.64], !P1 ;  /* 0xd6c0000004007fae */ /* 0x0003e2000c921844 */
[----:B--2---:R-:W-:-:S04]  /*680b0*/  IMAD.WIDE R14, R2, 0x4, R14 ;  /* 0x00000004020e7825 */ /* 0x004fc800078e020e */
[----:B------:R-:W-:Y:S01]  /*680c0*/  IMAD.WIDE R10, R2, 0x4, R10 ;  /* 0x00000004020a7825 */ /* 0x000fe200078e020a */
[----:B------:R2:W-:Y:S01]  /*680d0*/  STL.64 [R1+0xd98], R14 ;  /* 0x000d980e01007387 */ /* 0x0005e20000100a00 */
[----:B-1----:R-:W-:-:S03]  /*680e0*/  IADD3 R5, R9, 0x200000, RZ ;  /* 0x0020000009057810 */ /* 0x002fc60007ffe0ff */
[----:B------:R1:W-:Y:S01]  /*680f0*/  STL.64 [R1+0xd90], R10 ;  /* 0x000d900a01007387 */ /* 0x0003e20000100a00 */
[C---:B----4-:R-:W-:Y:S01]  /*68100*/  IMAD.WIDE R6, R2.reuse, 0x4, R6 ;  /* 0x0000000402067825 */ /* 0x050fe200078e0206 */
[----:B------:R-:W-:Y:S02]  /*68110*/  IADD3 R4, R9, 0x200000, RZ ;  /* 0x0020000009047810 */ /* 0x000fe40007ffe0ff */
[----:B------:R2:W-:Y:S04]  /*68120*/  LDGSTS.E [R5+-0x29200], [R14.64], !P1 ;  /* 0xd6e000000e057fae */ /* 0x0005e8000c921844 */
[----:B------:R4:W-:Y:S04]  /*68130*/  STL.64 [R1+0xd88], R6 ;  /* 0x000d880601007387 */ /* 0x0009e80000100a00 */
[----:B------:R-:W4:Y:S04]  /*68140*/  LDL.LU.64 R26, [R1+0x15d0] ;  /* 0x0015d000011a7983 */ /* 0x000f280000300a00 */
[----:B------:R-:W4:Y:S04]  /*68150*/  LDL.LU.64 R20, [R1+0x15c8] ;  /* 0x0015c80001147983 */ /* 0x000f280000300a00 */
[----:B------:R-:W4:Y:S04]  /*68160*/  LDL.LU.64 R18, [R1+0x15c0] ;  /* 0x0015c00001127983 */ /* 0x000f280000300a00 */
[----:B--2---:R-:W2:Y:S04]  /*68170*/  LDL.LU.64 R14, [R1+0x15b8] ;  /* 0x0015b800010e7983 */ /* 0x004ea80000300a00 */
[----:B------:R1:W-:Y:S01]  /*68180*/  LDGSTS.E [R4+-0x28400], [R10.64], !P6 ;  /* 0xd7c000000a047fae */ /* 0x0003e2000f121844 */
[----:B------:R-:W-:-:S03]  /*68190*/  IMAD.WIDE R28, R2, 0x4, R22 ;  /* 0x00000004021c7825 */ /* 0x000fc600078e0216 */
[----:B-1----:R-:W2:Y:S04]  /*681a0*/  LDL.LU.64 R10, [R1+0x15b0] ;  /* 0x0015b000010a7983 */ /* 0x002ea80000300a00 */
[----:B------:R-:W-:Y:S01]  /*681b0*/  STL.64 [R1+0xd80], R28 ;  /* 0x000d801c01007387 */ /* 0x000fe20000100a00 */
[C---:B------:R-:W-:Y:S02]  /*681c0*/  IADD3 R8, R252.reuse, -0x274, RZ ;  /* 0xfffffd8cfc087810 */ /* 0x040fe40007ffe0ff */
[----:B------:R-:W-:Y:S01]  /*681d0*/  IADD3 R24, R252, -0x264, RZ ;  /* 0xfffffd9cfc187810 */ /* 0x000fe20007ffe0ff */
[----:B------:R4:W-:Y:S01]  /*681e0*/  LDGSTS.E [R0+-0x28200], [R6.64], !P6 ;  /* 0xd7e0000006007fae */ /* 0x0009e2000f121844 */
[----:B------:R-:W-:-:S05]  /*681f0*/  IMAD.WIDE R22, R2, 0x4, R12 ;  /* 0x0000000402167825 */ /* 0x000fca00078e020c */
[----:B------:R-:W-:Y:S01]  /*68200*/  STL.64 [R1+0xd78], R22 ;  /* 0x000d781601007387 */ /* 0x000fe20000100a00 */
[----:B---3--:R-:W-:-:S03]  /*68210*/  IMAD.WIDE R12, R2, 0x4, R242 ;  /* 0x00000004020c7825 */ /* 0x008fc600078e02f2 */
[----:B------:R-:W3:Y:S01]  /*68220*/  LDL.LU.64 R242, [R1+0x15a0] ;  /* 0x0015a00001f27983 */ /* 0x000ee20000300a00 */
[----:B------:R-:W-:-:S03]  /*68230*/  ISETP.GE.U32.AND P4, PT, R8, 0x7ffffd0d, PT ;  /* 0x7ffffd0d0800780c */ /* 0x000fc60003f86070 */
[----:B------:R-:W1:Y:S01]  /*68240*/  S2R R8, SR_TID.X ;  /* 0x0000000000087919 */ /* 0x000e620000002100 */
[----:B------:R-:W-:Y:S02]  /*68250*/  ISETP.GE.U32.AND P2, PT, R24, 0x7ffffd1d, PT ;  /* 0x7ffffd1d1800780c */ /* 0x000fe40003f46070 */
[C---:B----4-:R-:W-:Y:S02]  /*68260*/  IADD3 R7, R9.reuse, 0x200000, RZ ;  /* 0x0020000009077810 */ /* 0x050fe40007ffe0ff */
[C---:B------:R-:W-:Y:S02]  /*68270*/  IADD3 R5, R252.reuse, -0x278, RZ ;  /* 0xfffffd88fc057810 */ /* 0x040fe40007ffe0ff */
[----:B------:R-:W-:Y:S02]  /*68280*/  IADD3 R4, R252, 0x7f, RZ ;  /* 0x0000007ffc047810 */ /* 0x000fe40007ffe0ff */
[----:B------:R-:W-:Y:S01]  /*68290*/  IADD3 R6, R9, 0x200000, RZ ;  /* 0x0020000009067810 */ /* 0x000fe20007ffe0ff */
[----:B------:R4:W-:Y:S01]  /*682a0*/  STL.64 [R1+0xd70], R12 ;  /* 0x000d700c01007387 */ /* 0x0009e20000100a00 */
[----:B------:R-:W-:-:S02]  /*682b0*/  ISETP.GE.U32.AND P6, PT, R5, 0x7ffffd09, PT ;  /* 0x7ffffd090500780c */ /* 0x000fc40003fc6070 */
[----:B------:R-:W-:Y:S01]  /*682c0*/  IADD3 R5, R252, -0x27c, RZ ;  /* 0xfffffd84fc057810 */ /* 0x000fe20007ffe0ff */
[----:B------:R1:W-:Y:S04]  /*682d0*/  LDGSTS.E [R7+-0x27400], [R28.64], !P2 ;  /* 0xd8c000001c077fae */ /* 0x0003e8000d121844 */
[----:B------:R1:W-:Y:S02]  /*682e0*/  LDGSTS.E [R6+-0x27200], [R22.64], !P2 ;  /* 0xd8e0000016067fae */ /* 0x0003e4000d121844 */
[----:B-1----:R-:W-:Y:S02]  /*682f0*/  LOP3.LUT R17, R8, 0x7f, RZ, 0xc0, !PT ;  /* 0x0000007f08117812 */ /* 0x002fe400078ec0ff */
[----:B------:R-:W-:-:S04]  /*68300*/  IADD3 R8, R252, -0x200, RZ ;  /* 0xfffffe00fc087810 */ /* 0x000fc80007ffe0ff */
[----:B------:R-:W-:Y:S01]  /*68310*/  ISETP.GE.AND P1, PT, R17, R8, PT ;  /* 0x000000081100720c */ /* 0x000fe20003f26270 */
[----:B------:R-:W3:Y:S03]  /*68320*/  LDL.LU.64 R6, [R1+0x1590] ;  /* 0x0015900001067983 */ /* 0x000ee60000300a00 */
[----:B------:R-:W-:Y:S02]  /*68330*/  SEL R0, RZ, 0x4, P1 ;  /* 0x00000004ff007807 */ /* 0x000fe40000800000 */
[----:B------:R-:W-:Y:S02]  /*68340*/  ISETP.GT.AND P1, PT, R4, 0x27f, PT ;  /* 0x0000027f0400780c */ /* 0x000fe40003f24270 */
[----:B------:R-:W-:Y:S02]  /*68350*/  IADD3 R4, R9, 0x200000, RZ ;  /* 0x0020000009047810 */ /* 0x000fe40007ffe0ff */
[----:B------:R-:W-:-:S03]  /*68360*/  ISETP.GE.U32.AND P2, PT, R5, 0x7ffffd05, PT ;  /* 0x7ffffd050500780c */ /* 0x000fc60003f46070 */
[----:B------:R1:W-:Y:S01]  /*68370*/  LDGSTS.E [R4+-0x26400], [R12.64], !P0 ;  /* 0xd9c000000c047fae */ /* 0x0003e2000c121844 */
[----:B------:R-:W-:Y:S01]  /*68380*/  IMAD.WIDE R32, R2, 0x4, R26 ;  /* 0x0000000402207825 */ /* 0x000fe200078e021a */
[----:B------:R-:W-:Y:S02]  /*68390*/  SEL R0, R0, RZ, P1 ;  /* 0x000000ff00007207 */ /* 0x000fe40000800000 */
[----:B-1----:R-:W3:Y:S01]  /*683a0*/  LDL.LU.64 R4, [R1+0x1580] ;  /* 0x0015800001047983 */ /* 0x002ee20000300a00 */
[----:B------:R-:W-:-:S03]  /*683b0*/  IMAD.WIDE R30, R2, 0x4, R20 ;  /* 0x00000004021e7825 */ /* 0x000fc600078e0214 */
[----:B----4-:R-:W4:Y:S01]  /*683c0*/  LDL.LU.64 R12, [R1+0x1570] ;  /* 0x00157000010c7983 */ /* 0x010f220000300a00 */
[C---:B------:R-:W-:Y:S01]  /*683d0*/  IMAD.WIDE R28, R2.reuse, 0x4, R18 ;  /* 0x00000004021c7825 */ /* 0x040fe200078e0212 */
[C---:B------:R-:W-:Y:S02]  /*683e0*/  IADD3 R24, R9.reuse, 0x200000, RZ ;  /* 0x0020000009187810 */ /* 0x040fe40007ffe0ff */
[C---:B------:R-:W-:Y:S01]  /*683f0*/  IADD3 R23, R9.reuse, 0x200000, RZ ;  /* 0x0020000009177810 */ /* 0x040fe20007ffe0ff */
[----:B--2---:R-:W-:Y:S01]  /*68400*/  IMAD.WIDE R20, R2, 0x4, R14 ;  /* 0x0000000402147825 */ /* 0x004fe200078e020e */
[----:B------:R1:W-:Y:S01]  /*68410*/  STL.64 [R1+0xd68], R32 ;  /* 0x000d682001007387 */ /* 0x0003e20000100a00 */
[C---:B------:R-:W-:Y:S02]  /*68420*/  IADD3 R22, R9.reuse, 0x200000, RZ ;  /* 0x0020000009167810 */ /* 0x040fe40007ffe0ff */
[----:B------:R-:W-:Y:S01]  /*68430*/  ISETP.NE.U32.AND P1, PT, R0, RZ, PT ;  /* 0x000000ff0000720c */ /* 0x000fe20003f25070 */
[----:B------:R-:W-:Y:S01]  /*68440*/  STL.64 [R1+0xd60], R30 ;  /* 0x000d601e01007387 */ /* 0x000fe20000100a00 */
[----:B------:R-:W-:-:S02]  /*68450*/  IADD3 R8, R9, 0x200000, RZ ;  /* 0x0020000009087810 */ /* 0x000fc40007ffe0ff */
[----:B------:R-:W-:Y:S01]  /*68460*/  IADD3 R0, R9, 0x200000, RZ ;  /* 0x0020000009007810 */ /* 0x000fe20007ffe0ff */
[----:B------:R-:W2:Y:S04]  /*68470*/  LDL.LU.64 R26, [R1+0x1560] ;  /* 0x00156000011a7983 */ /* 0x000ea80000300a00 */
[----:B------:R-:W-:Y:S04]  /*68480*/  STL.64 [R1+0xd58], R28 ;  /* 0x000d581c01007387 */ /* 0x000fe80000100a00 */
[----:B------:R-:W2:Y:S04]  /*68490*/  LDL.LU.64 R14, [R1+0x1550] ;  /* 0x00155000010e7983 */ /* 0x000ea80000300a00 */
[----:B------:R1:W-:Y:S01]  /*684a0*/  LDGSTS.E [R24+-0x26200], [R32.64], !P0 ;  /* 0xd9e0000020187fae */ /* 0x0003e2000c121844 */
[----:B------:R-:W-:-:S03]  /*684b0*/  IMAD.WIDE R18, R2, 0x4, R10 ;  /* 0x0000000402127825 */ /* 0x000fc600078e020a */
[----:B------:R-:W-:Y:S04]  /*684c0*/  STL.64 [R1+0xd50], R20 ;  /* 0x000d501401007387 */ /* 0x000fe80000100a00 */
[----:B------:R3:W-:Y:S04]  /*684d0*/  LDGSTS.E [R23+-0x25400], [R30.64], !P5 ;  /* 0xdac000001e177fae */ /* 0x0007e8000e921844 */
[----:B------:R-:W2:Y:S04]  /*684e0*/  LDL.LU.64 R10, [R1+0x1540] ;  /* 0x00154000010a7983 */ /* 0x000ea80000300a00 */
[----:B------:R1:W-:Y:S04]  /*684f0*/  LDGSTS.E [R22+-0x25200], [R28.64], !P5 ;  /* 0xdae000001c167fae */ /* 0x0003e8000e921844 */
[----:B------:R1:W-:Y:S04]  /*68500*/  STL.64 [R1+0x18c8], R18 ;  /* 0x0018c81201007387 */ /* 0x0003e80000100a00 */
[----:B------:R3:W-:Y:S04]  /*68510*/  LDGSTS.E [R8+-0x24400], [R20.64], !P3 ;  /* 0xdbc0000014087fae */ /* 0x0007e8000d921844 */
[----:B-1----:R-:W2:Y:S04]  /*68520*/  LDL.LU.64 R32, [R1+0x3d90] ;  /* 0x003d900001207983 */ /* 0x002ea80000300a00 */
[----:B------:R1:W-:Y:S04]  /*68530*/  LDGSTS.E [R0+-0x24200], [R18.64], !P3 ;  /* 0xdbe0000012007fae */ /* 0x0003e8000d921844 */
[----:B-1----:R-:W2:Y:S01]  /*68540*/  LDL.LU.64 R18, [R1+0x1530] ;  /* 0x0015300001127983 */ /* 0x002ea20000300a00 */
[----:B---3--:R-:W-:-:S03]  /*68550*/  IMAD.WIDE R30, R2, 0x4, R242 ;  /* 0x00000004021e7825 */ /* 0x008fc600078e02f2 */
[----:B------:R-:W3:Y:S01]  /*68560*/  LDL.LU.64 R242, [R1+0x1520] ;  /* 0x0015200001f27983 */ /* 0x000ee20000300a00 */
[----:B------:R-:W-:Y:S02]  /*68570*/  IADD3 R8, R252, -0x280, RZ ;  /* 0xfffffd80fc087810 */ /* 0x000fe40007ffe0ff */
[----:B------:R-:W-:Y:S01]  /*68580*/  IADD3 R252, R9, 0x200000, RZ ;  /* 0x0020000009fc7810 */ /* 0x000fe20007ffe0ff */
[----:B------:R1:W-:Y:S01]  /*68590*/  LDGSTS.E [R23+-0x23400], [R30.64], !P4 ;  /* 0xdcc000001e177fae */ /* 0x0003e2000e121844 */
[----:B------:R-:W-:Y:S01]  /*685a0*/  ISETP.GE.U32.AND P0, PT, R8, 0x7ffffd01, PT ;  /* 0x7ffffd010800780c */ /* 0x000fe20003f06070 */
[C---:B------:R-:W-:Y:S02]  /*685b0*/  IMAD.WIDE R28, R2.reuse, 0x4, R6 ;  /* 0x00000004021c7825 */ /* 0x040fe400078e0206 */
[----:B------:R-:W3:Y:S04]  /*685c0*/  LDL.LU.64 R6, [R1+0x1510] ;  /* 0x0015100001067983 */ /* 0x000ee80000300a00 */
[----:B------:R1:W-:Y:S04]  /*685d0*/  STL.64 [R1+0x18e8], R30 ;  /* 0x0018e81e01007387 */ /* 0x0003e80000100a00 */
[----:B------:R2:W-:Y:S04]  /*685e0*/  STL.64 [R1+0x18f0], R28 ;  /* 0x0018f01c01007387 */ /* 0x0005e80000100a00 */
[----:B------:R2:W-:Y:S01]  /*685f0*/  LDGSTS.E [R22+-0x23200], [R28.64], !P4 ;  /* 0xdce000001c167fae */ /* 0x0005e2000e121844 */
[----:B------:R-:W-:-:S03]  /*68600*/  IMAD.WIDE R20, R2, 0x4, R4 ;  /* 0x0000000402147825 */ /* 0x000fc600078e0204 */
[----:B------:R-:W3:Y:S01]  /*68610*/  LDL.LU.64 R4, [R1+0x1500] ;  /* 0x0015000001047983 */ /* 0x000ee20000300a00 */
[----:B----4-:R-:W-:-:S03]  /*68620*/  IMAD.WIDE R12, R2, 0x4, R12 ;  /* 0x00000004020c7825 */ /* 0x010fc600078e020c */
[----:B-1----:R-:W4:Y:S04]  /*68630*/  LDL.LU.64 R30, [R1+0x3d88] ;  /* 0x003d8800011e7983 */ /* 0x002f280000300a00 */
[----:B------:R-:W-:Y:S04]  /*68640*/  STL.64 [R1+0x1930], R20 ;  /* 0x0019301401007387 */ /* 0x000fe80000100a00 */
[----:B------:R1:W-:Y:S04]  /*68650*/  LDGSTS.E [R252+-0x22400], [R20.64], !P6 ;  /* 0xddc0000014fc7fae */ /* 0x0003e8000f121844 */
[----:B------:R1:W-:Y:S04]  /*68660*/  STL.64 [R1+0x1938], R12 ;  /* 0x0019380c01007387 */ /* 0x0003e80000100a00 */
[----:B------:R1:W-:Y:S01]  /*68670*/  LDGSTS.E [R0+-0x22200], [R12.64], !P6 ;  /* 0xdde000000c007fae */ /* 0x0003e2000f121844 */
[----:B--2---:R-:W-:-:S04]  /*68680*/  IMAD.WIDE R28, R2, 0x4, R26 ;  /* 0x00000004021c7825 */ /* 0x004fc800078e021a */
[C---:B------:R-:W-:Y:S01]  /*68690*/  IMAD.WIDE R26, R2.reuse, 0x4, R14 ;  /* 0x00000004021a7825 */ /* 0x040fe200078e020e */
[----:B------:R2:W-:Y:S04]  /*686a0*/  LDGSTS.E [R23+-0x21400], [R28.64], !P2 ;  /* 0xdec000001c177fae */ /* 0x0005e8000d121844 */
[----:B------:R3:W-:Y:S04]  /*686b0*/  LDGSTS.E [R22+-0x21200], [R26.64], !P2 ;  /* 0xdee000001a167fae */ /* 0x0007e8000d121844 */
[----:B-1----:R-:W4:Y:S04]  /*686c0*/  LDL.LU.64 R12, [R1+0x14f0] ;  /* 0x0014f000010c7983 */ /* 0x002f280000300a00 */
[----:B------:R-:W4:Y:S04]  /*686d0*/  LDL.LU.64 R20, [R1+0x14e0] ;  /* 0x0014e00001147983 */ /* 0x000f280000300a00 */
[----:B------:R2:W-:Y:S01]  /*686e0*/  STL.64 [R1+0x1968], R28 ;  /* 0x0019681c01007387 */ /* 0x0005e20000100a00 */
[----:B------:R-:W-:-:S03]  /*686f0*/  IMAD.WIDE R14, R2, 0x4, R10 ;  /* 0x00000004020e7825 */ /* 0x000fc600078e020a */
[----:B------:R-:W4:Y:S04]  /*68700*/  LDL.LU.64 R10, [R1+0x14d0] ;  /* 0x0014d000010a7983 */ /* 0x000f280000300a00 */
[----:B------:R-:W-:Y:S04]  /*68710*/  STL.64 [R1+0x1970], R26 ;  /* 0x0019701a01007387 */ /* 0x000fe80000100a00 */
[----:B------:R-:W4:Y:S04]  /*68720*/  LDL.LU.64 R8, [R1+0x14c0] ;  /* 0x0014c00001087983 */ /* 0x000f280000300a00 */
[----:B------:R1:W-:Y:S04]  /*68730*/  STL.64 [R1+0x19a0], R14 ;  /* 0x0019a00e01007387 */ /* 0x0003e80000100a00 */
[----:B--2---:R-:W2:Y:S04]  /*68740*/  LDL.LU.64 R28, [R1+0x3d80] ;  /* 0x003d8000011c7983 */ /* 0x004ea80000300a00 */
[----:B------:R1:W-:Y:S01]  /*68750*/  LDGSTS.E [R252+-0x20400], [R14.64], !P0 ;  /* 0xdfc000000efc7fae */ /* 0x0003e2000c121844 */
[----:B------:R-:W-:-:S05]  /*68760*/  IMAD.WIDE R18, R2, 0x4, R18 ;  /* 0x0000000402127825 */ /* 0x000fca00078e0212 */
[----:B------:R3:W-:Y:S04]  /*68770*/  STL.64 [R1+0x19a8], R18 ;  /* 0x0019a81201007387 */ /* 0x0007e80000100a00 */
[----:B-1----:R-:W2:Y:S01]  /*68780*/  LDL.LU.64 R14, [R1+0x14b0] ;  /* 0x0014b000010e7983 */ /* 0x002ea20000300a00 */
[----:B------:R-:W-:-:S03]  /*68790*/  IADD3 R24, R25, 0x100000, RZ ;  /* 0x0010000019187810 */ /* 0x000fc60007ffe0ff */
[----:B------:R1:W-:Y:S01]  /*687a0*/  LDGSTS.E [R0+-0x20200], [R18.64], !P0 ;  /* 0xdfe0000012007fae */ /* 0x0003e2000c121844 */
[----:B---3--:R-:W-:Y:S01]  /*687b0*/  IMAD.WIDE R26, R3, 0x4, R242 ;  /* 0x00000004031a7825 */ /* 0x008fe200078e02f2 */
[C---:B------:R-:W-:Y:S02]  /*687c0*/  IADD3 R2, R25.reuse, 0x100000, RZ ;  /* 0x0010000019027810 */ /* 0x040fe40007ffe0ff */
[----:B------:R-:W3:Y:S04]  /*687d0*/  LDL.LU.64 R242, [R1+0x14a0] ;  /* 0x0014a00001f27983 */ /* 0x000ee80000300a00 */
[----:B------:R-:W-:Y:S01]  /*687e0*/  STL.64 [R1+0x19b0], R26 ;  /* 0x0019b01a01007387 */ /* 0x000fe20000100a00 */
[----:B------:R-:W-:-:S03]  /*687f0*/  IADD3 R252, R25, 0x100000, RZ ;  /* 0x0010000019fc7810 */ /* 0x000fc60007ffe0ff */
[----:B------:R-:W0:Y:S04]  /*68800*/  LDGDEPBAR ;  /* 0x00000000000079af */ /* 0x000e280000000000 */
[----:B------:R4:W-:Y:S01]  /*68810*/  LDGSTS.E [R24], [R26.64], P1 ;  /* 0x000000001a187fae */ /* 0x0009e20008921844 */
[----:B-1----:R-:W-:Y:S01]  /*68820*/  IADD3 R0, R25, 0x100000, RZ ;  /* 0x0010000019007810 */ /* 0x002fe20007ffe0ff */
[C---:B------:R-:W-:Y:S02]  /*68830*/  IMAD.WIDE R22, R3.reuse, 0x4, R6 ;  /* 0x0000000403167825 */ /* 0x040fe400078e0206 */
[----:B------:R-:W3:Y:S04]  /*68840*/  LDL.LU.64 R6, [R1+0x1490] ;  /* 0x0014900001067983 */ /* 0x000ee80000300a00 */
[----:B------:R1:W-:Y:S01]  /*68850*/  LDGSTS.E [R2+0x1000], [R22.64], P1 ;  /* 0x0100000016027fae */ /* 0x0003e20008921844 */
[----:B------:R-:W-:-:S03]  /*68860*/  IMAD.WIDE R18, R3, 0x4, R4 ;  /* 0x0000000403127825 */ /* 0x000fc600078e0204 */
[----:B------:R-:W3:Y:S04]  /*68870*/  LDL.LU.64 R4, [R1+0x1480] ;  /* 0x0014800001047983 */ /* 0x000ee80000300a00 */
[----:B------:R-:W-:Y:S04]  /*68880*/  STL.64 [R1+0x19e8], R22 ;  /* 0x0019e81601007387 */ /* 0x000fe80000100a00 */
[----:B------:R1:W-:Y:S04]  /*68890*/  STL.64 [R1+0x1a20], R18 ;  /* 0x001a201201007387 */ /* 0x0003e80000100a00 */
[----:B------:R1:W-:Y:S04]  /*688a0*/  LDGSTS.E [R252+0x2000], [R18.64], P1 ;  /* 0x0200000012fc7fae */ /* 0x0003e80008921844 */
[----:B-1----:R-:W3:Y:S01]  /*688b0*/  LDL.LU.64 R18, [R1+0x1470] ;  /* 0x0014700001127983 */ /* 0x002ee20000300a00 */
[----:B----4-:R-:W-:-:S04]  /*688c0*/  IMAD.WIDE R12, R3, 0x4, R12 ;  /* 0x00000004030c7825 */ /* 0x010fc800078e020c */
[C---:B------:R-:W-:Y:S01]  /*688d0*/  IMAD.WIDE R26, R3.reuse, 0x4, R20 ;  /* 0x00000004031a7825 */ /* 0x040fe200078e0214 */
[----:B------:R1:W-:Y:S04]  /*688e0*/  STL.64 [R1+0x1a58], R12 ;  /* 0x001a580c01007387 */ /* 0x0003e80000100a00 */
[----:B------:R-:W4:Y:S01]  /*688f0*/  LDL.LU.64 R20, [R1+0x1460] ;  /* 0x0014600001147983 */ /* 0x000f220000300a00 */
[----:B------:R-:W-:-:S03]  /*68900*/  IMAD.WIDE R22, R3, 0x4, R10 ;  /* 0x0000000403167825 */ /* 0x000fc600078e020a */
[----:B------:R1:W-:Y:S04]  /*68910*/  LDGSTS.E [R0+0x3000], [R12.64], P1 ;  /* 0x030000000c007fae */ /* 0x0003e80008921844 */
[----:B------:R-:W-:Y:S04]  /*68920*/  STL.64 [R1+0x1aa0], R26 ;  /* 0x001aa01a01007387 */ /* 0x000fe80000100a00 */
[----:B------:R-:W4:Y:S01]  /*68930*/  LDL.LU.64 R10, [R1+0x1450] ;  /* 0x00145000010a7983 */ /* 0x000f220000300a00 */
[----:B-1----:R-:W-:-:S03]  /*68940*/  IMAD.WIDE R12, R3, 0x4, R8 ;  /* 0x00000004030c7825 */ /* 0x002fc600078e0208 */
[----:B------:R3:W-:Y:S04]  /*68950*/  LDGSTS.E [R24+0x4000], [R26.64], P1 ;  /* 0x040000001a187fae */ /* 0x0007e80008921844 */
[----:B------:R-:W4:Y:S04]  /*68960*/  LDL.LU.64 R8, [R1+0x1440] ;  /* 0x0014400001087983 */ /* 0x000f280000300a00 */
[----:B------:R-:W-:Y:S04]  /*68970*/  STL.64 [R1+0x1b68], R22 ;  /* 0x001b681601007387 */ /* 0x000fe80000100a00 */
[----:B------:R1:W-:Y:S04]  /*68980*/  LDGSTS.E [R2+0x5000], [R22.64], P1 ;  /* 0x0500000016027fae */ /* 0x0003e80008921844 */
[----:B------:R1:W-:Y:S04]  /*68990*/  STL.64 [R1+0x1ba8], R12 ;  /* 0x001ba80c01007387 */ /* 0x0003e80000100a00 */
[----:B------:R1:W-:Y:S01]  /*689a0*/  LDGSTS.E [R252+0x6000], [R12.64], P1 ;  /* 0x060000000cfc7fae */ /* 0x0003e20008921844 */
[----:B--2---:R-:W-:-:S05]  /*689b0*/  IMAD.WIDE R14, R3, 0x4, R14 ;  /* 0x00000004030e7825 */ /* 0x004fca00078e020e */
[----:B------:R2:W-:Y:S04]  /*689c0*/  LDGSTS.E [R0+0x7000], [R14.64], P1 ;  /* 0x070000000e007fae */ /* 0x0005e80008921844 */
[----:B-1----:R-:W4:Y:S04]  /*689d0*/  LDL.LU.64 R12, [R1+0x1430] ;  /* 0x00143000010c7983 */ /* 0x002f280000300a00 */
[----:B------:R2:W-:Y:S01]  /*689e0*/  STL.64 [R1+0x1be0], R14 ;  /* 0x001be00e01007387 */ /* 0x0005e20000100a00 */
[----:B---3--:R-:W-:-:S03]  /*689f0*/  IMAD.WIDE R26, R3, 0x4, R242 ;  /* 0x00000004031a7825 */ /* 0x008fc600078e02f2 */
[----:B------:R-:W3:Y:S04]  /*68a00*/  LDL.LU.64 R242, [R1+0x1420] ;  /* 0x0014200001f27983 */ /* 0x000ee80000300a00 */
[----:B------:R-:W-:Y:S04]  /*68a10*/  STL.64 [R1+0x1c20], R26 ;  /* 0x001c201a01007387 */ /* 0x000fe80000100a00 */
[----:B------:R4:W-:Y:S01]  /*68a20*/  LDGSTS.E [R24+0x8000], [R26.64], P1 ;  /* 0x080000001a187fae */ /* 0x0009e20008921844 */
[----:B------:R-:W-:-:S03]  /*68a30*/  IMAD.WIDE R22, R3, 0x4, R6 ;  /* 0x0000000403167825 */ /* 0x000fc600078e0206 */
[----:B------:R-:W3:Y:S04]  /*68a40*/  LDL.LU.64 R6, [R1+0x1410] ;  /* 0x0014100001067983 */ /* 0x000ee80000300a00 */
[----:B------:R1:W-:Y:S01]  /*68a50*/  LDGSTS.E [R2+0x9000], [R22.64], P1 ;  /* 0x0900000016027fae */ /* 0x0003e20008921844 */
[----:B--2---:R-:W-:-:S03]  /*68a60*/  IMAD.WIDE R14, R3, 0x4, R4 ;  /* 0x00000004030e7825 */ /* 0x004fc600078e0204 */
[----:B------:R-:W2:Y:S04]  /*68a70*/  LDL.LU.64 R4, [R1+0x1400] ;  /* 0x0014000001047983 */ /* 0x000ea80000300a00 */
[----:B------:R-:W-:Y:S04]  /*68a80*/  STL.64 [R1+0x1c50], R22 ;  /* 0x001c501601007387 */ /* 0x000fe80000100a00 */
[----:B------:R1:W-:Y:S04]  /*68a90*/  STL.64 [R1+0x1c78], R14 ;  /* 0x001c780e01007387 */ /* 0x0003e80000100a00 */
[----:B------:R1:W-:Y:S01]  /*68aa0*/  LDGSTS.E [R252+0xa000], [R14.64], P1 ;  /* 0x0a0000000efc7fae */ /* 0x0003e20008921844 */
[----:B------:R-:W-:-:S03]  /*68ab0*/  IMAD.WIDE R18, R3, 0x4, R18 ;  /* 0x0000000403127825 */ /* 0x000fc600078e0212 */
[----:B-1----:R-:W2:Y:S04]  /*68ac0*/  LDL.LU.64 R14, [R1+0x13f0] ;  /* 0x0013f000010e7983 */ /* 0x002ea80000300a00 */
[----:B------:R1:W-:Y:S04]  /*68ad0*/  STL.64 [R1+0x1ca0], R18 ;  /* 0x001ca01201007387 */ /* 0x0003e80000100a00 */
[----:B------:R1:W-:Y:S01]  /*68ae0*/  LDGSTS.E [R0+0xb000], [R18.64], P1 ;  /* 0x0b00000012007fae */ /* 0x0003e20008921844 */
[----:B----4-:R-:W-:-:S03]  /*68af0*/  IMAD.WIDE R26, R3, 0x4, R20 ;  /* 0x00000004031a7825 */ /* 0x010fc600078e0214 */
[----:B------:R-:W4:Y:S04]  /*68b00*/  LDL.LU.64 R20, [R1+0x13e0] ;  /* 0x0013e00001147983 */ /* 0x000f280000300a00 */
[----:B------:R-:W-:Y:S04]  /*68b10*/  STL.64 [R1+0x1cc8], R26 ;  /* 0x001cc81a01007387 */ /* 0x000fe80000100a00 */
[----:B------:R3:W-:Y:S01]  /*68b20*/  LDGSTS.E [R24+0xc000], [R26.64], P1 ;  /* 0x0c0000001a187fae */ /* 0x0007e20008921844 */
[----:B------:R-:W-:-:S03]  /*68b30*/  IMAD.WIDE R22, R3, 0x4, R10 ;  /* 0x0000000403167825 */ /* 0x000fc600078e020a */
[----:B------:R-:W4:Y:S04]  /*68b40*/  LDL.LU.64 R10, [R1+0x13d0] ;  /* 0x0013d000010a7983 */ /* 0x000f280000300a00 */
[----:B------:R3:W-:Y:S01]  /*68b50*/  LDGSTS.E [R2+0xd000], [R22.64], P1 ;  /* 0x0d00000016027fae */ /* 0x0007e20008921844 */
[----:B-1----:R-:W-:-:S03]  /*68b60*/  IMAD.WIDE R18, R3, 0x4, R8 ;  /* 0x0000000403127825 */ /* 0x002fc600078e0208 */
[----:B------:R-:W4:Y:S04]  /*68b70*/  LDL.LU.64 R8, [R1+0x13c0] ;  /* 0x0013c00001087983 */ /* 0x000f280000300a00 */
[----:B------:R-:W-:Y:S04]  /*68b80*/  STL.64 [R1+0x1cf0], R22 ;  /* 0x001cf01601007387 */ /* 0x000fe80000100a00 */
[----:B------:R1:W-:Y:S04]  /*68b90*/  STL.64 [R1+0x1d98], R18 ;  /* 0x001d981201007387 */ /* 0x0003e80000100a00 */
[----:B------:R1:W-:Y:S04]  /*68ba0*/  LDGSTS.E [R252+0xe000], [R18.64], P1 ;  /* 0x0e00000012fc7fae */ /* 0x0003e80008921844 */
[----:B-1----:R-:W4:Y:S01]  /*68bb0*/  LDL.LU.64 R18, [R1+0x13b0] ;  /* 0x0013b00001127983 */ /* 0x002f220000300a00 */
[----:B------:R-:W-:-:S05]  /*68bc0*/  IMAD.WIDE R12, R3, 0x4, R12 ;  /* 0x00000004030c7825 */ /* 0x000fca00078e020c */
[----:B------:R2:W-:Y:S04]  /*68bd0*/  STL.64 [R1+0x1dc8], R12 ;  /* 0x001dc80c01007387 */ /* 0x0005e80000100a00 */
[----:B------:R2:W-:Y:S01]  /*68be0*/  LDGSTS.E [R0+0xf000], [R12.64], P1 ;  /* 0x0f0000000c007fae */ /* 0x0005e20008921844 */
        /* <DEDUP_REMOVED lines=27> */
[----:B------:R1:W-:Y:S01]  /*68da0*/  LDGSTS.E [R252+0x16000], [R14.64], P1 ;  /* 0x160000000efc7fae */ /* 0x0003e20008921844 */
[----:B------:R-:W-:-:S03]  /*68db0*/  IMAD.WIDE R18, R3, 0x4, R18 ;  /* 0x0000000403127825 */ /* 0x000fc600078e0212 */
[----:B-1----:R-:W4:Y:S04]  /*68dc0*/  LDL.LU.64 R14, [R1+0x1330] ;  /* 0x00133000010e7983 */ /* 0x002f280000300a00 */
        /* <DEDUP_REMOVED lines=13> */
[----:B------:R1:W-:Y:S04]  /*68ea0*/  LDGSTS.E [R252+0x1a000], [R18.64], P1 ;  /* 0x1a00000012fc7fae */ /* 0x0003e80008921844 */
[----:B-1----:R-:W2:Y:S01]  /*68eb0*/  LDL.LU.64 R18, [R1+0x12f0] ;  /* 0x0012f00001127983 */ /* 0x002ea20000300a00 */
[----:B------:R-:W-:-:S05]  /*68ec0*/  IMAD.WIDE R12, R3, 0x4, R12 ;  /* 0x00000004030c7825 */ /* 0x000fca00078e020c */
        /* <DEDUP_REMOVED lines=35> */
[----:B-1----:R-:W4:Y:S04]  /*69100*/  LDL.LU.64 R18, [R1+0x1290] ;  /* 0x0012900001127983 */ /* 0x002f280000300a00 */
[----:B------:R-:W-:Y:S01]  /*69110*/  STL.64 [R1+0x34e0], R26 ;  /* 0x0034e01a01007387 */ /* 0x000fe20000100a00 */
[----:B------:R-:W-:-:S03]  /*69120*/  IMAD.WIDE R22, R3, 0x4, R10 ;  /* 0x0000000403167825 */ /* 0x000fc600078e020a */
[----:B------:R3:W-:Y:S04]  /*69130*/  LDGSTS.E [R24+0x24000], [R26.64], P1 ;  /* 0x240000001a187fae */ /* 0x0007e80008921844 */
[----:B------:R-:W4:Y:S01]  /*69140*/  LDL.LU.64 R10, [R1+0x1288] ;  /* 0x00128800010a7983 */ /* 0x000f220000300a00 */
[----:B------:R-:W-:-:S03]  /*69150*/  IMAD.WIDE R20, R3, 0x4, R8 ;  /* 0x0000000403147825 */ /* 0x000fc600078e0208 */
[----:B------:R1:W-:Y:S04]  /*69160*/  LDGSTS.E [R2+0x25000], [R22.64], P1 ;  /* 0x2500000016027fae */ /* 0x0003e80008921844 */
        /* <DEDUP_REMOVED lines=11> */
[----:B-1----:R-:W3:Y:S04]  /*69220*/  LDL.LU.64 R12, [R1+0x1268] ;  /* 0x00126800010c7983 */ /* 0x002ee80000300a00 */
[----:B------:R4:W-:Y:S01]  /*69230*/  LDGSTS.E [R24+0x28000], [R26.64], P1 ;  /* 0x280000001a187fae */ /* 0x0009e20008921844 */
[----:B------:R-:W-:-:S05]  /*69240*/  IMAD.WIDE R22, R3, 0x4, R6 ;  /* 0x0000000403167825 */ /* 0x000fca00078e0206 */
        /* <DEDUP_REMOVED lines=28> */
[----:B------:R-:W-:Y:S01]  /*69410*/  STL.64 [R1+0x3480], R26 ;  /* 0x0034801a01007387 */ /* 0x000fe20000100a00 */
[----:B------:R-:W-:-:S03]  /*69420*/  IMAD.WIDE R22, R3, 0x4, R12 ;  /* 0x0000000403167825 */ /* 0x000fc600078e020c */
[----:B------:R-:W3:Y:S04]  /*69430*/  LDL.LU.64 R12, [R1+0xc48] ;  /* 0x000c4800010c7983 */ /* 0x000ee80000300a00 */
[----:B------:R4:W-:Y:S04]  /*69440*/  LDGSTS.E [R24+0x30000], [R26.64], P1 ;  /* 0x300000001a187fae */ /* 0x0009e80008921844 */
        /* <DEDUP_REMOVED lines=12> */
[----:B------:R1:W-:Y:S04]  /*69510*/  STL.64 [R1+0x3460], R26 ;  /* 0x0034601a01007387 */ /* 0x0003e80000100a00 */
[----:B------:R-:W4:Y:S01]  /*69520*/  LDL.LU.64 R22, [R1+0xac8] ;  /* 0x000ac80001167983 */ /* 0x000f220000300a00 */
[----:B------:R-:W-:-:S03]  /*69530*/  IMAD.WIDE R10, R3, 0x4, R10 ;  /* 0x00000004030a7825 */ /* 0x000fc600078e020a */
[----:B------:R-:W4:Y:S01]  /*69540*/  LDL.LU.64 R18, [R1+0xac0] ;  /* 0x000ac00001127983 */ /* 0x000f220000300a00 */
[----:B------:R-:W-:-:S03]  /*69550*/  IMAD.WIDE R8, R3, 0x4, R8 ;  /* 0x0000000403087825 */ /* 0x000fc600078e0208 */
[----:B------:R3:W-:Y:S04]  /*69560*/  STL.64 [R1+0x3458], R10 ;  /* 0x0034580a01007387 */ /* 0x0007e80000100a00 */
[----:B------:R1:W-:Y:S04]  /*69570*/  LDGSTS.E [R24+0x34000], [R26.64], P1 ;  /* 0x340000001a187fae */ /* 0x0003e80008921844 */
[----:B------:R1:W-:Y:S04]  /*69580*/  STL.64 [R1+0x3450], R8 ;  /* 0x0034500801007387 */ /* 0x0003e80000100a00 */
[----:B------:R3:W-:Y:S04]  /*69590*/  LDGSTS.E [R2+0x35000], [R10.64], P1 ;  /* 0x350000000a027fae */ /* 0x0007e80008921844 */
[----:B------:R3:W-:Y:S01]  /*695a0*/  LDGSTS.E [R252+0x36000], [R8.64], P1 ;  /* 0x3600000008fc7fae */ /* 0x0007e20008921844 */
[----:B-1----:R-:W-:-:S03]  /*695b0*/  IMAD.WIDE R26, R3, 0x4, R14 ;  /* 0x00000004031a7825 */ /* 0x002fc600078e020e */
[----:B------:R-:W4:Y:S04]  /*695c0*/  LDL.LU.64 R14, [R1+0xab0] ;  /* 0x000ab000010e7983 */ /* 0x000f280000300a00 */
[----:B------:R-:W-:Y:S01]  /*695d0*/  STL.64 [R1+0x3448], R26 ;  /* 0x0034481a01007387 */ /* 0x000fe20000100a00 */
[----:B---3--:R-:W-:Y:S01]  /*695e0*/  IMAD.WIDE R10, R3, 0x4, R242 ;  /* 0x00000004030a7825 */ /* 0x008fe200078e02f2 */
[----:B------:R-:W-:Y:S02]  /*695f0*/  IADD3 R8, R25, 0x100000, RZ ;  /* 0x0010000019087810 */ /* 0x000fe40007ffe0ff */
[----:B------:R-:W3:Y:S04]  /*69600*/  LDL.LU.64 R242, [R1+0xaa0] ;  /* 0x000aa00001f27983 */ /* 0x000ee80000300a00 */
[----:B------:R3:W-:Y:S01]  /*69610*/  LDGSTS.E [R0+0x37000], [R26.64], P1 ;  /* 0x370000001a007fae */ /* 0x0007e20008921844 */
[----:B------:R-:W-:-:S03]  /*69620*/  IMAD.WIDE R12, R3, 0x4, R12 ;  /* 0x00000004030c7825 */ /* 0x000fc600078e020c */
[----:B------:R1:W-:Y:S04]  /*69630*/  STL.64 [R1+0x3440], R10 ;  /* 0x0034400a01007387 */ /* 0x0003e80000100a00 */
[----:B------:R1:W-:Y:S04]  /*69640*/  LDGSTS.E [R8+0x38000], [R10.64], P1 ;  /* 0x380000000a087fae */ /* 0x0003e80008921844 */
[----:B------:R2:W-:Y:S04]  /*69650*/  LDGSTS.E [R2+0x39000], [R12.64], P1 ;  /* 0x390000000c027fae */ /* 0x0005e80008921844 */
[----:B-1----:R-:W3:Y:S04]  /*69660*/  LDL.LU.64 R10, [R1+0xa90] ;  /* 0x000a9000010a7983 */ /* 0x002ee80000300a00 */
[----:B------:R1:W-:Y:S04]  /*69670*/  STL.64 [R1+0x3438], R12 ;  /* 0x0034380c01007387 */ /* 0x0003e80000100a00 */
[----:B------:R-:W3:Y:S01]  /*69680*/  LDL.LU.64 R8, [R1+0xa88] ;  /* 0x000a880001087983 */ /* 0x000ee20000300a00 */
[----:B--2---:R-:W-:-:S05]  /*69690*/  IMAD.WIDE R4, R3, 0x4, R4 ;  /* 0x0000000403047825 */ /* 0x004fca00078e0204 */
[----:B------:R2:W-:Y:S04]  /*696a0*/  STL.64 [R1+0x3430], R4 ;  /* 0x0034300401007387 */ /* 0x0005e80000100a00 */
[----:B-1----:R-:W3:Y:S04]  /*696b0*/  LDL.LU.64 R12, [R1+0xa80] ;  /* 0x000a8000010c7983 */ /* 0x002ee80000300a00 */
[----:B------:R2:W-:Y:S01]  /*696c0*/  LDGSTS.E [R252+0x3a000], [R4.64], P1 ;  /* 0x3a00000004fc7fae */ /* 0x0005e20008921844 */
[----:B------:R-:W-:Y:S01]  /*696d0*/  IMAD.WIDE R20, R3, 0x4, R20 ;  /* 0x0000000403147825 */ /* 0x000fe200078e0214 */
[----:B--2---:R-:W-:-:S04]  /*696e0*/  IADD3 R4, R25, 0x100000, RZ ;  /* 0x0010000019047810 */ /* 0x004fc80007ffe0ff */
[----:B------:R1:W-:Y:S04]  /*696f0*/  STL.64 [R1+0x3428], R20 ;  /* 0x0034281401007387 */ /* 0x0003e80000100a00 */
[----:B------:R1:W-:Y:S01]  /*69700*/  LDGSTS.E [R0+0x3b000], [R20.64], P1 ;  /* 0x3b00000014007fae */ /* 0x0003e20008921844 */
[----:B----4-:R-:W-:-:S03]  /*69710*/  IMAD.WIDE R6, R3, 0x4, R6 ;  /* 0x0000000403067825 */ /* 0x010fc600078e0206 */
[----:B-1----:R-:W2:Y:S04]  /*69720*/  LDL.LU.64 R20, [R1+0xa78] ;  /* 0x000a780001147983 */ /* 0x002ea80000300a00 */
[----:B------:R1:W-:Y:S01]  /*69730*/  STL.64 [R1+0x3420], R6 ;  /* 0x0034200601007387 */ /* 0x0003e20000100a00 */
[----:B------:R-:W-:-:S03]  /*69740*/  IMAD.WIDE R22, R3, 0x4, R22 ;  /* 0x0000000403167825 */ /* 0x000fc600078e0216 */
[----:B------:R1:W-:Y:S01]  /*69750*/  LDGSTS.E [R4+0x3c000], [R6.64], P1 ;  /* 0x3c00000006047fae */ /* 0x0003e20008921844 */
[----:B------:R-:W-:-:S03]  /*69760*/  IMAD.WIDE R18, R3, 0x4, R18 ;  /* 0x0000000403127825 */ /* 0x000fc600078e0212 */
[----:B------:R4:W-:Y:S04]  /*69770*/  LDGSTS.E [R2+0x3d000], [R22.64], P1 ;  /* 0x3d00000016027fae */ /* 0x0009e80008921844 */
[----:B------:R4:W-:Y:S04]  /*69780*/  LDGSTS.E [R252+0x3e000], [R18.64], P1 ;  /* 0x3e00000012fc7fae */ /* 0x0009e80008921844 */
[----:B-1----:R-:W2:Y:S04]  /*69790*/  LDL.LU.64 R6, [R1+0xa70] ;  /* 0x000a700001067983 */ /* 0x002ea80000300a00 */
[----:B------:R-:W-:Y:S04]  /*697a0*/  STL.64 [R1+0x3418], R22 ;  /* 0x0034181601007387 */ /* 0x000fe80000100a00 */
[----:B------:R-:W2:Y:S04]  /*697b0*/  LDL.LU.64 R4, [R1+0xa68] ;  /* 0x000a680001047983 */ /* 0x000ea80000300a00 */
[----:B------:R4:W-:Y:S01]  /*697c0*/  STL.64 [R1+0x3410], R18 ;  /* 0x0034101201007387 */ /* 0x0009e20000100a00 */
[----:B------:R-:W-:-:S03]  /*697d0*/  IMAD.WIDE R14, R3, 0x4, R14 ;  /* 0x00000004030e7825 */ /* 0x000fc600078e020e */
[----:B----4-:R-:W4:Y:S04]  /*697e0*/  LDL.LU.64 R18, [R1+0xa58] ;  /* 0x000a580001127983 */ /* 0x010f280000300a00 */
[----:B------:R1:W-:Y:S01]  /*697f0*/  STL.64 [R1+0x3408], R14 ;  /* 0x0034080e01007387 */ /* 0x0003e20000100a00 */
[----:B---3--:R-:W-:Y:S01]  /*69800*/  IMAD.WIDE R26, R3, 0x4, R242 ;  /* 0x00000004031a7825 */ /* 0x008fe200078e02f2 */
[----:B------:R-:W-:Y:S02]  /*69810*/  LOP3.LUT R25, R25, 0x10, RZ, 0x3c, !PT ;  /* 0x0000001019197812 */ /* 0x000fe400078e3cff */
[----:B------:R-:W3:Y:S02]  /*69820*/  LDL.LU.64 R242, [R1+0xa50] ;  /* 0x000a500001f27983 */ /* 0x000ee40000300a00 */
[----:B------:R-:W-:-:S02]  /*69830*/  IADD3 R24, R25, 0x100000, RZ ;  /* 0x0010000019187810 */ /* 0x000fc40007ffe0ff */
[----:B------:R1:W-:Y:S01]  /*69840*/  LDGSTS.E [R0+0x3f000], [R14.64], P1 ;  /* 0x3f0000000e007fae */ /* 0x0003e20008921844 */
[C---:B------:R-:W-:Y:S02]  /*69850*/  IADD3 R2, R25.reuse, 0x100000, RZ ;  /* 0x0010000019027810 */ /* 0x040fe40007ffe0ff */
[----:B------:R-:W-:Y:S01]  /*69860*/  IADD3 R252, R25, 0x100000, RZ ;  /* 0x0010000019fc7810 */ /* 0x000fe20007ffe0ff */
[----:B------:R-:W-:Y:S04]  /*69870*/  STL.64 [R1+0xd18], R26 ;  /* 0x000d181a01007387 */ /* 0x000fe80000100a00 */
[----:B------:R2:W-:Y:S01]  /*69880*/  LDGSTS.E [R24+0x200], [R26.64], P1 ;  /* 0x002000001a187fae */ /* 0x0005e20008921844 */
[----:B------:R-:W-:-:S03]  /*69890*/  IMAD.WIDE R22, R3, 0x4, R10 ;  /* 0x0000000403167825 */ /* 0x000fc600078e020a */
[----:B------:R-:W3:Y:S04]  /*698a0*/  LDL.LU.64 R10, [R1+0xa40] ;  /* 0x000a4000010a7983 */ /* 0x000ee80000300a00 */
[----:B------:R2:W-:Y:S01]  /*698b0*/  LDGSTS.E [R2+0x1200], [R22.64], P1 ;  /* 0x0120000016027fae */ /* 0x0005e20008921844 */
[----:B-1----:R-:W-:-:S03]  /*698c0*/  IMAD.WIDE R14, R3, 0x4, R8 ;  /* 0x00000004030e7825 */ /* 0x002fc600078e0208 */
[----:B------:R-:W3:Y:S04]  /*698d0*/  LDL.LU.64 R8, [R1+0xa38] ;  /* 0x000a380001087983 */ /* 0x000ee80000300a00 */
[----:B------:R-:W-:Y:S04]  /*698e0*/  STL.64 [R1+0x18e0], R22 ;  /* 0x0018e01601007387 */ /* 0x000fe80000100a00 */
[----:B------:R1:W-:Y:S04]  /*698f0*/  STL.64 [R1+0x1928], R14 ;  /* 0x0019280e01007387 */ /* 0x0003e80000100a00 */
[----:B------:R1:W-:Y:S01]  /*69900*/  LDGSTS.E [R252+0x2200], [R14.64], P1 ;  /* 0x022000000efc7fae */ /* 0x0003e20008921844 */
[----:B------:R-:W-:-:S03]  /*69910*/  IADD3 R0, R25, 0x100000, RZ ;  /* 0x0010000019007810 */ /* 0x000fc60007ffe0ff */
[----:B-1----:R-:W3:Y:S01]  /*69920*/  LDL.LU.64 R14, [R1+0xa30] ;  /* 0x000a3000010e7983 */ /* 0x002ee20000300a00 */
[----:B------:R-:W-:-:S05]  /*69930*/  IMAD.WIDE R12, R3, 0x4, R12 ;  /* 0x00000004030c7825 */ /* 0x000fca00078e020c */
[----:B------:R1:W-:Y:S04]  /*69940*/  STL.64 [R1+0x1960], R12 ;  /* 0x0019600c01007387 */ /* 0x0003e80000100a00 */
[----:B------:R1:W-:Y:S01]  /*69950*/  LDGSTS.E [R0+0x3200], [R12.64], P1 ;  /* 0x032000000c007fae */ /* 0x0003e20008921844 */
[----:B--2---:R-:W-:-:S03]  /*69960*/  IMAD.WIDE R26, R3, 0x4, R20 ;  /* 0x00000004031a7825 */ /* 0x004fc600078e0214 */
[----:B------:R-:W2:Y:S04]  /*69970*/  LDL.LU.64 R20, [R1+0xa20] ;  /* 0x000a200001147983 */ /* 0x000ea80000300a00 */
[----:B------:R-:W-:Y:S04]  /*69980*/  STL.64 [R1+0x1998], R26 ;  /* 0x0019981a01007387 */ /* 0x000fe80000100a00 */
[----:B------:R3:W-:Y:S01]  /*69990*/  LDGSTS.E [R24+0x4200], [R26.64], P1 ;  /* 0x042000001a187fae */ /* 0x0007e20008921844 */
[----:B------:R-:W-:-:S03]  /*699a0*/  IMAD.WIDE R22, R3, 0x4, R6 ;  /* 0x0000000403167825 */ /* 0x000fc600078e0206 */
[----:B------:R-:W2:Y:S04]  /*699b0*/  LDL.LU.64 R6, [R1+0xa18] ;  /* 0x000a180001067983 */ /* 0x000ea80000300a00 */
[----:B------:R3:W-:Y:S01]  /*699c0*/  LDGSTS.E [R2+0x5200], [R22.64], P1 ;  /* 0x0520000016027fae */ /* 0x0007e20008921844 */
[----:B-1----:R-:W-:-:S03]  /*699d0*/  IMAD.WIDE R12, R3, 0x4, R4 ;  /* 0x00000004030c7825 */ /* 0x002fc600078e0204 */
[----:B------:R-:W2:Y:S04]  /*699e0*/  LDL.LU.64 R4, [R1+0xa10] ;  /* 0x000a100001047983 */ /* 0x000ea80000300a00 */
[----:B------:R-:W-:Y:S04]  /*699f0*/  STL.64 [R1+0x19e0], R22 ;  /* 0x0019e01601007387 */ /* 0x000fe80000100a00 */
[----:B------:R1:W-:Y:S04]  /*69a00*/  STL.64 [R1+0x1a18], R12 ;  /* 0x001a180c01007387 */ /* 0x0003e80000100a00 */
[----:B------:R1:W-:Y:S01]  /*69a10*/  LDGSTS.E [R252+0x6200], [R12.64], P1 ;  /* 0x062000000cfc7fae */ /* 0x0003e20008921844 */
[----:B----4-:R-:W-:-:S05]  /*69a20*/  IMAD.WIDE R18, R3, 0x4, R18 ;  /* 0x0000000403127825 */ /* 0x010fca00078e0212 */
[----:B------:R4:W-:Y:S04]  /*69a30*/  LDGSTS.E [R0+0x7200], [R18.64], P1 ;  /* 0x0720000012007fae */ /* 0x0009e80008921844 */
[----:B-1----:R-:W2:Y:S04]  /*69a40*/  LDL.LU.64 R12, [R1+0xa08] ;  /* 0x000a0800010c7983 */ /* 0x002ea80000300a00 */
        /* <DEDUP_REMOVED lines=8> */
[----:B----4-:R-:W-:-:S03]  /*69ad0*/  IMAD.WIDE R18, R3, 0x4, R8 ;  /* 0x0000000403127825 */ /* 0x010fc600078e0208 */
        /* <DEDUP_REMOVED lines=214> */
[----:B------:R1:W-:Y:S01]  /*6a840*/  STL.64 [R1+0x3308], R12 ;  /* 0x0033080c01007387 */ /* 0x0003e20000100a00 */
[C---:B---3--:R-:W-:Y:S01]  /*6a850*/  IMAD.WIDE R26, R3.reuse, 0x4, R242 ;  /* 0x00000004031a7825 */ /* 0x048fe200078e02f2 */
[C---:B------:R-:W-:Y:S02]  /*6a860*/  IADD3 R24, R16.reuse, 0x100000, RZ ;  /* 0x0010000010187810 */ /* 0x040fe40007ffe0ff */
[----:B------:R-:W3:Y:S01]  /*6a870*/  LDL.LU.64 R242, [R1+0x698] ;  /* 0x0006980001f27983 */ /* 0x000ee20000300a00 */
[C---:B------:R-:W-:Y:S02]  /*6a880*/  IADD3 R2, R16.reuse, 0x100000, RZ ;  /* 0x0010000010027810 */ /* 0x040fe40007ffe0ff */
[----:B------:R-:W-:Y:S01]  /*6a890*/  IADD3 R252, R16, 0x100000, RZ ;  /* 0x0010000010fc7810 */ /* 0x000fe20007ffe0ff */
[----:B------:R1:W-:Y:S04]  /*6a8a0*/  LDGSTS.E [R0+0x3f200], [R12.64], P1 ;  /* 0x3f2000000c007fae */ /* 0x0003e80008921844 */
[----:B------:R-:W-:Y:S04]  /*6a8b0*/  STL.64 [R1+0xd10], R26 ;  /* 0x000d101a01007387 */ /* 0x000fe80000100a00 */
[----:B------:R2:W-:Y:S04]  /*6a8c0*/  LDGSTS.E [R24+0x400], [R26.64], P1 ;  /* 0x004000001a187fae */ /* 0x0005e80008921844 */
[----:B-1----:R-:W3:Y:S01]  /*6a8d0*/  LDL.LU.64 R12, [R1+0x668] ;  /* 0x00066800010c7983 */ /* 0x002ee20000300a00 */
[----:B------:R-:W-:-:S03]  /*6a8e0*/  IMAD.WIDE R22, R3, 0x4, R10 ;  /* 0x0000000403167825 */ /* 0x000fc600078e020a */
[----:B------:R-:W3:Y:S01]  /*6a8f0*/  LDL.LU.64 R10, [R1+0x638] ;  /* 0x00063800010a7983 */ /* 0x000ee20000300a00 */
[----:B----4-:R-:W-:-:S03]  /*6a900*/  IMAD.WIDE R8, R3, 0x4, R8 ;  /* 0x0000000403087825 */ /* 0x010fc600078e0208 */
[----:B------:R-:W-:Y:S04]  /*6a910*/  STL.64 [R1+0xc28], R22 ;  /* 0x000c281601007387 */ /* 0x000fe80000100a00 */
[----:B------:R1:W-:Y:S04]  /*6a920*/  LDGSTS.E [R2+0x1400], [R22.64], P1 ;  /* 0x0140000016027fae */ /* 0x0003e80008921844 */
[----:B------:R4:W-:Y:S04]  /*6a930*/  STL.64 [R1+0xc20], R8 ;  /* 0x000c200801007387 */ /* 0x0009e80000100a00 */
[----:B------:R4:W-:Y:S01]  /*6a940*/  LDGSTS.E [R252+0x2400], [R8.64], P1 ;  /* 0x0240000008fc7fae */ /* 0x0009e20008921844 */
[----:B------:R-:W-:Y:S01]  /*6a950*/  IADD3 R0, R16, 0x100000, RZ ;  /* 0x0010000010007810 */ /* 0x000fe20007ffe0ff */
[----:B------:R-:W-:-:S02]  /*6a960*/  IMAD.WIDE R18, R3, 0x4, R18 ;  /* 0x0000000403127825 */ /* 0x000fc400078e0212 */
[----:B----4-:R-:W4:Y:S04]  /*6a970*/  LDL.LU.64 R8, [R1+0x608] ;  /* 0x0006080001087983 */ /* 0x010f280000300a00 */
[----:B------:R1:W-:Y:S04]  /*6a980*/  STL.64 [R1+0xb38], R18 ;  /* 0x000b381201007387 */ /* 0x0003e80000100a00 */
[----:B------:R1:W-:Y:S01]  /*6a990*/  LDGSTS.E [R0+0x3400], [R18.64], P1 ;  /* 0x0340000012007fae */ /* 0x0003e20008921844 */
[----:B--2---:R-:W-:-:S03]  /*6a9a0*/  IMAD.WIDE R26, R3, 0x4, R20 ;  /* 0x00000004031a7825 */ /* 0x004fc600078e0214 */
[----:B------:R-:W2:Y:S04]  /*6a9b0*/  LDL.LU.64 R20, [R1+0x5d8] ;  /* 0x0005d80001147983 */ /* 0x000ea80000300a00 */
[----:B------:R-:W-:Y:S04]  /*6a9c0*/  STL.64 [R1+0xb30], R26 ;  /* 0x000b301a01007387 */ /* 0x000fe80000100a00 */
[----:B------:R3:W-:Y:S01]  /*6a9d0*/  LDGSTS.E [R24+0x4400], [R26.64], P1 ;  /* 0x044000001a187fae */ /* 0x0007e20008921844 */
[----:B-1----:R-:W-:-:S03]  /*6a9e0*/  IMAD.WIDE R22, R3, 0x4, R6 ;  /* 0x0000000403167825 */ /* 0x002fc600078e0206 */
[----:B------:R-:W2:Y:S04]  /*6a9f0*/  LDL.LU.64 R6, [R1+0x5a8] ;  /* 0x0005a80001067983 */ /* 0x000ea80000300a00 */
[----:B------:R1:W-:Y:S01]  /*6aa00*/  LDGSTS.E [R2+0x5400], [R22.64], P1 ;  /* 0x0540000016027fae */ /* 0x0003e20008921844 */
[----:B------:R-:W-:-:S03]  /*6aa10*/  IMAD.WIDE R18, R3, 0x4, R4 ;  /* 0x0000000403127825 */ /* 0x000fc600078e0204 */
        /* <DEDUP_REMOVED lines=19> */
[----:B------:R1:W-:Y:S04]  /*6ab50*/  LDGSTS.E [R252+0xa400], [R14.64], P1 ;  /* 0x0a4000000efc7fae */ /* 0x0003e80008921844 */
[----:B-1----:R-:W3:Y:S01]  /*6ab60*/  LDL.LU.64 R14, [R1+0x488] ;  /* 0x00048800010e7983 */ /* 0x002ee20000300a00 */
[----:B----4-:R-:W-:-:S05]  /*6ab70*/  IMAD.WIDE R8, R3, 0x4, R8 ;  /* 0x0000000403087825 */ /* 0x010fca00078e0208 */
[----:B------:R1:W-:Y:S04]  /*6ab80*/  STL.64 [R1+0x1a48], R8 ;  /* 0x001a480801007387 */ /* 0x0003e80000100a00 */
[----:B------:R1:W-:Y:S01]  /*6ab90*/  LDGSTS.E [R0+0xb400], [R8.64], P1 ;  /* 0x0b40000008007fae */ /* 0x0003e20008921844 */
[----:B--2---:R-:W-:-:S03]  /*6aba0*/  IMAD.WIDE R26, R3, 0x4, R20 ;  /* 0x00000004031a7825 */ /* 0x004fc600078e0214 */
[----:B------:R-:W2:Y:S04]  /*6abb0*/  LDL.LU.64 R20, [R1+0x458] ;  /* 0x0004580001147983 */ /* 0x000ea80000300a00 */
[----:B------:R-:W-:Y:S04]  /*6abc0*/  STL.64 [R1+0x1a80], R26 ;  /* 0x001a801a01007387 */ /* 0x000fe80000100a00 */
[----:B-1----:R-:W4:Y:S04]  /*6abd0*/  LDL.LU.64 R8, [R1+0x428] ;  /* 0x0004280001087983 */ /* 0x002f280000300a00 */
[----:B------:R3:W-:Y:S01]  /*6abe0*/  LDGSTS.E [R24+0xc400], [R26.64], P1 ;  /* 0x0c4000001a187fae */ /* 0x0007e20008921844 */
[----:B------:R-:W-:-:S05]  /*6abf0*/  IMAD.WIDE R22, R3, 0x4, R6 ;  /* 0x0000000403167825 */ /* 0x000fca00078e0206 */
[----:B------:R1:W-:Y:S01]  /*6ac00*/  LDGSTS.E [R2+0xd400], [R22.64], P1 ;  /* 0x0d40000016027fae */ /* 0x0003e20008921844 */
[----:B------:R-:W-:-:S03]  /*6ac10*/  IMAD.WIDE R6, R3, 0x4, R4 ;  /* 0x0000000403067825 */ /* 0x000fc600078e0204 */
[----:B------:R-:W4:Y:S04]  /*6ac20*/  LDL.LU.64 R4, [R1+0x3f8] ;  /* 0x0003f80001047983 */ /* 0x000f280000300a00 */
[----:B------:R1:W-:Y:S04]  /*6ac30*/  STL.64 [R1+0x1ae8], R22 ;  /* 0x001ae81601007387 */ /* 0x0003e80000100a00 */
[----:B------:R3:W-:Y:S04]  /*6ac40*/  STL.64 [R1+0x1b98], R6 ;  /* 0x001b980601007387 */ /* 0x0007e80000100a00 */
[----:B------:R3:W-:Y:S04]  /*6ac50*/  LDGSTS.E [R252+0xe400], [R6.64], P1 ;  /* 0x0e40000006fc7fae */ /* 0x0007e80008921844 */
[----:B-1----:R-:W4:Y:S01]  /*6ac60*/  LDL.LU.64 R22, [R1+0x3c8] ;  /* 0x0003c80001167983 */ /* 0x002f220000300a00 */
[----:B------:R-:W-:-:S05]  /*6ac70*/  IMAD.WIDE R18, R3, 0x4, R18 ;  /* 0x0000000403127825 */ /* 0x000fca00078e0212 */
[----:B------:R1:W-:Y:S01]  /*6ac80*/  STL.64 [R1+0x1bd0], R18 ;  /* 0x001bd01201007387 */ /* 0x0003e20000100a00 */
[----:B---3--:R-:W-:-:S03]  /*6ac90*/  IMAD.WIDE R26, R3, 0x4, R242 ;  /* 0x00000004031a7825 */ /* 0x008fc600078e02f2 */
[----:B------:R1:W-:Y:S04]  /*6aca0*/  LDGSTS.E [R0+0xf400], [R18.64], P1 ;  /* 0x0f40000012007fae */ /* 0x0003e80008921844 */
[----:B------:R-:W3:Y:S01]  /*6acb0*/  LDL.LU.64 R242, [R1+0x398] ;  /* 0x0003980001f27983 */ /* 0x000ee20000300a00 */
[----:B------:R-:W-:-:S03]  /*6acc0*/  IADD3 R6, R16, 0x100000, RZ ;  /* 0x0010000010067810 */ /* 0x000fc60007ffe0ff */
[----:B------:R-:W-:Y:S04]  /*6acd0*/  STL.64 [R1+0x1c08], R26 ;  /* 0x001c081a01007387 */ /* 0x000fe80000100a00 */
[----:B-1----:R-:W3:Y:S01]  /*6ace0*/  LDL.LU.64 R18, [R1+0x368] ;  /* 0x0003680001127983 */ /* 0x002ee20000300a00 */
[----:B------:R-:W-:-:S03]  /*6acf0*/  IMAD.WIDE R24, R3, 0x4, R12 ;  /* 0x0000000403187825 */ /* 0x000fc600078e020c */
[----:B------:R1:W-:Y:S04]  /*6ad00*/  LDGSTS.E [R6+0x10400], [R26.64], P1 ;  /* 0x104000001a067fae */ /* 0x0003e80008921844 */
[----:B------:R-:W3:Y:S01]  /*6ad10*/  LDL.LU.64 R12, [R1+0x338] ;  /* 0x00033800010c7983 */ /* 0x000ee20000300a00 */
[----:B------:R-:W-:-:S03]  /*6ad20*/  IMAD.WIDE R10, R3, 0x4, R10 ;  /* 0x00000004030a7825 */ /* 0x000fc600078e020a */
[----:B------:R-:W-:Y:S04]  /*6ad30*/  STL.64 [R1+0x1c40], R24 ;  /* 0x001c401801007387 */ /* 0x000fe80000100a00 */
[----:B------:R1:W-:Y:S04]  /*6ad40*/  STL.64 [R1+0x1c60], R10 ;  /* 0x001c600a01007387 */ /* 0x0003e80000100a00 */
[----:B-1----:R-:W3:Y:S04]  /*6ad50*/  LDL.LU.64 R6, [R1+0x308] ;  /* 0x0003080001067983 */ /* 0x002ee80000300a00 */
[----:B------:R2:W-:Y:S04]  /*6ad60*/  LDGSTS.E [R2+0x11400], [R24.64], P1 ;  /* 0x1140000018027fae */ /* 0x0005e80008921844 */
[----:B------:R1:W-:Y:S01]  /*6ad70*/  LDGSTS.E [R252+0x12400], [R10.64], P1 ;  /* 0x124000000afc7fae */ /* 0x0003e20008921844 */
[----:B------:R-:W-:-:S05]  /*6ad80*/  IMAD.WIDE R14, R3, 0x4, R14 ;  /* 0x00000004030e7825 */ /* 0x000fca00078e020e */
[----:B------:R1:W-:Y:S02]  /*6ad90*/  STL.64 [R1+0x1c88], R14 ;  /* 0x001c880e01007387 */ /* 0x0003e40000100a00 */
[----:B-1----:R-:W-:Y:S02]  /*6ada0*/  IADD3 R10, R16, 0x100000, RZ ;  /* 0x00100000100a7810 */ /* 0x002fe40007ffe0ff */
[----:B------:R1:W-:Y:S04]  /*6adb0*/  LDGSTS.E [R0+0x13400], [R14.64], P1 ;  /* 0x134000000e007fae */ /* 0x0003e80008921844 */
[----:B-1----:R-:W3:Y:S01]  /*6adc0*/  LDL.LU.64 R14, [R1+0x2d8] ;  /* 0x0002d800010e7983 */ /* 0x002ee20000300a00 */
[----:B--2---:R-:W-:-:S05]  /*6add0*/  IMAD.WIDE R24, R3, 0x4, R20 ;  /* 0x0000000403187825 */ /* 0x004fca00078e0214 */
[----:B------:R1:W-:Y:S01]  /*6ade0*/  STL.64 [R1+0x1cb8], R24 ;  /* 0x001cb81801007387 */ /* 0x0003e20000100a00 */
[----:B----4-:R-:W-:-:S03]  /*6adf0*/  IMAD.WIDE R20, R3, 0x4, R8 ;  /* 0x0000000403147825 */ /* 0x010fc600078e0208 */
[----:B------:R2:W-:Y:S04]  /*6ae00*/  LDGSTS.E [R10+0x14400], [R24.64], P1 ;  /* 0x14400000180a7fae */ /* 0x0005e80008921844 */
[----:B------:R4:W-:Y:S01]  /*6ae10*/  LDGSTS.E [R2+0x15400], [R20.64], P1 ;  /* 0x1540000014027fae */ /* 0x0009e20008921844 */
[----:B------:R-:W-:-:S03]  /*6ae20*/  IMAD.WIDE R8, R3, 0x4, R4 ;  /* 0x0000000403087825 */ /* 0x000fc600078e0204 */
[----:B------:R-:W3:Y:S04]  /*6ae30*/  LDL.LU.64 R4, [R1+0x2a8] ;  /* 0x0002a80001047983 */ /* 0x000ee80000300a00 */
[----:B------:R4:W-:Y:S04]  /*6ae40*/  STL.64 [R1+0x1cd8], R20 ;  /* 0x001cd81401007387 */ /* 0x0009e80000100a00 */
[----:B--2---:R-:W2:Y:S04]  /*6ae50*/  LDL.LU.64 R10, [R1+0x278] ;  /* 0x00027800010a7983 */ /* 0x004ea80000300a00 */
[----:B------:R4:W-:Y:S01]  /*6ae60*/  STL.64 [R1+0x1d88], R8 ;  /* 0x001d880801007387 */ /* 0x0009e20000100a00 */
[----:B-1----:R-:W-:-:S03]  /*6ae70*/  IMAD.WIDE R24, R3, 0x4, R22 ;  /* 0x0000000403187825 */ /* 0x002fc600078e0216 */
[----:B------:R1:W-:Y:S01]  /*6ae80*/  LDGSTS.E [R252+0x16400], [R8.64], P1 ;  /* 0x1640000008fc7fae */ /* 0x0003e20008921844 */
[----:B----4-:R-:W-:-:S03]  /*6ae90*/  IADD3 R20, R16, 0x100000, RZ ;  /* 0x0010000010147810 */ /* 0x010fc60007ffe0ff */
[----:B------:R4:W-:Y:S04]  /*6aea0*/  LDGSTS.E [R0+0x17400], [R24.64], P1 ;  /* 0x1740000018007fae */ /* 0x0009e80008921844 */
[----:B-1----:R-:W2:Y:S04]  /*6aeb0*/  LDL.LU.64 R8, [R1+0x248] ;  /* 0x0002480001087983 */ /* 0x002ea80000300a00 */
[----:B------:R4:W-:Y:S01]  /*6aec0*/  STL.64 [R1+0x1db0], R24 ;  /* 0x001db01801007387 */ /* 0x0009e20000100a00 */
[----:B---3--:R-:W-:-:S03]  /*6aed0*/  IMAD.WIDE R22, R3, 0x4, R242 ;  /* 0x0000000403167825 */ /* 0x008fc600078e02f2 */
[----:B------:R-:W3:Y:S01]  /*6aee0*/  LDL.LU.64 R242, [R1+0x218] ;  /* 0x0002180001f27983 */ /* 0x000ee20000300a00 */
[----:B------:R-:W-:-:S03]  /*6aef0*/  IMAD.WIDE R18, R3, 0x4, R18 ;  /* 0x0000000403127825 */ /* 0x000fc600078e0212 */
[----:B------:R-:W-:Y:S01]  /*6af00*/  STL.64 [R1+0x1dd0], R22 ;  /* 0x001dd01601007387 */ /* 0x000fe20000100a00 */
[----:B------:R-:W-:-:S03]  /*6af10*/  IMAD.WIDE R12, R3, 0x4, R12 ;  /* 0x00000004030c7825 */ /* 0x000fc600078e020c */
[----:B------:R1:W-:Y:S04]  /*6af20*/  STL.64 [R1+0x1df0], R18 ;  /* 0x001df01201007387 */ /* 0x0003e80000100a00 */
[----:B------:R1:W-:Y:S04]  /*6af30*/  LDGSTS.E [R20+0x18400], [R22.64], P1 ;  /* 0x1840000016147fae */ /* 0x0003e80008921844 */
[----:B------:R1:W-:Y:S01]  /*6af40*/  STL.64 [R1+0x1ea8], R12 ;  /* 0x001ea80c01007387 */ /* 0x0003e20000100a00 */
[----:B------:R-:W-:-:S03]  /*6af50*/  IMAD.WIDE R6, R3, 0x4, R6 ;  /* 0x0000000403067825 */ /* 0x000fc600078e0206 */
[----:B------:R1:W-:Y:S04]  /*6af60*/  LDGSTS.E [R2+0x19400], [R18.64], P1 ;  /* 0x1940000012027fae */ /* 0x0003e80008921844 */
[----:B----4-:R-:W4:Y:S04]  /*6af70*/  LDL.LU.64 R24, [R1+0x1e8] ;  /* 0x0001e80001187983 */ /* 0x010f280000300a00 */
[----:B------:R1:W-:Y:S04]  /*6af80*/  LDGSTS.E [R252+0x1a400], [R12.64], P1 ;  /* 0x1a4000000cfc7fae */ /* 0x0003e80008921844 */
[----:B-1----:R-:W4:Y:S04]  /*6af90*/  LDL.LU.64 R18, [R1+0x1b8] ;  /* 0x0001b80001127983 */ /* 0x002f280000300a00 */
[----:B------:R1:W-:Y:S04]  /*6afa0*/  STL.64 [R1+0x1e40], R6 ;  /* 0x001e400601007387 */ /* 0x0003e80000100a00 */
[----:B------:R-:W4:Y:S01]  /*6afb0*/  LDL.LU.64 R22, [R1+0x188] ;  /* 0x0001880001167983 */ /* 0x000f220000300a00 */
[----:B------:R-:W-:-:S03]  /*6afc0*/  IADD3 R12, R16, 0x100000, RZ ;  /* 0x00100000100c7810 */ /* 0x000fc60007ffe0ff */
[----:B------:R-:W4:Y:S04]  /*6afd0*/  LDL.LU.64 R20, [R1+0x158] ;  /* 0x0001580001147983 */ /* 0x000f280000300a00 */
[----:B------:R1:W-:Y:S01]  /*6afe0*/  LDGSTS.E [R0+0x1b400], [R6.64], P1 ;  /* 0x1b40000006007fae */ /* 0x0003e20008921844 */
[----:B------:R-:W-:-:S05]  /*6aff0*/  IMAD.WIDE R26, R3, 0x4, R14 ;  /* 0x00000004031a7825 */ /* 0x000fca00078e020e */
[----:B------:R-:W-:Y:S04]  /*6b000*/  STL.64 [R1+0x1e50], R26 ;  /* 0x001e501a01007387 */ /* 0x000fe80000100a00 */
[----:B------:R-:W4:Y:S04]  /*6b010*/  LDL.LU.64 R14, [R1+0x128] ;  /* 0x00012800010e7983 */ /* 0x000f280000300a00 */
[----:B------:R1:W-:Y:S02]  /*6b020*/  LDGSTS.E [R12+0x1c400], [R26.64], P1 ;  /* 0x1c4000001a0c7fae */ /* 0x0003e40008921844 */
[----:B-1----:R-:W-:-:S02]  /*6b030*/  IMAD.WIDE R6, R3, 0x4, R4 ;  /* 0x0000000403067825 */ /* 0x002fc400078e0204 */
[----:B------:R-:W4:Y:S02]  /*6b040*/  LDL.LU.64 R4, [R1+0xf8] ;  /* 0x0000f80001047983 */ /* 0x000f240000300a00 */
[C---:B--2---:R-:W-:Y:S02]  /*6b050*/  IMAD.WIDE R10, R3.reuse, 0x4, R10 ;  /* 0x00000004030a7825 */ /* 0x044fe400078e020a */
[----:B------:R1:W-:Y:S04]  /*6b060*/  STL.64 [R1+0x1e70], R6 ;  /* 0x001e700601007387 */ /* 0x0003e80000100a00 */
[----:B------:R-:W2:Y:S04]  /*6b070*/  LDL.LU.64 R12, [R1+0xc8] ;  /* 0x0000c800010c7983 */ /* 0x000ea80000300a00 */
[----:B------:R1:W-:Y:S04]  /*6b080*/  STL.64 [R1+0x1e78], R10 ;  /* 0x001e780a01007387 */ /* 0x0003e80000100a00 */
[----:B------:R1:W-:Y:S04]  /*6b090*/  LDGSTS.E [R2+0x1d400], [R6.64], P1 ;  /* 0x1d40000006027fae */ /* 0x0003e80008921844 */
[----:B------:R3:W-:Y:S01]  /*6b0a0*/  LDGSTS.E [R252+0x1e400], [R10.64], P1 ;  /* 0x1e4000000afc7fae */ /* 0x0007e20008921844 */
[----:B------:R-:W-:-:S03]  /*6b0b0*/  IMAD.WIDE R8, R3, 0x4, R8 ;  /* 0x0000000403087825 */ /* 0x000fc600078e0208 */
[----:B-1----:R-:W2:Y:S04]  /*6b0c0*/  LDL.LU.64 R6, [R1+0x98] ;  /* 0x0000980001067983 */ /* 0x002ea80000300a00 */
[----:B------:R1:W-:Y:S04]  /*6b0d0*/  STL.64 [R1+0x1e90], R8 ;  /* 0x001e900801007387 */ /* 0x0003e80000100a00 */
[----:B------:R1:W-:Y:S01]  /*6b0e0*/  LDGSTS.E [R0+0x1f400], [R8.64], P1 ;  /* 0x1f40000008007fae */ /* 0x0003e20008921844 */
[----:B---3--:R-:W-:-:S03]  /*6b0f0*/  IMAD.WIDE R26, R3, 0x4, R242 ;  /* 0x00000004031a7825 */ /* 0x008fc600078e02f2 */
[----:B------:R-:W3:Y:S04]  /*6b100*/  LDL.LU.64 R242, [R1+0x68] ;  /* 0x0000680001f27983 */ /* 0x000ee80000300a00 */
[----:B------:R-:W3:Y:S04]  /*6b110*/  LDL.LU.64 R10, [R1+0x38] ;  /* 0x00003800010a7983 */ /* 0x000ee80000300a00 */
[----:B------:R4:W-:Y:S04]  /*6b120*/  STL.64 [R1+0x1fb8], R26 ;  /* 0x001fb81a01007387 */ /* 0x0009e80000100a00 */
[----:B-1----:R-:W3:Y:S04]  /*6b130*/  LDL.LU.64 R8, [R1+0x8] ;  /* 0x0000080001087983 */ /* 0x002ee80000300a00 */
[----:B------:R4:W-:Y:S04]  /*6b140*/  LDGSTS.E [R0+0x20400], [R26.64], P1 ;  /* 0x204000001a007fae */ /* 0x0009e80008921844 */
[----:B----4-:R-:W4:Y:S01]  /*6b150*/  LDL.LU.64 R26, [R1+0x3d78] ;  /* 0x003d7800011a7983 */ /* 0x010f220000300a00 */
[----:B------:R-:W-:-:S04]  /*6b160*/  IMAD.WIDE R24, R3, 0x4, R24 ;  /* 0x0000000403187825 */ /* 0x000fc800078e0218 */
[C---:B------:R-:W-:Y:S01]  /*6b170*/  IMAD.WIDE R18, R3.reuse, 0x4, R18 ;  /* 0x0000000403127825 */ /* 0x040fe200078e0212 */
[----:B------:R1:W-:Y:S04]  /*6b180*/  STL.64 [R1+0x3300], R24 ;  /* 0x0033001801007387 */ /* 0x0003e80000100a00 */
[----:B------:R1:W-:Y:S01]  /*6b190*/  LDGSTS.E [R2+0x21400], [R24.64], P1 ;  /* 0x2140000018027fae */ /* 0x0003e20008921844 */
[----:B------:R-:W-:-:S03]  /*6b1a0*/  IMAD.WIDE R22, R3, 0x4, R22 ;  /* 0x0000000403167825 */ /* 0x000fc600078e0216 */
[----:B------:R1:W-:Y:S01]  /*6b1b0*/  STL.64 [R1+0x32f8], R18 ;  /* 0x0032f81201007387 */ /* 0x0003e20000100a00 */
[----:B------:R-:W-:-:S03]  /*6b1c0*/  IMAD.WIDE R20, R3, 0x4, R20 ;  /* 0x0000000403147825 */ /* 0x000fc600078e0214 */
[----:B------:R1:W-:Y:S04]  /*6b1d0*/  LDGSTS.E [R252+0x22400], [R18.64], P1 ;  /* 0x2240000012fc7fae */ /* 0x0003e80008921844 */
[----:B-1----:R-:W4:Y:S04]  /*6b1e0*/  LDL.LU.64 R24, [R1+0x3d70] ;  /* 0x003d700001187983 */ /* 0x002f280000300a00 */
[----:B------:R1:W-:Y:S01]  /*6b1f0*/  LDGSTS.E [R0+0x23400], [R22.64], P1 ;  /* 0x2340000016007fae */ /* 0x0003e20008921844 */
[----:B------:R-:W-:-:S03]  /*6b200*/  IADD3 R19, R16, 0x100000, RZ ;  /* 0x0010000010137810 */ /* 0x000fc60007ffe0ff */
[----:B------:R-:W4:Y:S04]  /*6b210*/  LDL.LU R18, [R1+0x3d68] ;  /* 0x003d680001127983 */ /* 0x000f280000300800 */
[----:B------:R1:W-:Y:S01]  /*6b220*/  STL.64 [R1+0x32f0], R22 ;  /* 0x0032f01601007387 */ /* 0x0003e20000100a00 */
[----:B------:R-:W-:-:S03]  /*6b230*/  IMAD.WIDE R14, R3, 0x4, R14 ;  /* 0x00000004030e7825 */ /* 0x000fc600078e020e */
[----:B------:R1:W-:Y:S04]  /*6b240*/  LDGSTS.E [R19+0x24400], [R20.64], P1 ;  /* 0x2440000014137fae */ /* 0x0003e80008921844 */
[----:B------:R2:W-:Y:S04]  /*6b250*/  LDGSTS.E [R2+0x25400], [R14.64], P1 ;  /* 0x254000000e027fae */ /* 0x0005e80008921844 */
[----:B-1----:R-:W4:Y:S04]  /*6b260*/  LDL.LU.64 R22, [R1+0x3d60] ;  /* 0x003d600001167983 */ /* 0x002f280000300a00 */
[----:B------:R1:W-:Y:S04]  /*6b270*/  STL.64 [R1+0x32e8], R20 ;  /* 0x0032e81401007387 */ /* 0x0003e80000100a00 */
[----:B-1----:R-:W4:Y:S04]  /*6b280*/  LDL.LU.64 R20, [R1+0x3d58] ;  /* 0x003d580001147983 */ /* 0x002f280000300a00 */
[----:B------:R-:W4:Y:S04]  /*6b290*/  LDL.LU R19, [R1+0x3d50] ;  /* 0x003d500001137983 */ /* 0x000f280000300800 */
[----:B------:R1:W-:Y:S01]  /*6b2a0*/  STL.64 [R1+0x32e0], R14 ;  /* 0x0032e00e01007387 */ /* 0x0003e20000100a00 */
[----:B------:R-:W-:-:S05]  /*6b2b0*/  IMAD.WIDE R4, R3, 0x4, R4 ;  /* 0x0000000403047825 */ /* 0x000fca00078e0204 */
[----:B------:R2:W-:Y:S04]  /*6b2c0*/  STL.64 [R1+0x32d8], R4 ;  /* 0x0032d80401007387 */ /* 0x0005e80000100a00 */
[----:B------:R2:W-:Y:S02]  /*6b2d0*/  LDGSTS.E [R252+0x26400], [R4.64], P1 ;  /* 0x2640000004fc7fae */ /* 0x0005e40008921844 */
[----:B--2---:R-:W-:Y:S02]  /*6b2e0*/  IMAD.WIDE R12, R3, 0x4, R12 ;  /* 0x00000004030c7825 */ /* 0x004fe400078e020c */
[----:B-1----:R-:W2:Y:S04]  /*6b2f0*/  LDL.LU.64 R14, [R1+0x3d48] ;  /* 0x003d4800010e7983 */ /* 0x002ea80000300a00 */
[----:B------:R1:W-:Y:S01]  /*6b300*/  LDGSTS.E [R0+0x27400], [R12.64], P1 ;  /* 0x274000000c007fae */ /* 0x0003e20008921844 */
[----:B------:R-:W-:-:S03]  /*6b310*/  IADD3 R5, R16, 0x100000, RZ ;  /* 0x0010000010057810 */ /* 0x000fc60007ffe0ff */
[----:B------:R-:W2:Y:S04]  /*6b320*/  LDL.LU R4, [R1+0x3d40] ;  /* 0x003d400001047983 */ /* 0x000ea80000300800 */
[----:B------:R1:W-:Y:S01]  /*6b330*/  STL.64 [R1+0x32d0], R12 ;  /* 0x0032d00c01007387 */ /* 0x0003e20000100a00 */
[----:B------:R-:W-:-:S05]  /*6b340*/  IMAD.WIDE R6, R3, 0x4, R6 ;  /* 0x0000000403067825 */ /* 0x000fca00078e0206 */
[----:B------:R1:W-:Y:S04]  /*6b350*/  LDGSTS.E [R5+0x28400], [R6.64], P1 ;  /* 0x2840000006057fae */ /* 0x0003e80008921844 */
[----:B-1----:R-:W2:Y:S04]  /*6b360*/  LDL.LU.64 R12, [R1+0x3d38] ;  /* 0x003d3800010c7983 */ /* 0x002ea80000300a00 */
[----:B------:R1:W-:Y:S04]  /*6b370*/  STL.64 [R1+0x32c8], R6 ;  /* 0x0032c80601007387 */ /* 0x0003e80000100a00 */
[----:B-1----:R-:W2:Y:S04]  /*6b380*/  LDL.LU.64 R6, [R1+0x3d30] ;  /* 0x003d300001067983 */ /* 0x002ea80000300a00 */
[----:B------:R-:W4:Y:S01]  /*6b390*/  LDL.LU R5, [R1+0x3d28] ;  /* 0x003d280001057983 */ /* 0x000f220000300800 */
[----:B---3--:R-:W-:-:S04]  /*6b3a0*/  IMAD.WIDE R242, R3, 0x4, R242 ;  /* 0x0000000403f27825 */ /* 0x008fc800078e02f2 */
[C---:B------:R-:W-:Y:S01]  /*6b3b0*/  IMAD.WIDE R10, R3.reuse, 0x4, R10 ;  /* 0x00000004030a7825 */ /* 0x040fe200078e020a */
[----:B------:R1:W-:Y:S04]  /*6b3c0*/  STL.64 [R1+0x32c0], R242 ;  /* 0x0032c0f201007387 */ /* 0x0003e80000100a00 */
[----:B------:R-:W-:Y:S04]  /*6b3d0*/  STL.64 [R1+0x32b8], R10 ;  /* 0x0032b80a01007387 */ /* 0x000fe80000100a00 */
[----:B------:R1:W-:Y:S01]  /*6b3e0*/  LDGSTS.E [R2+0x29400], [R242.64], P1 ;  /* 0x29400000f2027fae */ /* 0x0003e20008921844 */
[----:B------:R-:W-:-:S03]  /*6b3f0*/  IMAD.WIDE R8, R3, 0x4, R8 ;  /* 0x0000000403087825 */ /* 0x000fc600078e0208 */
[----:B------:R3:W-:Y:S04]  /*6b400*/  LDGSTS.E [R252+0x2a400], [R10.64], P1 ;  /* 0x2a4000000afc7fae */ /* 0x0007e80008921844 */
[----:B------:R3:W-:Y:S04]  /*6b410*/  LDGSTS.E [R0+0x2b400], [R8.64], P1 ;  /* 0x2b40000008007fae */ /* 0x0007e80008921844 */
[----:B-1----:R-:W4:Y:S04]  /*6b420*/  LDL.LU.64 R242, [R1+0x3d20] ;  /* 0x003d200001f27983 */ /* 0x002f280000300a00 */
[----:B------:R1:W-:Y:S01]  /*6b430*/  STL.64 [R1+0x32b0], R8 ;  /* 0x0032b00801007387 */ /* 0x0003e20000100a00 */
[----:B---3--:R-:W-:-:S03]  /*6b440*/  IMAD.SHL.U32 R0, R17, 0x4, RZ ;  /* 0x0000000411007824 */ /* 0x008fc600078e00ff */
[----:B-1----:R-:W3:Y:S01]  /*6b450*/  LDL.LU.64 R8, [R1+0x3d18] ;  /* 0x003d180001087983 */ /* 0x002ee20000300a00 */
[----:B--2---:R-:W-:-:S04]  /*6b460*/  IMAD.WIDE R6, R3, 0x4, R6 ;  /* 0x0000000403067825 */ /* 0x004fc800078e0206 */
[C---:B----4-:R-:W-:Y:S01]  /*6b470*/  IMAD.WIDE R10, R3.reuse, 0x4, R242 ;  /* 0x00000004030a7825 */ /* 0x050fe200078e02f2 */
[C---:B------:R-:W-:Y:S02]  /*6b480*/  IADD3 R243, R16.reuse, 0x100000, RZ ;  /* 0x0010000010f37810 */ /* 0x040fe40007ffe0ff */
[----:B------:R-:W-:Y:S01]  /*6b490*/  IADD3 R242, R16, 0x100000, RZ ;  /* 0x0010000010f27810 */ /* 0x000fe20007ffe0ff */
[C---:B------:R-:W-:Y:S01]  /*6b4a0*/  IMAD.WIDE R16, R3.reuse, 0x4, R4 ;  /* 0x0000000403107825 */ /* 0x040fe200078e0204 */
[----:B------:R1:W-:Y:S04]  /*6b4b0*/  STL.64 [R1+0x32a8], R10 ;  /* 0x0032a80a01007387 */ /* 0x0003e80000100a00 */
[----:B------:R1:W-:Y:S04]  /*6b4c0*/  LDGSTS.E [R252+0x2c400], [R10.64], P1 ;  /* 0x2c4000000afc7fae */ /* 0x0003e80008921844 */
[----:B------:R2:W-:Y:S01]  /*6b4d0*/  LDGSTS.E [R243+0x2d400], [R16.64], P1 ;  /* 0x2d40000010f37fae */ /* 0x0005e20008921844 */
[----:B---3--:R-:W-:-:S03]  /*6b4e0*/  IMAD.WIDE R4, R3, 0x4, R8 ;  /* 0x0000000403047825 */ /* 0x008fc600078e0208 */
[----:B------:R3:W-:Y:S04]  /*6b4f0*/  LDGSTS.E [R242+0x2e400], [R6.64], P1 ;  /* 0x2e40000006f27fae */ /* 0x0007e80008921844 */
[----:B-1----:R-:W4:Y:S04]  /*6b500*/  LDL.LU.64 R10, [R1+0x3d10] ;  /* 0x003d1000010a7983 */ /* 0x002f280000300a00 */
[----:B------:R2:W-:Y:S04]  /*6b510*/  STL.64 [R1+0x32a0], R16 ;  /* 0x0032a01001007387 */ /* 0x0005e80000100a00 */
[----:B------:R3:W-:Y:S04]  /*6b520*/  STL.64 [R1+0x3298], R6 ;  /* 0x0032980601007387 */ /* 0x0007e80000100a00 */
[----:B--2---:R-:W2:Y:S01]  /*6b530*/  LDL.LU.64 R16, [R1+0x3d08] ;  /* 0x003d080001107983 */ /* 0x004ea20000300a00 */
[----:B------:R-:W-:-:S04]  /*6b540*/  LOP3.LUT R252, R0, 0x20, RZ, 0x3c, !PT ;  /* 0x0000002000fc7812 */ /* 0x000fc800078e3cff */
[C---:B------:R-:W-:Y:S02]  /*6b550*/  IADD3 R0, R252.reuse, 0x100000, RZ ;  /* 0x00100000fc007810 */ /* 0x040fe40007ffe0ff */
[----:B---3--:R-:W-:Y:S01]  /*6b560*/  IADD3 R6, R252, 0x100000, RZ ;  /* 0x00100000fc067810 */ /* 0x008fe20007ffe0ff */
[----:B------:R1:W-:Y:S01]  /*6b570*/  STL.64 [R1+0x3290], R4 ;  /* 0x0032900401007387 */ /* 0x0003e20000100a00 */
[----:B------:R-:W-:-:S03]  /*6b580*/  IMAD.WIDE R12, R3, 0x4, R12 ;  /* 0x00000004030c7825 */ /* 0x000fc600078e020c */
[----:B------:R1:W-:Y:S01]  /*6b590*/  LDGSTS.E [R0+0x2f400], [R4.64], P1 ;  /* 0x2f40000004007fae */ /* 0x0003e20008921844 */
[C---:B------:R-:W-:Y:S01]  /*6b5a0*/  IMAD.WIDE R8, R3.reuse, 0x4, R14 ;  /* 0x0000000403087825 */ /* 0x040fe200078e020e */
[C---:B-1----:R-:W-:Y:S02]  /*6b5b0*/  IADD3 R5, R252.reuse, 0x100000, RZ ;  /* 0x00100000fc057810 */ /* 0x042fe40007ffe0ff */
[----:B------:R-:W-:Y:S01]  /*6b5c0*/  IADD3 R4, R252, 0x100000, RZ ;  /* 0x00100000fc047810 */ /* 0x000fe20007ffe0ff */
[----:B----4-:R-:W-:-:S05]  /*6b5d0*/  IMAD.WIDE R10, R3, 0x4, R10 ;  /* 0x00000004030a7825 */ /* 0x010fca00078e020a */
[----:B------:R2:W-:Y:S04]  /*6b5e0*/  STL.64 [R1+0x3288], R10 ;  /* 0x0032880a01007387 */ /* 0x0005e80000100a00 */
[----:B------:R2:W-:Y:S04]  /*6b5f0*/  LDGSTS.E [R6+0x30400], [R10.64], P1 ;  /* 0x304000000a067fae */ /* 0x0005e80008921844 */
[----:B------:R1:W-:Y:S04]  /*6b600*/  STL.64 [R1+0x3280], R12 ;  /* 0x0032800c01007387 */ /* 0x0003e80000100a00 */
[----:B------:R1:W-:Y:S01]  /*6b610*/  LDGSTS.E [R5+0x31400], [R12.64], P1 ;  /* 0x314000000c057fae */ /* 0x0003e20008921844 */
[----:B--2---:R-:W-:-:S03]  /*6b620*/  IMAD.WIDE R10, R3, 0x4, R16 ;  /* 0x00000004030a7825 */ /* 0x004fc600078e0210 */
[----:B------:R2:W-:Y:S04]  /*6b630*/  STL.64 [R1+0x3278], R8 ;  /* 0x0032780801007387 */ /* 0x0005e80000100a00 */
[----:B------:R2:W-:Y:S01]  /*6b640*/  LDGSTS.E [R4+0x32400], [R8.64], P1 ;  /* 0x3240000008047fae */ /* 0x0005e20008921844 */
[----:B-1----:R-:W-:-:S03]  /*6b650*/  IMAD.WIDE R12, R3, 0x4, R20 ;  /* 0x00000004030c7825 */ /* 0x002fc600078e0214 */
[----:B------:R1:W-:Y:S04]  /*6b660*/  STL.64 [R1+0x3270], R10 ;  /* 0x0032700a01007387 */ /* 0x0003e80000100a00 */
[----:B------:R1:W-:Y:S01]  /*6b670*/  LDGSTS.E [R0+0x33400], [R10.64], P1 ;  /* 0x334000000a007fae */ /* 0x0003e20008921844 */
[----:B--2---:R-:W-:-:S05]  /*6b680*/  IMAD.WIDE R8, R3, 0x4, R18 ;  /* 0x0000000403087825 */ /* 0x004fca00078e0212 */
[----:B------:R2:W-:Y:S01]  /*6b690*/  STL.64 [R1+0x3268], R8 ;  /* 0x0032680801007387 */ /* 0x0005e20000100a00 */
[----:B-1----:R-:W-:-:S03]  /*6b6a0*/  IMAD.WIDE R10, R3, 0x4, R22 ;  /* 0x00000004030a7825 */ /* 0x002fc600078e0216 */
        /* <DEDUP_REMOVED lines=9> */
[----:B--2---:R-:W-:-:S03]  /*6b740*/  IMAD.WIDE R10, R3, 0x4, R26 ;  /* 0x00000004030a7825 */ /* 0x004fc600078e021a */
[----:B------:R-:W2:Y:S04]  /*6b750*/  LDL.LU.64 R20, [R1+0x800] ;  /* 0x0008000001147983 */ /* 0x000ea80000300a00 */
[----:B------:R3:W-:Y:S01]  /*6b760*/  STL.64 [R1+0x1ff0], R10 ;  /* 0x001ff00a01007387 */ /* 0x0007e20000100a00 */
[----:B-1----:R-:W-:-:S03]  /*6b770*/  IMAD.WIDE R8, R3, 0x4, R30 ;  /* 0x0000000403087825 */ /* 0x002fc600078e021e */
[----:B------:R-:W4:Y:S04]  /*6b780*/  LDL.LU.64 R14, [R1+0x7d8] ;  /* 0x0007d800010e7983 */ /* 0x000f280000300a00 */
[----:B------:R3:W-:Y:S01]  /*6b790*/  LDGSTS.E [R6+0x38400], [R10.64], P1 ;  /* 0x384000000a067fae */ /* 0x0007e20008921844 */
[----:B------:R-:W-:-:S03]  /*6b7a0*/  IMAD.WIDE R16, R3, 0x4, R32 ;  /* 0x0000000403107825 */ /* 0x000fc600078e0220 */
[----:B------:R1:W-:Y:S04]  /*6b7b0*/  STL.64 [R1+0x1fe8], R12 ;  /* 0x001fe80c01007387 */ /* 0x0003e80000100a00 */
[----:B------:R1:W-:Y:S04]  /*6b7c0*/  LDGSTS.E [R5+0x39400], [R12.64], P1 ;  /* 0x394000000c057fae */ /* 0x0003e80008921844 */
[----:B---3--:R-:W3:Y:S04]  /*6b7d0*/  LDL.LU.64 R10, [R1+0x7b0] ;  /* 0x0007b000010a7983 */ /* 0x008ee80000300a00 */
[----:B------:R1:W-:Y:S04]  /*6b7e0*/  STL.64 [R1+0x1fe0], R8 ;  /* 0x001fe00801007387 */ /* 0x0003e80000100a00 */
[----:B-1----:R-:W3:Y:S01]  /*6b7f0*/  LDL.LU.64 R12, [R1+0x780] ;  /* 0x00078000010c7983 */ /* 0x002ee20000300a00 */
[----:B------:R-:W-:-:S03]  /*6b800*/  IMAD.WIDE R24, R3, 0x4, R36 ;  /* 0x0000000403187825 */ /* 0x000fc600078e0224 */
[----:B------:R1:W-:Y:S04]  /*6b810*/  LDGSTS.E [R4+0x3a400], [R8.64], P1 ;  /* 0x3a40000008047fae */ /* 0x0003e80008921844 */
[----:B------:R-:W-:Y:S04]  /*6b820*/  STL.64 [R1+0x1fd8], R16 ;  /* 0x001fd81001007387 */ /* 0x000fe80000100a00 */
[----:B------:R-:W3:Y:S01]  /*6b830*/  LDL.LU.64 R22, [R1+0x750] ;  /* 0x0007500001167983 */ /* 0x000ee20000300a00 */
[----:B-1----:R-:W-:-:S03]  /*6b840*/  IMAD.WIDE R8, R3, 0x4, R34 ;  /* 0x0000000403087825 */ /* 0x002fc600078e0222 */
[----:B------:R1:W-:Y:S04]  /*6b850*/  LDGSTS.E [R0+0x3b400], [R16.64], P1 ;  /* 0x3b40000010007fae */ /* 0x0003e80008921844 */
[----:B------:R1:W-:Y:S04]  /*6b860*/  STL.64 [R1+0x1fd0], R8 ;  /* 0x001fd00801007387 */ /* 0x0003e80000100a00 */
[----:B------:R-:W3:Y:S04]  /*6b870*/  LDL.LU.64 R242, [R1+0x720] ;  /* 0x0007200001f27983 */ /* 0x000ee80000300a00 */
[----:B------:R1:W-:Y:S04]  /*6b880*/  LDGSTS.E [R6+0x3c400], [R8.64], P1 ;  /* 0x3c40000008067fae */ /* 0x0003e80008921844 */
[----:B------:R-:W-:Y:S04]  /*6b890*/  STL.64 [R1+0x1fc8], R24 ;  /* 0x001fc81801007387 */ /* 0x000fe80000100a00 */
[----:B------:R-:W1:Y:S04]  /*6b8a0*/  S2R R7, SR_TID.X ;  /* 0x0000000000077919 */ /* 0x000e680000002100 */
[----:B-1----:R-:W3:Y:S01]  /*6b8b0*/  LDL.LU.64 R8, [R1+0x6f0] ;  /* 0x0006f00001087983 */ /* 0x002ee20000300a00 */
[----:B------:R-:W-:-:S03]  /*6b8c0*/  IMAD.WIDE R16, R3, 0x4, R38 ;  /* 0x0000000403107825 */ /* 0x000fc600078e0226 */
[----:B------:R1:W-:Y:S01]  /*6b8d0*/  LDGSTS.E [R5+0x3d400], [R24.64], P1 ;  /* 0x3d40000018057fae */ /* 0x0003e20008921844 */
[----:B------:R-:W-:-:S03]  /*6b8e0*/  IMAD.WIDE R18, R3, 0x4, R40 ;  /* 0x0000000403127825 */ /* 0x000fc600078e0228 */
[----:B------:R1:W-:Y:S04]  /*6b8f0*/  STL.64 [R1+0x1fc0], R16 ;  /* 0x001fc01001007387 */ /* 0x0003e80000100a00 */
[----:B------:R1:W-:Y:S04]  /*6b900*/  LDGSTS.E [R4+0x3e400], [R16.64], P1 ;  /* 0x3e40000010047fae */ /* 0x0003e80008921844 */
[----:B------:R1:W-:Y:S01]  /*6b910*/  LDGSTS.E [R0+0x3f400], [R18.64], P1 ;  /* 0x3f40000012007fae */ /* 0x0003e20008921844 */
[----:B------:R-:W-:-:S03]  /*6b920*/  LOP3.LUT R7, R7, 0x7f, RZ, 0xc0, !PT ;  /* 0x0000007f07077812 */ /* 0x000fc600078ec0ff */
[----:B-1----:R-:W3:Y:S02]  /*6b930*/  LDL.LU.64 R16, [R1+0x6c0] ;  /* 0x0006c00001107983 */ /* 0x002ee40000300a00 */
[----:B------:R-:W-:-:S05]  /*6b940*/  IMAD.SHL.U32 R7, R7, 0x4, RZ ;  /* 0x0000000407077824 */ /* 0x000fca00078e00ff */
[----:B------:R-:W-:Y:S01]  /*6b950*/  LOP3.LUT R252, R7, 0x30, RZ, 0x3c, !PT ;  /* 0x0000003007fc7812 */ /* 0x000fe200078e3cff */
[----:B------:R1:W-:Y:S03]  /*6b960*/  STL.64 [R1+0x3258], R18 ;  /* 0x0032581201007387 */ /* 0x0003e60000100a00 */
[C---:B------:R-:W-:Y:S02]  /*6b970*/  IADD3 R6, R252.reuse, 0x100000, RZ ;  /* 0x00100000fc067810 */ /* 0x040fe40007ffe0ff */
[C---:B------:R-:W-:Y:S02]  /*6b980*/  IADD3 R5, R252.reuse, 0x100000, RZ ;  /* 0x00100000fc057810 */ /* 0x040fe40007ffe0ff */
[C---:B------:R-:W-:Y:S02]  /*6b990*/  IADD3 R4, R252.reuse, 0x100000, RZ ;  /* 0x00100000fc047810 */ /* 0x040fe40007ffe0ff */
[----:B------:R-:W-:Y:S01]  /*6b9a0*/  IADD3 R0, R252, 0x100000, RZ ;  /* 0x00100000fc007810 */ /* 0x000fe20007ffe0ff */
[----:B--2---:R-:W-:-:S02]  /*6b9b0*/  IMAD.WIDE R26, R3, 0x4, R20 ;  /* 0x00000004031a7825 */ /* 0x004fc400078e0214 */
[----:B------:R-:W2:Y:S04]  /*6b9c0*/  LDL.LU.64 R20, [R1+0x690] ;  /* 0x0006900001147983 */ /* 0x000ea80000300a00 */
[----:B------:R3:W-:Y:S01]  /*6b9d0*/  STL.64 [R1+0xb28], R26 ;  /* 0x000b281a01007387 */ /* 0x0007e20000100a00 */
[----:B----4-:R-:W-:-:S03]  /*6b9e0*/  IMAD.WIDE R24, R3, 0x4, R14 ;  /* 0x0000000403187825 */ /* 0x010fc600078e020e */
[----:B-1----:R-:W4:Y:S04]  /*6b9f0*/  LDL.LU.64 R18, [R1+0x660] ;  /* 0x0006600001127983 */ /* 0x002f280000300a00 */
[----:B------:R-:W4:Y:S04]  /*6ba00*/  LDL.LU.64 R14, [R1+0x630] ;  /* 0x00063000010e7983 */ /* 0x000f280000300a00 */
[----:B------:R1:W-:Y:S01]  /*6ba10*/  LDGSTS.E [R6+0x600], [R26.64], P1 ;  /* 0x006000001a067fae */ /* 0x0003e20008921844 */
[----:B---3--:R-:W-:-:S03]  /*6ba20*/  IMAD.WIDE R10, R3, 0x4, R10 ;  /* 0x00000004030a7825 */ /* 0x008fc600078e020a */
[----:B------:R-:W-:Y:S04]  /*6ba30*/  STL.64 [R1+0xb20], R24 ;  /* 0x000b201801007387 */ /* 0x000fe80000100a00 */
[----:B------:R3:W-:Y:S01]  /*6ba40*/  LDGSTS.E [R5+0x1600], [R24.64], P1 ;  /* 0x0160000018057fae */ /* 0x0007e20008921844 */
[----:B------:R-:W-:-:S03]  /*6ba50*/  IMAD.WIDE R12, R3, 0x4, R12 ;  /* 0x00000004030c7825 */ /* 0x000fc600078e020c */
[----:B------:R1:W-:Y:S04]  /*6ba60*/  STL.64 [R1+0xb08], R10 ;  /* 0x000b080a01007387 */ /* 0x0003e80000100a00 */
[----:B------:R1:W-:Y:S04]  /*6ba70*/  LDGSTS.E [R4+0x2600], [R10.64], P1 ;  /* 0x026000000a047fae */ /* 0x0003e80008921844 */
[----:B------:R3:W-:Y:S01]  /*6ba80*/  LDGSTS.E [R0+0x3600], [R12.64], P1 ;  /* 0x036000000c007fae */ /* 0x0007e20008921844 */
[----:B-1----:R-:W-:-:S03]  /*6ba90*/  IMAD.WIDE R26, R3, 0x4, R22 ;  /* 0x00000004031a7825 */ /* 0x002fc600078e0216 */
[----:B------:R-:W4:Y:S04]  /*6baa0*/  LDL.LU.64 R10, [R1+0x600] ;  /* 0x00060000010a7983 */ /* 0x000f280000300a00 */
[----:B------:R1:W-:Y:S01]  /*6bab0*/  STL.64 [R1+0xb00], R12 ;  /* 0x000b000c01007387 */ /* 0x0003e20000100a00 */
[----:B---3--:R-:W-:-:S03]  /*6bac0*/  IMAD.WIDE R24, R3, 0x4, R242 ;  /* 0x0000000403187825 */ /* 0x008fc600078e02f2 */
[----:B------:R2:W-:Y:S04]  /*6bad0*/  LDGSTS.E [R6+0x4600], [R26.64], P1 ;  /* 0x046000001a067fae */ /* 0x0005e80008921844 */
[----:B------:R4:W-:Y:S04]  /*6bae0*/  LDGSTS.E [R5+0x5600], [R24.64], P1 ;  /* 0x0560000018057fae */ /* 0x0009e80008921844 */
[----:B-1----:R-:W3:Y:S04]  /*6baf0*/  LDL.LU.64 R12, [R1+0x5d0] ;  /* 0x0005d000010c7983 */ /* 0x002ee80000300a00 */
[----:B------:R-:W-:Y:S01]  /*6bb00*/  STL.64 [R1+0x9b8], R26 ;  /* 0x0009b81a01007387 */ /* 0x000fe20000100a00 */
[----:B------:R-:W-:-:S03]  /*6bb10*/  IMAD.WIDE R22, R3, 0x4, R8 ;  /* 0x0000000403167825 */ /* 0x000fc600078e0208 */
[----:B------:R-:W3:Y:S04]  /*6bb20*/  LDL.LU.64 R242, [R1+0x5a0] ;  /* 0x0005a00001f27983 */ /* 0x000ee80000300a00 */
[----:B------:R-:W3:Y:S04]  /*6bb30*/  LDL.LU.64 R8, [R1+0x570] ;  /* 0x0005700001087983 */ /* 0x000ee80000300a00 */
[----:B------:R-:W-:Y:S04]  /*6bb40*/  STL.64 [R1+0x9b0], R24 ;  /* 0x0009b01801007387 */ /* 0x000fe80000100a00 */
[----:B------:R1:W-:Y:S04]  /*6bb50*/  STL.64 [R1+0x908], R22 ;  /* 0x0009081601007387 */ /* 0x0003e80000100a00 */
[----:B------:R1:W-:Y:S01]  /*6bb60*/  LDGSTS.E [R4+0x6600], [R22.64], P1 ;  /* 0x0660000016047fae */ /* 0x0003e20008921844 */
[----:B------:R-:W-:-:S03]  /*6bb70*/  IMAD.WIDE R16, R3, 0x4, R16 ;  /* 0x0000000403107825 */ /* 0x000fc600078e0210 */
[----:B-1----:R-:W3:Y:S04]  /*6bb80*/  LDL.LU.64 R22, [R1+0x540] ;  /* 0x0005400001167983 */ /* 0x002ee80000300a00 */
[----:B------:R1:W-:Y:S04]  /*6bb90*/  STL.64 [R1+0x900], R16 ;  /* 0x0009001001007387 */ /* 0x0003e80000100a00 */
[----:B------:R1:W-:Y:S04]  /*6bba0*/  LDGSTS.E [R0+0x7600], [R16.64], P1 ;  /* 0x0760000010007fae */ /* 0x0003e80008921844 */
[----:B-1----:R-:W3:Y:S01]  /*6bbb0*/  LDL.LU.64 R16, [R1+0x510] ;  /* 0x0005100001107983 */ /* 0x002ee20000300a00 */
[----:B--2---:R-:W-:-:S05]  /*6bbc0*/  IMAD.WIDE R26, R3, 0x4, R20 ;  /* 0x00000004031a7825 */ /* 0x004fca00078e0214 */
[----:B------:R-:W-:Y:S01]  /*6bbd0*/  STL.64 [R1+0x638], R26 ;  /* 0x0006381a01007387 */ /* 0x000fe20000100a00 */
[----:B----4-:R-:W-:-:S03]  /*6bbe0*/  IMAD.WIDE R24, R3, 0x4, R18 ;  /* 0x0000000403187825 */ /* 0x010fc600078e0212 */
[----:B------:R-:W2:Y:S01]  /*6bbf0*/  LDL.LU.64 R20, [R1+0x4e0] ;  /* 0x0004e00001147983 */ /* 0x000ea20000300a00 */
[----:B------:R-:W-:-:S03]  /*6bc00*/  IMAD.WIDE R14, R3, 0x4, R14 ;  /* 0x00000004030e7825 */ /* 0x000fc600078e020e */
[----:B------:R-:W4:Y:S04]  /*6bc10*/  LDL.LU.64 R18, [R1+0x4b0] ;  /* 0x0004b00001127983 */ /* 0x000f280000300a00 */
[----:B------:R3:W-:Y:S04]  /*6bc20*/  LDGSTS.E [R6+0x8600], [R26.64], P1 ;  /* 0x086000001a067fae */ /* 0x0007e80008921844 */
[----:B------:R-:W-:Y:S04]  /*6bc30*/  STL.64 [R1+0x18d0], R24 ;  /* 0x0018d01801007387 */ /* 0x000fe80000100a00 */
[----:B------:R1:W-:Y:S04]  /*6bc40*/  LDGSTS.E [R5+0x9600], [R24.64], P1 ;  /* 0x0960000018057fae */ /* 0x0003e80008921844 */
        /* <DEDUP_REMOVED lines=8> */
[----:B------:R-:W-:Y:S01]  /*6bcd0*/  STL.64 [R1+0x1988], R26 ;  /* 0x0019881a01007387 */ /* 0x000fe20000100a00 */
[----:B------:R-:W-:-:S03]  /*6bce0*/  IMAD.WIDE R24, R3, 0x4, R242 ;  /* 0x0000000403187825 */ /* 0x000fc600078e02f2 */
[----:B-1----:R-:W3:Y:S01]  /*6bcf0*/  LDL.LU.64 R10, [R1+0x420] ;  /* 0x00042000010a7983 */ /* 0x002ee20000300a00 */
[----:B------:R-:W-:-:S03]  /*6bd00*/  IMAD.WIDE R8, R3, 0x4, R8 ;  /* 0x0000000403087825 */ /* 0x000fc600078e0208 */
[----:B------:R-:W3:Y:S04]  /*6bd10*/  LDL.LU.64 R242, [R1+0x3f0] ;  /* 0x0003f00001f27983 */ /* 0x000ee80000300a00 */
[----:B------:R2:W-:Y:S04]  /*6bd20*/  LDGSTS.E [R6+0xc600], [R26.64], P1 ;  /* 0x0c6000001a067fae */ /* 0x0005e80008921844 */
[----:B------:R-:W-:Y:S04]  /*6bd30*/  STL.64 [R1+0x19d0], R24 ;  /* 0x0019d01801007387 */ /* 0x000fe80000100a00 */
[----:B------:R4:W-:Y:S04]  /*6bd40*/  LDGSTS.E [R5+0xd600], [R24.64], P1 ;  /* 0x0d60000018057fae */ /* 0x0009e80008921844 */
[----:B------:R1:W-:Y:S04]  /*6bd50*/  STL.64 [R1+0x1a08], R8 ;  /* 0x001a080801007387 */ /* 0x0003e80000100a00 */
[----:B------:R1:W-:Y:S04]  /*6bd60*/  LDGSTS.E [R4+0xe600], [R8.64], P1 ;  /* 0x0e60000008047fae */ /* 0x0003e80008921844 */
[----:B-1----:R-:W3:Y:S01]  /*6bd70*/  LDL.LU.64 R8, [R1+0x3c0] ;  /* 0x0003c00001087983 */ /* 0x002ee20000300a00 */
[----:B------:R-:W-:-:S05]  /*6bd80*/  IMAD.WIDE R22, R3, 0x4, R22 ;  /* 0x0000000403167825 */ /* 0x000fca00078e0216 */
[----:B------:R1:W-:Y:S01]  /*6bd90*/  STL.64 [R1+0x1a40], R22 ;  /* 0x001a401601007387 */ /* 0x0003e20000100a00 */
[----:B------:R-:W-:-:S03]  /*6bda0*/  IMAD.WIDE R16, R3, 0x4, R16 ;  /* 0x0000000403107825 */ /* 0x000fc600078e0210 */
[----:B------:R1:W-:Y:S04]  /*6bdb0*/  LDGSTS.E [R0+0xf600], [R22.64], P1 ;  /* 0x0f60000016007fae */ /* 0x0003e80008921844 */
[----:B------:R2:W-:Y:S04]  /*6bdc0*/  LDGSTS.E [R6+0x10600], [R16.64], P1 ;  /* 0x1060000010067fae */ /* 0x0005e80008921844 */
[----:B-1----:R-:W3:Y:S04]  /*6bdd0*/  LDL.LU.64 R22, [R1+0x390] ;  /* 0x0003900001167983 */ /* 0x002ee80000300a00 */
[----:B------:R1:W-:Y:S01]  /*6bde0*/  STL.64 [R1+0x1a78], R16 ;  /* 0x001a781001007387 */ /* 0x0003e20000100a00 */
[----:B--2---:R-:W-:-:S03]  /*6bdf0*/  IMAD.WIDE R26, R3, 0x4, R20 ;  /* 0x00000004031a7825 */ /* 0x004fc600078e0214 */
[----:B------:R-:W2:Y:S01]  /*6be00*/  LDL.LU.64 R20, [R1+0x360] ;  /* 0x0003600001147983 */ /* 0x000ea20000300a00 */
[----:B----4-:R-:W-:-:S03]  /*6be10*/  IMAD.WIDE R24, R3, 0x4, R18 ;  /* 0x0000000403187825 */ /* 0x010fc600078e0212 */
[----:B------:R-:W4:Y:S04]  /*6be20*/  LDL.LU.64 R18, [R1+0x330] ;  /* 0x0003300001127983 */ /* 0x000f280000300a00 */
[----:B------:R-:W-:Y:S04]  /*6be30*/  STL.64 [R1+0x1ad8], R26 ;  /* 0x001ad81a01007387 */ /* 0x000fe80000100a00 */
[----:B------:R-:W-:Y:S04]  /*6be40*/  STL.64 [R1+0x1b90], R24 ;  /* 0x001b901801007387 */ /* 0x000fe80000100a00 */
[----:B-1----:R-:W4:Y:S04]  /*6be50*/  LDL.LU.64 R16, [R1+0x300] ;  /* 0x0003000001107983 */ /* 0x002f280000300a00 */
[----:B------:R1:W-:Y:S04]  /*6be60*/  LDGSTS.E [R5+0x11600], [R26.64], P1 ;  /* 0x116000001a057fae */ /* 0x0003e80008921844 */
[----:B------:R1:W-:Y:S01]  /*6be70*/  LDGSTS.E [R4+0x12600], [R24.64], P1 ;  /* 0x1260000018047fae */ /* 0x0003e20008921844 */
[----:B------:R-:W-:-:S05]  /*6be80*/  IMAD.WIDE R14, R3, 0x4, R14 ;  /* 0x00000004030e7825 */ /* 0x000fca00078e020e */
[----:B------:R1:W-:Y:S04]  /*6be90*/  STL.64 [R1+0x1bc8], R14 ;  /* 0x001bc80e01007387 */ /* 0x0003e80000100a00 */
[----:B------:R1:W-:Y:S01]  /*6bea0*/  LDGSTS.E [R0+0x13600], [R14.64], P1 ;  /* 0x136000000e007fae */ /* 0x0003e20008921844 */
[----:B---3--:R-:W-:-:S03]  /*6beb0*/  IMAD.WIDE R12, R3, 0x4, R12 ;  /* 0x00000004030c7825 */ /* 0x008fc600078e020c */
[----:B-1----:R-:W4:Y:S04]  /*6bec0*/  LDL.LU.64 R14, [R1+0x2d0] ;  /* 0x0002d000010e7983 */ /* 0x002f280000300a00 */
[----:B------:R1:W-:Y:S01]  /*6bed0*/  STL.64 [R1+0x1c00], R12 ;  /* 0x001c000c01007387 */ /* 0x0003e20000100a00 */
[----:B------:R-:W-:-:S03]  /*6bee0*/  IMAD.WIDE R26, R3, 0x4, R10 ;  /* 0x00000004031a7825 */ /* 0x000fc600078e020a */
[----:B------:R1:W-:Y:S01]  /*6bef0*/  LDGSTS.E [R6+0x14600], [R12.64], P1 ;  /* 0x146000000c067fae */ /* 0x0003e20008921844 */
[----:B------:R-:W-:-:S03]  /*6bf00*/  IMAD.WIDE R24, R3, 0x4, R242 ;  /* 0x0000000403187825 */ /* 0x000fc600078e02f2 */
[----:B------:R-:W4:Y:S04]  /*6bf10*/  LDL.LU.64 R10, [R1+0x2a0] ;  /* 0x0002a000010a7983 */ /* 0x000f280000300a00 */
[----:B------:R-:W-:Y:S04]  /*6bf20*/  STL.64 [R1+0x1c38], R26 ;  /* 0x001c381a01007387 */ /* 0x000fe80000100a00 */
[----:B-1----:R-:W4:Y:S04]  /*6bf30*/  LDL.LU.64 R12, [R1+0x270] ;  /* 0x00027000010c7983 */ /* 0x002f280000300a00 */
[----:B------:R-:W-:Y:S04]  /*6bf40*/  STL.64 [R1+0x1c58], R24 ;  /* 0x001c581801007387 */ /* 0x000fe80000100a00 */
[----:B------:R-:W4:Y:S04]  /*6bf50*/  LDL.LU.64 R242, [R1+0x240] ;  /* 0x0002400001f27983 */ /* 0x000f280000300a00 */
[----:B------:R1:W-:Y:S04]  /*6bf60*/  LDGSTS.E [R5+0x15600], [R26.64], P1 ;  /* 0x156000001a057fae */ /* 0x0003e80008921844 */
[----:B------:R1:W-:Y:S01]  /*6bf70*/  LDGSTS.E [R4+0x16600], [R24.64], P1 ;  /* 0x1660000018047fae */ /* 0x0003e20008921844 */
[----:B------:R-:W-:-:S05]  /*6bf80*/  IMAD.WIDE R8, R3, 0x4, R8 ;  /* 0x0000000403087825 */ /* 0x000fca00078e0208 */
[----:B------:R1:W-:Y:S04]  /*6bf90*/  STL.64 [R1+0x1c80], R8 ;  /* 0x001c800801007387 */ /* 0x0003e80000100a00 */
[----:B------:R1:W-:Y:S04]  /*6bfa0*/  LDGSTS.E [R0+0x17600], [R8.64], P1 ;  /* 0x1760000008007fae */ /* 0x0003e80008921844 */
[----:B-1----:R-:W4:Y:S01]  /*6bfb0*/  LDL.LU.64 R8, [R1+0x210] ;  /* 0x0002100001087983 */ /* 0x002f220000300a00 */
[----:B------:R-:W-:-:S05]  /*6bfc0*/  IMAD.WIDE R22, R3, 0x4, R22 ;  /* 0x0000000403167825 */ /* 0x000fca00078e0216 */
[----:B------:R1:W-:Y:S04]  /*6bfd0*/  STL.64 [R1+0x1ca8], R22 ;  /* 0x001ca81601007387 */ /* 0x0003e80000100a00 */
[----:B------:R1:W-:Y:S01]  /*6bfe0*/  LDGSTS.E [R6+0x18600], [R22.64], P1 ;  /* 0x1860000016067fae */ /* 0x0003e20008921844 */
[----:B--2---:R-:W-:-:S04]  /*6bff0*/  IMAD.WIDE R20, R3, 0x4, R20 ;  /* 0x0000000403147825 */ /* 0x004fc800078e0214 */
[C---:B----4-:R-:W-:Y:S01]  /*6c000*/  IMAD.WIDE R18, R3.reuse, 0x4, R18 ;  /* 0x0000000403127825 */ /* 0x050fe200078e0212 */
[----:B------:R2:W-:Y:S04]  /*6c010*/  STL.64 [R1+0x1cd0], R20 ;  /* 0x001cd01401007387 */ /* 0x0005e80000100a00 */
[----:B------:R4:W-:Y:S04]  /*6c020*/  STL.64 [R1+0x1da0], R18 ;  /* 0x001da01201007387 */ /* 0x0009e80000100a00 */
[----:B------:R-:W3:Y:S01]  /*6c030*/  LDL.LU.64 R26, [R1+0x1e0] ;  /* 0x0001e000011a7983 */ /* 0x000ee20000300a00 */
[----:B------:R-:W-:-:S03]  /*6c040*/  IMAD.WIDE R16, R3, 0x4, R16 ;  /* 0x0000000403107825 */ /* 0x000fc600078e0210 */
[----:B------:R-:W3:Y:S04]  /*6c050*/  LDL.LU.64 R24, [R1+0x1b0] ;  /* 0x0001b00001187983 */ /* 0x000ee80000300a00 */
[----:B------:R2:W-:Y:S04]  /*6c060*/  STL.64 [R1+0x1dc0], R16 ;  /* 0x001dc01001007387 */ /* 0x0005e80000100a00 */
[----:B------:R2:W-:Y:S04]  /*6c070*/  LDGSTS.E [R5+0x19600], [R20.64], P1 ;  /* 0x1960000014057fae */ /* 0x0005e80008921844 */
[----:B-1----:R-:W3:Y:S04]  /*6c080*/  LDL.LU.64 R22, [R1+0x180] ;  /* 0x0001800001167983 */ /* 0x002ee80000300a00 */
[----:B------:R1:W-:Y:S04]  /*6c090*/  LDGSTS.E [R4+0x1a600], [R18.64], P1 ;  /* 0x1a60000012047fae */ /* 0x0003e80008921844 */
[----:B--2---:R-:W2:Y:S04]  /*6c0a0*/  LDL.LU.64 R20, [R1+0x150] ;  /* 0x0001500001147983 */ /* 0x004ea80000300a00 */
[----:B------:R1:W-:Y:S01]  /*6c0b0*/  LDGSTS.E [R0+0x1b600], [R16.64], P1 ;  /* 0x1b60000010007fae */ /* 0x0003e20008921844 */
[----:B----4-:R-:W-:-:S05]  /*6c0c0*/  IMAD.WIDE R14, R3, 0x4, R14 ;  /* 0x00000004030e7825 */ /* 0x010fca00078e020e */
[----:B------:R4:W-:Y:S04]  /*6c0d0*/  STL.64 [R1+0x1dd8], R14 ;  /* 0x001dd80e01007387 */ /* 0x0009e80000100a00 */
[----:B-1----:R-:W2:Y:S01]  /*6c0e0*/  LDL.LU.64 R18, [R1+0x120] ;  /* 0x0001200001127983 */ /* 0x002ea20000300a00 */
[----:B------:R-:W-:-:S03]  /*6c0f0*/  IMAD.WIDE R10, R3, 0x4, R10 ;  /* 0x00000004030a7825 */ /* 0x000fc600078e020a */
[----:B------:R-:W2:Y:S04]  /*6c100*/  LDL.LU.64 R16, [R1+0xf0] ;  /* 0x0000f00001107983 */ /* 0x000ea80000300a00 */
[----:B------:R1:W-:Y:S01]  /*6c110*/  STL.64 [R1+0x1e00], R10 ;  /* 0x001e000a01007387 */ /* 0x0003e20000100a00 */
[----:B------:R-:W-:-:S03]  /*6c120*/  IMAD.WIDE R12, R3, 0x4, R12 ;  /* 0x00000004030c7825 */ /* 0x000fc600078e020c */
[----:B------:R4:W-:Y:S04]  /*6c130*/  LDGSTS.E [R6+0x1c600], [R14.64], P1 ;  /* 0x1c6000000e067fae */ /* 0x0009e80008921844 */
[----:B------:R1:W-:Y:S01]  /*6c140*/  LDGSTS.E [R5+0x1d600], [R10.64], P1 ;  /* 0x1d6000000a057fae */ /* 0x0003e20008921844 */
[----:B------:R-:W-:-:S03]  /*6c150*/  IMAD.WIDE R30, R3, 0x4, R242 ;  /* 0x00000004031e7825 */ /* 0x000fc600078e02f2 */
[----:B------:R1:W-:Y:S04]  /*6c160*/  LDGSTS.E [R4+0x1e600], [R12.64], P1 ;  /* 0x1e6000000c047fae */ /* 0x0003e80008921844 */
[----:B----4-:R-:W4:Y:S04]  /*6c170*/  LDL.LU.64 R14, [R1+0xc0] ;  /* 0x0000c000010e7983 */ /* 0x010f280000300a00 */
[----:B------:R1:W-:Y:S04]  /*6c180*/  STL.64 [R1+0x1e10], R12 ;  /* 0x001e100c01007387 */ /* 0x0003e80000100a00 */
[----:B-1----:R-:W4:Y:S04]  /*6c190*/  LDL.LU.64 R10, [R1+0x90] ;  /* 0x00009000010a7983 */ /* 0x002f280000300a00 */
[----:B------:R-:W-:Y:S04]  /*6c1a0*/  STL.64 [R1+0x1e28], R30 ;  /* 0x001e281e01007387 */ /* 0x000fe80000100a00 */
[----:B------:R-:W4:Y:S04]  /*6c1b0*/  LDL.LU.64 R12, [R1+0x60] ;  /* 0x00006000010c7983 */ /* 0x000f280000300a00 */
[----:B------:R1:W-:Y:S01]  /*6c1c0*/  LDGSTS.E [R0+0x1f600], [R30.64], P1 ;  /* 0x1f6000001e007fae */ /* 0x0003e20008921844 */
[----:B------:R-:W-:-:S03]  /*6c1d0*/  IMAD.WIDE R28, R3, 0x4, R8 ;  /* 0x00000004031c7825 */ /* 0x000fc600078e0208 */
[----:B------:R-:W4:Y:S04]  /*6c1e0*/  LDL.LU.64 R8, [R1+0x30] ;  /* 0x0000300001087983 */ /* 0x000f280000300a00 */
[----:B------:R-:W-:Y:S04]  /*6c1f0*/  STL.64 [R1+0x1f40], R28 ;  /* 0x001f401c01007387 */ /* 0x000fe80000100a00 */
[----:B------:R-:W4:Y:S04]  /*6c200*/  LDL.LU.64 R242, [R1] ;  /* 0x0000000001f27983 */ /* 0x000f280000300a00 */
[----:B------:R1:W-:Y:S01]  /*6c210*/  LDGSTS.E [R6+0x20600], [R28.64], P1 ;  /* 0x206000001c067fae */ /* 0x0003e20008921844 */
[----:B---3--:R-:W-:-:S04]  /*6c220*/  IMAD.WIDE R26, R3, 0x4, R26 ;  /* 0x00000004031a7825 */ /* 0x008fc800078e021a */
[C---:B------:R-:W-:Y:S01]  /*6c230*/  IMAD.WIDE R24, R3.reuse, 0x4, R24 ;  /* 0x0000000403187825 */ /* 0x040fe200078e0218 */
[----:B------:R-:W-:Y:S04]  /*6c240*/  STL.64 [R1+0x1f48], R26 ;  /* 0x001f481a01007387 */ /* 0x000fe80000100a00 */
[----:B------:R3:W-:Y:S01]  /*6c250*/  LDGSTS.E [R5+0x21600], [R26.64], P1 ;  /* 0x216000001a057fae */ /* 0x0007e20008921844 */
[----:B------:R-:W-:-:S03]  /*6c260*/  IMAD.WIDE R22, R3, 0x4, R22 ;  /* 0x0000000403167825 */ /* 0x000fc600078e0216 */
[----:B------:R-:W-:Y:S04]  /*6c270*/  STL.64 [R1+0x1f50], R24 ;  /* 0x001f501801007387 */ /* 0x000fe80000100a00 */
[----:B------:R1:W-:Y:S01]  /*6c280*/  LDGSTS.E [R4+0x22600], [R24.64], P1 ;  /* 0x2260000018047fae */ /* 0x0003e20008921844 */
[----:B--2---:R-:W-:-:S03]  /*6c290*/  IMAD.WIDE R20, R3, 0x4, R20 ;  /* 0x0000000403147825 */ /* 0x004fc600078e0214 */
[----:B------:R-:W-:Y:S04]  /*6c2a0*/  STL.64 [R1+0x1f58], R22 ;  /* 0x001f581601007387 */ /* 0x000fe80000100a00 */
[----:B------:R2:W-:Y:S04]  /*6c2b0*/  LDGSTS.E [R0+0x23600], [R22.64], P1 ;  /* 0x2360000016007fae */ /* 0x0005e80008921844 */
[----:B------:R-:W-:Y:S04]  /*6c2c0*/  STL.64 [R1+0x1f60], R20 ;  /* 0x001f601401007387 */ /* 0x000fe80000100a00 */
[----:B------:R1:W-:Y:S01]  /*6c2d0*/  LDGSTS.E [R6+0x24600], [R20.64], P1 ;  /* 0x2460000014067fae */ /* 0x0003e20008921844 */
[----:B------:R-:W-:-:S04]  /*6c2e0*/  IMAD.WIDE R18, R3, 0x4, R18 ;  /* 0x0000000403127825 */ /* 0x000fc800078e0212 */
[C---:B------:R-:W-:Y:S01]  /*6c2f0*/  IMAD.WIDE R16, R3.reuse, 0x4, R16 ;  /* 0x0000000403107825 */ /* 0x040fe200078e0210 */
[----:B------:R-:W-:Y:S04]  /*6c300*/  STL.64 [R1+0x1f68], R18 ;  /* 0x001f681201007387 */ /* 0x000fe80000100a00 */
[----:B------:R1:W-:Y:S04]  /*6c310*/  LDGSTS.E [R5+0x25600], [R18.64], P1 ;  /* 0x2560000012057fae */ /* 0x0003e80008921844 */
[----:B------:R-:W-:Y:S04]  /*6c320*/  STL.64 [R1+0x3250], R16 ;  /* 0x0032501001007387 */ /* 0x000fe80000100a00 */
[----:B------:R1:W-:Y:S01]  /*6c330*/  LDGSTS.E [R4+0x26600], [R16.64], P1 ;  /* 0x2660000010047fae */ /* 0x0003e20008921844 */
[----:B----4-:R-:W-:-:S04]  /*6c340*/  IMAD.WIDE R14, R3, 0x4, R14 ;  /* 0x00000004030e7825 */ /* 0x010fc800078e020e */
[C---:B------:R-:W-:Y:S01]  /*6c350*/  IMAD.WIDE R10, R3.reuse, 0x4, R10 ;  /* 0x00000004030a7825 */ /* 0x040fe200078e020a */
[----:B------:R-:W-:Y:S04]  /*6c360*/  STL.64 [R1+0x3248], R14 ;  /* 0x0032480e01007387 */ /* 0x000fe80000100a00 */
[----:B------:R4:W-:Y:S01]  /*6c370*/  LDGSTS.E [R0+0x27600], [R14.64], P1 ;  /* 0x276000000e007fae */ /* 0x0009e20008921844 */
[----:B------:R-:W-:-:S03]  /*6c380*/  IMAD.WIDE R12, R3, 0x4, R12 ;  /* 0x00000004030c7825 */ /* 0x000fc600078e020c */
[----:B------:R1:W-:Y:S04]  /*6c390*/  STL.64 [R1+0x1fb0], R10 ;  /* 0x001fb00a01007387 */ /* 0x0003e80000100a00 */
[----:B------:R1:W-:Y:S04]  /*6c3a0*/  LDGSTS.E [R6+0x28600], [R10.64], P1 ;  /* 0x286000000a067fae */ /* 0x0003e80008921844 */
[----:B------:R1:W-:Y:S04]  /*6c3b0*/  STL.64 [R1+0x1fa8], R12 ;  /* 0x001fa80c01007387 */ /* 0x0003e80000100a00 */
[----:B------:R1:W-:Y:S01]  /*6c3c0*/  LDGSTS.E [R5+0x29600], [R12.64], P1 ;  /* 0x296000000c057fae */ /* 0x0003e20008921844 */
[----:B------:R-:W-:-:S05]  /*6c3d0*/  IMAD.WIDE R8, R3, 0x4, R8 ;  /* 0x0000000403087825 */ /* 0x000fca00078e0208 */
[----:B------:R2:W-:Y:S01]  /*6c3e0*/  STL.64 [R1+0x1fa0], R8 ;  /* 0x001fa00801007387 */ /* 0x0005e20000100a00 */
[----:B-1----:R-:W-:-:S03]  /*6c3f0*/  IMAD.WIDE R10, R3, 0x4, R242 ;  /* 0x00000004030a7825 */ /* 0x002fc600078e02f2 */
[----:B------:R2:W-:Y:S01]  /*6c400*/  LDGSTS.E [R4+0x2a600], [R8.64], P1 ;  /* 0x2a60000008047fae */ /* 0x0005e20008921844 */
[----:B------:R-:W-:-:S03]  /*6c410*/  IMAD.WIDE R12, R3, 0x4, R44 ;  /* 0x00000004030c7825 */ /* 0x000fc600078e022c */
        /* <DEDUP_REMOVED lines=30> */
[----:B------:R-:W-:Y:S04]  /*6c600*/  STL.64 [R1+0x3220], R12 ;  /* 0x0032200c01007387 */ /* 0x000fe80000100a00 */
[----:B------:R1:W-:Y:S01]  /*6c610*/  LDGSTS.E [R5+0x35600], [R12.64], P1 ;  /* 0x356000000c057fae */ /* 0x0003e20008921844 */
[----:B--2---:R-:W-:-:S03]  /*6c620*/  IMAD.WIDE R8, R3, 0x4, R64 ;  /* 0x0000000403087825 */ /* 0x004fc600078e0240 */
[----:B------:R2:W-:Y:S04]  /*6c630*/  STL.64 [R1+0x3218], R10 ;  /* 0x0032180a01007387 */ /* 0x0005e80000100a00 */
[----:B------:R2:W-:Y:S01]  /*6c640*/  LDGSTS.E [R4+0x36600], [R10.64], P1 ;  /* 0x366000000a047fae */ /* 0x0005e20008921844 */
[----:B------:R-:W-:-:S03]  /*6c650*/  IMAD.WIDE R18, R3, 0x4, R68 ;  /* 0x0000000403127825 */ /* 0x000fc600078e0244 */
[----:B------:R1:W-:Y:S04]  /*6c660*/  STL.64 [R1+0x3210], R8 ;  /* 0x0032100801007387 */ /* 0x0003e80000100a00 */
[----:B------:R1:W-:Y:S01]  /*6c670*/  LDGSTS.E [R0+0x37600], [R8.64], P1 ;  /* 0x3760000008007fae */ /* 0x0003e20008921844 */
[----:B--2---:R-:W-:-:S03]  /*6c680*/  IMAD.WIDE R10, R3, 0x4, R66 ;  /* 0x00000004030a7825 */ /* 0x004fc600078e0242 */
[----:B------:R-:W2:Y:S04]  /*6c690*/  LDL.LU.64 R16, [R1+0x7f8] ;  /* 0x0007f80001107983 */ /* 0x000ea80000300a00 */
[----:B------:R3:W-:Y:S01]  /*6c6a0*/  STL.64 [R1+0x3208], R10 ;  /* 0x0032080a01007387 */ /* 0x0007e20000100a00 */
[----:B-1----:R-:W-:-:S03]  /*6c6b0*/  IMAD.WIDE R8, R3, 0x4, R70 ;  /* 0x0000000403087825 */ /* 0x002fc600078e0246 */
[----:B----4-:R-:W4:Y:S04]  /*6c6c0*/  LDL.LU.64 R14, [R1+0x7d0] ;  /* 0x0007d000010e7983 */ /* 0x010f280000300a00 */
[----:B------:R3:W-:Y:S01]  /*6c6d0*/  LDGSTS.E [R6+0x38600], [R10.64], P1 ;  /* 0x386000000a067fae */ /* 0x0007e20008921844 */
[----:B------:R-:W-:-:S03]  /*6c6e0*/  IMAD.WIDE R12, R3, 0x4, R72 ;  /* 0x00000004030c7825 */ /* 0x000fc600078e0248 */
[----:B------:R1:W-:Y:S04]  /*6c6f0*/  STL.64 [R1+0x3200], R18 ;  /* 0x0032001201007387 */ /* 0x0003e80000100a00 */
[----:B------:R1:W-:Y:S04]  /*6c700*/  LDGSTS.E [R5+0x39600], [R18.64], P1 ;  /* 0x3960000012057fae */ /* 0x0003e80008921844 */
[----:B---3--:R-:W3:Y:S04]  /*6c710*/  LDL.LU.64 R10, [R1+0x7a8] ;  /* 0x0007a800010a7983 */ /* 0x008ee80000300a00 */
[----:B------:R1:W-:Y:S04]  /*6c720*/  STL.64 [R1+0x31f8], R8 ;  /* 0x0031f80801007387 */ /* 0x0003e80000100a00 */
[----:B-1----:R-:W3:Y:S04]  /*6c730*/  LDL.LU.64 R18, [R1+0x778] ;  /* 0x0007780001127983 */ /* 0x002ee80000300a00 */
[----:B------:R1:W-:Y:S01]  /*6c740*/  LDGSTS.E [R4+0x3a600], [R8.64], P1 ;  /* 0x3a60000008047fae */ /* 0x0003e20008921844 */
[----:B------:R-:W-:-:S03]  /*6c750*/  IMAD.WIDE R24, R3, 0x4, R76 ;  /* 0x0000000403187825 */ /* 0x000fc600078e024c */
        /* <DEDUP_REMOVED lines=23> */
[C---:B------:R-:W-:Y:S01]  /*6c8d0*/  IADD3 R4, R252.reuse, 0x100000, RZ ;  /* 0x00100000fc047810 */ /* 0x040fe20007ffe0ff */
[----:B-1----:R-:W3:Y:S01]  /*6c8e0*/  LDL.LU.64 R12, [R1+0x688] ;  /* 0x00068800010c7983 */ /* 0x002ee20000300a00 */
[----:B------:R-:W-:Y:S01]  /*6c8f0*/  IADD3 R0, R252, 0x100000, RZ ;  /* 0x00100000fc007810 */ /* 0x000fe20007ffe0ff */
[----:B--2---:R-:W-:-:S05]  /*6c900*/  IMAD.WIDE R26, R3, 0x4, R16 ;  /* 0x00000004031a7825 */ /* 0x004fca00078e0210 */
[----:B------:R1:W-:Y:S01]  /*6c910*/  STL.64 [R1+0x630], R26 ;  /* 0x0006301a01007387 */ /* 0x0003e20000100a00 */
[----:B----4-:R-:W-:-:S03]  /*6c920*/  IMAD.WIDE R24, R3, 0x4, R14 ;  /* 0x0000000403187825 */ /* 0x010fc600078e020e */
[----:B------:R-:W2:Y:S04]  /*6c930*/  LDL.LU.64 R16, [R1+0x658] ;  /* 0x0006580001107983 */ /* 0x000ea80000300a00 */
        /* <DEDUP_REMOVED lines=11> */
[----:B------:R1:W-:Y:S04]  /*6c9f0*/  STL.64 [R1+0x518], R18 ;  /* 0x0005181201007387 */ /* 0x0003e80000100a00 */
[----:B------:R-:W4:Y:S01]  /*6ca00*/  LDL.LU.64 R22, [R1+0x5c8] ;  /* 0x0005c80001167983 */ /* 0x000f220000300a00 */
[----:B---3--:R-:W-:-:S03]  /*6ca10*/  IMAD.WIDE R24, R3, 0x4, R242 ;  /* 0x0000000403187825 */ /* 0x008fc600078e02f2 */
[----:B------:R-:W-:Y:S04]  /*6ca20*/  STL.64 [R1+0x510], R26 ;  /* 0x0005101a01007387 */ /* 0x000fe80000100a00 */
[----:B------:R-:W3:Y:S04]  /*6ca30*/  LDL.LU.64 R242, [R1+0x598] ;  /* 0x0005980001f27983 */ /* 0x000ee80000300a00 */
[----:B------:R2:W-:Y:S01]  /*6ca40*/  LDGSTS.E [R6+0x4800], [R26.64], P1 ;  /* 0x048000001a067fae */ /* 0x0005e20008921844 */
[----:B-1----:R-:W-:-:S03]  /*6ca50*/  IMAD.WIDE R18, R3, 0x4, R8 ;  /* 0x0000000403127825 */ /* 0x002fc600078e0208 */
[----:B------:R2:W-:Y:S04]  /*6ca60*/  LDGSTS.E [R5+0x5800], [R24.64], P1 ;  /* 0x0580000018057fae */ /* 0x0005e80008921844 */
[----:B------:R-:W3:Y:S04]  /*6ca70*/  LDL.LU.64 R8, [R1+0x568] ;  /* 0x0005680001087983 */ /* 0x000ee80000300a00 */
[----:B------:R-:W-:Y:S04]  /*6ca80*/  STL.64 [R1+0x338], R24 ;  /* 0x0003381801007387 */ /* 0x000fe80000100a00 */
[----:B------:R1:W-:Y:S04]  /*6ca90*/  STL.64 [R1+0x330], R18 ;  /* 0x0003301201007387 */ /* 0x0003e80000100a00 */
[----:B------:R1:W-:Y:S01]  /*6caa0*/  LDGSTS.E [R4+0x6800], [R18.64], P1 ;  /* 0x0680000012047fae */ /* 0x0003e20008921844 */
[----:B------:R-:W-:-:S03]  /*6cab0*/  IMAD.WIDE R20, R3, 0x4, R20 ;  /* 0x0000000403147825 */ /* 0x000fc600078e0214 */
[----:B-1----:R-:W3:Y:S04]  /*6cac0*/  LDL.LU.64 R18, [R1+0x538] ;  /* 0x0005380001127983 */ /* 0x002ee80000300a00 */
[----:B------:R1:W-:Y:S04]  /*6cad0*/  STL.64 [R1+0x2a8], R20 ;  /* 0x0002a81401007387 */ /* 0x0003e80000100a00 */
[----:B------:R1:W-:Y:S01]  /*6cae0*/  LDGSTS.E [R0+0x7800], [R20.64], P1 ;  /* 0x0780000014007fae */ /* 0x0003e20008921844 */
[----:B------:R-:W-:-:S05]  /*6caf0*/  IMAD.WIDE R12, R3, 0x4, R12 ;  /* 0x00000004030c7825 */ /* 0x000fca00078e020c */
[----:B------:R2:W-:Y:S04]  /*6cb00*/  LDGSTS.E [R6+0x8800], [R12.64], P1 ;  /* 0x088000000c067fae */ /* 0x0005e80008921844 */
[----:B-1----:R-:W3:Y:S04]  /*6cb10*/  LDL.LU.64 R20, [R1+0x508] ;  /* 0x0005080001147983 */ /* 0x002ee80000300a00 */
[----:B------:R1:W-:Y:S01]  /*6cb20*/  STL.64 [R1+0x2a0], R12 ;  /* 0x0002a00c01007387 */ /* 0x0003e20000100a00 */
[----:B--2---:R-:W-:-:S03]  /*6cb30*/  IMAD.WIDE R24, R3, 0x4, R16 ;  /* 0x0000000403187825 */ /* 0x004fc600078e0210 */
[----:B------:R-:W2:Y:S01]  /*6cb40*/  LDL.LU.64 R16, [R1+0x4d8] ;  /* 0x0004d80001107983 */ /* 0x000ea20000300a00 */
[----:B----4-:R-:W-:-:S03]  /*6cb50*/  IMAD.WIDE R14, R3, 0x4, R14 ;  /* 0x00000004030e7825 */ /* 0x010fc600078e020e */
[----:B------:R-:W-:Y:S04]  /*6cb60*/  STL.64 [R1+0x1e8], R24 ;  /* 0x0001e81801007387 */ /* 0x000fe80000100a00 */
[----:B-1----:R-:W4:Y:S04]  /*6cb70*/  LDL.LU.64 R12, [R1+0x4a8] ;  /* 0x0004a800010c7983 */ /* 0x002f280000300a00 */
[----:B------:R3:W-:Y:S04]  /*6cb80*/  LDGSTS.E [R5+0x9800], [R24.64], P1 ;  /* 0x0980000018057fae */ /* 0x0007e80008921844 */
[----:B------:R1:W-:Y:S04]  /*6cb90*/  STL.64 [R1+0x1e0], R14 ;  /* 0x0001e00e01007387 */ /* 0x0003e80000100a00 */
[----:B------:R1:W-:Y:S04]  /*6cba0*/  LDGSTS.E [R4+0xa800], [R14.64], P1 ;  /* 0x0a8000000e047fae */ /* 0x0003e80008921844 */
[----:B-1----:R-:W4:Y:S01]  /*6cbb0*/  LDL.LU.64 R14, [R1+0x478] ;  /* 0x00047800010e7983 */ /* 0x002f220000300a00 */
[----:B------:R-:W-:-:S05]  /*6cbc0*/  IMAD.WIDE R10, R3, 0x4, R10 ;  /* 0x00000004030a7825 */ /* 0x000fca00078e020a */
[----:B------:R1:W-:Y:S01]  /*6cbd0*/  STL.64 [R1+0x1b8], R10 ;  /* 0x0001b80a01007387 */ /* 0x0003e20000100a00 */
[----:B------:R-:W-:-:S03]  /*6cbe0*/  IMAD.WIDE R26, R3, 0x4, R22 ;  /* 0x00000004031a7825 */ /* 0x000fc600078e0216 */
[----:B------:R1:W-:Y:S04]  /*6cbf0*/  LDGSTS.E [R0+0xb800], [R10.64], P1 ;  /* 0x0b8000000a007fae */ /* 0x0003e80008921844 */
[----:B------:R3:W-:Y:S02]  /*6cc00*/  LDGSTS.E [R6+0xc800], [R26.64], P1 ;  /* 0x0c8000001a067fae */ /* 0x0007e40008921844 */
[C---:B---3--:R-:W-:Y:S02]  /*6cc10*/  IMAD.WIDE R24, R3.reuse, 0x4, R242 ;  /* 0x0000000403187825 */ /* 0x048fe400078e02f2 */
[----:B-1----:R-:W3:Y:S04]  /*6cc20*/  LDL.LU.64 R10, [R1+0x448] ;  /* 0x00044800010a7983 */ /* 0x002ee80000300a00 */
[----:B------:R-:W-:Y:S04]  /*6cc30*/  STL.64 [R1+0x1b0], R26 ;  /* 0x0001b01a01007387 */ /* 0x000fe80000100a00 */
[----:B------:R-:W3:Y:S01]  /*6cc40*/  LDL.LU.64 R242, [R1+0x418] ;  /* 0x0004180001f27983 */ /* 0x000ee20000300a00 */
[----:B------:R-:W-:-:S03]  /*6cc50*/  IMAD.WIDE R22, R3, 0x4, R8 ;  /* 0x0000000403167825 */ /* 0x000fc600078e0208 */
[----:B------:R-:W3:Y:S04]  /*6cc60*/  LDL.LU.64 R8, [R1+0x3e8] ;  /* 0x0003e80001087983 */ /* 0x000ee80000300a00 */
[----:B------:R-:W-:Y:S04]  /*6cc70*/  STL.64 [R1+0x5f8], R24 ;  /* 0x0005f81801007387 */ /* 0x000fe80000100a00 */
[----:B------:R2:W-:Y:S04]  /*6cc80*/  LDGSTS.E [R5+0xd800], [R24.64], P1 ;  /* 0x0d80000018057fae */ /* 0x0005e80008921844 */
[----:B------:R1:W-:Y:S04]  /*6cc90*/  STL.64 [R1+0x628], R22 ;  /* 0x0006281601007387 */ /* 0x0003e80000100a00 */
[----:B------:R1:W-:Y:S01]  /*6cca0*/  LDGSTS.E [R4+0xe800], [R22.64], P1 ;  /* 0x0e80000016047fae */ /* 0x0003e20008921844 */
[----:B------:R-:W-:-:S05]  /*6ccb0*/  IMAD.WIDE R18, R3, 0x4, R18 ;  /* 0x0000000403127825 */ /* 0x000fca00078e0212 */
[----:B------:R1:W-:Y:S04]  /*6ccc0*/  LDGSTS.E [R0+0xf800], [R18.64], P1 ;  /* 0x0f80000012007fae */ /* 0x0003e80008921844 */
[----:B-1----:R-:W3:Y:S04]  /*6ccd0*/  LDL.LU.64 R22, [R1+0x3b8] ;  /* 0x0003b80001167983 */ /* 0x002ee80000300a00 */
[----:B------:R1:W-:Y:S01]  /*6cce0*/  STL.64 [R1+0x658], R18 ;  /* 0x0006581201007387 */ /* 0x0003e20000100a00 */
[----:B------:R-:W-:-:S03]  /*6ccf0*/  IMAD.WIDE R26, R3, 0x4, R20 ;  /* 0x00000004031a7825 */ /* 0x000fc600078e0214 */
[----:B------:R-:W3:Y:S04]  /*6cd00*/  LDL.LU.64 R20, [R1+0x388] ;  /* 0x0003880001147983 */ /* 0x000ee80000300a00 */
[----:B------:R-:W-:Y:S04]  /*6cd10*/  STL.64 [R1+0x718], R26 ;  /* 0x0007181a01007387 */ /* 0x000fe80000100a00 */
[----:B-1----:R-:W3:Y:S04]  /*6cd20*/  LDL.LU.64 R18, [R1+0x358] ;  /* 0x0003580001127983 */ /* 0x002ee80000300a00 */
[----:B------:R1:W-:Y:S01]  /*6cd30*/  LDGSTS.E [R6+0x10800], [R26.64], P1 ;  /* 0x108000001a067fae */ /* 0x0003e20008921844 */
[----:B--2---:R-:W-:-:S03]  /*6cd40*/  IMAD.WIDE R24, R3, 0x4, R16 ;  /* 0x0000000403187825 */ /* 0x004fc600078e0210 */
[----:B------:R-:W2:Y:S01]  /*6cd50*/  LDL.LU.64 R16, [R1+0x328] ;  /* 0x0003280001107983 */ /* 0x000ea20000300a00 */
[----:B----4-:R-:W-:-:S03]  /*6cd60*/  IMAD.WIDE R12, R3, 0x4, R12 ;  /* 0x00000004030c7825 */ /* 0x010fc600078e020c */
[----:B------:R-:W-:Y:S04]  /*6cd70*/  STL.64 [R1+0x19c8], R24 ;  /* 0x0019c81801007387 */ /* 0x000fe80000100a00 */
[----:B------:R4:W-:Y:S04]  /*6cd80*/  LDGSTS.E [R5+0x11800], [R24.64], P1 ;  /* 0x1180000018057fae */ /* 0x0009e80008921844 */
[----:B------:R1:W-:Y:S04]  /*6cd90*/  STL.64 [R1+0x1a00], R12 ;  /* 0x001a000c01007387 */ /* 0x0003e80000100a00 */
[----:B------:R1:W-:Y:S01]  /*6cda0*/  LDGSTS.E [R4+0x12800], [R12.64], P1 ;  /* 0x128000000c047fae */ /* 0x0003e20008921844 */
[----:B------:R-:W-:-:S03]  /*6cdb0*/  IMAD.WIDE R14, R3, 0x4, R14 ;  /* 0x00000004030e7825 */ /* 0x000fc600078e020e */
[----:B-1----:R-:W2:Y:S04]  /*6cdc0*/  LDL.LU.64 R12, [R1+0x2f8] ;  /* 0x0002f800010c7983 */ /* 0x002ea80000300a00 */
[----:B------:R1:W-:Y:S04]  /*6cdd0*/  STL.64 [R1+0x1a38], R14 ;  /* 0x001a380e01007387 */ /* 0x0003e80000100a00 */
[----:B------:R1:W-:Y:S04]  /*6cde0*/  LDGSTS.E [R0+0x13800], [R14.64], P1 ;  /* 0x138000000e007fae */ /* 0x0003e80008921844 */
[----:B-1----:R-:W2:Y:S01]  /*6cdf0*/  LDL.LU.64 R14, [R1+0x2c8] ;  /* 0x0002c800010e7983 */ /* 0x002ea20000300a00 */
[----:B---3--:R-:W-:-:S05]  /*6ce00*/  IMAD.WIDE R10, R3, 0x4, R10 ;  /* 0x00000004030a7825 */ /* 0x008fca00078e020a */
[----:B------:R1:W-:Y:S01]  /*6ce10*/  STL.64 [R1+0x1a70], R10 ;  /* 0x001a700a01007387 */ /* 0x0003e20000100a00 */
[----:B----4-:R-:W-:-:S03]  /*6ce20*/  IMAD.WIDE R24, R3, 0x4, R242 ;  /* 0x0000000403187825 */ /* 0x010fc600078e02f2 */
[----:B------:R1:W-:Y:S01]  /*6ce30*/  LDGSTS.E [R6+0x14800], [R10.64], P1 ;  /* 0x148000000a067fae */ /* 0x0003e20008921844 */
[----:B------:R-:W-:-:S03]  /*6ce40*/  IMAD.WIDE R8, R3, 0x4, R8 ;  /* 0x0000000403087825 */ /* 0x000fc600078e0208 */
[----:B------:R3:W-:Y:S04]  /*6ce50*/  LDGSTS.E [R5+0x15800], [R24.64], P1 ;  /* 0x1580000018057fae */ /* 0x0007e80008921844 */
[----:B------:R4:W-:Y:S04]  /*6ce60*/  LDGSTS.E [R4+0x16800], [R8.64], P1 ;  /* 0x1680000008047fae */ /* 0x0009e80008921844 */
[----:B-1----:R-:W2:Y:S04]  /*6ce70*/  LDL.LU.64 R10, [R1+0x298] ;  /* 0x00029800010a7983 */ /* 0x002ea80000300a00 */
[----:B------:R-:W-:Y:S04]  /*6ce80*/  STL.64 [R1+0x1ac8], R24 ;  /* 0x001ac81801007387 */ /* 0x000fe80000100a00 */
[----:B------:R-:W2:Y:S04]  /*6ce90*/  LDL.LU.64 R242, [R1+0x268] ;  /* 0x0002680001f27983 */ /* 0x000ea80000300a00 */
[----:B------:R4:W-:Y:S04]  /*6cea0*/  STL.64 [R1+0x1b88], R8 ;  /* 0x001b880801007387 */ /* 0x0009e80000100a00 */
[----:B----4-:R-:W4:Y:S01]  /*6ceb0*/  LDL.LU.64 R8, [R1+0x238] ;  /* 0x0002380001087983 */ /* 0x010f220000300a00 */
[----:B------:R-:W-:-:S05]  /*6cec0*/  IMAD.WIDE R22, R3, 0x4, R22 ;  /* 0x0000000403167825 */ /* 0x000fca00078e0216 */
[----:B------:R1:W-:Y:S04]  /*6ced0*/  STL.64 [R1+0x1bc0], R22 ;  /* 0x001bc01601007387 */ /* 0x0003e80000100a00 */
[----:B------:R1:W-:Y:S01]  /*6cee0*/  LDGSTS.E [R0+0x17800], [R22.64], P1 ;  /* 0x1780000016007fae */ /* 0x0003e20008921844 */
[----:B------:R-:W-:-:S05]  /*6cef0*/  IMAD.WIDE R20, R3, 0x4, R20 ;  /* 0x0000000403147825 */ /* 0x000fca00078e0214 */
[----:B------:R1:W-:Y:S01]  /*6cf00*/  STL.64 [R1+0x1bf8], R20 ;  /* 0x001bf81401007387 */ /* 0x0003e20000100a00 */
[----:B------:R-:W-:-:S03]  /*6cf10*/  IMAD.WIDE R18, R3, 0x4, R18 ;  /* 0x0000000403127825 */ /* 0x000fc600078e0212 */
[----:B------:R-:W4:Y:S04]  /*6cf20*/  LDL.LU.64 R26, [R1+0x208] ;  /* 0x00020800011a7983 */ /* 0x000f280000300a00 */
[----:B------:R2:W-:Y:S04]  /*6cf30*/  STL.64 [R1+0x1c30], R18 ;  /* 0x001c301201007387 */ /* 0x0005e80000100a00 */
[----:B---3--:R-:W4:Y:S04]  /*6cf40*/  LDL.LU.64 R24, [R1+0x1d8] ;  /* 0x0001d80001187983 */ /* 0x008f280000300a00 */
[----:B-1----:R-:W4:Y:S04]  /*6cf50*/  LDL.LU.64 R22, [R1+0x1a8] ;  /* 0x0001a80001167983 */ /* 0x002f280000300a00 */
[----:B------:R1:W-:Y:S04]  /*6cf60*/  LDGSTS.E [R6+0x18800], [R20.64], P1 ;  /* 0x1880000014067fae */ /* 0x0003e80008921844 */
[----:B------:R1:W-:Y:S01]  /*6cf70*/  LDGSTS.E [R5+0x19800], [R18.64], P1 ;  /* 0x1980000012057fae */ /* 0x0003e20008921844 */
[----:B--2---:R-:W-:-:S05]  /*6cf80*/  IMAD.WIDE R16, R3, 0x4, R16 ;  /* 0x0000000403107825 */ /* 0x004fca00078e0210 */
[----:B------:R2:W-:Y:S04]  /*6cf90*/  STL.64 [R1+0x1c70], R16 ;  /* 0x001c701001007387 */ /* 0x0005e80000100a00 */
[----:B-1----:R-:W3:Y:S04]  /*6cfa0*/  LDL.LU.64 R20, [R1+0x178] ;  /* 0x0001780001147983 */ /* 0x002ee80000300a00 */
[----:B------:R2:W-:Y:S01]  /*6cfb0*/  LDGSTS.E [R4+0x1a800], [R16.64], P1 ;  /* 0x1a80000010047fae */ /* 0x0005e20008921844 */
[----:B------:R-:W-:-:S05]  /*6cfc0*/  IMAD.WIDE R12, R3, 0x4, R12 ;  /* 0x00000004030c7825 */ /* 0x000fca00078e020c */
[----:B------:R1:W-:Y:S04]  /*6cfd0*/  STL.64 [R1+0x1c90], R12 ;  /* 0x001c900c01007387 */ /* 0x0003e80000100a00 */
[----:B------:R-:W3:Y:S04]  /*6cfe0*/  LDL.LU.64 R18, [R1+0x148] ;  /* 0x0001480001127983 */ /* 0x000ee80000300a00 */
[----:B--2---:R-:W2:Y:S04]  /*6cff0*/  LDL.LU.64 R16, [R1+0x118] ;  /* 0x0001180001107983 */ /* 0x004ea80000300a00 */
[----:B------:R1:W-:Y:S01]  /*6d000*/  LDGSTS.E [R0+0x1b800], [R12.64], P1 ;  /* 0x1b8000000c007fae */ /* 0x0003e20008921844 */
[----:B------:R-:W-:-:S05]  /*6d010*/  IMAD.WIDE R28, R3, 0x4, R14 ;  /* 0x00000004031c7825 */ /* 0x000fca00078e020e */
[----:B------:R4:W-:Y:S04]  /*6d020*/  STL.64 [R1+0x1cb0], R28 ;  /* 0x001cb01c01007387 */ /* 0x0009e80000100a00 */
[----:B------:R-:W2:Y:S04]  /*6d030*/  LDL.LU.64 R14, [R1+0xe8] ;  /* 0x0000e800010e7983 */ /* 0x000ea80000300a00 */
[----:B------:R4:W-:Y:S04]  /*6d040*/  LDGSTS.E [R6+0x1c800], [R28.64], P1 ;  /* 0x1c8000001c067fae */ /* 0x0009e80008921844 */
[----:B-1----:R-:W2:Y:S01]  /*6d050*/  LDL.LU.64 R12, [R1+0xb8] ;  /* 0x0000b800010c7983 */ /* 0x002ea20000300a00 */
[----:B------:R-:W-:-:S04]  /*6d060*/  IMAD.WIDE R30, R3, 0x4, R10 ;  /* 0x00000004031e7825 */ /* 0x000fc800078e020a */
[C---:B------:R-:W-:Y:S01]  /*6d070*/  IMAD.WIDE R10, R3.reuse, 0x4, R242 ;  /* 0x00000004030a7825 */ /* 0x040fe200078e02f2 */
[----:B------:R-:W-:Y:S04]  /*6d080*/  STL.64 [R1+0x1ce0], R30 ;  /* 0x001ce01e01007387 */ /* 0x000fe80000100a00 */
[----:B------:R1:W-:Y:S04]  /*6d090*/  STL.64 [R1+0x1cf8], R10 ;  /* 0x001cf80a01007387 */ /* 0x0003e80000100a00 */
[----:B------:R1:W-:Y:S04]  /*6d0a0*/  LDGSTS.E [R5+0x1d800], [R30.64], P1 ;  /* 0x1d8000001e057fae */ /* 0x0003e80008921844 */
[----:B------:R1:W-:Y:S01]  /*6d0b0*/  LDGSTS.E [R4+0x1e800], [R10.64], P1 ;  /* 0x1e8000000a047fae */ /* 0x0003e20008921844 */
[----:B----4-:R-:W-:-:S03]  /*6d0c0*/  IMAD.WIDE R28, R3, 0x4, R8 ;  /* 0x00000004031c7825 */ /* 0x010fc600078e0208 */
[----:B------:R-:W4:Y:S04]  /*6d0d0*/  LDL.LU.64 R8, [R1+0x88] ;  /* 0x0000880001087983 */ /* 0x000f280000300a00 */
[----:B------:R-:W-:Y:S04]  /*6d0e0*/  STL.64 [R1+0x1da8], R28 ;  /* 0x001da81c01007387 */ /* 0x000fe80000100a00 */
[----:B-1----:R-:W4:Y:S04]  /*6d0f0*/  LDL.LU.64 R10, [R1+0x58] ;  /* 0x00005800010a7983 */ /* 0x002f280000300a00 */
[----:B------:R-:W4:Y:S04]  /*6d100*/  LDL.LU.64 R242, [R1+0x28] ;  /* 0x0000280001f27983 */ /* 0x000f280000300a00 */
[----:B------:R1:W-:Y:S01]  /*6d110*/  LDGSTS.E [R0+0x1f800], [R28.64], P1 ;  /* 0x1f8000001c007fae */ /* 0x0003e20008921844 */
[----:B------:R-:W-:-:S04]  /*6d120*/  IMAD.WIDE R26, R3, 0x4, R26 ;  /* 0x00000004031a7825 */ /* 0x000fc800078e021a */
[C---:B------:R-:W-:Y:S01]  /*6d130*/  IMAD.WIDE R24, R3.reuse, 0x4, R24 ;  /* 0x0000000403187825 */ /* 0x040fe200078e0218 */
[----:B------:R1:W-:Y:S03]  /*6d140*/  STL.64 [R1+0x1f10], R26 ;  /* 0x001f101a01007387 */ /* 0x0003e60000100a00 */
[C---:B------:R-:W-:Y:S01]  /*6d150*/  IMAD.WIDE R22, R3.reuse, 0x4, R22 ;  /* 0x0000000403167825 */ /* 0x040fe200078e0216 */
[----:B------:R1:W-:Y:S04]  /*6d160*/  LDGSTS.E [R6+0x20800], [R26.64], P1 ;  /* 0x208000001a067fae */ /* 0x0003e80008921844 */
[----:B------:R-:W-:Y:S04]  /*6d170*/  STL.64 [R1+0x1f18], R24 ;  /* 0x001f181801007387 */ /* 0x000fe80000100a00 */
[----:B------:R2:W-:Y:S04]  /*6d180*/  LDGSTS.E [R5+0x21800], [R24.64], P1 ;  /* 0x2180000018057fae */ /* 0x0005e80008921844 */
[----:B------:R-:W-:Y:S04]  /*6d190*/  STL.64 [R1+0x1f20], R22 ;  /* 0x001f201601007387 */ /* 0x000fe80000100a00 */
[----:B------:R2:W-:Y:S01]  /*6d1a0*/  LDGSTS.E [R4+0x22800], [R22.64], P1 ;  /* 0x2280000016047fae */ /* 0x0005e20008921844 */
[----:B-1----:R-:W-:-:S04]  /*6d1b0*/  IMAD.WIDE R26, R3, 0x4, R116 ;  /* 0x00000004031a7825 */ /* 0x002fc800078e0274 */
[----:B---3--:R-:W-:-:S05]  /*6d1c0*/  IMAD.WIDE R20, R3, 0x4, R20 ;  /* 0x0000000403147825 */ /* 0x008fca00078e0214 */
[----:B------:R-:W-:Y:S04]  /*6d1d0*/  STL.64 [R1+0x1f28], R20 ;  /* 0x001f281401007387 */ /* 0x000fe80000100a00 */
[----:B------:R1:W-:Y:S01]  /*6d1e0*/  LDGSTS.E [R0+0x23800], [R20.64], P1 ;  /* 0x2380000014007fae */ /* 0x0003e20008921844 */
[----:B------:R-:W-:-:S04]  /*6d1f0*/  IMAD.WIDE R18, R3, 0x4, R18 ;  /* 0x0000000403127825 */ /* 0x000fc800078e0212 */
[C---:B--2---:R-:W-:Y:S01]  /*6d200*/  IMAD.WIDE R16, R3.reuse, 0x4, R16 ;  /* 0x0000000403107825 */ /* 0x044fe200078e0210 */
        /* <DEDUP_REMOVED lines=8> */
[----:B------:R1:W-:Y:S04]  /*6d290*/  STL.64 [R1+0x3108], R12 ;  /* 0x0031080c01007387 */ /* 0x0003e80000100a00 */
[----:B------:R1:W-:Y:S01]  /*6d2a0*/  LDGSTS.E [R0+0x27800], [R12.64], P1 ;  /* 0x278000000c007fae */ /* 0x0003e20008921844 */
[----:B----4-:R-:W-:-:S05]  /*6d2b0*/  IMAD.WIDE R8, R3, 0x4, R8 ;  /* 0x0000000403087825 */ /* 0x010fca00078e0208 */
[----:B------:R4:W-:Y:S01]  /*6d2c0*/  STL.64 [R1+0x3110], R8 ;  /* 0x0031100801007387 */ /* 0x0009e20000100a00 */
[----:B-1----:R-:W-:-:S03]  /*6d2d0*/  IMAD.WIDE R12, R3, 0x4, R10 ;  /* 0x00000004030c7825 */ /* 0x002fc600078e020a */
[----:B------:R4:W-:Y:S01]  /*6d2e0*/  LDGSTS.E [R6+0x28800], [R8.64], P1 ;  /* 0x2880000008067fae */ /* 0x0009e20008921844 */
[----:B------:R-:W-:-:S03]  /*6d2f0*/  IMAD.WIDE R10, R3, 0x4, R242 ;  /* 0x00000004030a7825 */ /* 0x000fc600078e02f2 */
[----:B------:R1:W-:Y:S04]  /*6d300*/  STL.64 [R1+0x3118], R12 ;  /* 0x0031180c01007387 */ /* 0x0003e80000100a00 */
[----:B------:R1:W-:Y:S01]  /*6d310*/  LDGSTS.E [R5+0x29800], [R12.64], P1 ;  /* 0x298000000c057fae */ /* 0x0003e20008921844 */
[----:B----4-:R-:W-:-:S03]  /*6d320*/  IMAD.WIDE R8, R3, 0x4, R250 ;  /* 0x0000000403087825 */ /* 0x010fc600078e02fa */
[----:B------:R4:W-:Y:S04]  /*6d330*/  STL.64 [R1+0x3120], R10 ;  /* 0x0031200a01007387 */ /* 0x0009e80000100a00 */
[----:B------:R4:W-:Y:S01]  /*6d340*/  LDGSTS.E [R4+0x2a800], [R10.64], P1 ;  /* 0x2a8000000a047fae */ /* 0x0009e20008921844 */
[----:B-1----:R-:W-:-:S03]  /*6d350*/  IMAD.WIDE R12, R3, 0x4, R84 ;  /* 0x00000004030c7825 */ /* 0x002fc600078e0254 */
[----:B------:R1:W-:Y:S04]  /*6d360*/  STL.64 [R1+0x31c8], R8 ;  /* 0x0031c80801007387 */ /* 0x0003e80000100a00 */
[----:B------:R1:W-:Y:S01]  /*6d370*/  LDGSTS.E [R0+0x2b800], [R8.64], P1 ;  /* 0x2b80000008007fae */ /* 0x0003e20008921844 */
[----:B----4-:R-:W-:-:S05]  /*6d380*/  IMAD.WIDE R10, R3, 0x4, R82 ;  /* 0x00000004030a7825 */ /* 0x010fca00078e0252 */
[----:B------:R4:W-:Y:S01]  /*6d390*/  STL.64 [R1+0x31c0], R10 ;  /* 0x0031c00a01007387 */ /* 0x0009e20000100a00 */
[----:B-1----:R-:W-:-:S03]  /*6d3a0*/  IMAD.WIDE R8, R3, 0x4, R86 ;  /* 0x0000000403087825 */ /* 0x002fc600078e0256 */
[----:B------:R4:W-:Y:S04]  /*6d3b0*/  LDGSTS.E [R6+0x2c800], [R10.64], P1 ;  /* 0x2c8000000a067fae */ /* 0x0009e80008921844 */
        /* <DEDUP_REMOVED lines=24> */
[----:B------:R-:W-:Y:S04]  /*6d540*/  STL.64 [R1+0x3178], R12 ;  /* 0x0031780c01007387 */ /* 0x000fe80000100a00 */
[----:B------:R1:W-:Y:S01]  /*6d550*/  LDGSTS.E [R5+0x35800], [R12.64], P1 ;  /* 0x358000000c057fae */ /* 0x0003e20008921844 */
[----:B----4-:R-:W-:-:S03]  /*6d560*/  IMAD.WIDE R10, R3, 0x4, R104 ;  /* 0x00000004030a7825 */ /* 0x010fc600078e0268 */
[----:B------:R4:W-:Y:S04]  /*6d570*/  STL.64 [R1+0x3170], R8 ;  /* 0x0031700801007387 */ /* 0x0009e80000100a00 */
[----:B------:R4:W-:Y:S01]  /*6d580*/  LDGSTS.E [R4+0x36800], [R8.64], P1 ;  /* 0x3680000008047fae */ /* 0x0009e20008921844 */
[----:B--2---:R-:W-:-:S03]  /*6d590*/  IMAD.WIDE R18, R3, 0x4, R108 ;  /* 0x0000000403127825 */ /* 0x004fc600078e026c */
[----:B------:R2:W-:Y:S04]  /*6d5a0*/  STL.64 [R1+0x3168], R10 ;  /* 0x0031680a01007387 */ /* 0x0005e80000100a00 */
[----:B------:R2:W-:Y:S01]  /*6d5b0*/  LDGSTS.E [R0+0x37800], [R10.64], P1 ;  /* 0x378000000a007fae */ /* 0x0005e20008921844 */
[----:B----4-:R-:W-:-:S03]  /*6d5c0*/  IMAD.WIDE R8, R3, 0x4, R106 ;  /* 0x0000000403087825 */ /* 0x010fc600078e026a */
[----:B------:R-:W4:Y:S04]  /*6d5d0*/  LDL.LU.64 R14, [R1+0x7f0] ;  /* 0x0007f000010e7983 */ /* 0x000f280000300a00 */
[----:B------:R1:W-:Y:S01]  /*6d5e0*/  STL.64 [R1+0x3160], R8 ;  /* 0x0031600801007387 */ /* 0x0003e20000100a00 */
[----:B--2---:R-:W-:-:S03]  /*6d5f0*/  IMAD.WIDE R10, R3, 0x4, R110 ;  /* 0x00000004030a7825 */ /* 0x004fc600078e026e */
[----:B---3--:R-:W2:Y:S04]  /*6d600*/  LDL.LU.64 R16, [R1+0x7c8] ;  /* 0x0007c80001107983 */ /* 0x008ea80000300a00 */
[----:B------:R3:W-:Y:S01]  /*6d610*/  LDGSTS.E [R6+0x38800], [R8.64], P1 ;  /* 0x3880000008067fae */ /* 0x0007e20008921844 */
[----:B-1----:R-:W-:-:S03]  /*6d620*/  IMAD.WIDE R12, R3, 0x4, R112 ;  /* 0x00000004030c7825 */ /* 0x002fc600078e0270 */
[----:B------:R1:W-:Y:S04]  /*6d630*/  STL.64 [R1+0x3158], R18 ;  /* 0x0031581201007387 */ /* 0x0003e80000100a00 */
[----:B------:R1:W-:Y:S04]  /*6d640*/  LDGSTS.E [R5+0x39800], [R18.64], P1 ;  /* 0x3980000012057fae */ /* 0x0003e80008921844 */
[----:B---3--:R-:W3:Y:S04]  /*6d650*/  LDL.LU.64 R8, [R1+0x7a0] ;  /* 0x0007a00001087983 */ /* 0x008ee80000300a00 */
[----:B------:R1:W-:Y:S04]  /*6d660*/  STL.64 [R1+0x3150], R10 ;  /* 0x0031500a01007387 */ /* 0x0003e80000100a00 */
[----:B------:R-:W3:Y:S04]  /*6d670*/  LDL.LU.64 R22, [R1+0x770] ;  /* 0x0007700001167983 */ /* 0x000ee80000300a00 */
[----:B------:R1:W-:Y:S04]  /*6d680*/  LDGSTS.E [R4+0x3a800], [R10.64], P1 ;  /* 0x3a8000000a047fae */ /* 0x0003e80008921844 */
[----:B------:R1:W-:Y:S04]  /*6d690*/  STL.64 [R1+0x3148], R12 ;  /* 0x0031480c01007387 */ /* 0x0003e80000100a00 */
[----:B-1----:R-:W3:Y:S01]  /*6d6a0*/  LDL.LU.64 R18, [R1+0x740] ;  /* 0x0007400001127983 */ /* 0x002ee20000300a00 */
[----:B------:R-:W-:-:S03]  /*6d6b0*/  IMAD.WIDE R10, R3, 0x4, R114 ;  /* 0x00000004030a7825 */ /* 0x000fc600078e0272 */
[----:B------:R1:W-:Y:S04]  /*6d6c0*/  LDGSTS.E [R0+0x3b800], [R12.64], P1 ;  /* 0x3b8000000c007fae */ /* 0x0003e80008921844 */
[----:B------:R1:W-:Y:S04]  /*6d6d0*/  STL.64 [R1+0x3140], R10 ;  /* 0x0031400a01007387 */ /* 0x0003e80000100a00 */
[----:B------:R1:W-:Y:S04]  /*6d6e0*/  LDGSTS.E [R6+0x3c800], [R10.64], P1 ;  /* 0x3c8000000a067fae */ /* 0x0003e80008921844 */
[----:B-1----:R-:W3:Y:S04]  /*6d6f0*/  LDL.LU.64 R12, [R1+0x710] ;  /* 0x00071000010c7983 */ /* 0x002ee80000300a00 */
[----:B------:R-:W-:Y:S04]  /*6d700*/  STL.64 [R1+0x3138], R26 ;  /* 0x0031381a01007387 */ /* 0x000fe80000100a00 */
[----:B------:R-:W3:Y:S04]  /*6d710*/  LDL.LU.64 R10, [R1+0x6e0] ;  /* 0x0006e000010a7983 */ /* 0x000ee80000300a00 */
[----:B------:R-:W1:Y:S01]  /*6d720*/  S2R R7, SR_TID.X ;  /* 0x0000000000077919 */ /* 0x000e620000002100 */
[----:B------:R-:W-:-:S03]  /*6d730*/  IMAD.WIDE R24, R3, 0x4, R118 ;  /* 0x0000000403187825 */ /* 0x000fc600078e0276 */
[----:B------:R1:W-:Y:S01]  /*6d740*/  LDGSTS.E [R5+0x3d800], [R26.64], P1 ;  /* 0x3d8000001a057fae */ /* 0x0003e20008921844 */
[----:B------:R-:W-:-:S03]  /*6d750*/  IMAD.WIDE R20, R3, 0x4, R120 ;  /* 0x0000000403147825 */ /* 0x000fc600078e0278 */
[----:B------:R-:W-:Y:S04]  /*6d760*/  STL.64 [R1+0x3130], R24 ;  /* 0x0031301801007387 */ /* 0x000fe80000100a00 */
[----:B------:R1:W-:Y:S04]  /*6d770*/  LDGSTS.E [R4+0x3e800], [R24.64], P1 ;  /* 0x3e80000018047fae */ /* 0x0003e80008921844 */
[----:B------:R-:W3:Y:S01]  /*6d780*/  LDL.LU.64 R242, [R1+0x6b0] ;  /* 0x0006b00001f27983 */ /* 0x000ee20000300a00 */
[----:B-1----:R-:W-:-:S03]  /*6d790*/  LOP3.LUT R7, R7, 0x7f, RZ, 0xc0, !PT ;  /* 0x0000007f07077812 */ /* 0x002fc600078ec0ff */
[----:B------:R1:W-:Y:S02]  /*6d7a0*/  LDGSTS.E [R0+0x3f800], [R20.64], P1 ;  /* 0x3f80000014007fae */ /* 0x0003e40008921844 */
[----:B------:R-:W-:-:S05]  /*6d7b0*/  IMAD.SHL.U32 R7, R7, 0x4, RZ ;  /* 0x0000000407077824 */ /* 0x000fca00078e00ff */
[----:B------:R-:W-:Y:S01]  /*6d7c0*/  LOP3.LUT R252, R7, 0x50, RZ, 0x3c, !PT ;  /* 0x0000005007fc7812 */ /* 0x000fe200078e3cff */
[----:B------:R1:W-:Y:S03]  /*6d7d0*/  STL.64 [R1+0x3128], R20 ;  /* 0x0031281401007387 */ /* 0x0003e60000100a00 */
[C---:B------:R-:W-:Y:S02]  /*6d7e0*/  IADD3 R6, R252.reuse, 0x100000, RZ ;  /* 0x00100000fc067810 */ /* 0x040fe40007ffe0ff */
[C---:B------:R-:W-:Y:S02]  /*6d7f0*/  IADD3 R5, R252.reuse, 0x100000, RZ ;  /* 0x00100000fc057810 */ /* 0x040fe40007ffe0ff */
[C---:B------:R-:W-:Y:S02]  /*6d800*/  IADD3 R4, R252.reuse, 0x100000, RZ ;  /* 0x00100000fc047810 */ /* 0x040fe40007ffe0ff */
[----:B-1----:R-:W-:Y:S01]  /*6d810*/  IADD3 R0, R252, 0x100000, RZ ;  /* 0x00100000fc007810 */ /* 0x002fe20007ffe0ff */
[----:B------:R-:W3:Y:S01]  /*6d820*/  LDL.LU.64 R20, [R1+0x680] ;  /* 0x0006800001147983 */ /* 0x000ee20000300a00 */
[----:B----4-:R-:W-:-:S05]  /*6d830*/  IMAD.WIDE R14, R3, 0x4, R14 ;  /* 0x00000004030e7825 */ /* 0x010fca00078e020e */
[----:B------:R1:W-:Y:S01]  /*6d840*/  STL.64 [R1+0x1a8], R14 ;  /* 0x0001a80e01007387 */ /* 0x0003e20000100a00 */
[----:B--2---:R-:W-:-:S03]  /*6d850*/  IMAD.WIDE R24, R3, 0x4, R16 ;  /* 0x0000000403187825 */ /* 0x004fc600078e0210 */
[----:B------:R1:W-:Y:S04]  /*6d860*/  LDGSTS.E [R6+0xa00], [R14.64], P1 ;  /* 0x00a000000e067fae */ /* 0x0003e80008921844 */
[----:B------:R-:W2:Y:S04]  /*6d870*/  LDL.LU.64 R16, [R1+0x650] ;  /* 0x0006500001107983 */ /* 0x000ea80000300a00 */
[----:B------:R-:W-:Y:S04]  /*6d880*/  STL.64 [R1+0x158], R24 ;  /* 0x0001581801007387 */ /* 0x000fe80000100a00 */
[----:B-1----:R-:W4:Y:S01]  /*6d890*/  LDL.LU.64 R14, [R1+0x620] ;  /* 0x00062000010e7983 */ /* 0x002f220000300a00 */
[----:B---3--:R-:W-:-:S03]  /*6d8a0*/  IMAD.WIDE R8, R3, 0x4, R8 ;  /* 0x0000000403087825 */ /* 0x008fc600078e0208 */
[----:B------:R1:W-:Y:S04]  /*6d8b0*/  LDGSTS.E [R5+0x1a00], [R24.64], P1 ;  /* 0x01a0000018057fae */ /* 0x0003e80008921844 */
[----:B------:R3:W-:Y:S01]  /*6d8c0*/  STL.64 [R1+0x150], R8 ;  /* 0x0001500801007387 */ /* 0x0007e20000100a00 */
[----:B------:R-:W-:-:S03]  /*6d8d0*/  IMAD.WIDE R22, R3, 0x4, R22 ;  /* 0x0000000403167825 */ /* 0x000fc600078e0216 */
[----:B------:R3:W-:Y:S04]  /*6d8e0*/  LDGSTS.E [R4+0x2a00], [R8.64], P1 ;  /* 0x02a0000008047fae */ /* 0x0007e80008921844 */
[----:B------:R1:W-:Y:S01]  /*6d8f0*/  LDGSTS.E [R0+0x3a00], [R22.64], P1 ;  /* 0x03a0000016007fae */ /* 0x0003e20008921844 */
[----:B------:R-:W-:-:S03]  /*6d900*/  IMAD.WIDE R18, R3, 0x4, R18 ;  /* 0x0000000403127825 */ /* 0x000fc600078e0212 */
[----:B---3--:R-:W3:Y:S04]  /*6d910*/  LDL.LU.64 R8, [R1+0x5f0] ;  /* 0x0005f00001087983 */ /* 0x008ee80000300a00 */
[----:B------:R1:W-:Y:S04]  /*6d920*/  STL.64 [R1+0x148], R22 ;  /* 0x0001481601007387 */ /* 0x0003e80000100a00 */
[----:B------:R1:W-:Y:S04]  /*6d930*/  LDGSTS.E [R6+0x4a00], [R18.64], P1 ;  /* 0x04a0000012067fae */ /* 0x0003e80008921844 */
[----:B-1----:R-:W3:Y:S01]  /*6d940*/  LDL.LU.64 R22, [R1+0x5c0] ;  /* 0x0005c00001167983 */ /* 0x002ee20000300a00 */
[----:B------:R-:W-:-:S03]  /*6d950*/  IMAD.WIDE R26, R3, 0x4, R12 ;  /* 0x00000004031a7825 */ /* 0x000fc600078e020c */
[----:B------:R1:W-:Y:S04]  /*6d960*/  STL.64 [R1+0x128], R18 ;  /* 0x0001281201007387 */ /* 0x0003e80000100a00 */
[----:B------:R-:W3:Y:S01]  /*6d970*/  LDL.LU.64 R12, [R1+0x590] ;  /* 0x00059000010c7983 */ /* 0x000ee20000300a00 */
[----:B------:R-:W-:-:S03]  /*6d980*/  IMAD.WIDE R24, R3, 0x4, R10 ;  /* 0x0000000403187825 */ /* 0x000fc600078e020a */
[----:B------:R-:W3:Y:S04]  /*6d990*/  LDL.LU.64 R10, [R1+0x560] ;  /* 0x00056000010a7983 */ /* 0x000ee80000300a00 */
[----:B------:R1:W-:Y:S04]  /*6d9a0*/  STL.64 [R1+0x120], R26 ;  /* 0x0001201a01007387 */ /* 0x0003e80000100a00 */
[----:B------:R1:W-:Y:S04]  /*6d9b0*/  LDGSTS.E [R5+0x5a00], [R26.64], P1 ;  /* 0x05a000001a057fae */ /* 0x0003e80008921844 */
[----:B------:R-:W-:Y:S01]  /*6d9c0*/  STL.64 [R1+0x118], R24 ;  /* 0x0001181801007387 */ /* 0x000fe20000100a00 */
[----:B-1----:R-:W-:-:S03]  /*6d9d0*/  IMAD.WIDE R18, R3, 0x4, R242 ;  /* 0x0000000403127825 */ /* 0x002fc600078e02f2 */
[----:B------:R2:W-:Y:S04]  /*6d9e0*/  LDGSTS.E [R4+0x6a00], [R24.64], P1 ;  /* 0x06a0000018047fae */ /* 0x0005e80008921844 */
[----:B------:R-:W3:Y:S04]  /*6d9f0*/  LDL.LU.64 R242, [R1+0x530] ;  /* 0x0005300001f27983 */ /* 0x000ee80000300a00 */
[----:B------:R1:W-:Y:S04]  /*6da00*/  STL.64 [R1+0xe8], R18 ;  /* 0x0000e81201007387 */ /* 0x0003e80000100a00 */
[----:B------:R1:W-:Y:S01]  /*6da10*/  LDGSTS.E [R0+0x7a00], [R18.64], P1 ;  /* 0x07a0000012007fae */ /* 0x0003e20008921844 */
[----:B------:R-:W-:-:S03]  /*6da20*/  IMAD.WIDE R26, R3, 0x4, R20 ;  /* 0x00000004031a7825 */ /* 0x000fc600078e0214 */
[----:B------:R-:W3:Y:S04]  /*6da30*/  LDL.LU.64 R20, [R1+0x500] ;  /* 0x0005000001147983 */ /* 0x000ee80000300a00 */
[----:B------:R-:W-:Y:S04]  /*6da40*/  STL.64 [R1+0xc8], R26 ;  /* 0x0000c81a01007387 */ /* 0x000fe80000100a00 */
[----:B-1----:R-:W3:Y:S04]  /*6da50*/  LDL.LU.64 R18, [R1+0x4d0] ;  /* 0x0004d00001127983 */ /* 0x002ee80000300a00 */
[----:B------:R1:W-:Y:S01]  /*6da60*/  LDGSTS.E [R6+0x8a00], [R26.64], P1 ;  /* 0x08a000001a067fae */ /* 0x0003e20008921844 */
[----:B--2---:R-:W-:-:S05]  /*6da70*/  IMAD.WIDE R24, R3, 0x4, R16 ;  /* 0x0000000403187825 */ /* 0x004fca00078e0210 */
[----:B------:R2:W-:Y:S01]  /*6da80*/  LDGSTS.E [R5+0x9a00], [R24.64], P1 ;  /* 0x09a0000018057fae */ /* 0x0005e20008921844 */
[----:B----4-:R-:W-:-:S03]  /*6da90*/  IMAD.WIDE R16, R3, 0x4, R14 ;  /* 0x0000000403107825 */ /* 0x010fc600078e020e */
[----:B------:R-:W4:Y:S04]  /*6daa0*/  LDL.LU.64 R14, [R1+0x4a0] ;  /* 0x0004a000010e7983 */ /* 0x000f280000300a00 */
[----:B------:R-:W-:Y:S04]  /*6dab0*/  STL.64 [R1+0xc0], R24 ;  /* 0x0000c01801007387 */ /* 0x000fe80000100a00 */
[----:B------:R1:W-:Y:S04]  /*6dac0*/  STL.64 [R1+0xb8], R16 ;  /* 0x0000b81001007387 */ /* 0x0003e80000100a00 */
[----:B------:R1:W-:Y:S01]  /*6dad0*/  LDGSTS.E [R4+0xaa00], [R16.64], P1 ;  /* 0x0aa0000010047fae */ /* 0x0003e20008921844 */
[----:B---3--:R-:W-:-:S03]  /*6dae0*/  IMAD.WIDE R8, R3, 0x4, R8 ;  /* 0x0000000403087825 */ /* 0x008fc600078e0208 */
[----:B-1----:R-:W3:Y:S04]  /*6daf0*/  LDL.LU.64 R16, [R1+0x470] ;  /* 0x0004700001107983 */ /* 0x002ee80000300a00 */
[----:B------:R1:W-:Y:S04]  /*6db00*/  STL.64 [R1+0x88], R8 ;  /* 0x0000880801007387 */ /* 0x0003e80000100a00 */
[----:B------:R1:W-:Y:S01]  /*6db10*/  LDGSTS.E [R0+0xba00], [R8.64], P1 ;  /* 0x0ba0000008007fae */ /* 0x0003e20008921844 */
[----:B------:R-:W-:-:S05]  /*6db20*/  IMAD.WIDE R26, R3, 0x4, R22 ;  /* 0x00000004031a7825 */ /* 0x000fca00078e0216 */
[----:B------:R1:W-:Y:S01]  /*6db30*/  LDGSTS.E [R6+0xca00], [R26.64], P1 ;  /* 0x0ca000001a067fae */ /* 0x0003e20008921844 */
[----:B--2---:R-:W-:-:S03]  /*6db40*/  IMAD.WIDE R24, R3, 0x4, R12 ;  /* 0x0000000403187825 */ /* 0x004fc600078e020c */
[----:B-1----:R-:W2:Y:S04]  /*6db50*/  LDL.LU.64 R8, [R1+0x440] ;  /* 0x0004400001087983 */ /* 0x002ea80000300a00 */
[----:B------:R-:W-:Y:S01]  /*6db60*/  STL.64 [R1+0x58], R26 ;  /* 0x0000581a01007387 */ /* 0x000fe20000100a00 */
[----:B------:R-:W-:-:S03]  /*6db70*/  IMAD.WIDE R22, R3, 0x4, R10 ;  /* 0x0000000403167825 */ /* 0x000fc600078e020a */
[----:B------:R-:W2:Y:S04]  /*6db80*/  LDL.LU.64 R12, [R1+0x410] ;  /* 0x00041000010c7983 */ /* 0x000ea80000300a00 */
[----:B------:R-:W2:Y:S04]  /*6db90*/  LDL.LU.64 R10, [R1+0x3e0] ;  /* 0x0003e000010a7983 */ /* 0x000ea80000300a00 */
[----:B------:R1:W-:Y:S04]  /*6dba0*/  STL.64 [R1+0x8], R24 ;  /* 0x0000081801007387 */ /* 0x0003e80000100a00 */
[----:B------:R1:W-:Y:S01]  /*6dbb0*/  STL.64 [R1], R22 ;  /* 0x0000001601007387 */ /* 0x0003e20000100a00 */
[----:B------:R-:W-:-:S03]  /*6dbc0*/  IMAD.WIDE R242, R3, 0x4, R242 ;  /* 0x0000000403f27825 */ /* 0x000fc600078e02f2 */
[----:B------:R1:W-:Y:S04]  /*6dbd0*/  LDGSTS.E [R5+0xda00], [R24.64], P1 ;  /* 0x0da0000018057fae */ /* 0x0003e80008921844 */
[----:B------:R1:W-:Y:S04]  /*6dbe0*/  LDGSTS.E [R4+0xea00], [R22.64], P1 ;  /* 0x0ea0000016047fae */ /* 0x0003e80008921844 */
[----:B------:R2:W-:Y:S04]  /*6dbf0*/  LDGSTS.E [R0+0xfa00], [R242.64], P1 ;  /* 0x0fa00000f2007fae */ /* 0x0005e80008921844 */
[----:B-1----:R-:W2:Y:S04]  /*6dc00*/  LDL.LU.64 R24, [R1+0x3b0] ;  /* 0x0003b00001187983 */ /* 0x002ea80000300a00 */
[----:B------:R-:W2:Y:S01]  /*6dc10*/  LDL.LU.64 R22, [R1+0x380] ;  /* 0x0003800001167983 */ /* 0x000ea20000300a00 */
[----:B------:R-:W-:-:S03]  /*6dc20*/  IMAD.WIDE R120, R3, 0x4, R20 ;  /* 0x0000000403787825 */ /* 0x000fc600078e0214 */
[----:B------:R-:W2:Y:S04]  /*6dc30*/  LDL.LU.64 R20, [R1+0x350] ;  /* 0x0003500001147983 */ /* 0x000ea80000300a00 */
[----:B------:R1:W-:Y:S01]  /*6dc40*/  LDGSTS.E [R6+0x10a00], [R120.64], P1 ;  /* 0x10a0000078067fae */ /* 0x0003e20008921844 */
[----:B------:R-:W-:-:S03]  /*6dc50*/  IMAD.WIDE R26, R3, 0x4, R18 ;  /* 0x00000004031a7825 */ /* 0x000fc600078e0212 */
[----:B------:R-:W2:Y:S04]  /*6dc60*/  LDL.LU.64 R18, [R1+0x320] ;  /* 0x0003200001127983 */ /* 0x000ea80000300a00 */
[----:B------:R-:W-:Y:S04]  /*6dc70*/  STL.64 [R1+0x1d8], R26 ;  /* 0x0001d81a01007387 */ /* 0x000fe80000100a00 */
[----:B------:R1:W-:Y:S01]  /*6dc80*/  LDGSTS.E [R5+0x11a00], [R26.64], P1 ;  /* 0x11a000001a057fae */ /* 0x0003e20008921844 */
[----:B----4-:R-:W-:-:S05]  /*6dc90*/  IMAD.WIDE R14, R3, 0x4, R14 ;  /* 0x00000004030e7825 */ /* 0x010fca00078e020e */
[----:B------:R4:W-:Y:S04]  /*6dca0*/  STL.64 [R1+0x208], R14 ;  /* 0x0002080e01007387 */ /* 0x0009e80000100a00 */
[----:B------:R4:W-:Y:S04]  /*6dcb0*/  LDGSTS.E [R4+0x12a00], [R14.64], P1 ;  /* 0x12a000000e047fae */ /* 0x0009e80008921844 */
[----:B----4-:R-:W4:Y:S01]  /*6dcc0*/  LDL.LU.64 R14, [R1+0x2f0] ;  /* 0x0002f000010e7983 */ /* 0x010f220000300a00 */
[----:B---3--:R-:W-:-:S05]  /*6dcd0*/  IMAD.WIDE R16, R3, 0x4, R16 ;  /* 0x0000000403107825 */ /* 0x008fca00078e0210 */
[----:B------:R3:W-:Y:S04]  /*6dce0*/  STL.64 [R1+0x298], R16 ;  /* 0x0002981001007387 */ /* 0x0007e80000100a00 */
[----:B------:R3:W-:Y:S04]  /*6dcf0*/  LDGSTS.E [R0+0x13a00], [R16.64], P1 ;  /* 0x13a0000010007fae */ /* 0x0007e80008921844 */
[----:B---3--:R-:W3:Y:S01]  /*6dd00*/  LDL.LU.64 R16, [R1+0x2c0] ;  /* 0x0002c00001107983 */ /* 0x008ee20000300a00 */
[----:B--2---:R-:W-:-:S05]  /*6dd10*/  IMAD.WIDE R8, R3, 0x4, R8 ;  /* 0x0000000403087825 */ /* 0x004fca00078e0208 */
[----:B------:R2:W-:Y:S01]  /*6dd20*/  STL.64 [R1+0x2c8], R8 ;  /* 0x0002c80801007387 */ /* 0x0005e20000100a00 */
[----:B-1----:R-:W-:-:S03]  /*6dd30*/  IMAD.WIDE R26, R3, 0x4, R12 ;  /* 0x00000004031a7825 */ /* 0x002fc600078e020c */
[----:B------:R2:W-:Y:S01]  /*6dd40*/  LDGSTS.E [R6+0x14a00], [R8.64], P1 ;  /* 0x14a0000008067fae */ /* 0x0005e20008921844 */
[----:B------:R-:W-:-:S03]  /*6dd50*/  IMAD.WIDE R10, R3, 0x4, R10 ;  /* 0x00000004030a7825 */ /* 0x000fc600078e020a */
[----:B------:R-:W3:Y:S04]  /*6dd60*/  LDL.LU.64 R12, [R1+0x290] ;  /* 0x00029000010c7983 */ /* 0x000ee80000300a00 */
[----:B------:R-:W-:Y:S04]  /*6dd70*/  STL.64 [R1+0x2f8], R26 ;  /* 0x0002f81a01007387 */ /* 0x000fe80000100a00 */
[----:B--2---:R-:W4:Y:S04]  /*6dd80*/  LDL.LU.64 R8, [R1+0x260] ;  /* 0x0002600001087983 */ /* 0x004f280000300a00 */
[----:B------:R1:W-:Y:S04]  /*6dd90*/  LDGSTS.E [R5+0x15a00], [R26.64], P1 ;  /* 0x15a000001a057fae */ /* 0x0003e80008921844 */
[----:B------:R1:W-:Y:S04]  /*6dda0*/  STL.64 [R1+0x328], R10 ;  /* 0x0003280a01007387 */ /* 0x0003e80000100a00 */
[----:B------:R1:W-:Y:S04]  /*6ddb0*/  LDGSTS.E [R4+0x16a00], [R10.64], P1 ;  /* 0x16a000000a047fae */ /* 0x0003e80008921844 */
[----:B-1----:R-:W4:Y:S01]  /*6ddc0*/  LDL.LU.64 R10, [R1+0x230] ;  /* 0x00023000010a7983 */ /* 0x002f220000300a00 */
[----:B------:R-:W-:-:S04]  /*6ddd0*/  IMAD.WIDE R24, R3, 0x4, R24 ;  /* 0x0000000403187825 */ /* 0x000fc800078e0218 */
[C---:B------:R-:W-:Y:S01]  /*6dde0*/  IMAD.WIDE R22, R3.reuse, 0x4, R22 ;  /* 0x0000000403167825 */ /* 0x040fe200078e0216 */
[----:B------:R1:W-:Y:S03]  /*6ddf0*/  STL.64 [R1+0x358], R24 ;  /* 0x0003581801007387 */ /* 0x0003e60000100a00 */
[C---:B------:R-:W-:Y:S01]  /*6de00*/  IMAD.WIDE R20, R3.reuse, 0x4, R20 ;  /* 0x0000000403147825 */ /* 0x040fe200078e0214 */
[----:B------:R1:W-:Y:S04]  /*6de10*/  STL.64 [R1+0x5f0], R22 ;  /* 0x0005f01601007387 */ /* 0x0003e80000100a00 */
[----:B------:R-:W4:Y:S01]  /*6de20*/  LDL.LU.64 R28, [R1+0x200] ;  /* 0x00020000011c7983 */ /* 0x000f220000300a00 */
[----:B------:R-:W-:-:S03]  /*6de30*/  IMAD.WIDE R18, R3, 0x4, R18 ;  /* 0x0000000403127825 */ /* 0x000fc600078e0212 */
[----:B------:R1:W-:Y:S04]  /*6de40*/  STL.64 [R1+0x350], R20 ;  /* 0x0003501401007387 */ /* 0x0003e80000100a00 */
[----:B------:R1:W-:Y:S04]  /*6de50*/  LDGSTS.E [R0+0x17a00], [R24.64], P1 ;  /* 0x17a0000018007fae */ /* 0x0003e80008921844 */
[----:B------:R-:W4:Y:S04]  /*6de60*/  LDL.LU.64 R26, [R1+0x1d0] ;  /* 0x0001d000011a7983 */ /* 0x000f280000300a00 */
[----:B------:R1:W-:Y:S04]  /*6de70*/  LDGSTS.E [R6+0x18a00], [R22.64], P1 ;  /* 0x18a0000016067fae */ /* 0x0003e80008921844 */
[----:B-1----:R-:W4:Y:S04]  /*6de80*/  LDL.LU.64 R24, [R1+0x1a0] ;  /* 0x0001a00001187983 */ /* 0x002f280000300a00 */
[----:B------:R1:W-:Y:S04]  /*6de90*/  STL.64 [R1+0x320], R18 ;  /* 0x0003201201007387 */ /* 0x0003e80000100a00 */
[----:B------:R-:W4:Y:S04]  /*6dea0*/  LDL.LU.64 R22, [R1+0x170] ;  /* 0x0001700001167983 */ /* 0x000f280000300a00 */
[----:B------:R1:W-:Y:S04]  /*6deb0*/  LDGSTS.E [R5+0x19a00], [R20.64], P1 ;  /* 0x19a0000014057fae */ /* 0x0003e80008921844 */
[----:B------:R1:W-:Y:S01]  /*6dec0*/  LDGSTS.E [R4+0x1aa00], [R18.64], P1 ;  /* 0x1aa0000012047fae */ /* 0x0003e20008921844 */
[----:B----4-:R-:W-:-:S05]  /*6ded0*/  IMAD.WIDE R14, R3, 0x4, R14 ;  /* 0x00000004030e7825 */ /* 0x010fca00078e020e */
[----:B------:R4:W-:Y:S04]  /*6dee0*/  STL.64 [R1+0x2f0], R14 ;  /* 0x0002f00e01007387 */ /* 0x0009e80000100a00 */
[----:B-1----:R-:W2:Y:S04]  /*6def0*/  LDL.LU.64 R20, [R1+0x140] ;  /* 0x0001400001147983 */ /* 0x002ea80000300a00 */
[----:B------:R4:W-:Y:S04]  /*6df00*/  LDGSTS.E [R0+0x1ba00], [R14.64], P1 ;  /* 0x1ba000000e007fae */ /* 0x0009e80008921844 */
[----:B------:R-:W2:Y:S01]  /*6df10*/  LDL.LU.64 R18, [R1+0x110] ;  /* 0x0001100001127983 */ /* 0x000ea20000300a00 */
[----:B---3--:R-:W-:-:S05]  /*6df20*/  IMAD.WIDE R30, R3, 0x4, R16 ;  /* 0x00000004031e7825 */ /* 0x008fca00078e0210 */
[----:B------:R1:W-:Y:S04]  /*6df30*/  STL.64 [R1+0x2c0], R30 ;  /* 0x0002c01e01007387 */ /* 0x0003e80000100a00 */
[----:B------:R1:W-:Y:S04]  /*6df40*/  LDGSTS.E [R6+0x1ca00], [R30.64], P1 ;  /* 0x1ca000001e067fae */ /* 0x0003e80008921844 */
[----:B------:R-:W3:Y:S01]  /*6df50*/  LDL.LU.64 R16, [R1+0xe0] ;  /* 0x0000e00001107983 */ /* 0x000ee20000300a00 */
[----:B------:R-:W-:-:S03]  /*6df60*/  IMAD.WIDE R12, R3, 0x4, R12 ;  /* 0x00000004030c7825 */ /* 0x000fc600078e020c */
[----:B----4-:R-:W4:Y:S01]  /*6df70*/  LDL.LU.64 R14, [R1+0xb0] ;  /* 0x0000b000010e7983 */ /* 0x010f220000300a00 */
[----:B------:R-:W-:-:S03]  /*6df80*/  IMAD.WIDE R8, R3, 0x4, R8 ;  /* 0x0000000403087825 */ /* 0x000fc600078e0208 */
[----:B------:R1:W-:Y:S04]  /*6df90*/  STL.64 [R1+0x290], R12 ;  /* 0x0002900c01007387 */ /* 0x0003e80000100a00 */
[----:B------:R1:W-:Y:S04]  /*6dfa0*/  STL.64 [R1+0x620], R8 ;  /* 0x0006200801007387 */ /* 0x0003e80000100a00 */
[----:B------:R1:W-:Y:S04]  /*6dfb0*/  LDGSTS.E [R5+0x1da00], [R12.64], P1 ;  /* 0x1da000000c057fae */ /* 0x0003e80008921844 */
[----:B------:R1:W-:Y:S02]  /*6dfc0*/  LDGSTS.E [R4+0x1ea00], [R8.64], P1 ;  /* 0x1ea0000008047fae */ /* 0x0003e40008921844 */
[----:B-1----:R-:W-:-:S02]  /*6dfd0*/  IMAD.WIDE R30, R3, 0x4, R10 ;  /* 0x00000004031e7825 */ /* 0x002fc400078e020a */
[----:B------:R-:W4:Y:S04]  /*6dfe0*/  LDL.LU.64 R10, [R1+0x80] ;  /* 0x00008000010a7983 */ /* 0x000f280000300a00 */
[----:B------:R-:W-:Y:S04]  /*6dff0*/  STL.64 [R1+0x650], R30 ;  /* 0x0006501e01007387 */ /* 0x000fe80000100a00 */
[----:B------:R-:W4:Y:S04]  /*6e000*/  LDL.LU.64 R12, [R1+0x50] ;  /* 0x00005000010c7983 */ /* 0x000f280000300a00 */
[----:B------:R-:W4:Y:S01]  /*6e010*/  LDL.LU.64 R8, [R1+0x20] ;  /* 0x0000200001087983 */ /* 0x000f220000300a00 */
[----:B------:R-:W-:-:S03]  /*6e020*/  IMAD.WIDE R28, R3, 0x4, R28 ;  /* 0x00000004031c7825 */ /* 0x000fc600078e021c */
[----:B------:R1:W-:Y:S04]  /*6e030*/  LDGSTS.E [R0+0x1fa00], [R30.64], P1 ;  /* 0x1fa000001e007fae */ /* 0x0003e80008921844 */
[----:B------:R1:W-:Y:S01]  /*6e040*/  STL.64 [R1+0x200], R28 ;  /* 0x0002001c01007387 */ /* 0x0003e20000100a00 */
[----:B------:R-:W-:-:S03]  /*6e050*/  IMAD.WIDE R26, R3, 0x4, R26 ;  /* 0x00000004031a7825 */ /* 0x000fc600078e021a */
[----:B------:R1:W-:Y:S01]  /*6e060*/  LDGSTS.E [R6+0x20a00], [R28.64], P1 ;  /* 0x20a000001c067fae */ /* 0x0003e20008921844 */
[----:B------:R-:W-:-:S03]  /*6e070*/  IMAD.WIDE R24, R3, 0x4, R24 ;  /* 0x0000000403187825 */ /* 0x000fc600078e0218 */
[----:B------:R1:W-:Y:S04]  /*6e080*/  STL.64 [R1+0x1d0], R26 ;  /* 0x0001d01a01007387 */ /* 0x0003e80000100a00 */
[----:B------:R1:W-:Y:S01]  /*6e090*/  LDGSTS.E [R5+0x21a00], [R26.64], P1 ;  /* 0x21a000001a057fae */ /* 0x0003e20008921844 */
[----:B------:R-:W-:-:S03]  /*6e0a0*/  IMAD.WIDE R22, R3, 0x4, R22 ;  /* 0x0000000403167825 */ /* 0x000fc600078e0216 */
[----:B------:R-:W-:Y:S04]  /*6e0b0*/  STL.64 [R1+0x1a0], R24 ;  /* 0x0001a01801007387 */ /* 0x000fe80000100a00 */
[----:B------:R2:W-:Y:S04]  /*6e0c0*/  LDGSTS.E [R4+0x22a00], [R24.64], P1 ;  /* 0x22a0000018047fae */ /* 0x0005e80008921844 */
[----:B------:R-:W-:Y:S04]  /*6e0d0*/  STL.64 [R1+0x710], R22 ;  /* 0x0007101601007387 */ /* 0x000fe80000100a00 */
[----:B------:R2:W-:Y:S01]  /*6e0e0*/  LDGSTS.E [R0+0x23a00], [R22.64], P1 ;  /* 0x23a0000016007fae */ /* 0x0005e20008921844 */
[----:B-1----:R-:W-:-:S04]  /*6e0f0*/  IMAD.WIDE R28, R3, 0x4, R156 ;  /* 0x00000004031c7825 */ /* 0x002fc800078e029c */
[----:B------:R-:W-:-:S04]  /*6e100*/  IMAD.WIDE R26, R3, 0x4, R158 ;  /* 0x00000004031a7825 */ /* 0x000fc800078e029e */
[----:B--2---:R-:W-:-:S04]  /*6e110*/  IMAD.WIDE R20, R3, 0x4, R20 ;  /* 0x0000000403147825 */ /* 0x004fc800078e0214 */
[C---:B------:R-:W-:Y:S01]  /*6e120*/  IMAD.WIDE R18, R3.reuse, 0x4, R18 ;  /* 0x0000000403127825 */ /* 0x040fe200078e0212 */
[----:B------:R-:W-:Y:S04]  /*6e130*/  STL.64 [R1+0x140], R20 ;  /* 0x0001401401007387 */ /* 0x000fe80000100a00 */
[----:B------:R1:W-:Y:S04]  /*6e140*/  LDGSTS.E [R6+0x24a00], [R20.64], P1 ;  /* 0x24a0000014067fae */ /* 0x0003e80008921844 */
[----:B------:R-:W-:Y:S04]  /*6e150*/  STL.64 [R1+0x3028], R18 ;  /* 0x0030281201007387 */ /* 0x000fe80000100a00 */
[----:B------:R2:W-:Y:S01]  /*6e160*/  LDGSTS.E [R5+0x25a00], [R18.64], P1 ;  /* 0x25a0000012057fae */ /* 0x0005e20008921844 */
[----:B---3--:R-:W-:-:S04]  /*6e170*/  IMAD.WIDE R16, R3, 0x4, R16 ;  /* 0x0000000403107825 */ /* 0x008fc800078e0210 */
[C---:B----4-:R-:W-:Y:S01]  /*6e180*/  IMAD.WIDE R14, R3.reuse, 0x4, R14 ;  /* 0x00000004030e7825 */ /* 0x050fe200078e020e */
[----:B------:R-:W-:Y:S04]  /*6e190*/  STL.64 [R1+0x3030], R16 ;  /* 0x0030301001007387 */ /* 0x000fe80000100a00 */
[----:B------:R3:W-:Y:S04]  /*6e1a0*/  LDGSTS.E [R4+0x26a00], [R16.64], P1 ;  /* 0x26a0000010047fae */ /* 0x0007e80008921844 */
[----:B------:R-:W-:Y:S04]  /*6e1b0*/  STL.64 [R1+0x3038], R14 ;  /* 0x0030380e01007387 */ /* 0x000fe80000100a00 */
[----:B------:R2:W-:Y:S01]  /*6e1c0*/  LDGSTS.E [R0+0x27a00], [R14.64], P1 ;  /* 0x27a000000e007fae */ /* 0x0005e20008921844 */
[----:B------:R-:W-:-:S05]  /*6e1d0*/  IMAD.WIDE R10, R3, 0x4, R10 ;  /* 0x00000004030a7825 */ /* 0x000fca00078e020a */
[----:B------:R1:W-:Y:S01]  /*6e1e0*/  STL.64 [R1+0x3040], R10 ;  /* 0x0030400a01007387 */ /* 0x0003e20000100a00 */
[----:B------:R-:W-:-:S03]  /*6e1f0*/  IMAD.WIDE R12, R3, 0x4, R12 ;  /* 0x00000004030c7825 */ /* 0x000fc600078e020c */
[----:B------:R1:W-:Y:S01]  /*6e200*/  LDGSTS.E [R6+0x28a00], [R10.64], P1 ;  /* 0x28a000000a067fae */ /* 0x0003e20008921844 */
[----:B------:R-:W-:-:S03]  /*6e210*/  IMAD.WIDE R8, R3, 0x4, R8 ;  /* 0x0000000403087825 */ /* 0x000fc600078e0208 */
[----:B------:R2:W-:Y:S04]  /*6e220*/  STL.64 [R1+0x3048], R12 ;  /* 0x0030480c01007387 */ /* 0x0005e80000100a00 */
[----:B------:R2:W-:Y:S01]  /*6e230*/  LDGSTS.E [R5+0x29a00], [R12.64], P1 ;  /* 0x29a000000c057fae */ /* 0x0005e20008921844 */
[----:B-1----:R-:W-:-:S03]  /*6e240*/  IMAD.WIDE R10, R3, 0x4, R248 ;  /* 0x00000004030a7825 */ /* 0x002fc600078e02f8 */
[----:B------:R1:W-:Y:S04]  /*6e250*/  STL.64 [R1+0x3050], R8 ;  /* 0x0030500801007387 */ /* 0x0003e80000100a00 */
[----:B------:R1:W-:Y:S01]  /*6e260*/  LDGSTS.E [R4+0x2aa00], [R8.64], P1 ;  /* 0x2aa0000008047fae */ /* 0x0003e20008921844 */
[----:B--2---:R-:W-:-:S03]  /*6e270*/  IMAD.WIDE R12, R3, 0x4, R124 ;  /* 0x00000004030c7825 */ /* 0x004fc600078e027c */
[----:B------:R2:W-:Y:S04]  /*6e280*/  STL.64 [R1+0x3058], R10 ;  /* 0x0030580a01007387 */ /* 0x0005e80000100a00 */
[----:B------:R2:W-:Y:S01]  /*6e290*/  LDGSTS.E [R0+0x2ba00], [R10.64], P1 ;  /* 0x2ba000000a007fae */ /* 0x0005e20008921844 */
[----:B-1----:R-:W-:-:S05]  /*6e2a0*/  IMAD.WIDE R8, R3, 0x4, R122 ;  /* 0x0000000403087825 */ /* 0x002fca00078e027a */
[----:B------:R1:W-:Y:S01]  /*6e2b0*/  STL.64 [R1+0x3060], R8 ;  /* 0x0030600801007387 */ /* 0x0003e20000100a00 */
[----:B--2---:R-:W-:-:S03]  /*6e2c0*/  IMAD.WIDE R10, R3, 0x4, R126 ;  /* 0x00000004030a7825 */ /* 0x004fc600078e027e */
[----:B------:R1:W-:Y:S04]  /*6e2d0*/  LDGSTS.E [R6+0x2ca00], [R8.64], P1 ;  /* 0x2ca0000008067fae */ /* 0x0003e80008921844 */
        /* <DEDUP_REMOVED lines=32> */
[----:B-1----:R-:W-:-:S03]  /*6e4e0*/  IMAD.WIDE R10, R3, 0x4, R146 ;  /* 0x00000004030a7825 */ /* 0x002fc600078e0292 */
[----:B------:R-:W4:Y:S04]  /*6e4f0*/  LDL.LU.64 R20, [R1+0x7e8] ;  /* 0x0007e80001147983 */ /* 0x000f280000300a00 */
[----:B------:R-:W4:Y:S01]  /*6e500*/  LDL.LU.64 R18, [R1+0x7c0] ;  /* 0x0007c00001127983 */ /* 0x000f220000300a00 */
[----:B--2---:R-:W-:-:S03]  /*6e510*/  IMAD.WIDE R8, R3, 0x4, R150 ;  /* 0x0000000403087825 */ /* 0x004fc600078e0296 */
[----:B------:R1:W-:Y:S04]  /*6e520*/  STL.64 [R1+0x30c0], R10 ;  /* 0x0030c00a01007387 */ /* 0x0003e80000100a00 */
[----:B------:R1:W-:Y:S04]  /*6e530*/  LDGSTS.E [R6+0x38a00], [R10.64], P1 ;  /* 0x38a000000a067fae */ /* 0x0003e80008921844 */
[----:B---3--:R-:W2:Y:S04]  /*6e540*/  LDL.LU.64 R16, [R1+0x798] ;  /* 0x0007980001107983 */ /* 0x008ea80000300a00 */
[----:B------:R-:W-:Y:S01]  /*6e550*/  STL.64 [R1+0x30b8], R12 ;  /* 0x0030b80c01007387 */ /* 0x000fe20000100a00 */
[----:B-1----:R-:W-:-:S03]  /*6e560*/  IMAD.WIDE R10, R3, 0x4, R152 ;  /* 0x00000004030a7825 */ /* 0x002fc600078e0298 */
[----:B------:R1:W-:Y:S04]  /*6e570*/  LDGSTS.E [R5+0x39a00], [R12.64], P1 ;  /* 0x39a000000c057fae */ /* 0x0003e80008921844 */
[----:B------:R3:W-:Y:S04]  /*6e580*/  STL.64 [R1+0x30b0], R8 ;  /* 0x0030b00801007387 */ /* 0x0007e80000100a00 */
[----:B------:R3:W-:Y:S04]  /*6e590*/  LDGSTS.E [R4+0x3aa00], [R8.64], P1 ;  /* 0x3aa0000008047fae */ /* 0x0007e80008921844 */
[----:B------:R-:W2:Y:S04]  /*6e5a0*/  LDL.LU.64 R14, [R1+0x768] ;  /* 0x00076800010e7983 */ /* 0x000ea80000300a00 */
[----:B------:R1:W-:Y:S01]  /*6e5b0*/  STL.64 [R1+0x30a8], R10 ;  /* 0x0030a80a01007387 */ /* 0x0003e20000100a00 */
[----:B---3--:R-:W-:-:S03]  /*6e5c0*/  IMAD.WIDE R8, R3, 0x4, R154 ;  /* 0x0000000403087825 */ /* 0x008fc600078e029a */
[----:B------:R3:W-:Y:S04]  /*6e5d0*/  LDGSTS.E [R0+0x3ba00], [R10.64], P1 ;  /* 0x3ba000000a007fae */ /* 0x0007e80008921844 */
[----:B-1----:R-:W2:Y:S04]  /*6e5e0*/  LDL.LU.64 R12, [R1+0x738] ;  /* 0x00073800010c7983 */ /* 0x002ea80000300a00 */
[----:B------:R1:W-:Y:S04]  /*6e5f0*/  LDGSTS.E [R6+0x3ca00], [R8.64], P1 ;  /* 0x3ca0000008067fae */ /* 0x0003e80008921844 */
[----:B---3--:R-:W3:Y:S04]  /*6e600*/  LDL.LU.64 R10, [R1+0x708] ;  /* 0x00070800010a7983 */ /* 0x008ee80000300a00 */
[----:B------:R1:W-:Y:S04]  /*6e610*/  STL.64 [R1+0x30a0], R8 ;  /* 0x0030a00801007387 */ /* 0x0003e80000100a00 */
[----:B------:R-:W3:Y:S04]  /*6e620*/  LDL.LU.64 R22, [R1+0x6d8] ;  /* 0x0006d80001167983 */ /* 0x000ee80000300a00 */
[----:B------:R-:W-:Y:S04]  /*6e630*/  STL.64 [R1+0x3098], R28 ;  /* 0x0030981c01007387 */ /* 0x000fe80000100a00 */
[----:B------:R-:W-:Y:S04]  /*6e640*/  STL.64 [R1+0x3090], R26 ;  /* 0x0030901a01007387 */ /* 0x000fe80000100a00 */
[----:B-1----:R-:W3:Y:S01]  /*6e650*/  LDL.LU.64 R8, [R1+0x6a8] ;  /* 0x0006a80001087983 */ /* 0x002ee20000300a00 */
[----:B------:R-:W-:-:S03]  /*6e660*/  IMAD.WIDE R24, R3, 0x4, R160 ;  /* 0x0000000403187825 */ /* 0x000fc600078e02a0 */
[----:B------:R1:W-:Y:S04]  /*6e670*/  LDGSTS.E [R5+0x3da00], [R28.64], P1 ;  /* 0x3da000001c057fae */ /* 0x0003e80008921844 */
[----:B------:R1:W-:Y:S04]  /*6e680*/  STL.64 [R1+0x3088], R24 ;  /* 0x0030881801007387 */ /* 0x0003e80000100a00 */
[----:B------:R1:W-:Y:S04]  /*6e690*/  LDGSTS.E [R4+0x3ea00], [R26.64], P1 ;  /* 0x3ea000001a047fae */ /* 0x0003e80008921844 */
[----:B------:R1:W-:Y:S01]  /*6e6a0*/  LDGSTS.E [R0+0x3fa00], [R24.64], P1 ;  /* 0x3fa0000018007fae */ /* 0x0003e20008921844 */
[----:B----4-:R-:W-:-:S03]  /*6e6b0*/  IMAD.WIDE R118, R3, 0x4, R20 ;  /* 0x0000000403767825 */ /* 0x010fc600078e0214 */
[----:B------:R-:W4:Y:S01]  /*6e6c0*/  LDL.LU.64 R20, [R1+0x678] ;  /* 0x0006780001147983 */ /* 0x000f220000300a00 */
[----:B------:R-:W-:-:S03]  /*6e6d0*/  IMAD.WIDE R116, R3, 0x4, R18 ;  /* 0x0000000403747825 */ /* 0x000fc600078e0212 */
[----:B------:R-:W4:Y:S01]  /*6e6e0*/  LDL.LU.64 R18, [R1+0x648] ;  /* 0x0006480001127983 */ /* 0x000f220000300a00 */
[----:B--2---:R-:W-:-:S03]  /*6e6f0*/  IMAD.WIDE R114, R3, 0x4, R16 ;  /* 0x0000000403727825 */ /* 0x004fc600078e0210 */
[----:B------:R-:W2:Y:S01]  /*6e700*/  LDL.LU.64 R16, [R1+0x618] ;  /* 0x0006180001107983 */ /* 0x000ea20000300a00 */
[----:B------:R-:W-:-:S03]  /*6e710*/  IMAD.WIDE R112, R3, 0x4, R14 ;  /* 0x0000000403707825 */ /* 0x000fc600078e020e */
[----:B------:R-:W2:Y:S01]  /*6e720*/  LDL.LU.64 R14, [R1+0x5e8] ;  /* 0x0005e800010e7983 */ /* 0x000ea20000300a00 */
[----:B------:R-:W-:-:S03]  /*6e730*/  IMAD.WIDE R110, R3, 0x4, R12 ;  /* 0x00000004036e7825 */ /* 0x000fc600078e020c */
[----:B------:R-:W2:Y:S01]  /*6e740*/  LDL.LU.64 R12, [R1+0x5b8] ;  /* 0x0005b800010c7983 */ /* 0x000ea20000300a00 */
[----:B---3--:R-:W-:-:S03]  /*6e750*/  IMAD.WIDE R108, R3, 0x4, R10 ;  /* 0x00000004036c7825 */ /* 0x008fc600078e020a */
[----:B------:R-:W3:Y:S01]  /*6e760*/  LDL.LU.64 R10, [R1+0x588] ;  /* 0x00058800010a7983 */ /* 0x000ee20000300a00 */
[----:B------:R-:W-:-:S03]  /*6e770*/  IMAD.WIDE R106, R3, 0x4, R22 ;  /* 0x00000004036a7825 */ /* 0x000fc600078e0216 */
[----:B------:R-:W3:Y:S01]  /*6e780*/  LDL.LU.64 R22, [R1+0x558] ;  /* 0x0005580001167983 */ /* 0x000ee20000300a00 */
[----:B------:R-:W-:-:S03]  /*6e790*/  IMAD.WIDE R104, R3, 0x4, R8 ;  /* 0x0000000403687825 */ /* 0x000fc600078e0208 */
[----:B------:R-:W3:Y:S01]  /*6e7a0*/  LDL.LU.64 R8, [R1+0x528] ;  /* 0x0005280001087983 */ /* 0x000ee20000300a00 */
[----:B----4-:R-:W-:-:S03]  /*6e7b0*/  IMAD.WIDE R102, R3, 0x4, R20 ;  /* 0x0000000403667825 */ /* 0x010fc600078e0214 */
[----:B------:R-:W4:Y:S01]  /*6e7c0*/  LDL.LU.64 R20, [R1+0x4f8] ;  /* 0x0004f80001147983 */ /* 0x000f220000300a00 */
[----:B------:R-:W-:-:S03]  /*6e7d0*/  IMAD.WIDE R100, R3, 0x4, R18 ;  /* 0x0000000403647825 */ /* 0x000fc600078e0212 */
[----:B------:R-:W4:Y:S04]  /*6e7e0*/  LDL.LU.64 R18, [R1+0x4c8] ;  /* 0x0004c80001127983 */ /* 0x000f280000300a00 */
[----:B-1----:R-:W4:Y:S01]  /*6e7f0*/  LDL.LU.64 R24, [R1+0x498] ;  /* 0x0004980001187983 */ /* 0x002f220000300a00 */
        /* <DEDUP_REMOVED lines=28> */
[----:B------:R-:W-:-:S03]  /*6e9c0*/  IMAD.WIDE R130, R3, 0x4, R22 ;  /* 0x0000000403827825 */ /* 0x000fc600078e0216 */
[----:B------:R-:W3:Y:S04]  /*6e9d0*/  LDL.LU.64 R26, [R1+0x1c8] ;  /* 0x0001c800011a7983 */ /* 0x000ee80000300a00 */
[----:B------:R-:W3:Y:S04]  /*6e9e0*/  LDL.LU.64 R24, [R1+0x198] ;  /* 0x0001980001187983 */ /* 0x000ee80000300a00 */
        /* <DEDUP_REMOVED lines=14> */
[----:B------:R-:W3:Y:S04]  /*6ead0*/  LDL.LU.64 R8, [R1+0x18] ;  /* 0x0000180001087983 */ /* 0x000ee80000300a00 */
[----:B------:R-:W1:Y:S02]  /*6eae0*/  S2R R7, SR_TID.X ;  /* 0x0000000000077919 */ /* 0x000e640000002100 */
[----:B-1----:R-:W-:-:S04]  /*6eaf0*/  LOP3.LUT R7, R7, 0x7f, RZ, 0xc0, !PT ;  /* 0x0000007f07077812 */ /* 0x002fc800078ec0ff */
[----:B------:R-:W-:-:S04]  /*6eb00*/  SHF.L.U32 R7, R7, 0x2, RZ ;  /* 0x0000000207077819 */ /* 0x000fc800000006ff */
[----:B------:R-:W-:-:S04]  /*6eb10*/  LOP3.LUT R252, R7, 0x60, RZ, 0x3c, !PT ;  /* 0x0000006007fc7812 */ /* 0x000fc800078e3cff */
[C---:B------:R-:W-:Y:S02]  /*6eb20*/  IADD3 R6, R252.reuse, 0x100000, RZ ;  /* 0x00100000fc067810 */ /* 0x040fe40007ffe0ff */
[C---:B------:R-:W-:Y:S02]  /*6eb30*/  IADD3 R5, R252.reuse, 0x100000, RZ ;  /* 0x00100000fc057810 */ /* 0x040fe40007ffe0ff */
[C---:B------:R-:W-:Y:S01]  /*6eb40*/  IADD3 R4, R252.reuse, 0x100000, RZ ;  /* 0x00100000fc047810 */ /* 0x040fe20007ffe0ff */
[----:B------:R1:W-:Y:S01]  /*6eb50*/  LDGSTS.E [R6+0xc00], [R118.64], P1 ;  /* 0x00c0000076067fae */ /* 0x0003e20008921844 */
[----:B------:R-:W-:-:S03]  /*6eb60*/  IADD3 R0, R252, 0x100000, RZ ;  /* 0x00100000fc007810 */ /* 0x000fc60007ffe0ff */
        /* <DEDUP_REMOVED lines=23> */
[----:B------:R-:W-:-:S03]  /*6ece0*/  IMAD.WIDE R28, R3, 0x4, R28 ;  /* 0x00000004031c7825 */ /* 0x000fc600078e021c */
[----:B------:R1:W-:Y:S01]  /*6ecf0*/  LDGSTS.E [R6+0x18c00], [R130.64], P1 ;  /* 0x18c0000082067fae */ /* 0x0003e20008921844 */
[----:B------:R-:W-:-:S03]  /*6ed00*/  IMAD.WIDE R26, R3, 0x4, R26 ;  /* 0x00000004031a7825 */ /* 0x000fc600078e021a */
[----:B------:R1:W-:Y:S01]  /*6ed10*/  LDGSTS.E [R5+0x19c00], [R134.64], P1 ;  /* 0x19c0000086057fae */ /* 0x0003e20008921844 */
[----:B------:R-:W-:-:S03]  /*6ed20*/  IMAD.WIDE R24, R3, 0x4, R24 ;  /* 0x0000000403187825 */ /* 0x000fc600078e0218 */
[----:B------:R1:W-:Y:S01]  /*6ed30*/  LDGSTS.E [R4+0x1ac00], [R140.64], P1 ;  /* 0x1ac000008c047fae */ /* 0x0003e20008921844 */
[----:B------:R-:W-:-:S03]  /*6ed40*/  IMAD.WIDE R22, R3, 0x4, R22 ;  /* 0x0000000403167825 */ /* 0x000fc600078e0216 */
        /* <DEDUP_REMOVED lines=12> */
[----:B------:R1:W-:Y:S01]  /*6ee10*/  LDGSTS.E [R0+0x23c00], [R22.64], P1 ;  /* 0x23c0000016007fae */ /* 0x0003e20008921844 */
[----:B------:R-:W-:-:S04]  /*6ee20*/  IMAD.WIDE R246, R3, 0x4, R246 ;  /* 0x0000000403f67825 */ /* 0x000fc800078e02f6 */
[----:B----4-:R-:W-:-:S04]  /*6ee30*/  IMAD.WIDE R20, R3, 0x4, R20 ;  /* 0x0000000403147825 */ /* 0x010fc800078e0214 */
[C---:B------:R-:W-:Y:S01]  /*6ee40*/  IMAD.WIDE R18, R3.reuse, 0x4, R18 ;  /* 0x0000000403127825 */ /* 0x040fe200078e0212 */
[----:B------:R-:W-:Y:S04]  /*6ee50*/  STL.64 [R1+0x110], R20 ;  /* 0x0001101401007387 */ /* 0x000fe80000100a00 */
[----:B------:R4:W-:Y:S01]  /*6ee60*/  LDGSTS.E [R6+0x24c00], [R20.64], P1 ;  /* 0x24c0000014067fae */ /* 0x0009e20008921844 */
[----:B--2---:R-:W-:-:S03]  /*6ee70*/  IMAD.WIDE R16, R3, 0x4, R16 ;  /* 0x0000000403107825 */ /* 0x004fc600078e0210 */
[----:B------:R-:W-:Y:S04]  /*6ee80*/  STL.64 [R1+0x108], R18 ;  /* 0x0001081201007387 */ /* 0x000fe80000100a00 */
[----:B------:R2:W-:Y:S04]  /*6ee90*/  LDGSTS.E [R5+0x25c00], [R18.64], P1 ;  /* 0x25c0000012057fae */ /* 0x0005e80008921844 */
[----:B------:R-:W-:Y:S04]  /*6eea0*/  STL.64 [R1+0xd8], R16 ;  /* 0x0000d81001007387 */ /* 0x000fe80000100a00 */
[----:B------:R1:W-:Y:S01]  /*6eeb0*/  LDGSTS.E [R4+0x26c00], [R16.64], P1 ;  /* 0x26c0000010047fae */ /* 0x0003e20008921844 */
[----:B------:R-:W-:-:S05]  /*6eec0*/  IMAD.WIDE R14, R3, 0x4, R14 ;  /* 0x00000004030e7825 */ /* 0x000fca00078e020e */
[----:B------:R-:W-:Y:S04]  /*6eed0*/  STL.64 [R1+0xa8], R14 ;  /* 0x0000a80e01007387 */ /* 0x000fe80000100a00 */
[----:B------:R1:W-:Y:S01]  /*6eee0*/  LDGSTS.E [R0+0x27c00], [R14.64], P1 ;  /* 0x27c000000e007fae */ /* 0x0003e20008921844 */
[----:B------:R-:W-:-:S04]  /*6eef0*/  IMAD.WIDE R12, R3, 0x4, R12 ;  /* 0x00000004030c7825 */ /* 0x000fc800078e020c */
[C---:B---3--:R-:W-:Y:S01]  /*6ef00*/  IMAD.WIDE R10, R3.reuse, 0x4, R10 ;  /* 0x00000004030a7825 */ /* 0x048fe200078e020a */
[----:B------:R3:W-:Y:S04]  /*6ef10*/  STL.64 [R1+0x78], R12 ;  /* 0x0000780c01007387 */ /* 0x0007e80000100a00 */
[----:B------:R3:W-:Y:S04]  /*6ef20*/  LDGSTS.E [R6+0x28c00], [R12.64], P1 ;  /* 0x28c000000c067fae */ /* 0x0007e80008921844 */
[----:B------:R1:W-:Y:S04]  /*6ef30*/  STL.64 [R1+0x48], R10 ;  /* 0x0000480a01007387 */ /* 0x0003e80000100a00 */
[----:B------:R1:W-:Y:S01]  /*6ef40*/  LDGSTS.E [R5+0x29c00], [R10.64], P1 ;  /* 0x29c000000a057fae */ /* 0x0003e20008921844 */
[----:B------:R-:W-:-:S05]  /*6ef50*/  IMAD.WIDE R8, R3, 0x4, R8 ;  /* 0x0000000403087825 */ /* 0x000fca00078e0208 */
[----:B------:R2:W-:Y:S04]  /*6ef60*/  STL.64 [R1+0x138], R8 ;  /* 0x0001380801007387 */ /* 0x0005e80000100a00 */
[----:B------:R2:W-:Y:S01]  /*6ef70*/  LDGSTS.E [R4+0x2ac00], [R8.64], P1 ;  /* 0x2ac0000008047fae */ /* 0x0005e20008921844 */
[----:B---3--:R-:W-:-:S03]  /*6ef80*/  IMAD.WIDE R12, R3, 0x4, R164 ;  /* 0x00000004030c7825 */ /* 0x008fc600078e02a4 */
[----:B------:R3:W-:Y:S01]  /*6ef90*/  LDGSTS.E [R0+0x2bc00], [R246.64], P1 ;  /* 0x2bc00000f6007fae */ /* 0x0007e20008921844 */
[----:B-1----:R-:W-:-:S04]  /*6efa0*/  IMAD.WIDE R10, R3, 0x4, R166 ;  /* 0x00000004030a7825 */ /* 0x002fc800078e02a6 */
[----:B--2---:R-:W-:-:S05]  /*6efb0*/  IMAD.WIDE R8, R3, 0x4, R162 ;  /* 0x0000000403087825 */ /* 0x004fca00078e02a2 */
[----:B------:R1:W-:Y:S04]  /*6efc0*/  STL.64 [R1+0x168], R8 ;  /* 0x0001680801007387 */ /* 0x0003e80000100a00 */
        /* <DEDUP_REMOVED lines=10> */
[----:B------:R1:W-:Y:S01]  /*6f070*/  STL.64 [R1+0x318], R12 ;  /* 0x0003180c01007387 */ /* 0x0003e20000100a00 */
[----:B--2---:R-:W-:-:S03]  /*6f080*/  IMAD.WIDE R8, R3, 0x4, R174 ;  /* 0x0000000403087825 */ /* 0x004fc600078e02ae */
[----:B------:R2:W-:Y:S04]  /*6f090*/  STL.64 [R1+0x528], R10 ;  /* 0x0005280a01007387 */ /* 0x0005e80000100a00 */
[----:B------:R1:W-:Y:S04]  /*6f0a0*/  STL.64 [R1+0x5e8], R8 ;  /* 0x0005e80801007387 */ /* 0x0003e80000100a00 */
[----:B----4-:R-:W4:Y:S04]  /*6f0b0*/  LDL.LU.64 R20, [R1+0x7e0] ;  /* 0x0007e00001147983 */ /* 0x010f280000300a00 */
[----:B------:R-:W3:Y:S04]  /*6f0c0*/  LDL.LU.64 R18, [R1+0x7b8] ;  /* 0x0007b80001127983 */ /* 0x000ee80000300a00 */
[----:B------:R-:W3:Y:S04]  /*6f0d0*/  LDL.LU.64 R16, [R1+0x790] ;  /* 0x0007900001107983 */ /* 0x000ee80000300a00 */
[----:B------:R1:W-:Y:S04]  /*6f0e0*/  LDGSTS.E [R6+0x30c00], [R12.64], P1 ;  /* 0x30c000000c067fae */ /* 0x0003e80008921844 */
[----:B------:R-:W3:Y:S04]  /*6f0f0*/  LDL.LU.64 R14, [R1+0x760] ;  /* 0x00076000010e7983 */ /* 0x000ee80000300a00 */
[----:B------:R2:W-:Y:S04]  /*6f100*/  LDGSTS.E [R5+0x31c00], [R10.64], P1 ;  /* 0x31c000000a057fae */ /* 0x0005e80008921844 */
[----:B-1----:R-:W3:Y:S04]  /*6f110*/  LDL.LU.64 R12, [R1+0x730] ;  /* 0x00073000010c7983 */ /* 0x002ee80000300a00 */
[----:B------:R1:W-:Y:S04]  /*6f120*/  LDGSTS.E [R4+0x32c00], [R8.64], P1 ;  /* 0x32c0000008047fae */ /* 0x0003e80008921844 */
[----:B--2---:R-:W2:Y:S04]  /*6f130*/  LDL.LU.64 R10, [R1+0x700] ;  /* 0x00070000010a7983 */ /* 0x004ea80000300a00 */
[----:B------:R-:W2:Y:S04]  /*6f140*/  LDL.LU.64 R22, [R1+0x6d0] ;  /* 0x0006d00001167983 */ /* 0x000ea80000300a00 */
[----:B-1----:R-:W2:Y:S01]  /*6f150*/  LDL.LU.64 R8, [R1+0x6a0] ;  /* 0x0006a00001087983 */ /* 0x002ea20000300a00 */
[----:B----4-:R-:W-:-:S03]  /*6f160*/  IMAD.WIDE R74, R3, 0x4, R20 ;  /* 0x00000004034a7825 */ /* 0x010fc600078e0214 */
[----:B------:R-:W4:Y:S01]  /*6f170*/  LDL.LU.64 R20, [R1+0x670] ;  /* 0x0006700001147983 */ /* 0x000f220000300a00 */
[----:B---3--:R-:W-:-:S03]  /*6f180*/  IMAD.WIDE R72, R3, 0x4, R18 ;  /* 0x0000000403487825 */ /* 0x008fc600078e0212 */
[----:B------:R-:W3:Y:S01]  /*6f190*/  LDL.LU.64 R18, [R1+0x640] ;  /* 0x0006400001127983 */ /* 0x000ee20000300a00 */
[----:B------:R-:W-:-:S03]  /*6f1a0*/  IMAD.WIDE R70, R3, 0x4, R16 ;  /* 0x0000000403467825 */ /* 0x000fc600078e0210 */
[----:B------:R-:W3:Y:S01]  /*6f1b0*/  LDL.LU.64 R16, [R1+0x610] ;  /* 0x0006100001107983 */ /* 0x000ee20000300a00 */
[----:B------:R-:W-:-:S03]  /*6f1c0*/  IMAD.WIDE R68, R3, 0x4, R14 ;  /* 0x0000000403447825 */ /* 0x000fc600078e020e */
[----:B------:R-:W3:Y:S01]  /*6f1d0*/  LDL.LU.64 R14, [R1+0x5e0] ;  /* 0x0005e000010e7983 */ /* 0x000ee20000300a00 */
[----:B------:R-:W-:-:S03]  /*6f1e0*/  IMAD.WIDE R66, R3, 0x4, R12 ;  /* 0x0000000403427825 */ /* 0x000fc600078e020c */
[----:B------:R-:W3:Y:S01]  /*6f1f0*/  LDL.LU.64 R12, [R1+0x5b0] ;  /* 0x0005b000010c7983 */ /* 0x000ee20000300a00 */
[----:B--2---:R-:W-:-:S03]  /*6f200*/  IMAD.WIDE R64, R3, 0x4, R10 ;  /* 0x0000000403407825 */ /* 0x004fc600078e020a */
[----:B------:R-:W2:Y:S04]  /*6f210*/  LDL.LU.64 R10, [R1+0x580] ;  /* 0x00058000010a7983 */ /* 0x000ea80000300a00 */
[----:B------:R-:W2:Y:S01]  /*6f220*/  LDL.LU.64 R24, [R1+0x550] ;  /* 0x0005500001187983 */ /* 0x000ea20000300a00 */
[----:B------:R-:W-:-:S03]  /*6f230*/  IMAD.WIDE R60, R3, 0x4, R8 ;  /* 0x00000004033c7825 */ /* 0x000fc600078e0208 */
[----:B------:R-:W2:Y:S01]  /*6f240*/  LDL.LU.64 R8, [R1+0x520] ;  /* 0x0005200001087983 */ /* 0x000ea20000300a00 */
[----:B------:R-:W-:-:S03]  /*6f250*/  IMAD.WIDE R62, R3, 0x4, R22 ;  /* 0x00000004033e7825 */ /* 0x000fc600078e0216 */
[----:B------:R-:W2:Y:S04]  /*6f260*/  LDL.LU.64 R22, [R1+0x4f0] ;  /* 0x0004f00001167983 */ /* 0x000ea80000300a00 */
[----:B------:R-:W1:Y:S01]  /*6f270*/  S2R R7, SR_TID.X ;  /* 0x0000000000077919 */ /* 0x000e620000002100 */
        /* <DEDUP_REMOVED lines=11> */
[----:B------:R-:W3:Y:S01]  /*6f330*/  LDL.LU.64 R10, [R1+0x3d0] ;  /* 0x0003d000010a7983 */ /* 0x000ee20000300a00 */
[----:B------:R-:W-:-:S04]  /*6f340*/  IMAD.WIDE R26, R3, 0x4, R24 ;  /* 0x00000004031a7825 */ /* 0x000fc800078e0218 */
[C---:B------:R-:W-:Y:S02]  /*6f350*/  IMAD.WIDE R24, R3.reuse, 0x4, R8 ;  /* 0x0000000403187825 */ /* 0x040fe400078e0208 */
        /* <DEDUP_REMOVED lines=9> */
[----:B------:R-:W-:Y:S01]  /*6f3f0*/  IMAD.WIDE R176, R3, 0x4, R176 ;  /* 0x0000000403b07825 */ /* 0x000fe200078e02b0 */
[----:B-1----:R-:W-:-:S02]  /*6f400*/  LOP3.LUT R7, R7, 0x7f, RZ, 0xc0, !PT ;  /* 0x0000007f07077812 */ /* 0x002fc400078ec0ff */
[----:B------:R-:W3:Y:S01]  /*6f410*/  LDL.LU.64 R154, [R1+0x1f0] ;  /* 0x0001f000019a7983 */ /* 0x000ee20000300a00 */
[----:B------:R-:W-:-:S03]  /*6f420*/  IMAD.WIDE R178, R3, 0x4, R178 ;  /* 0x0000000403b27825 */ /* 0x000fc600078e02b2 */
        /* <DEDUP_REMOVED lines=11> */
[----:B------:R-:W-:Y:S02]  /*6f4e0*/  IMAD.SHL.U32 R7, R7, 0x4, RZ ;  /* 0x0000000407077824 */ /* 0x000fe400078e00ff */
[C---:B------:R-:W-:Y:S01]  /*6f4f0*/  IMAD.WIDE R190, R3.reuse, 0x4, R190 ;  /* 0x0000000403be7825 */ /* 0x040fe200078e02be */
[----:B------:R1:W-:Y:S03]  /*6f500*/  LDGSTS.E [R5+0x39c00], [R188.64], P1 ;  /* 0x39c00000bc057fae */ /* 0x0003e60008921844 */
[----:B------:R-:W-:Y:S01]  /*6f510*/  IMAD.WIDE R192, R3, 0x4, R192 ;  /* 0x0000000403c07825 */ /* 0x000fe200078e02c0 */
[----:B------:R-:W-:Y:S01]  /*6f520*/  LOP3.LUT R252, R7, 0x70, RZ, 0x3c, !PT ;  /* 0x0000007007fc7812 */ /* 0x000fe200078e3cff */
[----:B------:R1:W-:Y:S02]  /*6f530*/  LDGSTS.E [R4+0x3ac00], [R190.64], P1 ;  /* 0x3ac00000be047fae */ /* 0x0003e40008921844 */
[----:B------:R-:W-:-:S02]  /*6f540*/  IMAD.WIDE R194, R3, 0x4, R194 ;  /* 0x0000000403c27825 */ /* 0x000fc400078e02c2 */
[----:B------:R1:W-:Y:S02]  /*6f550*/  LDGSTS.E [R0+0x3bc00], [R192.64], P1 ;  /* 0x3bc00000c0007fae */ /* 0x0003e40008921844 */
[C---:B------:R-:W-:Y:S02]  /*6f560*/  IMAD.WIDE R196, R3.reuse, 0x4, R196 ;  /* 0x0000000403c47825 */ /* 0x040fe400078e02c4 */
[----:B------:R1:W-:Y:S02]  /*6f570*/  LDGSTS.E [R6+0x3cc00], [R194.64], P1 ;  /* 0x3cc00000c2067fae */ /* 0x0003e40008921844 */
[C---:B------:R-:W-:Y:S02]  /*6f580*/  IMAD.WIDE R198, R3.reuse, 0x4, R198 ;  /* 0x0000000403c67825 */ /* 0x040fe400078e02c6 */
[----:B------:R1:W-:Y:S02]  /*6f590*/  LDGSTS.E [R5+0x3dc00], [R196.64], P1 ;  /* 0x3dc00000c4057fae */ /* 0x0003e40008921844 */
[----:B------:R-:W-:-:S02]  /*6f5a0*/  IMAD.WIDE R200, R3, 0x4, R200 ;  /* 0x0000000403c87825 */ /* 0x000fc400078e02c8 */
[----:B------:R1:W-:Y:S02]  /*6f5b0*/  LDGSTS.E [R4+0x3ec00], [R198.64], P1 ;  /* 0x3ec00000c6047fae */ /* 0x0003e40008921844 */
[C---:B-1----:R-:W-:Y:S02]  /*6f5c0*/  IADD3 R6, R252.reuse, 0x100000, RZ ;  /* 0x00100000fc067810 */ /* 0x042fe40007ffe0ff */
[----:B------:R1:W-:Y:S01]  /*6f5d0*/  LDGSTS.E [R0+0x3fc00], [R200.64], P1 ;  /* 0x3fc00000c8007fae */ /* 0x0003e20008921844 */
[----:B------:R-:W-:-:S03]  /*6f5e0*/  IADD3 R5, R252, 0x100000, RZ ;  /* 0x00100000fc057810 */ /* 0x000fc60007ffe0ff */
[----:B------:R3:W-:Y:S01]  /*6f5f0*/  LDGSTS.E [R6+0xe00], [R74.64], P1 ;  /* 0x00e000004a067fae */ /* 0x0007e20008921844 */
[----:B------:R-:W-:-:S03]  /*6f600*/  IADD3 R4, R252, 0x100000, RZ ;  /* 0x00100000fc047810 */ /* 0x000fc60007ffe0ff */
[----:B------:R3:W-:Y:S01]  /*6f610*/  LDGSTS.E [R5+0x1e00], [R72.64], P1 ;  /* 0x01e0000048057fae */ /* 0x0007e20008921844 */
[----:B-1----:R-:W-:-:S03]  /*6f620*/  IADD3 R0, R252, 0x100000, RZ ;  /* 0x00100000fc007810 */ /* 0x002fc60007ffe0ff */
[----:B------:R1:W-:Y:S04]  /*6f630*/  LDGSTS.E [R4+0x2e00], [R70.64], P1 ;  /* 0x02e0000046047fae */ /* 0x0003e80008921844 */
[----:B------:R1:W-:Y:S04]  /*6f640*/  LDGSTS.E [R0+0x3e00], [R68.64], P1 ;  /* 0x03e0000044007fae */ /* 0x0003e80008921844 */
[----:B------:R1:W-:Y:S04]  /*6f650*/  LDGSTS.E [R6+0x4e00], [R66.64], P1 ;  /* 0x04e0000042067fae */ /* 0x0003e80008921844 */
[----:B------:R1:W-:Y:S04]  /*6f660*/  LDGSTS.E [R5+0x5e00], [R64.64], P1 ;  /* 0x05e0000040057fae */ /* 0x0003e80008921844 */
[----:B------:R1:W-:Y:S04]  /*6f670*/  LDGSTS.E [R4+0x6e00], [R62.64], P1 ;  /* 0x06e000003e047fae */ /* 0x0003e80008921844 */
[----:B------:R1:W-:Y:S01]  /*6f680*/  LDGSTS.E [R0+0x7e00], [R60.64], P1 ;  /* 0x07e000003c007fae */ /* 0x0003e20008921844 */
[----:B------:R-:W-:-:S03]  /*6f690*/  IMAD.WIDE R22, R3, 0x4, R22 ;  /* 0x0000000403167825 */ /* 0x000fc600078e0216 */
        /* <DEDUP_REMOVED lines=9> */
[----:B------:R-:W2:Y:S04]  /*6f730*/  LDL.LU.64 R248, [R1+0x1c0] ;  /* 0x0001c00001f87983 */ /* 0x000ea80000300a00 */
[----:B------:R-:W2:Y:S04]  /*6f740*/  LDL.LU.64 R250, [R1+0x190] ;  /* 0x0001900001fa7983 */ /* 0x000ea80000300a00 */
[----:B------:R-:W2:Y:S01]  /*6f750*/  LDL.LU.64 R50, [R1+0x160] ;  /* 0x0001600001327983 */ /* 0x000ea20000300a00 */
[----:B----4-:R-:W-:-:S04]  /*6f760*/  IMAD.WIDE R20, R3, 0x4, R20 ;  /* 0x0000000403147825 */ /* 0x010fc800078e0214 */
[C---:B---3--:R-:W-:Y:S01]  /*6f770*/  IMAD.WIDE R18, R3.reuse, 0x4, R18 ;  /* 0x0000000403127825 */ /* 0x048fe200078e0212 */
[----:B------:R1:W-:Y:S03]  /*6f780*/  LDGSTS.E [R5+0x11e00], [R20.64], P1 ;  /* 0x11e0000014057fae */ /* 0x0003e60008921844 */
[C---:B------:R-:W-:Y:S01]  /*6f790*/  IMAD.WIDE R16, R3.reuse, 0x4, R16 ;  /* 0x0000000403107825 */ /* 0x040fe200078e0210 */
[----:B------:R1:W-:Y:S04]  /*6f7a0*/  LDGSTS.E [R4+0x12e00], [R18.64], P1 ;  /* 0x12e0000012047fae */ /* 0x0003e80008921844 */
[----:B------:R3:W-:Y:S01]  /*6f7b0*/  LDGSTS.E [R0+0x13e00], [R16.64], P1 ;  /* 0x13e0000010007fae */ /* 0x0007e20008921844 */
[----:B------:R-:W-:-:S05]  /*6f7c0*/  IMAD.WIDE R14, R3, 0x4, R14 ;  /* 0x00000004030e7825 */ /* 0x000fca00078e020e */
[----:B------:R4:W-:Y:S01]  /*6f7d0*/  LDGSTS.E [R6+0x14e00], [R14.64], P1 ;  /* 0x14e000000e067fae */ /* 0x0009e20008921844 */
[----:B------:R-:W-:-:S05]  /*6f7e0*/  IMAD.WIDE R12, R3, 0x4, R12 ;  /* 0x00000004030c7825 */ /* 0x000fca00078e020c */
[----:B------:R1:W-:Y:S01]  /*6f7f0*/  LDGSTS.E [R5+0x15e00], [R12.64], P1 ;  /* 0x15e000000c057fae */ /* 0x0003e20008921844 */
[----:B------:R-:W-:-:S05]  /*6f800*/  IMAD.WIDE R10, R3, 0x4, R10 ;  /* 0x00000004030a7825 */ /* 0x000fca00078e020a */
[----:B------:R1:W-:Y:S02]  /*6f810*/  LDGSTS.E [R4+0x16e00], [R10.64], P1 ;  /* 0x16e000000a047fae */ /* 0x0003e40008921844 */
[C---:B-1----:R-:W-:Y:S02]  /*6f820*/  IMAD.WIDE R4, R3.reuse, 0x4, R48 ;  /* 0x0000000403047825 */ /* 0x042fe400078e0230 */
[----:B------:R-:W2:Y:S02]  /*6f830*/  LDL.LU.64 R48, [R1+0x130] ;  /* 0x0001300001307983 */ /* 0x000ea40000300a00 */
[C---:B------:R-:W-:Y:S02]  /*6f840*/  IMAD.WIDE R124, R3.reuse, 0x4, R46 ;  /* 0x00000004037c7825 */ /* 0x040fe400078e022e */
[----:B------:R-:W2:Y:S02]  /*6f850*/  LDL.LU.64 R46, [R1+0x100] ;  /* 0x00010000012e7983 */ /* 0x000ea40000300a00 */
[----:B------:R-:W-:-:S02]  /*6f860*/  IMAD.WIDE R128, R3, 0x4, R44 ;  /* 0x0000000403807825 */ /* 0x000fc400078e022c */
[----:B------:R-:W2:Y:S02]  /*6f870*/  LDL.LU.64 R44, [R1+0xd0] ;  /* 0x0000d000012c7983 */ /* 0x000ea40000300a00 */
[C---:B------:R-:W-:Y:S02]  /*6f880*/  IMAD.WIDE R132, R3.reuse, 0x4, R42 ;  /* 0x0000000403847825 */ /* 0x040fe400078e022a */
[----:B------:R-:W2:Y:S02]  /*6f890*/  LDL.LU.64 R42, [R1+0xa0] ;  /* 0x0000a000012a7983 */ /* 0x000ea40000300a00 */
[C---:B------:R-:W-:Y:S02]  /*6f8a0*/  IMAD.WIDE R136, R3.reuse, 0x4, R40 ;  /* 0x0000000403887825 */ /* 0x040fe400078e0228 */
[----:B------:R-:W2:Y:S02]  /*6f8b0*/  LDL.LU.64 R40, [R1+0x70] ;  /* 0x0000700001287983 */ /* 0x000ea40000300a00 */
[----:B------:R-:W-:-:S02]  /*6f8c0*/  IMAD.WIDE R138, R3, 0x4, R38 ;  /* 0x00000004038a7825 */ /* 0x000fc400078e0226 */
[----:B------:R-:W2:Y:S02]  /*6f8d0*/  LDL.LU.64 R38, [R1+0x40] ;  /* 0x0000400001267983 */ /* 0x000ea40000300a00 */
[C---:B------:R-:W-:Y:S02]  /*6f8e0*/  IMAD.WIDE R142, R3.reuse, 0x4, R36 ;  /* 0x00000004038e7825 */ /* 0x040fe400078e0224 */
[----:B------:R-:W2:Y:S04]  /*6f8f0*/  LDL.LU.64 R36, [R1+0x10] ;  /* 0x0000100001247983 */ /* 0x000ea80000300a00 */
[----:B------:R3:W-:Y:S04]  /*6f900*/  STL [R1+0x16b0], RZ ;  /* 0x0016b0ff01007387 */ /* 0x0007e80000100800 */
        /* <DEDUP_REMOVED lines=786> */
[----:B------:R3:W-:Y:S01]  /*72a30*/  STL [R1+0xbbc], RZ ;  /* 0x000bbcff01007387 */ /* 0x0007e20000100800 */
[----:B------:R-:W-:-:S03]  /*72a40*/  IMAD.WIDE R8, R3, 0x4, R8 ;  /* 0x0000000403087825 */ /* 0x000fc600078e0208 */
[----:B------:R3:W-:Y:S01]  /*72a50*/  STL [R1+0xb70], RZ ;  /* 0x000b70ff01007387 */ /* 0x0007e20000100800 */
[----:B------:R-:W-:-:S03]  /*72a60*/  IADD3 R34, R252, 0x100000, RZ ;  /* 0x00100000fc227810 */ /* 0x000fc60007ffe0ff */
[----:B------:R3:W-:Y:S01]  /*72a70*/  STL [R1+0xb74], RZ ;  /* 0x000b74ff01007387 */ /* 0x0007e20000100800 */
[----:B----4-:R-:W-:-:S03]  /*72a80*/  IMAD.WIDE R6, R3, 0x4, R32 ;  /* 0x0000000403067825 */ /* 0x010fc600078e0220 */
[----:B------:R3:W-:Y:S01]  /*72a90*/  STL [R1+0xb78], RZ ;  /* 0x000b78ff01007387 */ /* 0x0007e20000100800 */
[----:B------:R-:W-:-:S03]  /*72aa0*/  IADD3 R33, R252, 0x100000, RZ ;  /* 0x00100000fc217810 */ /* 0x000fc60007ffe0ff */
[----:B------:R3:W-:Y:S01]  /*72ab0*/  STL [R1+0xb7c], RZ ;  /* 0x000b7cff01007387 */ /* 0x0007e20000100800 */
[----:B------:R-:W-:-:S03]  /*72ac0*/  IADD3 R32, R252, 0x100000, RZ ;  /* 0x00100000fc207810 */ /* 0x000fc60007ffe0ff */
[----:B------:R3:W-:Y:S04]  /*72ad0*/  STL [R1+0xbf0], RZ ;  /* 0x000bf0ff01007387 */ /* 0x0007e80000100800 */
[----:B------:R3:W-:Y:S04]  /*72ae0*/  STL [R1+0xbf4], RZ ;  /* 0x000bf4ff01007387 */ /* 0x0007e80000100800 */
[----:B------:R3:W-:Y:S04]  /*72af0*/  STL [R1+0xbf8], RZ ;  /* 0x000bf8ff01007387 */ /* 0x0007e80000100800 */
[----:B------:R3:W-:Y:S04]  /*72b00*/  STL [R1+0xbfc], RZ ;  /* 0x000bfcff01007387 */ /* 0x0007e80000100800 */
[----:B------:R3:W-:Y:S04]  /*72b10*/  LDGSTS.E [R0+0x17e00], [R8.64], P1 ;  /* 0x17e0000008007fae */ /* 0x0007e80008921844 */
[----:B------:R3:W-:Y:S01]  /*72b20*/  STL [R1+0xbe0], RZ ;  /* 0x000be0ff01007387 */ /* 0x0007e20000100800 */
[----:B------:R-:W-:-:S03]  /*72b30*/  IMAD.WIDE R154, R3, 0x4, R154 ;  /* 0x00000004039a7825 */ /* 0x000fc600078e029a */
[----:B------:R3:W-:Y:S04]  /*72b40*/  LDGSTS.E [R34+0x18e00], [R6.64], P1 ;  /* 0x18e0000006227fae */ /* 0x0007e80008921844 */
[----:B------:R3:W-:Y:S01]  /*72b50*/  STL [R1+0xbe4], RZ ;  /* 0x000be4ff01007387 */ /* 0x0007e20000100800 */
[----:B--2---:R-:W-:-:S03]  /*72b60*/  IMAD.WIDE R156, R3, 0x4, R248 ;  /* 0x00000004039c7825 */ /* 0x004fc600078e02f8 */
[----:B------:R3:W-:Y:S04]  /*72b70*/  LDGSTS.E [R33+0x19e00], [R4.64], P1 ;  /* 0x19e0000004217fae */ /* 0x0007e80008921844 */
[----:B------:R3:W-:Y:S01]  /*72b80*/  STL [R1+0xbe8], RZ ;  /* 0x000be8ff01007387 */ /* 0x0007e20000100800 */
[----:B------:R-:W-:-:S03]  /*72b90*/  IMAD.WIDE R158, R3, 0x4, R250 ;  /* 0x00000004039e7825 */ /* 0x000fc600078e02fa */
        /* <DEDUP_REMOVED lines=88> */
[----:B------:R3:W-:Y:S04]  /*73120*/  STL [R1+0xd00], RZ ;  /* 0x000d00ff01007387 */ /* 0x0007e80000100800 */
        /* <DEDUP_REMOVED lines=15> */
[----:B------:R3:W-:Y:S01]  /*73220*/  STL [R1+0xb60], RZ ;  /* 0x000b60ff01007387 */ /* 0x0007e20000100800 */
[----:B------:R-:W-:-:S02]  /*73230*/  IMAD.MOV.U32 R252, RZ, RZ, c[0x0][0x180] ;  /* 0x00006000fffc7624 */ /* 0x000fc400078e00ff */
[----:B------:R-:W-:-:S03]  /*73240*/  IMAD.MOV.U32 R2, RZ, RZ, c[0x0][0x188] ;  /* 0x00006200ff027624 */ /* 0x000fc600078e00ff */
[----:B------:R-:W-:Y:S02]  /*73250*/  IADD3 R252, R252, 0x7f, RZ ;  /* 0x0000007ffcfc7810 */ /* 0x000fe40007ffe0ff */
[----:B------:R-:W-:Y:S02]  /*73260*/  SHF.L.U32 R2, R2, 0x7, RZ ;  /* 0x0000000702027819 */ /* 0x000fe400000006ff */
[----:B------:R-:W-:Y:S02]  /*73270*/  ISETP.GE.AND P0, PT, R252, 0x80, PT ;  /* 0x00000080fc00780c */ /* 0x000fe40003f06270 */
[----:B---3--:R1:W-:Y:S01]  /*73280*/  STL [R1+0xb64], RZ ;  /* 0x000b64ff01007387 */ /* 0x0083e20000100800 */
[----:B------:R-:W-:Y:S01]  /*73290*/  CS2R R32, SRZ ;  /* 0x0000000000207805 */ /* 0x000fe2000001ff00 */
[----:B------:R-:W-:Y:S01]  /*732a0*/  CS2R R34, SRZ ;  /* 0x0000000000227805 */ /* 0x000fe2000001ff00 */
[----:B------:R-:W-:Y:S01]  /*732b0*/  CS2R R36, SRZ ;  /* 0x0000000000247805 */ /* 0x000fe2000001ff00 */
[----:B------:R1:W-:Y:S01]  /*732c0*/  STL [R1+0xb68], RZ ;  /* 0x000b68ff01007387 */ /* 0x0003e20000100800 */
        /* <DEDUP_REMOVED lines=170> */
[----:B------:R-:W0:Y:S01]  /*73d70*/  LDGDEPBAR ;  /* 0x00000000000079af */ /* 0x000e220000000000 */
[----:B------:R-:W-:Y:S05]  /*73d80*/  @!P0 BRA `(.L_x_0) ;  /* 0x0008f22000008947 */ /* 0x000fea0003800000 */
[----:B------:R-:W2:Y:S04]  /*73d90*/  LDL.LU.64 R46, [R1+0x18c0] ;  /* 0x0018c000012e7983 */ /* 0x000ea80000300a00 */
[----:B------:R-:W3:Y:S04]  /*73da0*/  LDL.LU.64 R248, [R1+0x18b8] ;  /* 0x0018b80001f87983 */ /* 0x000ee80000300a00 */
[----:B------:R-:W4:Y:S04]  /*73db0*/  LDL.LU.64 R38, [R1+0x18b0] ;  /* 0x0018b00001267983 */ /* 0x000f280000300a00 */
[----:B------:R-:W5:Y:S04]  /*73dc0*/  LDL.LU.64 R34, [R1+0x18a8] ;  /* 0x0018a80001227983 */ /* 0x000f680000300a00 */
[----:B------:R-:W3:Y:S04]  /*73dd0*/  LDL.LU.64 R44, [R1+0x18a0] ;  /* 0x0018a000012c7983 */ /* 0x000ee80000300a00 */
[----:B------:R-:W3:Y:S04]  /*73de0*/  LDL.LU.64 R250, [R1+0x1898] ;  /* 0x0018980001fa7983 */ /* 0x000ee80000300a00 */
[----:B------:R-:W4:Y:S04]  /*73df0*/  LDL.LU.64 R48, [R1+0x1890] ;  /* 0x0018900001307983 */ /* 0x000f280000300a00 */
[----:B------:R-:W4:Y:S04]  /*73e00*/  LDL.LU.64 R36, [R1+0x1888] ;  /* 0x0018880001247983 */ /* 0x000f280000300a00 */
[----:B------:R-:W4:Y:S04]  /*73e10*/  LDL.LU.64 R50, [R1+0x1880] ;  /* 0x0018800001327983 */ /* 0x000f280000300a00 */
[----:B------:R-:W4:Y:S04]  /*73e20*/  LDL.LU.64 R40, [R1+0x1878] ;  /* 0x0018780001287983 */ /* 0x000f280000300a00 */
[----:B------:R-:W4:Y:S04]  /*73e30*/  LDL.LU.64 R42, [R1+0x1870] ;  /* 0x00187000012a7983 */ /* 0x000f280000300a00 */
[----:B------:R-:W-:Y:S04]  /*73e40*/  STL.64 [R1+0x3d08], R240 ;  /* 0x003d08f001007387 */ /* 0x000fe80000100a00 */
[----:B--2---:R2:W-:Y:S01]  /*73e50*/  STL [R1+0x300c], R46 ;  /* 0x00300c2e01007387 */ /* 0x0045e20000100800 */
[----:B------:R-:W-:-:S03]  /*73e60*/  IMAD.MOV.U32 R0, RZ, RZ, R47 ;  /* 0x000000ffff007224 */ /* 0x000fc600078e002f */
[----:B--2---:R-:W2:Y:S04]  /*73e70*/  LDL.LU.64 R46, [R1+0x1868] ;  /* 0x00186800012e7983 */ /* 0x004ea80000300a00 */
[----:B------:R1:W-:Y:S04]  /*73e80*/  STL [R1+0x3004], R0 ;  /* 0x0030040001007387 */ /* 0x0003e80000100800 */
[----:B---3--:R3:W-:Y:S01]  /*73e90*/  STL [R1+0x3008], R248 ;  /* 0x003008f801007387 */ /* 0x0087e20000100800 */
[----:B-1----:R-:W-:-:S03]  /*73ea0*/  IMAD.MOV.U32 R0, RZ, RZ, R249 ;  /* 0x000000ffff007224 */ /* 0x002fc600078e00f9 */
[----:B---3--:R-:W3:Y:S04]  /*73eb0*/  LDL.LU.64 R248, [R1+0x1860] ;  /* 0x0018600001f87983 */ /* 0x008ee80000300a00 */
[----:B------:R1:W-:Y:S04]  /*73ec0*/  STL [R1+0x2ffc], R0 ;  /* 0x002ffc0001007387 */ /* 0x0003e80000100800 */
[----:B----4-:R4:W-:Y:S01]  /*73ed0*/  STL [R1+0x3000], R38 ;  /* 0x0030002601007387 */ /* 0x0109e20000100800 */
[----:B-1----:R-:W-:-:S03]  /*73ee0*/  MOV R0, R39 ;  /* 0x0000002700007202 */ /* 0x002fc60000000f00 */
[----:B----4-:R-:W4:Y:S04]  /*73ef0*/  LDL.LU.64 R38, [R1+0x1858] ;  /* 0x0018580001267983 */ /* 0x010f280000300a00 */
[----:B------:R1:W-:Y:S04]  /*73f00*/  STL [R1+0x2ff4], R0 ;  /* 0x002ff40001007387 */ /* 0x0003e80000100800 */
[----:B-----5:R5:W-:Y:S01]  /*73f10*/  STL [R1+0x2ff8], R34 ;  /* 0x002ff82201007387 */ /* 0x020be20000100800 */
[----:B-1----:R-:W-:-:S03]  /*73f20*/  IMAD.MOV.U32 R0, RZ, RZ, R35 ;  /* 0x000000ffff007224 */ /* 0x002fc600078e0023 */
[----:B-----5:R-:W5:Y:S04]  /*73f30*/  LDL.LU.64 R34, [R1+0x1850] ;  /* 0x0018500001227983 */ /* 0x020f680000300a00 */
[----:B------:R1:W-:Y:S04]  /*73f40*/  STL [R1+0x2fec], R0 ;  /* 0x002fec0001007387 */ /* 0x0003e80000100800 */
[----:B------:R1:W-:Y:S02]  /*73f50*/  STL [R1+0x2ff0], R44 ;  /* 0x002ff02c01007387 */ /* 0x0003e40000100800 */
[----:B-1----:R-:W-:-:S02]  /*73f60*/  IMAD.MOV.U32 R0, RZ, RZ, R45 ;  /* 0x000000ffff007224 */ /* 0x002fc400078e002d */
[----:B------:R-:W5:Y:S04]  /*73f70*/  LDL.LU.64 R44, [R1+0x1848] ;  /* 0x00184800012c7983 */ /* 0x000f680000300a00 */
        /* <DEDUP_REMOVED lines=10> */
[----:B-1----:R-:W-:-:S02]  /*74020*/  MOV R0, R37 ;  /* 0x0000002500007202 */ /* 0x002fc40000000f00 */
        /* <DEDUP_REMOVED lines=14> */
[----:B--2---:R2:W-:Y:S01]  /*74110*/  STL [R1+0x2fb8], R46 ;  /* 0x002fb82e01007387 */ /* 0x0045e20000100800 */
[----:B-1----:R-:W-:-:S03]  /*74120*/  IMAD.MOV.U32 R0, RZ, RZ, R47 ;  /* 0x000000ffff007224 */ /* 0x002fc600078e002f */
[----:B--2---:R-:W2:Y:S04]  /*74130*/  LDL.LU.64 R46, [R1+0x1810] ;  /* 0x00181000012e7983 */ /* 0x004ea80000300a00 */
[----:B------:R1:W-:Y:S04]  /*74140*/  STL [R1+0x2fac], R0 ;  /* 0x002fac0001007387 */ /* 0x0003e80000100800 */
[----:B---3--:R3:W-:Y:S01]  /*74150*/  STL [R1+0x2fb0], R248 ;  /* 0x002fb0f801007387 */ /* 0x0087e20000100800 */
[----:B-1----:R-:W-:-:S03]  /*74160*/  MOV R0, R249 ;  /* 0x000000f900007202 */ /* 0x002fc60000000f00 */
[----:B---3--:R-:W3:Y:S04]  /*74170*/  LDL.LU.64 R248, [R1+0x1808] ;  /* 0x0018080001f87983 */ /* 0x008ee80000300a00 */
[----:B------:R1:W-:Y:S04]  /*74180*/  STL [R1+0x2fa4], R0 ;  /* 0x002fa40001007387 */ /* 0x0003e80000100800 */
[----:B----4-:R4:W-:Y:S01]  /*74190*/  STL [R1+0x2fa8], R38 ;  /* 0x002fa82601007387 */ /* 0x0109e20000100800 */
[----:B-1----:R-:W-:-:S03]  /*741a0*/  IMAD.MOV.U32 R0, RZ, RZ, R39 ;  /* 0x000000ffff007224 */ /* 0x002fc600078e0027 */
        /* <DEDUP_REMOVED lines=35> */
[----:B-1----:R-:W-:-:S03]  /*743e0*/  MOV R0, R47 ;  /* 0x0000002f00007202 */ /* 0x002fc60000000f00 */
[----:B--2---:R-:W2:Y:S04]  /*743f0*/  LDL.LU.64 R46, [R1+0x11f8] ;  /* 0x0011f800012e7983 */ /* 0x004ea80000300a00 */
[----:B------:R1:W-:Y:S04]  /*74400*/  STL [R1+0x2f54], R0 ;  /* 0x002f540001007387 */ /* 0x0003e80000100800 */
[----:B---3--:R3:W-:Y:S01]  /*74410*/  STL [R1+0x2f58], R248 ;  /* 0x002f58f801007387 */ /* 0x0087e20000100800 */
[----:B-1----:R-:W-:-:S03]  /*74420*/  IMAD.MOV.U32 R0, RZ, RZ, R249 ;  /* 0x000000ffff007224 */ /* 0x002fc600078e00f9 */
        /* <DEDUP_REMOVED lines=38> */
[----:B--2---:R2:W-:Y:S01]  /*74690*/  STL [R1+0x2f08], R46 ;  /* 0x002f082e01007387 */ /* 0x0045e20000100800 */
[----:B-1----:R-:W-:-:S03]  /*746a0*/  IMAD.MOV.U32 R0, RZ, RZ, R47 ;  /* 0x000000ffff007224 */ /* 0x002fc600078e002f */
        /* <DEDUP_REMOVED lines=55> */
[----:B-1----:R-:W-:-:S03]  /*74a20*/  MOV R0, R35 ;  /* 0x0000002300007202 */ /* 0x002fc60000000f00 */
        /* <DEDUP_REMOVED lines=682> */
[----:B------:R1:W-:Y:S04]  /*774d0*/  STL [R1+0x2934], R40 ;  /* 0x0029342801007387 */ /* 0x0003e80000100800 */
[----:B------:R-:W5:Y:S01]  /*774e0*/  LDL.LU.64 R32, [R1+0x19f8] ;  /* 0x0019f80001207983 */ /* 0x000f620000300a00 */
[----:B-1----:R-:W-:-:S05]  /*774f0*/  IMAD.MOV.U32 R0, RZ, RZ, R41 ;  /* 0x000000ffff007224 */ /* 0x002fca00078e0029 */
[----:B------:R1:W-:Y:S04]  /*77500*/  STL [R1+0x2930], R0 ;  /* 0x0029300001007387 */ /* 0x0003e80000100800 */
[----:B------:R-:W-:Y:S04]  /*77510*/  STL [R1+0x293c], R42 ;  /* 0x00293c2a01007387 */ /* 0x000fe80000100800 */
[----:B------:R-:W5:Y:S01]  /*77520*/  LDL.LU.64 R40, [R1+0x18e8] ;  /* 0x0018e80001287983 */ /* 0x000f620000300a00 */
[----:B-1----:R-:W-:-:S05]  /*77530*/  IMAD.MOV.U32 R0, RZ, RZ, R43 ;  /* 0x000000ffff007224 */ /* 0x002fca00078e002b */
[----:B------:R2:W-:Y:S02]  /*77540*/  STL [R1+0x2938], R0 ;  /* 0x0029380001007387 */ /* 0x0005e40000100800 */
[----:B--2---:R-:W-:Y:S02]  /*77550*/  IMAD.MOV.U32 R0, RZ, RZ, R47 ;  /* 0x000000ffff007224 */ /* 0x004fe400078e002f */
[----:B------:R-:W-:Y:S04]  /*77560*/  STL [R1+0x2944], R46 ;  /* 0x0029442e01007387 */ /* 0x000fe80000100800 */
[----:B------:R-:W2:Y:S04]  /*77570*/  LDL.LU.64 R42, [R1+0x18f0] ;  /* 0x0018f000012a7983 */ /* 0x000ea80000300a00 */
[----:B------:R1:W-:Y:S04]  /*77580*/  STL [R1+0x2940], R0 ;  /* 0x0029400001007387 */ /* 0x0003e80000100800 */
[----:B---3--:R3:W-:Y:S01]  /*77590*/  STL [R1+0x294c], R248 ;  /* 0x00294cf801007387 */ /* 0x0087e20000100800 */
[----:B-1----:R-:W-:-:S03]  /*775a0*/  IMAD.MOV.U32 R0, RZ, RZ, R249 ;  /* 0x000000ffff007224 */ /* 0x002fc600078e00f9 */
[----:B------:R-:W2:Y:S04]  /*775b0*/  LDL.LU.64 R46, [R1+0x1d68] ;  /* 0x001d6800012e7983 */ /* 0x000ea80000300a00 */
[----:B----4-:R-:W-:Y:S04]  /*775c0*/  STL [R1+0x2950], R38 ;  /* 0x0029502601007387 */ /* 0x010fe80000100800 */
[----:B------:R1:W-:Y:S04]  /*775d0*/  STL [R1+0x2948], R0 ;  /* 0x0029480001007387 */ /* 0x0003e80000100800 */
[----:B---3--:R-:W3:Y:S01]  /*775e0*/  LDL.LU.64 R248, [R1+0x1d58] ;  /* 0x001d580001f87983 */ /* 0x008ee20000300a00 */
[----:B-1----:R-:W-:-:S03]  /*775f0*/  MOV R0, R39 ;  /* 0x0000002700007202 */ /* 0x002fc60000000f00 */
[----:B-----5:R-:W-:Y:S04]  /*77600*/  STL [R1+0x280c], R34 ;  /* 0x00280c2201007387 */ /* 0x020fe80000100800 */
[----:B------:R1:W-:Y:S04]  /*77610*/  STL [R1+0x2804], R0 ;  /* 0x0028040001007387 */ /* 0x0003e80000100800 */
[----:B------:R-:W4:Y:S01]  /*77620*/  LDL.LU.64 R38, [R1+0x1bb0] ;  /* 0x001bb00001267983 */ /* 0x000f220000300a00 */
[----:B-1----:R-:W-:-:S03]  /*77630*/  IMAD.MOV.U32 R0, RZ, RZ, R35 ;  /* 0x000000ffff007224 */ /* 0x002fc600078e0023 */
[----:B------:R-:W-:Y:S04]  /*77640*/  STL [R1+0x2814], R44 ;  /* 0x0028142c01007387 */ /* 0x000fe80000100800 */
[----:B------:R1:W-:Y:S02]  /*77650*/  STL [R1+0x2808], R0 ;  /* 0x0028080001007387 */ /* 0x0003e40000100800 */
[----:B-1----:R-:W-:Y:S02]  /*77660*/  IMAD.MOV.U32 R0, RZ, RZ, R45 ;  /* 0x000000ffff007224 */ /* 0x002fe400078e002d */
        /* <DEDUP_REMOVED lines=10> */
[----:B------:R1:W-:Y:S04]  /*77710*/  STL [R1+0x282c], R36 ;  /* 0x00282c2401007387 */ /* 0x0003e80000100800 */
[----:B------:R-:W5:Y:S01]  /*77720*/  LDL.LU.64 R34, [R1+0x1930] ;  /* 0x0019300001227983 */ /* 0x000f620000300a00 */
[----:B-1----:R-:W-:-:S03]  /*77730*/  MOV R0, R37 ;  /* 0x0000002500007202 */ /* 0x002fc60000000f00 */
[----:B------:R-:W-:Y:S04]  /*77740*/  STL [R1+0x2834], R50 ;  /* 0x0028343201007387 */ /* 0x000fe80000100800 */
[----:B------:R1:W-:Y:S04]  /*77750*/  STL [R1+0x2828], R0 ;  /* 0x0028280001007387 */ /* 0x0003e80000100800 */
[----:B------:R-:W5:Y:S01]  /*77760*/  LDL.LU.64 R36, [R1+0x1938] ;  /* 0x0019380001247983 */ /* 0x000f620000300a00 */
[----:B-1----:R-:W-:-:S03]  /*77770*/  IMAD.MOV.U32 R0, RZ, RZ, R51 ;  /* 0x000000ffff007224 */ /* 0x002fc600078e0033 */
[----:B------:R-:W-:Y:S04]  /*77780*/  STL [R1+0x283c], R32 ;  /* 0x00283c2001007387 */ /* 0x000fe80000100800 */
[----:B------:R1:W-:Y:S04]  /*77790*/  STL [R1+0x2830], R0 ;  /* 0x0028300001007387 */ /* 0x0003e80000100800 */
[----:B------:R-:W5:Y:S01]  /*777a0*/  LDL.LU.64 R50, [R1+0x1d48] ;  /* 0x001d480001327983 */ /* 0x000f620000300a00 */
[----:B-1----:R-:W-:-:S03]  /*777b0*/  IMAD.MOV.U32 R0, RZ, RZ, R33 ;  /* 0x000000ffff007224 */ /* 0x002fc600078e0021 */
[----:B------:R-:W-:Y:S04]  /*777c0*/  STL [R1+0x2844], R40 ;  /* 0x0028442801007387 */ /* 0x000fe80000100800 */
[----:B------:R1:W-:Y:S02]  /*777d0*/  STL [R1+0x2838], R0 ;  /* 0x0028380001007387 */ /* 0x0003e40000100800 */
[----:B-1----:R-:W-:Y:S02]  /*777e0*/  IMAD.MOV.U32 R0, RZ, RZ, R41 ;  /* 0x000000ffff007224 */ /* 0x002fe400078e0029 */
[----:B------:R-:W5:Y:S04]  /*777f0*/  LDL.LU.64 R40, [R1+0x1d38] ;  /* 0x001d380001287983 */ /* 0x000f680000300a00 */
[----:B------:R2:W-:Y:S02]  /*77800*/  STL [R1+0x2840], R0 ;  /* 0x0028400001007387 */ /* 0x0005e40000100800 */
[----:B--2---:R-:W-:-:S02]  /*77810*/  IMAD.MOV.U32 R0, RZ, RZ, R43 ;  /* 0x000000ffff007224 */ /* 0x004fc400078e002b */
[----:B------:R1:W-:Y:S04]  /*77820*/  STL [R1+0x284c], R42 ;  /* 0x00284c2a01007387 */ /* 0x0003e80000100800 */
[----:B------:R-:W-:Y:S04]  /*77830*/  STL [R1+0x2854], R46 ;  /* 0x0028542e01007387 */ /* 0x000fe80000100800 */
[----:B------:R2:W-:Y:S04]  /*77840*/  STL [R1+0x2848], R0 ;  /* 0x0028480001007387 */ /* 0x0005e80000100800 */
[----:B-1----:R-:W5:Y:S01]  /*77850*/  LDL.LU.64 R42, [R1+0x1be8] ;  /* 0x001be800012a7983 */ /* 0x002f620000300a00 */
[----:B--2---:R-:W-:-:S03]  /*77860*/  MOV R0, R47 ;  /* 0x0000002f00007202 */ /* 0x004fc60000000f00 */
[----:B---3--:R-:W-:Y:S04]  /*77870*/  STL [R1+0x285c], R248 ;  /* 0x00285cf801007387 */ /* 0x008fe80000100800 */
[----:B------:R1:W-:Y:S04]  /*77880*/  STL [R1+0x2850], R0 ;  /* 0x0028500001007387 */ /* 0x0003e80000100800 */
[----:B------:R-:W2:Y:S01]  /*77890*/  LDL.LU.64 R46, [R1+0x1bf0] ;  /* 0x001bf000012e7983 */ /* 0x000ea20000300a00 */
[----:B-1----:R-:W-:-:S03]  /*778a0*/  IMAD.MOV.U32 R0, RZ, RZ, R249 ;  /* 0x000000ffff007224 */ /* 0x002fc600078e00f9 */
[----:B----4-:R-:W-:Y:S04]  /*778b0*/  STL [R1+0x2864], R38 ;  /* 0x0028642601007387 */ /* 0x010fe80000100800 */
[----:B------:R1:W-:Y:S04]  /*778c0*/  STL [R1+0x2858], R0 ;  /* 0x0028580001007387 */ /* 0x0003e80000100800 */
[----:B------:R-:W3:Y:S01]  /*778d0*/  LDL.LU.64 R248, [R1+0x1a60] ;  /* 0x001a600001f87983 */ /* 0x000ee20000300a00 */
[----:B-1----:R-:W-:-:S03]  /*778e0*/  IMAD.MOV.U32 R0, RZ, RZ, R39 ;  /* 0x000000ffff007224 */ /* 0x002fc600078e0027 */
[----:B------:R-:W4:Y:S04]  /*778f0*/  LDL.LU.64 R38, [R1+0x1a68] ;  /* 0x001a680001267983 */ /* 0x000f280000300a00 */
        /* <DEDUP_REMOVED lines=11> */
[----:B------:R-:W-:Y:S04]  /*779b0*/  STL [R1+0x2884], R34 ;  /* 0x0028842201007387 */ /* 0x000fe80000100800 */
[----:B------:R1:W-:Y:S04]  /*779c0*/  STL [R1+0x2878], R0 ;  /* 0x0028780001007387 */ /* 0x0003e80000100800 */
[----:B------:R-:W5:Y:S01]  /*779d0*/  LDL.LU.64 R48, [R1+0x1d18] ;  /* 0x001d180001307983 */ /* 0x000f620000300a00 */
[----:B-1----:R-:W-:-:S03]  /*779e0*/  IMAD.MOV.U32 R0, RZ, RZ, R35 ;  /* 0x000000ffff007224 */ /* 0x002fc600078e0023 */
[----:B------:R-:W-:Y:S04]  /*779f0*/  STL [R1+0x288c], R36 ;  /* 0x00288c2401007387 */ /* 0x000fe80000100800 */
[----:B------:R1:W-:Y:S04]  /*77a00*/  STL [R1+0x2880], R0 ;  /* 0x0028800001007387 */ /* 0x0003e80000100800 */
[----:B------:R-:W5:Y:S01]  /*77a10*/  LDL.LU.64 R240, [R1+0x1d08] ;  /* 0x001d080001f07983 */ /* 0x000f620000300a00 */
[----:B-1----:R-:W-:-:S05]  /*77a20*/  IMAD.MOV.U32 R0, RZ, RZ, R37 ;  /* 0x000000ffff007224 */ /* 0x002fca00078e0025 */
[----:B------:R1:W-:Y:S04]  /*77a30*/  STL [R1+0x2888], R0 ;  /* 0x0028880001007387 */ /* 0x0003e80000100800 */
[----:B------:R1:W-:Y:S04]  /*77a40*/  STL [R1+0x2894], R50 ;  /* 0x0028943201007387 */ /* 0x0003e80000100800 */
[----:B------:R-:W5:Y:S01]  /*77a50*/  LDL.LU.64 R32, [R1+0x1c18] ;  /* 0x001c180001207983 */ /* 0x000f620000300a00 */
[----:B-1----:R-:W-:-:S03]  /*77a60*/  IMAD.MOV.U32 R0, RZ, RZ, R51 ;  /* 0x000000ffff007224 */ /* 0x002fc600078e0033 */
[----:B------:R-:W5:Y:S04]  /*77a70*/  LDL.LU.64 R36, [R1+0x1c28] ;  /* 0x001c280001247983 */ /* 0x000f680000300a00 */
[----:B------:R1:W-:Y:S04]  /*77a80*/  STL [R1+0x2890], R0 ;  /* 0x0028900001007387 */ /* 0x0003e80000100800 */
[----:B------:R1:W-:Y:S04]  /*77a90*/  STL [R1+0x289c], R40 ;  /* 0x00289c2801007387 */ /* 0x0003e80000100800 */
[----:B------:R-:W5:Y:S01]  /*77aa0*/  LDL.LU.64 R50, [R1+0x1a90] ;  /* 0x001a900001327983 */ /* 0x000f620000300a00 */
[----:B-1----:R-:W-:-:S03]  /*77ab0*/  IMAD.MOV.U32 R0, RZ, RZ, R41 ;  /* 0x000000ffff007224 */ /* 0x002fc600078e0029 */
        /* <DEDUP_REMOVED lines=12> */
[----:B----4-:R-:W-:Y:S04]  /*77b80*/  STL [R1+0x28bc], R38 ;  /* 0x0028bc2601007387 */ /* 0x010fe80000100800 */
[----:B------:R1:W-:Y:S04]  /*77b90*/  STL [R1+0x28b0], R0 ;  /* 0x0028b00001007387 */ /* 0x0003e80000100800 */
[----:B---3--:R-:W3:Y:S01]  /*77ba0*/  LDL.LU.64 R248, [R1+0x19b0] ;  /* 0x0019b00001f87983 */ /* 0x008ee20000300a00 */
[----:B-1----:R-:W-:-:S03]  /*77bb0*/  IMAD.MOV.U32 R0, RZ, RZ, R39 ;  /* 0x000000ffff007224 */ /* 0x002fc600078e0027 */
[----:B-----5:R-:W-:Y:S04]  /*77bc0*/  STL [R1+0x28c4], R44 ;  /* 0x0028c42c01007387 */ /* 0x020fe80000100800 */
[----:B------:R1:W-:Y:S04]  /*77bd0*/  STL [R1+0x28b8], R0 ;  /* 0x0028b80001007387 */ /* 0x0003e80000100800 */
[----:B------:R-:W4:Y:S01]  /*77be0*/  LDL.LU.64 R34, [R1+0xd18] ;  /* 0x000d180001227983 */ /* 0x000f220000300a00 */
[----:B-1----:R-:W-:-:S05]  /*77bf0*/  IMAD.MOV.U32 R0, RZ, RZ, R45 ;  /* 0x000000ffff007224 */ /* 0x002fca00078e002d */
[----:B------:R1:W-:Y:S04]  /*77c00*/  STL [R1+0x28c0], R0 ;  /* 0x0028c00001007387 */ /* 0x0003e80000100800 */
[----:B------:R5:W-:Y:S04]  /*77c10*/  STL [R1+0x28cc], R250 ;  /* 0x0028ccfa01007387 */ /* 0x000be80000100800 */
[----:B------:R-:W4:Y:S01]  /*77c20*/  LDL.LU.64 R38, [R1+0xd10] ;  /* 0x000d100001267983 */ /* 0x000f220000300a00 */
[----:B-1----:R-:W-:-:S03]  /*77c30*/  MOV R0, R251 ;  /* 0x000000fb00007202 */ /* 0x002fc60000000f00 */
[----:B------:R-:W4:Y:S04]  /*77c40*/  LDL.LU.64 R44, [R1+0xb28] ;  /* 0x000b2800012c7983 */ /* 0x000f280000300a00 */
[----:B------:R1:W-:Y:S04]  /*77c50*/  STL [R1+0x28c8], R0 ;  /* 0x0028c80001007387 */ /* 0x0003e80000100800 */
[----:B------:R5:W-:Y:S04]  /*77c60*/  STL [R1+0x28d4], R48 ;  /* 0x0028d43001007387 */ /* 0x000be80000100800 */
[----:B-----5:R-:W5:Y:S01]  /*77c70*/  LDL.LU.64 R250, [R1+0x630] ;  /* 0x0006300001fa7983 */ /* 0x020f620000300a00 */
[----:B-1----:R-:W-:-:S03]  /*77c80*/  IMAD.MOV.U32 R0, RZ, RZ, R49 ;  /* 0x000000ffff007224 */ /* 0x002fc600078e0031 */
[----:B------:R-:W5:Y:S04]  /*77c90*/  LDL.LU.64 R48, [R1+0x1a8] ;  /* 0x0001a80001307983 */ /* 0x000f680000300a00 */
[----:B------:R1:W-:Y:S04]  /*77ca0*/  STL [R1+0x28d0], R0 ;  /* 0x0028d00001007387 */ /* 0x0003e80000100800 */
[----:B------:R1:W-:Y:S02]  /*77cb0*/  STL [R1+0x28dc], R240 ;  /* 0x0028dcf001007387 */ /* 0x0003e40000100800 */
[----:B-1----:R-:W-:-:S02]  /*77cc0*/  IMAD.MOV.U32 R0, RZ, RZ, R241 ;  /* 0x000000ffff007224 */ /* 0x002fc400078e00f1 */
[----:B------:R-:W5:Y:S04]  /*77cd0*/  LDL.LU.64 R240, [R1+0x3d08] ;  /* 0x003d080001f07983 */ /* 0x000f680000300a00 */
[----:B------:R-:W-:Y:S04]  /*77ce0*/  STL [R1+0x28e4], R32 ;  /* 0x0028e42001007387 */ /* 0x000fe80000100800 */
[----:B------:R1:W-:Y:S04]  /*77cf0*/  STL [R1+0x28d8], R0 ;  /* 0x0028d80001007387 */ /* 0x0003e80000100800 */
[----:B------:R-:W-:Y:S01]  /*77d00*/  STL [R1+0x28ec], R36 ;  /* 0x0028ec2401007387 */ /* 0x000fe20000100800 */
[----:B-1----:R-:W-:-:S05]  /*77d10*/  IMAD.MOV.U32 R0, RZ, RZ, R33 ;  /* 0x000000ffff007224 */ /* 0x002fca00078e0021 */
[----:B------:R1:W-:Y:S04]  /*77d20*/  STL [R1+0x28e0], R0 ;  /* 0x0028e00001007387 */ /* 0x0003e80000100800 */
[----:B------:R-:W-:Y:S01]  /*77d30*/  STL [R1+0x28f4], R50 ;  /* 0x0028f43201007387 */ /* 0x000fe20000100800 */
[----:B-1----:R-:W-:-:S05]  /*77d40*/  IMAD.MOV.U32 R0, RZ, RZ, R37 ;  /* 0x000000ffff007224 */ /* 0x002fca00078e0025 */
[----:B------:R1:W-:Y:S04]  /*77d50*/  STL [R1+0x28e8], R0 ;  /* 0x0028e80001007387 */ /* 0x0003e80000100800 */
[----:B------:R-:W-:Y:S01]  /*77d60*/  STL [R1+0x28fc], R40 ;  /* 0x0028fc2801007387 */ /* 0x000fe20000100800 */
[----:B-1----:R-:W-:-:S05]  /*77d70*/  MOV R0, R51 ;  /* 0x0000003300007202 */ /* 0x002fca0000000f00 */
        /* <DEDUP_REMOVED lines=8> */
[----:B--2---:R-:W-:Y:S04]  /*77e00*/  STL [R1+0x290c], R46 ;  /* 0x00290c2e01007387 */ /* 0x004fe80000100800 */
[----:B------:R-:W2:Y:S01]  /*77e10*/  LDL.LU.64 R40, [R1+0xc28] ;  /* 0x000c280001287983 */ /* 0x000ea20000300a00 */
[----:B-1----:R-:W-:-:S03]  /*77e20*/  IMAD.MOV.U32 R0, RZ, RZ, R47 ;  /* 0x000000ffff007224 */ /* 0x002fc600078e002f */
[----:B------:R-:W2:Y:S04]  /*77e30*/  LDL.LU.64 R42, [R1+0xb20] ;  /* 0x000b2000012a7983 */ /* 0x000ea80000300a00 */
[----:B------:R1:W-:Y:S04]  /*77e40*/  STL [R1+0x2908], R0 ;  /* 0x0029080001007387 */ /* 0x0003e80000100800 */
[----:B---3--:R3:W-:Y:S01]  /*77e50*/  STL [R1+0x2914], R248 ;  /* 0x002914f801007387 */ /* 0x0087e20000100800 */
[----:B-1----:R-:W-:-:S03]  /*77e60*/  IMAD.MOV.U32 R0, RZ, RZ, R249 ;  /* 0x000000ffff007224 */ /* 0x002fc600078e00f9 */
[----:B------:R-:W2:Y:S04]  /*77e70*/  LDL.LU.64 R46, [R1+0x608] ;  /* 0x00060800012e7983 */ /* 0x000ea80000300a00 */
[----:B---3--:R-:W3:Y:S04]  /*77e80*/  LDL.LU.64 R248, [R1+0x158] ;  /* 0x0001580001f87983 */ /* 0x008ee80000300a00 */
[----:B------:R4:W-:Y:S02]  /*77e90*/  STL [R1+0x2910], R0 ;  /* 0x0029100001007387 */ /* 0x0009e40000100800 */
[----:B----4-:R-:W-:-:S02]  /*77ea0*/  MOV R0, R35 ;  /* 0x0000002300007202 */ /* 0x010fc40000000f00 */
[----:B------:R-:W-:Y:S04]  /*77eb0*/  STL [R1+0x2918], R34 ;  /* 0x0029182201007387 */ /* 0x000fe80000100800 */
[----:B------:R-:W-:Y:S04]  /*77ec0*/  STL [R1+0x2800], R38 ;  /* 0x0028002601007387 */ /* 0x000fe80000100800 */
[----:B------:R1:W-:Y:S04]  /*77ed0*/  STL [R1+0x27fc], R0 ;  /* 0x0027fc0001007387 */ /* 0x0003e80000100800 */
[----:B------:R-:W-:Y:S01]  /*77ee0*/  STL [R1+0x27f8], R44 ;  /* 0x0027f82c01007387 */ /* 0x000fe20000100800 */
[----:B-1----:R-:W-:-:S05]  /*77ef0*/  IMAD.MOV.U32 R0, RZ, RZ, R39 ;  /* 0x000000ffff007224 */ /* 0x002fca00078e0027 */
[----:B------:R1:W-:Y:S04]  /*77f00*/  STL [R1+0x27f4], R0 ;  /* 0x0027f40001007387 */ /* 0x0003e80000100800 */
[----:B-----5:R-:W-:Y:S01]  /*77f10*/  STL [R1+0x27f0], R250 ;  /* 0x0027f0fa01007387 */ /* 0x020fe20000100800 */
[----:B-1----:R-:W-:-:S05]  /*77f20*/  IMAD.MOV.U32 R0, RZ, RZ, R45 ;  /* 0x000000ffff007224 */ /* 0x002fca00078e002d */
[----:B------:R1:W-:Y:S04]  /*77f30*/  STL [R1+0x27ec], R0 ;  /* 0x0027ec0001007387 */ /* 0x0003e80000100800 */
[----:B------:R-:W-:Y:S01]  /*77f40*/  STL [R1+0x27e8], R48 ;  /* 0x0027e83001007387 */ /* 0x000fe20000100800 */
[----:B-1----:R-:W-:-:S05]  /*77f50*/  IMAD.MOV.U32 R0, RZ, RZ, R251 ;  /* 0x000000ffff007224 */ /* 0x002fca00078e00fb */
[----:B------:R1:W-:Y:S04]  /*77f60*/  STL [R1+0x27e4], R0 ;  /* 0x0027e40001007387 */ /* 0x0003e80000100800 */
[----:B------:R-:W4:Y:S01]  /*77f70*/  LDL.LU.64 R250, [R1+0x1a20] ;  /* 0x001a200001fa7983 */ /* 0x000f220000300a00 */
[----:B-1----:R-:W-:-:S03]  /*77f80*/  IMAD.MOV.U32 R0, RZ, RZ, R49 ;  /* 0x000000ffff007224 */ /* 0x002fc600078e0031 */
[----:B------:R-:W-:Y:S04]  /*77f90*/  STL [R1+0x27e0], R118 ;  /* 0x0027e07601007387 */ /* 0x000fe80000100800 */
[----:B------:R1:W-:Y:S04]  /*77fa0*/  STL [R1+0x27dc], R0 ;  /* 0x0027dc0001007387 */ /* 0x0003e80000100800 */
[----:B------:R-:W-:Y:S04]  /*77fb0*/  STL [R1+0x27d4], R119 ;  /* 0x0027d47701007387 */ /* 0x000fe80000100800 */
[----:B------:R-:W5:Y:S04]  /*77fc0*/  LDL.LU.64 R34, [R1+0x1928] ;  /* 0x0019280001227983 */ /* 0x000f680000300a00 */
[----:B------:R-:W-:Y:S04]  /*77fd0*/  STL [R1+0x27d8], R74 ;  /* 0x0027d84a01007387 */ /* 0x000fe80000100800 */
[----:B------:R-:W5:Y:S04]  /*77fe0*/  LDL.LU.64 R38, [R1+0xc20] ;  /* 0x000c200001267983 */ /* 0x000f680000300a00 */
[----:B------:R-:W-:Y:S04]  /*77ff0*/  STL [R1+0x27bc], R75 ;  /* 0x0027bc4b01007387 */ /* 0x000fe80000100800 */
[----:B------:R-:W5:Y:S04]  /*78000*/  LDL.LU.64 R44, [R1+0xb08] ;  /* 0x000b0800012c7983 */ /* 0x000f680000300a00 */
[----:B------:R1:W-:Y:S04]  /*78010*/  STL [R1+0x27c4], R50 ;  /* 0x0027c43201007387 */ /* 0x0003e80000100800 */
[----:B------:R-:W5:Y:S01]  /*78020*/  LDL.LU.64 R48, [R1+0x600] ;  /* 0x0006000001307983 */ /* 0x000f620000300a00 */
[----:B-1----:R-:W-:-:S03]  /*78030*/  MOV R0, R51 ;  /* 0x0000003300007202 */ /* 0x002fc60000000f00 */
[----:B------:R-:W5:Y:S04]  /*78040*/  LDL.LU.64 R50, [R1+0x150] ;  /* 0x0001500001327983 */ /* 0x000f680000300a00 */
[----:B------:R1:W-:Y:S02]  /*78050*/  STL [R1+0x27c0], R0 ;  /* 0x0027c00001007387 */ /* 0x0003e40000100800 */
[----:B-1----:R-:W-:Y:S02]  /*78060*/  IMAD.MOV.U32 R0, RZ, RZ, R37 ;  /* 0x000000ffff007224 */ /* 0x002fe400078e0025 */
[----:B------:R-:W-:Y:S04]  /*78070*/  STL [R1+0x27cc], R36 ;  /* 0x0027cc2401007387 */ /* 0x000fe80000100800 */
[----:B--2---:R-:W-:Y:S04]  /*78080*/  STL [R1+0x27d0], R40 ;  /* 0x0027d02801007387 */ /* 0x004fe80000100800 */
[----:B------:R1:W-:Y:S04]  /*78090*/  STL [R1+0x27c8], R0 ;  /* 0x0027c80001007387 */ /* 0x0003e80000100800 */
[----:B------:R-:W-:Y:S01]  /*780a0*/  STL [R1+0x27b8], R42 ;  /* 0x0027b82a01007387 */ /* 0x000fe20000100800 */
[----:B-1----:R-:W-:-:S05]  /*780b0*/  IMAD.MOV.U32 R0, RZ, RZ, R41 ;  /* 0x000000ffff007224 */ /* 0x002fca00078e0029 */
[----:B------:R1:W-:Y:S04]  /*780c0*/  STL [R1+0x27b4], R0 ;  /* 0x0027b40001007387 */ /* 0x0003e80000100800 */
[----:B------:R-:W-:Y:S01]  /*780d0*/  STL [R1+0x27b0], R46 ;  /* 0x0027b02e01007387 */ /* 0x000fe20000100800 */
[----:B-1----:R-:W-:-:S05]  /*780e0*/  IMAD.MOV.U32 R0, RZ, RZ, R43 ;  /* 0x000000ffff007224 */ /* 0x002fca00078e002b */
[----:B------:R1:W-:Y:S04]  /*780f0*/  STL [R1+0x27ac], R0 ;  /* 0x0027ac0001007387 */ /* 0x0003e80000100800 */
[----:B---3--:R-:W-:Y:S01]  /*78100*/  STL [R1+0x27a8], R248 ;  /* 0x0027a8f801007387 */ /* 0x008fe20000100800 */
[----:B-1----:R-:W-:-:S05]  /*78110*/  IMAD.MOV.U32 R0, RZ, RZ, R47 ;  /* 0x000000ffff007224 */ /* 0x002fca00078e002f */
[----:B------:R1:W-:Y:S04]  /*78120*/  STL [R1+0x27a4], R0 ;  /* 0x0027a40001007387 */ /* 0x0003e80000100800 */
[----:B------:R-:W2:Y:S01]  /*78130*/  LDL.LU.64 R46, [R1+0x1a58] ;  /* 0x001a5800012e7983 */ /* 0x000ea20000300a00 */
[----:B-1----:R-:W-:-:S03]  /*78140*/  MOV R0, R249 ;  /* 0x000000f900007202 */ /* 0x002fc60000000f00 */
[----:B------:R-:W-:Y:S04]  /*78150*/  STL [R1+0x27a0], R116 ;  /* 0x0027a07401007387 */ /* 0x000fe80000100800 */
[----:B------:R1:W-:Y:S04]  /*78160*/  STL [R1+0x279c], R0 ;  /* 0x00279c0001007387 */ /* 0x0003e80000100800 */
[----:B------:R-:W-:Y:S04]  /*78170*/  STL [R1+0x2794], R117 ;  /* 0x0027947501007387 */ /* 0x000fe80000100800 */
[----:B------:R-:W3:Y:S04]  /*78180*/  LDL.LU.64 R36, [R1+0x1960] ;  /* 0x0019600001247983 */ /* 0x000ee80000300a00 */
[----:B------:R-:W-:Y:S04]  /*78190*/  STL [R1+0x2798], R72 ;  /* 0x0027984801007387 */ /* 0x000fe80000100800 */
[----:B------:R-:W3:Y:S04]  /*781a0*/  LDL.LU.64 R40, [R1+0xb38] ;  /* 0x000b380001287983 */ /* 0x000ee80000300a00 */
[----:B------:R-:W-:Y:S04]  /*781b0*/  STL [R1+0x277c], R73 ;  /* 0x00277c4901007387 */ /* 0x000fe80000100800 */
[----:B------:R-:W3:Y:S04]  /*781c0*/  LDL.LU.64 R42, [R1+0xb00] ;  /* 0x000b0000012a7983 */ /* 0x000ee80000300a00 */
[----:B----4-:R4:W-:Y:S04]  /*781d0*/  STL [R1+0x2784], R250 ;  /* 0x002784fa01007387 */ /* 0x0109e80000100800 */
[----:B------:R-:W3:Y:S01]  /*781e0*/  LDL.LU.64 R248, [R1+0x518] ;  /* 0x0005180001f87983 */ /* 0x000ee20000300a00 */
[----:B-1----:R-:W-:-:S03]  /*781f0*/  IMAD.MOV.U32 R0, RZ, RZ, R251 ;  /* 0x000000ffff007224 */ /* 0x002fc600078e00fb */
[----:B----4-:R-:W4:Y:S04]  /*78200*/  LDL.LU.64 R250, [R1+0x148] ;  /* 0x0001480001fa7983 */ /* 0x010f280000300a00 */
[----:B------:R1:W-:Y:S04]  /*78210*/  STL [R1+0x2780], R0 ;  /* 0x0027800001007387 */ /* 0x0003e80000100800 */
[----:B-----5:R-:W-:Y:S01]  /*78220*/  STL [R1+0x278c], R34 ;  /* 0x00278c2201007387 */ /* 0x020fe20000100800 */
[----:B-1----:R-:W-:-:S03]  /*78230*/  IMAD.MOV.U32 R0, RZ, RZ, R35 ;  /* 0x000000ffff007224 */ /* 0x002fc600078e0023 */
[----:B------:R-:W-:Y:S04]  /*78240*/  STL [R1+0x2790], R38 ;  /* 0x0027902601007387 */ /* 0x000fe80000100800 */
[----:B------:R1:W-:Y:S04]  /*78250*/  STL [R1+0x2788], R0 ;  /* 0x0027880001007387 */ /* 0x0003e80000100800 */
[----:B------:R-:W-:Y:S01]  /*78260*/  STL [R1+0x2778], R44 ;  /* 0x0027782c01007387 */ /* 0x000fe20000100800 */
[----:B-1----:R-:W-:-:S05]  /*78270*/  IMAD.MOV.U32 R0, RZ, RZ, R39 ;  /* 0x000000ffff007224 */ /* 0x002fca00078e0027 */
[----:B------:R1:W-:Y:S02]  /*78280*/  STL [R1+0x2774], R0 ;  /* 0x0027740001007387 */ /* 0x0003e40000100800 */
[----:B-1----:R-:W-:Y:S02]  /*78290*/  IMAD.MOV.U32 R0, RZ, RZ, R45 ;  /* 0x000000ffff007224 */ /* 0x002fe400078e002d */
[----:B------:R-:W-:Y:S04]  /*782a0*/  STL [R1+0x2770], R48 ;  /* 0x0027703001007387 */ /* 0x000fe80000100800 */
[----:B------:R1:W-:Y:S04]  /*782b0*/  STL [R1+0x276c], R0 ;  /* 0x00276c0001007387 */ /* 0x0003e80000100800 */
[----:B------:R-:W-:Y:S01]  /*782c0*/  STL [R1+0x2768], R50 ;  /* 0x0027683201007387 */ /* 0x000fe20000100800 */
[----:B-1----:R-:W-:-:S05]  /*782d0*/  MOV R0, R49 ;  /* 0x0000003100007202 */ /* 0x002fca0000000f00 */
[----:B------:R1:W-:Y:S04]  /*782e0*/  STL [R1+0x2764], R0 ;  /* 0x0027640001007387 */ /* 0x0003e80000100800 */
[----:B------:R-:W4:Y:S01]  /*782f0*/  LDL.LU.64 R48, [R1+0x1aa0] ;  /* 0x001aa00001307983 */ /* 0x000f220000300a00 */
[----:B-1----:R-:W-:-:S03]  /*78300*/  IMAD.MOV.U32 R0, RZ, RZ, R51 ;  /* 0x000000ffff007224 */ /* 0x002fc600078e0033 */
[----:B------:R-:W-:Y:S04]  /*78310*/  STL [R1+0x2760], R114 ;  /* 0x0027607201007387 */ /* 0x000fe80000100800 */
[----:B------:R1:W-:Y:S04]  /*78320*/  STL [R1+0x275c], R0 ;  /* 0x00275c0001007387 */ /* 0x0003e80000100800 */
[----:B------:R-:W-:Y:S04]  /*78330*/  STL [R1+0x2754], R115 ;  /* 0x0027547301007387 */ /* 0x000fe80000100800 */
[----:B------:R-:W4:Y:S04]  /*78340*/  LDL.LU.64 R34, [R1+0x1998] ;  /* 0x0019980001227983 */ /* 0x000f280000300a00 */
[----:B------:R-:W-:Y:S04]  /*78350*/  STL [R1+0x2758], R70 ;  /* 0x0027584601007387 */ /* 0x000fe80000100800 */
[----:B------:R-:W4:Y:S04]  /*78360*/  LDL.LU.64 R38, [R1+0xb30] ;  /* 0x000b300001267983 */ /* 0x000f280000300a00 */
[----:B------:R-:W-:Y:S04]  /*78370*/  STL [R1+0x273c], R71 ;  /* 0x00273c4701007387 */ /* 0x000fe80000100800 */
[----:B------:R-:W4:Y:S04]  /*78380*/  LDL.LU.64 R44, [R1+0x9b8] ;  /* 0x0009b800012c7983 */ /* 0x000f280000300a00 */
[----:B--2---:R2:W-:Y:S01]  /*78390*/  STL [R1+0x2744], R46 ;  /* 0x0027442e01007387 */ /* 0x0045e20000100800 */
[----:B-1----:R-:W-:-:S03]  /*783a0*/  IMAD.MOV.U32 R0, RZ, RZ, R47 ;  /* 0x000000ffff007224 */ /* 0x002fc600078e002f */
[----:B------:R-:W5:Y:S04]  /*783b0*/  LDL.LU.64 R50, [R1+0x510] ;  /* 0x0005100001327983 */ /* 0x000f680000300a00 */
[----:B--2---:R-:W2:Y:S04]  /*783c0*/  LDL.LU.64 R46, [R1+0x128] ;  /* 0x00012800012e7983 */ /* 0x004ea80000300a00 */
[----:B------:R1:W-:Y:S04]  /*783d0*/  STL [R1+0x2740], R0 ;  /* 0x0027400001007387 */ /* 0x0003e80000100800 */
[----:B---3--:R-:W-:Y:S01]  /*783e0*/  STL [R1+0x274c], R36 ;  /* 0x00274c2401007387 */ /* 0x008fe20000100800 */
[----:B-1----:R-:W-:-:S03]  /*783f0*/  IMAD.MOV.U32 R0, RZ, RZ, R37 ;  /* 0x000000ffff007224 */ /* 0x002fc600078e0025 */
[----:B------:R-:W-:Y:S04]  /*78400*/  STL [R1+0x2750], R40 ;  /* 0x0027502801007387 */ /* 0x000fe80000100800 */
[----:B------:R1:W-:Y:S04]  /*78410*/  STL [R1+0x2748], R0 ;  /* 0x0027480001007387 */ /* 0x0003e80000100800 */
[----:B------:R-:W-:Y:S01]  /*78420*/  STL [R1+0x2738], R42 ;  /* 0x0027382a01007387 */ /* 0x000fe20000100800 */
[----:B-1----:R-:W-:-:S05]  /*78430*/  IMAD.MOV.U32 R0, RZ, RZ, R41 ;  /* 0x000000ffff007224 */ /* 0x002fca00078e0029 */
[----:B------:R1:W-:Y:S02]  /*78440*/  STL [R1+0x2734], R0 ;  /* 0x0027340001007387 */ /* 0x0003e40000100800 */
[----:B-1----:R-:W-:Y:S02]  /*78450*/  MOV R0, R43 ;  /* 0x0000002b00007202 */ /* 0x002fe40000000f00 */
[----:B------:R-:W-:Y:S04]  /*78460*/  STL [R1+0x2730], R248 ;  /* 0x002730f801007387 */ /* 0x000fe80000100800 */
[----:B------:R1:W-:Y:S04]  /*78470*/  STL [R1+0x272c], R0 ;  /* 0x00272c0001007387 */ /* 0x0003e80000100800 */
[----:B----4-:R-:W-:Y:S01]  /*78480*/  STL [R1+0x2728], R250 ;  /* 0x002728fa01007387 */ /* 0x010fe20000100800 */
[----:B-1----:R-:W-:-:S05]  /*78490*/  IMAD.MOV.U32 R0, RZ, RZ, R249 ;  /* 0x000000ffff007224 */ /* 0x002fca00078e00f9 */
[----:B------:R1:W-:Y:S04]  /*784a0*/  STL [R1+0x2724], R0 ;  /* 0x0027240001007387 */ /* 0x0003e80000100800 */
[----:B------:R-:W3:Y:S01]  /*784b0*/  LDL.LU.64 R248, [R1+0x1b68] ;  /* 0x001b680001f87983 */ /* 0x000ee20000300a00 */
        /* <DEDUP_REMOVED lines=9> */
[----:B------:R1:W-:Y:S04]  /*78550*/  STL [R1+0x2704], R48 ;  /* 0x0027043001007387 */ /* 0x0003e80000100800 */
[----:B------:R-:W4:Y:S01]  /*78560*/  LDL.LU.64 R250, [R1+0x338] ;  /* 0x0003380001fa7983 */ /* 0x000f220000300a00 */
[----:B-1----:R-:W-:-:S03]  /*78570*/  IMAD.MOV.U32 R0, RZ, RZ, R49 ;  /* 0x000000ffff007224 */ /* 0x002fc600078e0031 */
[----:B------:R-:W4:Y:S04]  /*78580*/  LDL.LU.64 R48, [R1+0x120] ;  /* 0x0001200001307983 */ /* 0x000f280000300a00 */
[----:B------:R1:W-:Y:S04]  /*78590*/  STL [R1+0x2700], R0 ;  /* 0x0027000001007387 */ /* 0x0003e80000100800 */
[----:B------:R-:W-:Y:S01]  /*785a0*/  STL [R1+0x270c], R34 ;  /* 0x00270c2201007387 */ /* 0x000fe20000100800 */
[----:B-1----:R-:W-:-:S03]  /*785b0*/  IMAD.MOV.U32 R0, RZ, RZ, R35 ;  /* 0x000000ffff007224 */ /* 0x002fc600078e0023 */
[----:B------:R-:W-:Y:S04]  /*785c0*/  STL [R1+0x2710], R38 ;  /* 0x0027102601007387 */ /* 0x000fe80000100800 */
[----:B------:R1:W-:Y:S04]  /*785d0*/  STL [R1+0x2708], R0 ;  /* 0x0027080001007387 */ /* 0x0003e80000100800 */
[----:B------:R-:W-:Y:S01]  /*785e0*/  STL [R1+0x26f8], R44 ;  /* 0x0026f82c01007387 */ /* 0x000fe20000100800 */
[----:B-1----:R-:W-:-:S05]  /*785f0*/  MOV R0, R39 ;  /* 0x0000002700007202 */ /* 0x002fca0000000f00 */
[----:B------:R1:W-:Y:S02]  /*78600*/  STL [R1+0x26f4], R0 ;  /* 0x0026f40001007387 */ /* 0x0003e40000100800 */
[----:B-1----:R-:W-:Y:S02]  /*78610*/  IMAD.MOV.U32 R0, RZ, RZ, R45 ;  /* 0x000000ffff007224 */ /* 0x002fe400078e002d */
[----:B-----5:R-:W-:Y:S04]  /*78620*/  STL [R1+0x26f0], R50 ;  /* 0x0026f03201007387 */ /* 0x020fe80000100800 */
[----:B------:R1:W-:Y:S04]  /*78630*/  STL [R1+0x26ec], R0 ;  /* 0x0026ec0001007387 */ /* 0x0003e80000100800 */
[----:B--2---:R-:W-:Y:S01]  /*78640*/  STL [R1+0x26e8], R46 ;  /* 0x0026e82e01007387 */ /* 0x004fe20000100800 */
[----:B-1----:R-:W-:-:S05]  /*78650*/  IMAD.MOV.U32 R0, RZ, RZ, R51 ;  /* 0x000000ffff007224 */ /* 0x002fca00078e0033 */
[----:B------:R1:W-:Y:S04]  /*78660*/  STL [R1+0x26e4], R0 ;  /* 0x0026e40001007387 */ /* 0x0003e80000100800 */
[----:B------:R-:W2:Y:S01]  /*78670*/  LDL.LU.64 R50, [R1+0x1ba8] ;  /* 0x001ba80001327983 */ /* 0x000ea20000300a00 */
        /* <DEDUP_REMOVED lines=9> */
[----:B---3--:R3:W-:Y:S04]  /*78710*/  STL [R1+0x26bc], R248 ;  /* 0x0026bcf801007387 */ /* 0x0087e80000100800 */
[----:B------:R-:W5:Y:S01]  /*78720*/  LDL.LU.64 R46, [R1+0x330] ;  /* 0x00033000012e7983 */ /* 0x000f620000300a00 */
[----:B-1----:R-:W-:-:S03]  /*78730*/  IMAD.MOV.U32 R0, RZ, RZ, R249 ;  /* 0x000000ffff007224 */ /* 0x002fc600078e00f9 */
[----:B---3--:R-:W3:Y:S04]  /*78740*/  LDL.LU.64 R248, [R1+0x118] ;  /* 0x0001180001f87983 */ /* 0x008ee80000300a00 */
[----:B------:R1:W-:Y:S04]  /*78750*/  STL [R1+0x26b8], R0 ;  /* 0x0026b80001007387 */ /* 0x0003e80000100800 */
[----:B----4-:R-:W-:Y:S01]  /*78760*/  STL [R1+0x26c4], R36 ;  /* 0x0026c42401007387 */ /* 0x010fe20000100800 */
[----:B-1----:R-:W-:-:S03]  /*78770*/  MOV R0, R37 ;  /* 0x0000002500007202 */ /* 0x002fc60000000f00 */
        /* <DEDUP_REMOVED lines=9> */
[----:B-1----:R-:W-:-:S05]  /*78810*/  IMAD.MOV.U32 R0, RZ, RZ, R251 ;  /* 0x000000ffff007224 */ /* 0x002fca00078e00fb */
[----:B------:R1:W-:Y:S04]  /*78820*/  STL [R1+0x26a4], R0 ;  /* 0x0026a40001007387 */ /* 0x0003e80000100800 */
[----:B------:R-:W3:Y:S01]  /*78830*/  LDL.LU.64 R250, [R1+0x1be0] ;  /* 0x001be00001fa7983 */ /* 0x000ee20000300a00 */
[----:B-1----:R-:W-:-:S03]  /*78840*/  IMAD.MOV.U32 R0, RZ, RZ, R49 ;  /* 0x000000ffff007224 */ /* 0x002fc600078e0031 */
        /* <DEDUP_REMOVED lines=8> */
[----:B--2---:R2:W-:Y:S01]  /*788d0*/  STL [R1+0x267c], R50 ;  /* 0x00267c3201007387 */ /* 0x0045e20000100800 */
[----:B-1----:R-:W-:-:S03]  /*788e0*/  MOV R0, R51 ;  /* 0x0000003300007202 */ /* 0x002fc60000000f00 */
[----:B------:R-:W4:Y:S04]  /*788f0*/  LDL.LU.64 R48, [R1+0x2a8] ;  /* 0x0002a80001307983 */ /* 0x000f280000300a00 */
[----:B--2---:R-:W2:Y:S04]  /*78900*/  LDL.LU.64 R50, [R1+0xe8] ;  /* 0x0000e80001327983 */ /* 0x004ea80000300a00 */
        /* <DEDUP_REMOVED lines=11> */
[----:B---3--:R-:W-:Y:S01]  /*789c0*/  STL [R1+0x2668], R248 ;  /* 0x002668f801007387 */ /* 0x008fe20000100800 */
[----:B-1----:R-:W-:-:S05]  /*789d0*/  IMAD.MOV.U32 R0, RZ, RZ, R47 ;  /* 0x000000ffff007224 */ /* 0x002fca00078e002f */
[----:B------:R1:W-:Y:S04]  /*789e0*/  STL [R1+0x2664], R0 ;  /* 0x0026640001007387 */ /* 0x0003e80000100800 */
[----:B------:R-:W3:Y:S01]  /*789f0*/  LDL.LU.64 R46, [R1+0x1c20] ;  /* 0x001c2000012e7983 */ /* 0x000ee20000300a00 */
[----:B-1----:R-:W-:-:S03]  /*78a00*/  MOV R0, R249 ;  /* 0x000000f900007202 */ /* 0x002fc60000000f00 */
        /* <DEDUP_REMOVED lines=10> */
[----:B-1----:R-:W-:-:S03]  /*78ab0*/  IMAD.MOV.U32 R0, RZ, RZ, R251 ;  /* 0x000000ffff007224 */ /* 0x002fc600078e00fb */
[----:B------:R-:W5:Y:S04]  /*78ac0*/  LDL.LU.64 R250, [R1+0xc8] ;  /* 0x0000c80001fa7983 */ /* 0x000f680000300a00 */
[----:B------:R1:W-:Y:S04]  /*78ad0*/  STL [R1+0x2638], R0 ;  /* 0x0026380001007387 */ /* 0x0003e80000100800 */
[----:B------:R-:W-:Y:S01]  /*78ae0*/  STL [R1+0x2644], R36 ;  /* 0x0026442401007387 */ /* 0x000fe20000100800 */
[----:B-1----:R-:W-:-:S03]  /*78af0*/  IMAD.MOV.U32 R0, RZ, RZ, R37 ;  /* 0x000000ffff007224 */ /* 0x002fc600078e0025 */
[----:B------:R-:W-:Y:S04]  /*78b00*/  STL [R1+0x264c], R40 ;  /* 0x00264c2801007387 */ /* 0x000fe80000100800 */
[----:B------:R1:W-:Y:S04]  /*78b10*/  STL [R1+0x2640], R0 ;  /* 0x0026400001007387 */ /* 0x0003e80000100800 */
[----:B------:R-:W-:Y:S01]  /*78b20*/  STL [R1+0x2650], R42 ;  /* 0x0026502a01007387 */ /* 0x000fe20000100800 */
[----:B-1----:R-:W-:-:S05]  /*78b30*/  IMAD.MOV.U32 R0, RZ, RZ, R41 ;  /* 0x000000ffff007224 */ /* 0x002fca00078e0029 */
[----:B------:R1:W-:Y:S02]  /*78b40*/  STL [R1+0x2648], R0 ;  /* 0x0026480001007387 */ /* 0x0003e40000100800 */
[----:B-1----:R-:W-:Y:S02]  /*78b50*/  IMAD.MOV.U32 R0, RZ, RZ, R43 ;  /* 0x000000ffff007224 */ /* 0x002fe400078e002b */
[----:B----4-:R-:W-:Y:S04]  /*78b60*/  STL [R1+0x2630], R48 ;  /* 0x0026303001007387 */ /* 0x010fe80000100800 */
[----:B------:R1:W-:Y:S04]  /*78b70*/  STL [R1+0x262c], R0 ;  /* 0x00262c0001007387 */ /* 0x0003e80000100800 */
[----:B--2---:R-:W-:Y:S01]  /*78b80*/  STL [R1+0x2628], R50 ;  /* 0x0026283201007387 */ /* 0x004fe20000100800 */
[----:B-1----:R-:W-:-:S05]  /*78b90*/  MOV R0, R49 ;  /* 0x0000003100007202 */ /* 0x002fca0000000f00 */
[----:B------:R1:W-:Y:S04]  /*78ba0*/  STL [R1+0x2624], R0 ;  /* 0x0026240001007387 */ /* 0x0003e80000100800 */
[----:B------:R-:W2:Y:S01]  /*78bb0*/  LDL.LU.64 R48, [R1+0x1c50] ;  /* 0x001c500001307983 */ /* 0x000ea20000300a00 */
        /* <DEDUP_REMOVED lines=9> */
[----:B---3--:R3:W-:Y:S04]  /*78c50*/  STL [R1+0x25fc], R46 ;  /* 0x0025fc2e01007387 */ /* 0x0087e80000100800 */
[----:B------:R-:W4:Y:S01]  /*78c60*/  LDL.LU.64 R50, [R1+0x1e8] ;  /* 0x0001e80001327983 */ /* 0x000f220000300a00 */
[----:B-1----:R-:W-:-:S03]  /*78c70*/  IMAD.MOV.U32 R0, RZ, RZ, R47 ;  /* 0x000000ffff007224 */ /* 0x002fc600078e002f */
[----:B---3--:R-:W3:Y:S04]  /*78c80*/  LDL.LU.64 R46, [R1+0xc0] ;  /* 0x0000c000012e7983 */ /* 0x008ee80000300a00 */
        /* <DEDUP_REMOVED lines=25> */
[----:B-1----:R-:W-:-:S03]  /*78e20*/  IMAD.MOV.U32 R0, RZ, RZ, R49 ;  /* 0x000000ffff007224 */ /* 0x002fc600078e0031 */
[----:B------:R-:W5:Y:S04]  /*78e30*/  LDL.LU.64 R250, [R1+0x1e0] ;  /* 0x0001e00001fa7983 */ /* 0x000f680000300a00 */
[----:B--2---:R-:W2:Y:S04]  /*78e40*/  LDL.LU.64 R48, [R1+0xb8] ;  /* 0x0000b80001307983 */ /* 0x004ea80000300a00 */
[----:B------:R1:W-:Y:S04]  /*78e50*/  STL [R1+0x25b0], R0 ;  /* 0x0025b00001007387 */ /* 0x0003e80000100800 */
[----:B----4-:R-:W-:Y:S01]  /*78e60*/  STL [R1+0x25bc], R36 ;  /* 0x0025bc2401007387 */ /* 0x010fe20000100800 */
[----:B-1----:R-:W-:-:S03]  /*78e70*/  IMAD.MOV.U32 R0, RZ, RZ, R37 ;  /* 0x000000ffff007224 */ /* 0x002fc600078e0025 */
[----:B------:R-:W-:Y:S04]  /*78e80*/  STL [R1+0x25c4], R40 ;  /* 0x0025c42801007387 */ /* 0x000fe80000100800 */
[----:B------:R1:W-:Y:S04]  /*78e90*/  STL [R1+0x25b8], R0 ;  /* 0x0025b80001007387 */ /* 0x0003e80000100800 */
[----:B------:R-:W-:Y:S01]  /*78ea0*/  STL [R1+0x25cc], R42 ;  /* 0x0025cc2a01007387 */ /* 0x000fe20000100800 */
[----:B-1----:R-:W-:-:S05]  /*78eb0*/  MOV R0, R41 ;  /* 0x0000002900007202 */ /* 0x002fca0000000f00 */
        /* <DEDUP_REMOVED lines=23> */
[----:B-1----:R-:W-:-:S03]  /*79030*/  MOV R0, R35 ;  /* 0x0000002300007202 */ /* 0x002fc60000000f00 */
[----:B------:R-:W-:Y:S04]  /*79040*/  STL [R1+0x2584], R38 ;  /* 0x0025842601007387 */ /* 0x000fe80000100800 */
[----:B------:R1:W-:Y:S04]  /*79050*/  STL [R1+0x2578], R0 ;  /* 0x0025780001007387 */ /* 0x0003e80000100800 */
[----:B------:R-:W-:Y:S01]  /*79060*/  STL [R1+0x258c], R44 ;  /* 0x00258c2c01007387 */ /* 0x000fe20000100800 */
[----:B-1----:R-:W-:-:S05]  /*79070*/  IMAD.MOV.U32 R0, RZ, RZ, R39 ;  /* 0x000000ffff007224 */ /* 0x002fca00078e0027 */
        /* <DEDUP_REMOVED lines=19> */
[----:B-1----:R-:W-:-:S03]  /*791b0*/  MOV R0, R51 ;  /* 0x0000003300007202 */ /* 0x002fc60000000f00 */
[----:B---3--:R-:W3:Y:S04]  /*791c0*/  LDL.LU.64 R50, [R1+0x58] ;  /* 0x0000580001327983 */ /* 0x008ee80000300a00 */
[----:B------:R1:W-:Y:S04]  /*791d0*/  STL [R1+0x2530], R0 ;  /* 0x0025300001007387 */ /* 0x0003e80000100800 */
[----:B----4-:R-:W-:Y:S01]  /*791e0*/  STL [R1+0x253c], R36 ;  /* 0x00253c2401007387 */ /* 0x010fe20000100800 */
        /* <DEDUP_REMOVED lines=11> */
[----:B------:R1:W-:Y:S02]  /*792a0*/  STL [R1+0x2524], R0 ;  /* 0x0025240001007387 */ /* 0x0003e40000100800 */
[----:B-1----:R-:W-:Y:S02]  /*792b0*/  MOV R0, R249 ;  /* 0x000000f900007202 */ /* 0x002fe40000000f00 */
[----:B------:R-:W4:Y:S04]  /*792c0*/  LDL.LU.64 R248, [R1+0x1cf0] ;  /* 0x001cf00001f87983 */ /* 0x000f280000300a00 */
[----:B------:R1:W-:Y:S04]  /*792d0*/  STL [R1+0x251c], R0 ;  /* 0x00251c0001007387 */ /* 0x0003e80000100800 */
[----:B------:R-:W-:Y:S04]  /*792e0*/  STL [R1+0x2520], R96 ;  /* 0x0025206001007387 */ /* 0x000fe80000100800 */
        /* <DEDUP_REMOVED lines=22> */
[----:B-1----:R-:W-:-:S05]  /*79450*/  MOV R0, R49 ;  /* 0x0000003100007202 */ /* 0x002fca0000000f00 */
[----:B------:R1:W-:Y:S04]  /*79460*/  STL [R1+0x24e4], R0 ;  /* 0x0024e40001007387 */ /* 0x0003e80000100800 */
[----:B------:R-:W3:Y:S01]  /*79470*/  LDL.LU.64 R34, [R1+0x1d98] ;  /* 0x001d980001227983 */ /* 0x000ee20000300a00 */
[----:B-1----:R-:W-:-:S05]  /*79480*/  IMAD.MOV.U32 R0, RZ, RZ, R51 ;  /* 0x000000ffff007224 */ /* 0x002fca00078e0033 */
[----:B------:R1:W-:Y:S04]  /*79490*/  STL [R1+0x24dc], R0 ;  /* 0x0024dc0001007387 */ /* 0x0003e80000100800 */
[----:B------:R-:W-:Y:S04]  /*794a0*/  STL [R1+0x24e0], R94 ;  /* 0x0024e05e01007387 */ /* 0x000fe80000100800 */
[----:B------:R-:W5:Y:S04]  /*794b0*/  LDL.LU.64 R38, [R1+0x1c68] ;  /* 0x001c680001267983 */ /* 0x000f680000300a00 */
[----:B------:R-:W-:Y:S04]  /*794c0*/  STL [R1+0x24d4], R95 ;  /* 0x0024d45f01007387 */ /* 0x000fe80000100800 */
[----:B------:R-:W5:Y:S04]  /*794d0*/  LDL.LU.64 R44, [R1+0x1b98] ;  /* 0x001b9800012c7983 */ /* 0x000f680000300a00 */
[----:B------:R-:W-:Y:S04]  /*794e0*/  STL [R1+0x24d8], R30 ;  /* 0x0024d81e01007387 */ /* 0x000fe80000100800 */
[----:B------:R-:W5:Y:S04]  /*794f0*/  LDL.LU.64 R48, [R1+0x1a08] ;  /* 0x001a080001307983 */ /* 0x000f680000300a00 */
[----:B------:R-:W-:Y:S04]  /*79500*/  STL [R1+0x24a4], R31 ;  /* 0x0024a41f01007387 */ /* 0x000fe80000100800 */
[----:B------:R-:W5:Y:S04]  /*79510*/  LDL.LU.64 R50, [R1+0x628] ;  /* 0x0006280001327983 */ /* 0x000f680000300a00 */
[----:B----4-:R4:W-:Y:S01]  /*79520*/  STL [R1+0x24ac], R248 ;  /* 0x0024acf801007387 */ /* 0x0109e20000100800 */
[----:B-1----:R-:W-:-:S03]  /*79530*/  IMAD.MOV.U32 R0, RZ, RZ, R249 ;  /* 0x000000ffff007224 */ /* 0x002fc600078e00f9 */
[----:B----4-:R-:W4:Y:S04]  /*79540*/  LDL.LU.64 R248, [R1] ;  /* 0x0000000001f87983 */ /* 0x010f280000300a00 */
        /* <DEDUP_REMOVED lines=11> */
[----:B--2---:R-:W-:Y:S01]  /*79600*/  STL [R1+0x24d0], R250 ;  /* 0x0024d0fa01007387 */ /* 0x004fe20000100800 */
[----:B-1----:R-:W-:-:S05]  /*79610*/  IMAD.MOV.U32 R0, RZ, RZ, R47 ;  /* 0x000000ffff007224 */ /* 0x002fca00078e002f */
[----:B------:R1:W-:Y:S04]  /*79620*/  STL [R1+0x24c8], R0 ;  /* 0x0024c80001007387 */ /* 0x0003e80000100800 */
[----:B------:R-:W2:Y:S04]  /*79630*/  LDL.LU.64 R36, [R1+0x1dc8] ;  /* 0x001dc80001247983 */ /* 0x000ea80000300a00 */
[----:B------:R-:W2:Y:S01]  /*79640*/  LDL.LU.64 R40, [R1+0x1c98] ;  /* 0x001c980001287983 */ /* 0x000ea20000300a00 */
[----:B-1----:R-:W-:-:S05]  /*79650*/  IMAD.MOV.U32 R0, RZ, RZ, R251 ;  /* 0x000000ffff007224 */ /* 0x002fca00078e00fb */
[----:B------:R3:W-:Y:S04]  /*79660*/  STL [R1+0x249c], R0 ;  /* 0x00249c0001007387 */ /* 0x0007e80000100800 */
[----:B------:R-:W-:Y:S04]  /*79670*/  STL [R1+0x24a0], R92 ;  /* 0x0024a05c01007387 */ /* 0x000fe80000100800 */
[----:B------:R-:W2:Y:S04]  /*79680*/  LDL.LU.64 R42, [R1+0x1bd0] ;  /* 0x001bd000012a7983 */ /* 0x000ea80000300a00 */
[----:B------:R-:W-:Y:S04]  /*79690*/  STL [R1+0x2494], R93 ;  /* 0x0024945d01007387 */ /* 0x000fe80000100800 */
[----:B------:R-:W2:Y:S04]  /*796a0*/  LDL.LU.64 R46, [R1+0x1a40] ;  /* 0x001a4000012e7983 */ /* 0x000ea80000300a00 */
[----:B------:R-:W-:Y:S04]  /*796b0*/  STL [R1+0x2498], R28 ;  /* 0x0024981c01007387 */ /* 0x000fe80000100800 */
[----:B------:R-:W2:Y:S04]  /*796c0*/  LDL.LU.64 R250, [R1+0x658] ;  /* 0x0006580001fa7983 */ /* 0x000ea80000300a00 */
[----:B------:R-:W-:Y:S01]  /*796d0*/  STL [R1+0x2464], R29 ;  /* 0x0024641d01007387 */ /* 0x000fe20000100800 */
[----:B---3--:R-:W-:-:S03]  /*796e0*/  IMAD.MOV.U32 R0, RZ, RZ, R35 ;  /* 0x000000ffff007224 */ /* 0x008fc600078e0023 */
[----:B------:R-:W-:Y:S04]  /*796f0*/  STL [R1+0x246c], R34 ;  /* 0x00246c2201007387 */ /* 0x000fe80000100800 */
[----:B-----5:R-:W-:Y:S04]  /*79700*/  STL [R1+0x2474], R38 ;  /* 0x0024742601007387 */ /* 0x020fe80000100800 */
[----:B------:R1:W-:Y:S04]  /*79710*/  STL [R1+0x2468], R0 ;  /* 0x0024680001007387 */ /* 0x0003e80000100800 */
[----:B------:R-:W-:Y:S01]  /*79720*/  STL [R1+0x247c], R44 ;  /* 0x00247c2c01007387 */ /* 0x000fe20000100800 */
[----:B-1----:R-:W-:-:S05]  /*79730*/  IMAD.MOV.U32 R0, RZ, RZ, R39 ;  /* 0x000000ffff007224 */ /* 0x002fca00078e0027 */
[----:B------:R1:W-:Y:S04]  /*79740*/  STL [R1+0x2470], R0 ;  /* 0x0024700001007387 */ /* 0x0003e80000100800 */
[----:B------:R-:W-:Y:S01]  /*79750*/  STL [R1+0x2484], R48 ;  /* 0x0024843001007387 */ /* 0x000fe20000100800 */
[----:B-1----:R-:W-:-:S05]  /*79760*/  MOV R0, R45 ;  /* 0x0000002d00007202 */ /* 0x002fca0000000f00 */
[----:B------:R1:W-:Y:S04]  /*79770*/  STL [R1+0x2478], R0 ;  /* 0x0024780001007387 */ /* 0x0003e80000100800 */
[----:B------:R-:W-:Y:S01]  /*79780*/  STL [R1+0x248c], R50 ;  /* 0x00248c3201007387 */ /* 0x000fe20000100800 */
[----:B-1----:R-:W-:-:S05]  /*79790*/  IMAD.MOV.U32 R0, RZ, RZ, R49 ;  /* 0x000000ffff007224 */ /* 0x002fca00078e0031 */
[----:B------:R1:W-:Y:S04]  /*797a0*/  STL [R1+0x2480], R0 ;  /* 0x0024800001007387 */ /* 0x0003e80000100800 */
[----:B------:R-:W3:Y:S01]  /*797b0*/  LDL.LU.64 R48, [R1+0x1de8] ;  /* 0x001de80001307983 */ /* 0x000ee20000300a00 */
[----:B-1----:R-:W-:-:S05]  /*797c0*/  IMAD.MOV.U32 R0, RZ, RZ, R51 ;  /* 0x000000ffff007224 */ /* 0x002fca00078e0033 */
[----:B------:R1:W-:Y:S04]  /*797d0*/  STL [R1+0x2488], R0 ;  /* 0x0024880001007387 */ /* 0x0003e80000100800 */
[----:B----4-:R4:W-:Y:S01]  /*797e0*/  STL [R1+0x2490], R248 ;  /* 0x002490f801007387 */ /* 0x0109e20000100800 */
[----:B-1----:R-:W-:-:S03]  /*797f0*/  IMAD.MOV.U32 R0, RZ, RZ, R249 ;  /* 0x000000ffff007224 */ /* 0x002fc600078e00f9 */
[----:B------:R-:W-:Y:S04]  /*79800*/  STL [R1+0x2460], R90 ;  /* 0x0024605a01007387 */ /* 0x000fe80000100800 */
[----:B------:R2:W-:Y:S04]  /*79810*/  STL [R1+0x245c], R0 ;  /* 0x00245c0001007387 */ /* 0x0005e80000100800 */
[----:B------:R-:W5:Y:S04]  /*79820*/  LDL.LU.64 R38, [R1+0x1cc0] ;  /* 0x001cc00001267983 */ /* 0x000f680000300a00 */
[----:B------:R-:W-:Y:S04]  /*79830*/  STL [R1+0x2454], R91 ;  /* 0x0024545b01007387 */ /* 0x000fe80000100800 */
[----:B------:R-:W5:Y:S04]  /*79840*/  LDL.LU.64 R44, [R1+0x1c08] ;  /* 0x001c0800012c7983 */ /* 0x000f680000300a00 */
[----:B------:R-:W-:Y:S04]  /*79850*/  STL [R1+0x2458], R26 ;  /* 0x0024581a01007387 */ /* 0x000fe80000100800 */
[----:B------:R-:W5:Y:S04]  /*79860*/  LDL.LU.64 R50, [R1+0x1a78] ;  /* 0x001a780001327983 */ /* 0x000f680000300a00 */
[----:B------:R-:W-:Y:S04]  /*79870*/  STL [R1+0x2424], R27 ;  /* 0x0024241b01007387 */ /* 0x000fe80000100800 */
[----:B----4-:R-:W4:Y:S01]  /*79880*/  LDL.LU.64 R248, [R1+0x718] ;  /* 0x0007180001f87983 */ /* 0x010f220000300a00 */
[----:B--2---:R-:W-:-:S03]  /*79890*/  IMAD.MOV.U32 R0, RZ, RZ, R37 ;  /* 0x000000ffff007224 */ /* 0x004fc600078e0025 */
[----:B------:R-:W-:Y:S04]  /*798a0*/  STL [R1+0x242c], R36 ;  /* 0x00242c2401007387 */ /* 0x000fe80000100800 */
[----:B------:R-:W-:Y:S04]  /*798b0*/  STL [R1+0x2434], R40 ;  /* 0x0024342801007387 */ /* 0x000fe80000100800 */
[----:B------:R1:W-:Y:S02]  /*798c0*/  STL [R1+0x2428], R0 ;  /* 0x0024280001007387 */ /* 0x0003e40000100800 */
[----:B-1----:R-:W-:-:S02]  /*798d0*/  MOV R0, R41 ;  /* 0x0000002900007202 */ /* 0x002fc40000000f00 */
        /* <DEDUP_REMOVED lines=9> */
[----:B-1----:R-:W-:-:S05]  /*79970*/  IMAD.MOV.U32 R0, RZ, RZ, R251 ;  /* 0x000000ffff007224 */ /* 0x002fca00078e00fb */
[----:B------:R1:W-:Y:S04]  /*79980*/  STL [R1+0x2448], R0 ;  /* 0x0024480001007387 */ /* 0x0003e80000100800 */
[----:B------:R-:W2:Y:S04]  /*79990*/  LDL.LU.64 R46, [R1+0x1e08] ;  /* 0x001e0800012e7983 */ /* 0x000ea80000300a00 */
[----:B------:R-:W-:Y:S04]  /*799a0*/  STL [R1+0x241c], R243 ;  /* 0x00241cf301007387 */ /* 0x000fe80000100800 */
[----:B------:R-:W-:Y:S04]  /*799b0*/  STL [R1+0x2420], R88 ;  /* 0x0024205801007387 */ /* 0x000fe80000100800 */
[----:B------:R-:W-:Y:S04]  /*799c0*/  STL [R1+0x2414], R89 ;  /* 0x0024145901007387 */ /* 0x000fe80000100800 */
[----:B------:R-:W2:Y:S04]  /*799d0*/  LDL.LU.64 R34, [R1+0x1ce8] ;  /* 0x001ce80001227983 */ /* 0x000ea80000300a00 */
[----:B------:R-:W-:Y:S04]  /*799e0*/  STL [R1+0x2418], R24 ;  /* 0x0024181801007387 */ /* 0x000fe80000100800 */
[----:B------:R-:W2:Y:S04]  /*799f0*/  LDL.LU.64 R40, [R1+0x1c40] ;  /* 0x001c400001287983 */ /* 0x000ea80000300a00 */
[----:B------:R-:W-:Y:S04]  /*79a00*/  STL [R1+0x23e4], R25 ;  /* 0x0023e41901007387 */ /* 0x000fe80000100800 */
[----:B------:R-:W2:Y:S04]  /*79a10*/  LDL.LU.64 R42, [R1+0x1ad8] ;  /* 0x001ad800012a7983 */ /* 0x000ea80000300a00 */
[----:B---3--:R3:W-:Y:S01]  /*79a20*/  STL [R1+0x23ec], R48 ;  /* 0x0023ec3001007387 */ /* 0x0087e20000100800 */
[----:B-1----:R-:W-:-:S03]  /*79a30*/  IMAD.MOV.U32 R0, RZ, RZ, R49 ;  /* 0x000000ffff007224 */ /* 0x002fc600078e0031 */
[----:B------:R-:W2:Y:S04]  /*79a40*/  LDL.LU.64 R250, [R1+0x19c8] ;  /* 0x0019c80001fa7983 */ /* 0x000ea80000300a00 */
[----:B---3--:R-:W3:Y:S04]  /*79a50*/  LDL.LU.64 R48, [R1+0x1d8] ;  /* 0x0001d80001307983 */ /* 0x008ee80000300a00 */
[----:B------:R5:W-:Y:S02]  /*79a60*/  STL [R1+0x23e8], R0 ;  /* 0x0023e80001007387 */ /* 0x000be40000100800 */
[----:B-----5:R-:W-:-:S02]  /*79a70*/  MOV R0, R39 ;  /* 0x0000002700007202 */ /* 0x020fc40000000f00 */
[----:B------:R-:W-:Y:S04]  /*79a80*/  STL [R1+0x23f4], R38 ;  /* 0x0023f42601007387 */ /* 0x000fe80000100800 */
[----:B------:R-:W-:Y:S04]  /*79a90*/  STL [R1+0x23fc], R44 ;  /* 0x0023fc2c01007387 */ /* 0x000fe80000100800 */
[----:B------:R1:W-:Y:S04]  /*79aa0*/  STL [R1+0x23f0], R0 ;  /* 0x0023f00001007387 */ /* 0x0003e80000100800 */
[----:B------:R-:W-:Y:S01]  /*79ab0*/  STL [R1+0x2404], R50 ;  /* 0x0024043201007387 */ /* 0x000fe20000100800 */
[----:B-1----:R-:W-:-:S05]  /*79ac0*/  IMAD.MOV.U32 R0, RZ, RZ, R45 ;  /* 0x000000ffff007224 */ /* 0x002fca00078e002d */
[----:B------:R1:W-:Y:S04]  /*79ad0*/  STL [R1+0x23f8], R0 ;  /* 0x0023f80001007387 */ /* 0x0003e80000100800 */
[----:B----4-:R-:W-:Y:S01]  /*79ae0*/  STL [R1+0x240c], R248 ;  /* 0x00240cf801007387 */ /* 0x010fe20000100800 */
[----:B-1----:R-:W-:-:S05]  /*79af0*/  IMAD.MOV.U32 R0, RZ, RZ, R51 ;  /* 0x000000ffff007224 */ /* 0x002fca00078e0033 */
[----:B------:R1:W-:Y:S04]  /*79b00*/  STL [R1+0x2400], R0 ;  /* 0x0024000001007387 */ /* 0x0003e80000100800 */
[----:B------:R-:W-:Y:S01]  /*79b10*/  STL [R1+0x2410], R120 ;  /* 0x0024107801007387 */ /* 0x000fe20000100800 */
[----:B-1----:R-:W-:-:S05]  /*79b20*/  IMAD.MOV.U32 R0, RZ, RZ, R249 ;  /* 0x000000ffff007224 */ /* 0x002fca00078e00f9 */
[----:B------:R1:W-:Y:S04]  /*79b30*/  STL [R1+0x2408], R0 ;  /* 0x0024080001007387 */ /* 0x0003e80000100800 */
[----:B------:R-:W4:Y:S04]  /*79b40*/  LDL.LU.64 R248, [R1+0x1e20] ;  /* 0x001e200001f87983 */ /* 0x000f280000300a00 */
[----:B------:R-:W-:Y:S04]  /*79b50*/  STL [R1+0x23dc], R121 ;  /* 0x0023dc7901007387 */ /* 0x000fe80000100800 */
        /* <DEDUP_REMOVED lines=37> */
[----:B-1----:R-:W-:-:S03]  /*79db0*/  MOV R0, R249 ;  /* 0x000000f900007202 */ /* 0x002fc60000000f00 */
[----:B----4-:R-:W4:Y:S04]  /*79dc0*/  LDL.LU.64 R248, [R1+0x298] ;  /* 0x0002980001f87983 */ /* 0x010f280000300a00 */
        /* <DEDUP_REMOVED lines=24> */
[----:B---3--:R3:W-:Y:S01]  /*79f50*/  STL [R1+0x2324], R250 ;  /* 0x002324fa01007387 */ /* 0x0087e20000100800 */
[----:B-1----:R-:W-:-:S03]  /*79f60*/  IMAD.MOV.U32 R0, RZ, RZ, R251 ;  /* 0x000000ffff007224 */ /* 0x002fc600078e00fb */
[----:B------:R-:W5:Y:S04]  /*79f70*/  LDL.LU.64 R46, [R1+0x1a70] ;  /* 0x001a7000012e7983 */ /* 0x000f680000300a00 */
[----:B---3--:R-:W3:Y:S04]  /*79f80*/  LDL.LU.64 R250, [R1+0x2c8] ;  /* 0x0002c80001fa7983 */ /* 0x008ee80000300a00 */
        /* <DEDUP_REMOVED lines=11> */
[----:B----4-:R-:W-:Y:S01]  /*7a040*/  STL [R1+0x234c], R248 ;  /* 0x00234cf801007387 */ /* 0x010fe20000100800 */
[----:B-1----:R-:W-:-:S05]  /*7a050*/  MOV R0, R49 ;  /* 0x0000003100007202 */ /* 0x002fca0000000f00 */
[----:B------:R1:W-:Y:S04]  /*7a060*/  STL [R1+0x2340], R0 ;  /* 0x0023400001007387 */ /* 0x0003e80000100800 */
[----:B------:R-:W3:Y:S01]  /*7a070*/  LDL.LU.64 R48, [R1+0x1e68] ;  /* 0x001e680001307983 */ /* 0x000ee20000300a00 */
[----:B-1----:R-:W-:-:S03]  /*7a080*/  IMAD.MOV.U32 R0, RZ, RZ, R249 ;  /* 0x000000ffff007224 */ /* 0x002fc600078e00f9 */
[----:B------:R-:W-:Y:S04]  /*7a090*/  STL [R1+0x2350], R80 ;  /* 0x0023505001007387 */ /* 0x000fe80000100800 */
[----:B------:R1:W-:Y:S04]  /*7a0a0*/  STL [R1+0x2348], R0 ;  /* 0x0023480001007387 */ /* 0x0003e80000100800 */
[----:B------:R-:W3:Y:S04]  /*7a0b0*/  LDL.LU.64 R34, [R1+0x1df8] ;  /* 0x001df80001227983 */ /* 0x000ee80000300a00 */
[----:B------:R-:W-:Y:S04]  /*7a0c0*/  STL [R1+0x2314], R81 ;  /* 0x0023145101007387 */ /* 0x000fe80000100800 */
[----:B------:R-:W-:Y:S04]  /*7a0d0*/  STL [R1+0x2318], R16 ;  /* 0x0023181001007387 */ /* 0x000fe80000100800 */
[----:B------:R-:W3:Y:S04]  /*7a0e0*/  LDL.LU.64 R40, [R1+0x1cd8] ;  /* 0x001cd80001287983 */ /* 0x000ee80000300a00 */
[----:B------:R-:W-:Y:S04]  /*7a0f0*/  STL [R1+0x22dc], R17 ;  /* 0x0022dc1101007387 */ /* 0x000fe80000100800 */
[----:B------:R-:W3:Y:S04]  /*7a100*/  LDL.LU.64 R42, [R1+0x1c38] ;  /* 0x001c3800012a7983 */ /* 0x000ee80000300a00 */
        /* <DEDUP_REMOVED lines=22> */
[----:B------:R-:W5:Y:S04]  /*7a270*/  LDL.LU.64 R36, [R1+0x1e18] ;  /* 0x001e180001247983 */ /* 0x000f680000300a00 */
[----:B------:R-:W-:Y:S04]  /*7a280*/  STL [R1+0x22d4], R79 ;  /* 0x0022d44f01007387 */ /* 0x000fe80000100800 */
[----:B------:R-:W-:Y:S04]  /*7a290*/  STL [R1+0x22d8], R14 ;  /* 0x0022d80e01007387 */ /* 0x000fe80000100800 */
[----:B------:R-:W5:Y:S04]  /*7a2a0*/  LDL.LU.64 R38, [R1+0x1d88] ;  /* 0x001d880001267983 */ /* 0x000f680000300a00 */
[----:B------:R-:W-:Y:S04]  /*7a2b0*/  STL [R1+0x229c], R15 ;  /* 0x00229c0f01007387 */ /* 0x000fe80000100800 */
[----:B------:R-:W5:Y:S04]  /*7a2c0*/  LDL.LU.64 R46, [R1+0x1c58] ;  /* 0x001c5800012e7983 */ /* 0x000f680000300a00 */
[----:B------:R1:W-:Y:S02]  /*7a2d0*/  STL [R1+0x22a4], R48 ;  /* 0x0022a43001007387 */ /* 0x0003e40000100800 */
[----:B-1----:R-:W-:-:S02]  /*7a2e0*/  IMAD.MOV.U32 R0, RZ, RZ, R49 ;  /* 0x000000ffff007224 */ /* 0x002fc400078e0031 */
[----:B------:R-:W5:Y:S04]  /*7a2f0*/  LDL.LU.64 R250, [R1+0x1b88] ;  /* 0x001b880001fa7983 */ /* 0x000f680000300a00 */
[----:B------:R-:W-:Y:S04]  /*7a300*/  STL [R1+0x22ac], R34 ;  /* 0x0022ac2201007387 */ /* 0x000fe80000100800 */
[----:B------:R1:W-:Y:S04]  /*7a310*/  STL [R1+0x22a0], R0 ;  /* 0x0022a00001007387 */ /* 0x0003e80000100800 */
[----:B------:R-:W5:Y:S01]  /*7a320*/  LDL.LU.64 R48, [R1+0x328] ;  /* 0x0003280001307983 */ /* 0x000f620000300a00 */
[----:B-1----:R-:W-:-:S03]  /*7a330*/  IMAD.MOV.U32 R0, RZ, RZ, R35 ;  /* 0x000000ffff007224 */ /* 0x002fc600078e0023 */
[----:B------:R-:W-:Y:S04]  /*7a340*/  STL [R1+0x22b4], R40 ;  /* 0x0022b42801007387 */ /* 0x000fe80000100800 */
[----:B------:R1:W-:Y:S04]  /*7a350*/  STL [R1+0x22a8], R0 ;  /* 0x0022a80001007387 */ /* 0x0003e80000100800 */
[----:B------:R-:W-:Y:S01]  /*7a360*/  STL [R1+0x22bc], R42 ;  /* 0x0022bc2a01007387 */ /* 0x000fe20000100800 */
[----:B-1----:R-:W-:-:S05]  /*7a370*/  MOV R0, R41 ;  /* 0x0000002900007202 */ /* 0x002fca0000000f00 */
[----:B------:R1:W-:Y:S02]  /*7a380*/  STL [R1+0x22b0], R0 ;  /* 0x0022b00001007387 */ /* 0x0003e40000100800 */
[----:B-1----:R-:W-:Y:S02]  /*7a390*/  IMAD.MOV.U32 R0, RZ, RZ, R43 ;  /* 0x000000ffff007224 */ /* 0x002fe400078e002b */
[----:B----4-:R-:W-:Y:S04]  /*7a3a0*/  STL [R1+0x22c4], R248 ;  /* 0x0022c4f801007387 */ /* 0x010fe80000100800 */
        /* <DEDUP_REMOVED lines=14> */
[----:B---3--:R3:W-:Y:S01]  /*7a490*/  STL [R1+0x225c], R44 ;  /* 0x00225c2c01007387 */ /* 0x0087e20000100800 */
[----:B-1----:R-:W-:-:S03]  /*7a4a0*/  IMAD.MOV.U32 R0, RZ, RZ, R45 ;  /* 0x000000ffff007224 */ /* 0x002fc600078e002d */
[----:B------:R-:W4:Y:S04]  /*7a4b0*/  LDL.LU.64 R50, [R1+0x1bc0] ;  /* 0x001bc00001327983 */ /* 0x000f280000300a00 */
[----:B-----5:R-:W-:Y:S04]  /*7a4c0*/  STL [R1+0x2264], R36 ;  /* 0x0022642401007387 */ /* 0x020fe80000100800 */
[----:B------:R1:W-:Y:S04]  /*7a4d0*/  STL [R1+0x2258], R0 ;  /* 0x0022580001007387 */ /* 0x0003e80000100800 */
[----:B---3--:R-:W3:Y:S01]  /*7a4e0*/  LDL.LU.64 R44, [R1+0x358] ;  /* 0x00035800012c7983 */ /* 0x008ee20000300a00 */
        /* <DEDUP_REMOVED lines=8> */
[----:B------:R1:W-:Y:S02]  /*7a570*/  STL [R1+0x2270], R0 ;  /* 0x0022700001007387 */ /* 0x0003e40000100800 */
[----:B-1----:R-:W-:-:S02]  /*7a580*/  IMAD.MOV.U32 R0, RZ, RZ, R251 ;  /* 0x000000ffff007224 */ /* 0x002fc400078e00fb */
[----:B------:R-:W3:Y:S04]  /*7a590*/  LDL.LU.64 R250, [R1+0x1eb0] ;  /* 0x001eb00001fa7983 */ /* 0x000ee80000300a00 */
[----:B------:R1:W-:Y:S04]  /*7a5a0*/  STL [R1+0x2278], R0 ;  /* 0x0022780001007387 */ /* 0x0003e80000100800 */
[----:B------:R-:W-:Y:S04]  /*7a5b0*/  STL [R1+0x2284], R48 ;  /* 0x0022843001007387 */ /* 0x000fe80000100800 */
[----:B------:R-:W3:Y:S01]  /*7a5c0*/  LDL.LU.64 R36, [R1+0x1e48] ;  /* 0x001e480001247983 */ /* 0x000ee20000300a00 */
[----:B-1----:R-:W-:-:S05]  /*7a5d0*/  IMAD.MOV.U32 R0, RZ, RZ, R49 ;  /* 0x000000ffff007224 */ /* 0x002fca00078e0031 */
[----:B------:R1:W-:Y:S04]  /*7a5e0*/  STL [R1+0x2280], R0 ;  /* 0x0022800001007387 */ /* 0x0003e80000100800 */
[----:B------:R-:W-:Y:S04]  /*7a5f0*/  STL [R1+0x228c], R122 ;  /* 0x00228c7a01007387 */ /* 0x000fe80000100800 */
[----:B------:R-:W-:Y:S04]  /*7a600*/  STL [R1+0x2288], R123 ;  /* 0x0022887b01007387 */ /* 0x000fe80000100800 */
[----:B------:R-:W3:Y:S04]  /*7a610*/  LDL.LU.64 R38, [R1+0x1dd0] ;  /* 0x001dd00001267983 */ /* 0x000ee80000300a00 */
[----:B------:R-:W-:Y:S04]  /*7a620*/  STL [R1+0x2290], R10 ;  /* 0x0022900a01007387 */ /* 0x000fe80000100800 */
[----:B------:R-:W-:Y:S04]  /*7a630*/  STL [R1+0x2214], R11 ;  /* 0x0022140b01007387 */ /* 0x000fe80000100800 */
[----:B------:R-:W3:Y:S04]  /*7a640*/  LDL.LU.64 R46, [R1+0x1ca8] ;  /* 0x001ca800012e7983 */ /* 0x000ee80000300a00 */
[----:B--2---:R2:W-:Y:S01]  /*7a650*/  STL [R1+0x221c], R248 ;  /* 0x00221cf801007387 */ /* 0x0045e20000100800 */
[----:B-1----:R-:W-:-:S03]  /*7a660*/  MOV R0, R249 ;  /* 0x000000f900007202 */ /* 0x002fc60000000f00 */
        /* <DEDUP_REMOVED lines=14> */
[----:B------:R-:W4:Y:S04]  /*7a750*/  LDL.LU.64 R50, [R1+0x1ed8] ;  /* 0x001ed80001327983 */ /* 0x000f280000300a00 */
[----:B------:R1:W-:Y:S04]  /*7a760*/  STL [R1+0x2238], R0 ;  /* 0x0022380001007387 */ /* 0x0003e80000100800 */
[----:B---3--:R-:W-:Y:S04]  /*7a770*/  STL [R1+0x2244], R44 ;  /* 0x0022442c01007387 */ /* 0x008fe80000100800 */
[----:B------:R-:W3:Y:S01]  /*7a780*/  LDL.LU.64 R40, [R1+0x1e60] ;  /* 0x001e600001287983 */ /* 0x000ee20000300a00 */
[----:B-1----:R-:W-:-:S05]  /*7a790*/  MOV R0, R45 ;  /* 0x0000002d00007202 */ /* 0x002fca0000000f00 */
[----:B------:R1:W-:Y:S04]  /*7a7a0*/  STL [R1+0x2240], R0 ;  /* 0x0022400001007387 */ /* 0x0003e80000100800 */
[----:B------:R-:W-:Y:S04]  /*7a7b0*/  STL [R1+0x224c], R126 ;  /* 0x00224c7e01007387 */ /* 0x000fe80000100800 */
[----:B------:R-:W-:Y:S04]  /*7a7c0*/  STL [R1+0x2248], R127 ;  /* 0x0022487f01007387 */ /* 0x000fe80000100800 */
[----:B------:R-:W3:Y:S04]  /*7a7d0*/  LDL.LU.64 R42, [R1+0x1df0] ;  /* 0x001df000012a7983 */ /* 0x000ee80000300a00 */
[----:B------:R-:W-:Y:S04]  /*7a7e0*/  STL [R1+0x2250], R8 ;  /* 0x0022500801007387 */ /* 0x000fe80000100800 */
[----:B------:R-:W-:Y:S04]  /*7a7f0*/  STL [R1+0x21d4], R9 ;  /* 0x0021d40901007387 */ /* 0x000fe80000100800 */
[----:B------:R1:W-:Y:S02]  /*7a800*/  STL [R1+0x21dc], R250 ;  /* 0x0021dcfa01007387 */ /* 0x0003e40000100800 */
[----:B-1----:R-:W-:-:S02]  /*7a810*/  IMAD.MOV.U32 R0, RZ, RZ, R251 ;  /* 0x000000ffff007224 */ /* 0x002fc400078e00fb */
[----:B------:R-:W3:Y:S04]  /*7a820*/  LDL.LU.64 R44, [R1+0x1cd0] ;  /* 0x001cd000012c7983 */ /* 0x000ee80000300a00 */
[----:B------:R-:W-:Y:S04]  /*7a830*/  STL [R1+0x21e4], R36 ;  /* 0x0021e42401007387 */ /* 0x000fe80000100800 */
[----:B------:R1:W-:Y:S04]  /*7a840*/  STL [R1+0x21d8], R0 ;  /* 0x0021d80001007387 */ /* 0x0003e80000100800 */
[----:B------:R-:W3:Y:S01]  /*7a850*/  LDL.LU.64 R250, [R1+0x1c30] ;  /* 0x001c300001fa7983 */ /* 0x000ee20000300a00 */
[----:B-1----:R-:W-:-:S03]  /*7a860*/  IMAD.MOV.U32 R0, RZ, RZ, R37 ;  /* 0x000000ffff007224 */ /* 0x002fc600078e0025 */
[----:B------:R-:W-:Y:S04]  /*7a870*/  STL [R1+0x21ec], R38 ;  /* 0x0021ec2601007387 */ /* 0x000fe80000100800 */
[----:B------:R1:W-:Y:S04]  /*7a880*/  STL [R1+0x21e0], R0 ;  /* 0x0021e00001007387 */ /* 0x0003e80000100800 */
[----:B------:R-:W3:Y:S01]  /*7a890*/  LDL.LU.64 R36, [R1+0x350] ;  /* 0x0003500001247983 */ /* 0x000ee20000300a00 */
[----:B-1----:R-:W-:-:S03]  /*7a8a0*/  IMAD.MOV.U32 R0, RZ, RZ, R39 ;  /* 0x000000ffff007224 */ /* 0x002fc600078e0027 */
[----:B------:R-:W-:Y:S04]  /*7a8b0*/  STL [R1+0x21f4], R46 ;  /* 0x0021f42e01007387 */ /* 0x000fe80000100800 */
[----:B------:R1:W-:Y:S02]  /*7a8c0*/  STL [R1+0x21e8], R0 ;  /* 0x0021e80001007387 */ /* 0x0003e40000100800 */
[----:B-1----:R-:W-:Y:S02]  /*7a8d0*/  IMAD.MOV.U32 R0, RZ, RZ, R47 ;  /* 0x000000ffff007224 */ /* 0x002fe400078e002f */
[----:B-----5:R-:W-:Y:S04]  /*7a8e0*/  STL [R1+0x21fc], R48 ;  /* 0x0021fc3001007387 */ /* 0x020fe80000100800 */
[----:B------:R1:W-:Y:S04]  /*7a8f0*/  STL [R1+0x21f0], R0 ;  /* 0x0021f00001007387 */ /* 0x0003e80000100800 */
[----:B--2---:R-:W-:Y:S01]  /*7a900*/  STL [R1+0x2204], R248 ;  /* 0x002204f801007387 */ /* 0x004fe20000100800 */
[----:B-1----:R-:W-:-:S05]  /*7a910*/  MOV R0, R49 ;  /* 0x0000003100007202 */ /* 0x002fca0000000f00 */
[----:B------:R1:W-:Y:S04]  /*7a920*/  STL [R1+0x21f8], R0 ;  /* 0x0021f80001007387 */ /* 0x0003e80000100800 */
[----:B------:R-:W2:Y:S04]  /*7a930*/  LDL.LU.64 R46, [R1+0x1ee0] ;  /* 0x001ee000012e7983 */ /* 0x000ea80000300a00 */
[----:B------:R-:W5:Y:S01]  /*7a940*/  LDL.LU.64 R48, [R1+0x1e80] ;  /* 0x001e800001307983 */ /* 0x000f620000300a00 */
[----:B-1----:R-:W-:-:S05]  /*7a950*/  IMAD.MOV.U32 R0, RZ, RZ, R249 ;  /* 0x000000ffff007224 */ /* 0x002fca00078e00f9 */
[----:B------:R1:W-:Y:S04]  /*7a960*/  STL [R1+0x2200], R0 ;  /* 0x0022000001007387 */ /* 0x0003e80000100800 */
[----:B------:R-:W-:Y:S04]  /*7a970*/  STL [R1+0x220c], R130 ;  /* 0x00220c8201007387 */ /* 0x000fe80000100800 */
[----:B------:R-:W-:Y:S04]  /*7a980*/  STL [R1+0x2208], R131 ;  /* 0x0022088301007387 */ /* 0x000fe80000100800 */
[----:B------:R-:W-:Y:S04]  /*7a990*/  STL [R1+0x2210], R6 ;  /* 0x0022100601007387 */ /* 0x000fe80000100800 */
[----:B------:R-:W5:Y:S04]  /*7a9a0*/  LDL.LU.64 R248, [R1+0x1ee8] ;  /* 0x001ee80001f87983 */ /* 0x000f680000300a00 */
[----:B------:R-:W-:Y:S04]  /*7a9b0*/  STL [R1+0x2194], R7 ;  /* 0x0021940701007387 */ /* 0x000fe80000100800 */
[----:B----4-:R4:W-:Y:S01]  /*7a9c0*/  STL [R1+0x219c], R50 ;  /* 0x00219c3201007387 */ /* 0x0109e20000100800 */
[----:B-1----:R-:W-:-:S03]  /*7a9d0*/  IMAD.MOV.U32 R0, RZ, RZ, R51 ;  /* 0x000000ffff007224 */ /* 0x002fc600078e0033 */
[----:B------:R-:W5:Y:S04]  /*7a9e0*/  LDL.LU.64 R34, [R1+0x1ef0] ;  /* 0x001ef00001227983 */ /* 0x000f680000300a00 */
[----:B---3--:R-:W-:Y:S04]  /*7a9f0*/  STL [R1+0x21a4], R40 ;  /* 0x0021a42801007387 */ /* 0x008fe80000100800 */
[----:B------:R1:W-:Y:S04]  /*7aa00*/  STL [R1+0x2198], R0 ;  /* 0x0021980001007387 */ /* 0x0003e80000100800 */
[----:B----4-:R-:W3:Y:S01]  /*7aa10*/  LDL.LU.64 R50, [R1+0x1ef8] ;  /* 0x001ef80001327983 */ /* 0x010ee20000300a00 */
[----:B-1----:R-:W-:-:S03]  /*7aa20*/  IMAD.MOV.U32 R0, RZ, RZ, R41 ;  /* 0x000000ffff007224 */ /* 0x002fc600078e0029 */
[----:B------:R-:W-:Y:S04]  /*7aa30*/  STL [R1+0x21ac], R42 ;  /* 0x0021ac2a01007387 */ /* 0x000fe80000100800 */
[----:B------:R1:W-:Y:S04]  /*7aa40*/  STL [R1+0x21a0], R0 ;  /* 0x0021a00001007387 */ /* 0x0003e80000100800 */
[----:B------:R-:W4:Y:S04]  /*7aa50*/  LDL.LU.64 R38, [R1+0x1f00] ;  /* 0x001f000001267983 */ /* 0x000f280000300a00 */
[----:B------:R-:W4:Y:S01]  /*7aa60*/  LDL.LU.64 R40, [R1+0x1f08] ;  /* 0x001f080001287983 */ /* 0x000f220000300a00 */
[----:B-1----:R-:W-:-:S05]  /*7aa70*/  IMAD.MOV.U32 R0, RZ, RZ, R43 ;  /* 0x000000ffff007224 */ /* 0x002fca00078e002b */
[----:B------:R1:W-:Y:S04]  /*7aa80*/  STL [R1+0x21a8], R0 ;  /* 0x0021a80001007387 */ /* 0x0003e80000100800 */
[----:B------:R1:W-:Y:S02]  /*7aa90*/  STL [R1+0x21b4], R44 ;  /* 0x0021b42c01007387 */ /* 0x0003e40000100800 */
[----:B-1----:R-:W-:Y:S02]  /*7aaa0*/  MOV R0, R45 ;  /* 0x0000002d00007202 */ /* 0x002fe40000000f00 */
[----:B------:R-:W4:Y:S04]  /*7aab0*/  LDL.LU.64 R42, [R1+0x1da0] ;  /* 0x001da000012a7983 */ /* 0x000f280000300a00 */
[----:B------:R-:W-:Y:S04]  /*7aac0*/  STL [R1+0x21bc], R250 ;  /* 0x0021bcfa01007387 */ /* 0x000fe80000100800 */
[----:B------:R1:W-:Y:S04]  /*7aad0*/  STL [R1+0x21b0], R0 ;  /* 0x0021b00001007387 */ /* 0x0003e80000100800 */
[----:B------:R-:W4:Y:S01]  /*7aae0*/  LDL.LU.64 R44, [R1+0x1c70] ;  /* 0x001c7000012c7983 */ /* 0x000f220000300a00 */
[----:B-1----:R-:W-:-:S03]  /*7aaf0*/  IMAD.MOV.U32 R0, RZ, RZ, R251 ;  /* 0x000000ffff007224 */ /* 0x002fc600078e00fb */
[----:B------:R-:W-:Y:S04]  /*7ab00*/  STL [R1+0x21c4], R36 ;  /* 0x0021c42401007387 */ /* 0x000fe80000100800 */
[----:B------:R1:W-:Y:S04]  /*7ab10*/  STL [R1+0x21b8], R0 ;  /* 0x0021b80001007387 */ /* 0x0003e80000100800 */
[----:B------:R-:W4:Y:S01]  /*7ab20*/  LDL.LU.64 R250, [R1+0x320] ;  /* 0x0003200001fa7983 */ /* 0x000f220000300a00 */
[----:B-1----:R-:W-:-:S03]  /*7ab30*/  IMAD.MOV.U32 R0, RZ, RZ, R37 ;  /* 0x000000ffff007224 */ /* 0x002fc600078e0025 */
[----:B------:R-:W-:Y:S04]  /*7ab40*/  STL [R1+0x21cc], R134 ;  /* 0x0021cc8601007387 */ /* 0x000fe80000100800 */
[----:B------:R2:W-:Y:S04]  /*7ab50*/  STL [R1+0x21c0], R0 ;  /* 0x0021c00001007387 */ /* 0x0005e80000100800 */
[----:B------:R-:W-:Y:S04]  /*7ab60*/  STL [R1+0x21c8], R135 ;  /* 0x0021c88701007387 */ /* 0x000fe80000100800 */
[----:B------:R-:W-:Y:S04]  /*7ab70*/  STL [R1+0x21d0], R4 ;  /* 0x0021d00401007387 */ /* 0x000fe80000100800 */
[----:B------:R-:W-:Y:S01]  /*7ab80*/  STL [R1+0x2010], R5 ;  /* 0x0020100501007387 */ /* 0x000fe20000100800 */
[----:B--2---:R-:W-:-:S03]  /*7ab90*/  IMAD.MOV.U32 R0, RZ, RZ, R47 ;  /* 0x000000ffff007224 */ /* 0x004fc600078e002f */
[----:B------:R1:W-:Y:S04]  /*7aba0*/  STL [R1+0x2018], R46 ;  /* 0x0020182e01007387 */ /* 0x0003e80000100800 */
[----:B-----5:R-:W-:Y:S04]  /*7abb0*/  STL [R1+0x2020], R48 ;  /* 0x0020203001007387 */ /* 0x020fe80000100800 */
[----:B------:R2:W-:Y:S04]  /*7abc0*/  STL [R1+0x2014], R0 ;  /* 0x0020140001007387 */ /* 0x0005e80000100800 */
[----:B------:R-:W5:Y:S04]  /*7abd0*/  LDL.LU.64 R36, [R1+0x1ea0] ;  /* 0x001ea00001247983 */ /* 0x000f680000300a00 */
[----:B-1----:R-:W5:Y:S01]  /*7abe0*/  LDL.LU.64 R46, [R1+0x1e40] ;  /* 0x001e4000012e7983 */ /* 0x002f620000300a00 */
[----:B--2---:R-:W-:-:S05]  /*7abf0*/  IMAD.MOV.U32 R0, RZ, RZ, R49 ;  /* 0x000000ffff007224 */ /* 0x004fca00078e0031 */
[----:B------:R1:W-:Y:S04]  /*7ac00*/  STL [R1+0x201c], R0 ;  /* 0x00201c0001007387 */ /* 0x0003e80000100800 */
[----:B------:R2:W-:Y:S04]  /*7ac10*/  STL [R1+0x2028], R248 ;  /* 0x002028f801007387 */ /* 0x0005e80000100800 */
[----:B------:R-:W5:Y:S01]  /*7ac20*/  LDL.LU.64 R48, [R1+0x1dc0] ;  /* 0x001dc00001307983 */ /* 0x000f620000300a00 */
[----:B-1----:R-:W-:-:S03]  /*7ac30*/  MOV R0, R249 ;  /* 0x000000f900007202 */ /* 0x002fc60000000f00 */
[----:B------:R-:W-:Y:S04]  /*7ac40*/  STL [R1+0x2030], R34 ;  /* 0x0020302201007387 */ /* 0x000fe80000100800 */
[----:B------:R1:W-:Y:S04]  /*7ac50*/  STL [R1+0x2024], R0 ;  /* 0x0020240001007387 */ /* 0x0003e80000100800 */
[----:B--2---:R-:W2:Y:S01]  /*7ac60*/  LDL.LU.64 R248, [R1+0x1c90] ;  /* 0x001c900001f87983 */ /* 0x004ea20000300a00 */
[----:B-1----:R-:W-:-:S03]  /*7ac70*/  IMAD.MOV.U32 R0, RZ, RZ, R35 ;  /* 0x000000ffff007224 */ /* 0x002fc600078e0023 */
[----:B---3--:R-:W-:Y:S04]  /*7ac80*/  STL [R1+0x2038], R50 ;  /* 0x0020383201007387 */ /* 0x008fe80000100800 */
[----:B------:R1:W-:Y:S02]  /*7ac90*/  STL [R1+0x202c], R0 ;  /* 0x00202c0001007387 */ /* 0x0003e40000100800 */
[----:B-1----:R-:W-:Y:S02]  /*7aca0*/  IMAD.MOV.U32 R0, RZ, RZ, R51 ;  /* 0x000000ffff007224 */ /* 0x002fe400078e0033 */
[----:B------:R-:W3:Y:S04]  /*7acb0*/  LDL.LU.64 R50, [R1+0x2f0] ;  /* 0x0002f00001327983 */ /* 0x000ee80000300a00 */
[----:B------:R1:W-:Y:S04]  /*7acc0*/  STL [R1+0x2034], R0 ;  /* 0x0020340001007387 */ /* 0x0003e80000100800 */
[----:B----4-:R-:W-:Y:S01]  /*7acd0*/  STL [R1+0x2040], R38 ;  /* 0x0020402601007387 */ /* 0x010fe20000100800 */
[----:B-1----:R-:W-:-:S03]  /*7ace0*/  IMAD.MOV.U32 R0, RZ, RZ, R39 ;  /* 0x000000ffff007224 */ /* 0x002fc600078e0027 */
[----:B------:R-:W-:Y:S04]  /*7acf0*/  STL [R1+0x2048], R40 ;  /* 0x0020482801007387 */ /* 0x000fe80000100800 */
[----:B------:R1:W-:Y:S02]  /*7ad00*/  STL [R1+0x203c], R0 ;  /* 0x00203c0001007387 */ /* 0x0003e40000100800 */
[----:B-1----:R-:W-:Y:S02]  /*7ad10*/  IMAD.MOV.U32 R0, RZ, RZ, R41 ;  /* 0x000000ffff007224 */ /* 0x002fe400078e0029 */
[----:B------:R-:W-:Y:S04]  /*7ad20*/  STL [R1+0x2050], R42 ;  /* 0x0020502a01007387 */ /* 0x000fe80000100800 */
[----:B------:R1:W-:Y:S04]  /*7ad30*/  STL [R1+0x2044], R0 ;  /* 0x0020440001007387 */ /* 0x0003e80000100800 */
[----:B------:R-:W4:Y:S01]  /*7ad40*/  LDL.LU.64 R38, [R1+0x1eb8] ;  /* 0x001eb80001267983 */ /* 0x000f220000300a00 */
[----:B-1----:R-:W-:-:S05]  /*7ad50*/  MOV R0, R43 ;  /* 0x0000002b00007202 */ /* 0x002fca0000000f00 */
[----:B------:R1:W-:Y:S04]  /*7ad60*/  STL [R1+0x204c], R0 ;  /* 0x00204c0001007387 */ /* 0x0003e80000100800 */
[----:B------:R-:W-:Y:S04]  /*7ad70*/  STL [R1+0x2058], R44 ;  /* 0x0020582c01007387 */ /* 0x000fe80000100800 */
[----:B------:R-:W4:Y:S01]  /*7ad80*/  LDL.LU.64 R40, [R1+0x1e50] ;  /* 0x001e500001287983 */ /* 0x000f220000300a00 */
[----:B-1----:R-:W-:-:S05]  /*7ad90*/  IMAD.MOV.U32 R0, RZ, RZ, R45 ;  /* 0x000000ffff007224 */ /* 0x002fca00078e002d */
[----:B------:R1:W-:Y:S04]  /*7ada0*/  STL [R1+0x2054], R0 ;  /* 0x0020540001007387 */ /* 0x0003e80000100800 */
[----:B------:R1:W-:Y:S02]  /*7adb0*/  STL [R1+0x2060], R250 ;  /* 0x002060fa01007387 */ /* 0x0003e40000100800 */
[----:B-1----:R-:W-:Y:S02]  /*7adc0*/  IMAD.MOV.U32 R0, RZ, RZ, R251 ;  /* 0x000000ffff007224 */ /* 0x002fe400078e00fb */
[----:B------:R-:W-:Y:S04]  /*7add0*/  STL [R1+0x2068], R140 ;  /* 0x0020688c01007387 */ /* 0x000fe80000100800 */
[----:B------:R5:W-:Y:S04]  /*7ade0*/  STL [R1+0x205c], R0 ;  /* 0x00205c0001007387 */ /* 0x000be80000100800 */
[----:B------:R-:W4:Y:S04]  /*7adf0*/  LDL.LU.64 R42, [R1+0x1dd8] ;  /* 0x001dd800012a7983 */ /* 0x000f280000300a00 */
[----:B------:R-:W-:Y:S04]  /*7ae00*/  STL [R1+0x2064], R141 ;  /* 0x0020648d01007387 */ /* 0x000fe80000100800 */
[----:B------:R-:W4:Y:S04]  /*7ae10*/  LDL.LU.64 R44, [R1+0x1cb0] ;  /* 0x001cb000012c7983 */ /* 0x000f280000300a00 */
[----:B------:R-:W-:Y:S04]  /*7ae20*/  STL [R1+0x2070], R124 ;  /* 0x0020707c01007387 */ /* 0x000fe80000100800 */
[----:B------:R-:W4:Y:S04]  /*7ae30*/  LDL.LU.64 R250, [R1+0x2c0] ;  /* 0x0002c00001fa7983 */ /* 0x000f280000300a00 */
[----:B------:R-:W-:Y:S01]  /*7ae40*/  STL [R1+0x206c], R125 ;  /* 0x00206c7d01007387 */ /* 0x000fe20000100800 */
[----:B-----5:R-:W-:-:S03]  /*7ae50*/  IMAD.MOV.U32 R0, RZ, RZ, R37 ;  /* 0x000000ffff007224 */ /* 0x020fc600078e0025 */
[----:B------:R-:W-:Y:S04]  /*7ae60*/  STL [R1+0x2078], R36 ;  /* 0x0020782401007387 */ /* 0x000fe80000100800 */
[----:B------:R-:W-:Y:S04]  /*7ae70*/  STL [R1+0x2080], R46 ;  /* 0x0020802e01007387 */ /* 0x000fe80000100800 */
[----:B------:R1:W-:Y:S02]  /*7ae80*/  STL [R1+0x2074], R0 ;  /* 0x0020740001007387 */ /* 0x0003e40000100800 */
[----:B-1----:R-:W-:-:S02]  /*7ae90*/  IMAD.MOV.U32 R0, RZ, RZ, R47 ;  /* 0x000000ffff007224 */ /* 0x002fc400078e002f */
[----:B------:R-:W-:Y:S04]  /*7aea0*/  STL [R1+0x2088], R48 ;  /* 0x0020883001007387 */ /* 0x000fe80000100800 */
[----:B------:R1:W-:Y:S04]  /*7aeb0*/  STL [R1+0x207c], R0 ;  /* 0x00207c0001007387 */ /* 0x0003e80000100800 */
[----:B------:R-:W5:Y:S01]  /*7aec0*/  LDL.LU.64 R46, [R1+0x1ec0] ;  /* 0x001ec000012e7983 */ /* 0x000f620000300a00 */
[----:B-1----:R-:W-:-:S03]  /*7aed0*/  MOV R0, R49 ;  /* 0x0000003100007202 */ /* 0x002fc60000000f00 */
[----:B--2---:R-:W-:Y:S04]  /*7aee0*/  STL [R1+0x2090], R248 ;  /* 0x002090f801007387 */ /* 0x004fe80000100800 */
[----:B------:R1:W-:Y:S04]  /*7aef0*/  STL [R1+0x2084], R0 ;  /* 0x0020840001007387 */ /* 0x0003e80000100800 */
[----:B------:R-:W2:Y:S01]  /*7af00*/  LDL.LU.64 R48, [R1+0x1ec8] ;  /* 0x001ec80001307983 */ /* 0x000ea20000300a00 */
[----:B-1----:R-:W-:-:S03]  /*7af10*/  IMAD.MOV.U32 R0, RZ, RZ, R249 ;  /* 0x000000ffff007224 */ /* 0x002fc600078e00f9 */
[----:B------:R-:W2:Y:S04]  /*7af20*/  LDL.LU.64 R248, [R1+0x1ed0] ;  /* 0x001ed00001f87983 */ /* 0x000ea80000300a00 */
[----:B------:R1:W-:Y:S04]  /*7af30*/  STL [R1+0x208c], R0 ;  /* 0x00208c0001007387 */ /* 0x0003e80000100800 */
[----:B---3--:R3:W-:Y:S01]  /*7af40*/  STL [R1+0x2098], R50 ;  /* 0x0020983201007387 */ /* 0x0087e20000100800 */
[----:B-1----:R-:W-:-:S03]  /*7af50*/  IMAD.MOV.U32 R0, RZ, RZ, R51 ;  /* 0x000000ffff007224 */ /* 0x002fc600078e0033 */
[----:B------:R-:W-:Y:S04]  /*7af60*/  STL [R1+0x20a0], R144 ;  /* 0x0020a09001007387 */ /* 0x000fe80000100800 */
[----:B------:R4:W-:Y:S04]  /*7af70*/  STL [R1+0x2094], R0 ;  /* 0x0020940001007387 */ /* 0x0009e80000100800 */
[----:B------:R-:W-:Y:S04]  /*7af80*/  STL [R1+0x209c], R145 ;  /* 0x00209c9101007387 */ /* 0x000fe80000100800 */
[----:B------:R-:W-:Y:S04]  /*7af90*/  STL [R1+0x20a8], R128 ;  /* 0x0020a88001007387 */ /* 0x000fe80000100800 */
[----:B------:R-:W-:Y:S04]  /*7afa0*/  STL [R1+0x20a4], R129 ;  /* 0x0020a48101007387 */ /* 0x000fe80000100800 */
[----:B---3--:R-:W3:Y:S01]  /*7afb0*/  LDL.LU.64 R50, [R1+0x1e70] ;  /* 0x001e700001327983 */ /* 0x008ee20000300a00 */
[----:B----4-:R-:W-:-:S03]  /*7afc0*/  IMAD.MOV.U32 R0, RZ, RZ, R39 ;  /* 0x000000ffff007224 */ /* 0x010fc600078e0027 */
[----:B------:R-:W-:Y:S04]  /*7afd0*/  STL [R1+0x20b0], R38 ;  /* 0x0020b02601007387 */ /* 0x000fe80000100800 */
[----:B------:R-:W4:Y:S04]  /*7afe0*/  LDL.LU.64 R34, [R1+0x1e00] ;  /* 0x001e000001227983 */ /* 0x000f280000300a00 */
[----:B------:R1:W-:Y:S02]  /*7aff0*/  STL [R1+0x20ac], R0 ;  /* 0x0020ac0001007387 */ /* 0x0003e40000100800 */
[----:B-1----:R-:W-:-:S02]  /*7b000*/  IMAD.MOV.U32 R0, RZ, RZ, R41 ;  /* 0x000000ffff007224 */ /* 0x002fc400078e0029 */
[----:B------:R-:W-:Y:S04]  /*7b010*/  STL [R1+0x20b8], R40 ;  /* 0x0020b82801007387 */ /* 0x000fe80000100800 */
[----:B------:R-:W4:Y:S04]  /*7b020*/  LDL.LU.64 R36, [R1+0x1ce0] ;  /* 0x001ce00001247983 */ /* 0x000f280000300a00 */
[----:B------:R-:W4:Y:S04]  /*7b030*/  LDL.LU.64 R38, [R1+0x290] ;  /* 0x0002900001267983 */ /* 0x000f280000300a00 */
[----:B------:R1:W-:Y:S02]  /*7b040*/  STL [R1+0x20b4], R0 ;  /* 0x0020b40001007387 */ /* 0x0003e40000100800 */
[----:B-1----:R-:W-:-:S02]  /*7b050*/  MOV R0, R43 ;  /* 0x0000002b00007202 */ /* 0x002fc40000000f00 */
[----:B------:R-:W-:Y:S04]  /*7b060*/  STL [R1+0x20c0], R42 ;  /* 0x0020c02a01007387 */ /* 0x000fe80000100800 */
[----:B------:R-:W-:Y:S04]  /*7b070*/  STL [R1+0x20c8], R44 ;  /* 0x0020c82c01007387 */ /* 0x000fe80000100800 */
[----:B------:R1:W-:Y:S04]  /*7b080*/  STL [R1+0x20bc], R0 ;  /* 0x0020bc0001007387 */ /* 0x0003e80000100800 */
[----:B------:R-:W-:Y:S01]  /*7b090*/  STL [R1+0x20d0], R250 ;  /* 0x0020d0fa01007387 */ /* 0x000fe20000100800 */
[----:B-1----:R-:W-:-:S05]  /*7b0a0*/  IMAD.MOV.U32 R0, RZ, RZ, R45 ;  /* 0x000000ffff007224 */ /* 0x002fca00078e002d */
[----:B------:R1:W-:Y:S04]  /*7b0b0*/  STL [R1+0x20c4], R0 ;  /* 0x0020c40001007387 */ /* 0x0003e80000100800 */
[----:B------:R-:W4:Y:S01]  /*7b0c0*/  LDL.LU.64 R40, [R1+0x1e78] ;  /* 0x001e780001287983 */ /* 0x000f220000300a00 */
[----:B-1----:R-:W-:-:S03]  /*7b0d0*/  IMAD.MOV.U32 R0, RZ, RZ, R251 ;  /* 0x000000ffff007224 */ /* 0x002fc600078e00fb */
[----:B------:R-:W4:Y:S04]  /*7b0e0*/  LDL.LU.64 R250, [R1+0x1e10] ;  /* 0x001e100001fa7983 */ /* 0x000f280000300a00 */
[----:B------:R5:W-:Y:S04]  /*7b0f0*/  STL [R1+0x20cc], R0 ;  /* 0x0020cc0001007387 */ /* 0x000be80000100800 */
[----:B------:R-:W-:Y:S04]  /*7b100*/  STL [R1+0x20d8], R146 ;  /* 0x0020d89201007387 */ /* 0x000fe80000100800 */
[----:B------:R-:W-:Y:S04]  /*7b110*/  STL [R1+0x20d4], R147 ;  /* 0x0020d49301007387 */ /* 0x000fe80000100800 */
[----:B------:R-:W4:Y:S01]  /*7b120*/  LDL.LU.64 R42, [R1+0x1cf8] ;  /* 0x001cf800012a7983 */ /* 0x000f220000300a00 */
[----:B-----5:R-:W-:-:S03]  /*7b130*/  IMAD.MOV.U32 R0, RZ, RZ, R47 ;  /* 0x000000ffff007224 */ /* 0x020fc600078e002f */
[----:B------:R-:W-:Y:S04]  /*7b140*/  STL [R1+0x20e0], R46 ;  /* 0x0020e02e01007387 */ /* 0x000fe80000100800 */
[----:B------:R-:W5:Y:S04]  /*7b150*/  LDL.LU.64 R44, [R1+0x620] ;  /* 0x00062000012c7983 */ /* 0x000f680000300a00 */
[----:B--2---:R-:W-:Y:S04]  /*7b160*/  STL [R1+0x20e8], R48 ;  /* 0x0020e83001007387 */ /* 0x004fe80000100800 */
[----:B------:R1:W-:Y:S04]  /*7b170*/  STL [R1+0x20dc], R0 ;  /* 0x0020dc0001007387 */ /* 0x0003e80000100800 */
[----:B------:R-:W-:Y:S01]  /*7b180*/  STL [R1+0x20f0], R248 ;  /* 0x0020f0f801007387 */ /* 0x000fe20000100800 */
[----:B-1----:R-:W-:-:S05]  /*7b190*/  IMAD.MOV.U32 R0, RZ, RZ, R49 ;  /* 0x000000ffff007224 */ /* 0x002fca00078e0031 */
[----:B------:R1:W-:Y:S04]  /*7b1a0*/  STL [R1+0x20e4], R0 ;  /* 0x0020e40001007387 */ /* 0x0003e80000100800 */
[----:B------:R-:W2:Y:S01]  /*7b1b0*/  LDL.LU.64 R46, [R1+0x1e90] ;  /* 0x001e9000012e7983 */ /* 0x000ea20000300a00 */
[----:B-1----:R-:W-:-:S05]  /*7b1c0*/  MOV R0, R249 ;  /* 0x000000f900007202 */ /* 0x002fca0000000f00 */
[----:B------:R3:W-:Y:S04]  /*7b1d0*/  STL [R1+0x20ec], R0 ;  /* 0x0020ec0001007387 */ /* 0x0007e80000100800 */
[----:B------:R-:W-:Y:S04]  /*7b1e0*/  STL [R1+0x20f8], R132 ;  /* 0x0020f88401007387 */ /* 0x000fe80000100800 */
[----:B------:R-:W2:Y:S01]  /*7b1f0*/  LDL.LU.64 R248, [R1+0x1e28] ;  /* 0x001e280001f87983 */ /* 0x000ea20000300a00 */
[----:B---3--:R-:W-:-:S03]  /*7b200*/  IMAD.MOV.U32 R0, RZ, RZ, R51 ;  /* 0x000000ffff007224 */ /* 0x008fc600078e0033 */
[----:B------:R-:W-:Y:S04]  /*7b210*/  STL [R1+0x20f4], R133 ;  /* 0x0020f48501007387 */ /* 0x000fe80000100800 */
[----:B------:R-:W3:Y:S04]  /*7b220*/  LDL.LU.64 R48, [R1+0x1da8] ;  /* 0x001da80001307983 */ /* 0x000ee80000300a00 */
[----:B------:R1:W-:Y:S04]  /*7b230*/  STL [R1+0x2100], R50 ;  /* 0x0021003201007387 */ /* 0x0003e80000100800 */
[----:B-1----:R-:W3:Y:S04]  /*7b240*/  LDL.LU.64 R50, [R1+0x650] ;  /* 0x0006500001327983 */ /* 0x002ee80000300a00 */
[----:B------:R1:W-:Y:S04]  /*7b250*/  STL [R1+0x20fc], R0 ;  /* 0x0020fc0001007387 */ /* 0x0003e80000100800 */
[----:B----4-:R-:W-:Y:S01]  /*7b260*/  STL [R1+0x2108], R34 ;  /* 0x0021082201007387 */ /* 0x010fe20000100800 */
[----:B-1----:R-:W-:-:S03]  /*7b270*/  IMAD.MOV.U32 R0, RZ, RZ, R35 ;  /* 0x000000ffff007224 */ /* 0x002fc600078e0023 */
        /* <DEDUP_REMOVED lines=8> */
[----:B------:R-:W-:Y:S04]  /*7b300*/  STL [R1+0x211c], R149 ;  /* 0x00211c9501007387 */ /* 0x000fe80000100800 */
[----:B------:R-:W-:Y:S04]  /*7b310*/  STL [R1+0x2128], R136 ;  /* 0x0021288801007387 */ /* 0x000fe80000100800 */
[----:B------:R-:W-:Y:S01]  /*7b320*/  STL [R1+0x2124], R137 ;  /* 0x0021248901007387 */ /* 0x000fe20000100800 */
[----:B-1----:R-:W-:-:S03]  /*7b330*/  MOV R0, R41 ;  /* 0x0000002900007202 */ /* 0x002fc60000000f00 */
[----:B------:R-:W-:Y:S04]  /*7b340*/  STL [R1+0x2130], R40 ;  /* 0x0021302801007387 */ /* 0x000fe80000100800 */
[----:B------:R-:W-:Y:S04]  /*7b350*/  STL [R1+0x2138], R250 ;  /* 0x002138fa01007387 */ /* 0x000fe80000100800 */
[----:B------:R1:W-:Y:S02]  /*7b360*/  STL [R1+0x212c], R0 ;  /* 0x00212c0001007387 */ /* 0x0003e40000100800 */
[----:B-1----:R-:W-:-:S02]  /*7b370*/  IMAD.MOV.U32 R0, RZ, RZ, R251 ;  /* 0x000000ffff007224 */ /* 0x002fc400078e00fb */
[----:B------:R-:W4:Y:S04]  /*7b380*/  LDL.LU.64 R250, [R1+0x1ea8] ;  /* 0x001ea80001fa7983 */ /* 0x000f280000300a00 */
[----:B------:R1:W-:Y:S04]  /*7b390*/  STL [R1+0x2134], R0 ;  /* 0x0021340001007387 */ /* 0x0003e80000100800 */
[----:B------:R-:W-:Y:S01]  /*7b3a0*/  STL [R1+0x2140], R42 ;  /* 0x0021402a01007387 */ /* 0x000fe20000100800 */
[----:B-1----:R-:W-:-:S03]  /*7b3b0*/  IMAD.MOV.U32 R0, RZ, RZ, R43 ;  /* 0x000000ffff007224 */ /* 0x002fc600078e002b */
[----:B-----5:R-:W-:Y:S04]  /*7b3c0*/  STL [R1+0x2148], R44 ;  /* 0x0021482c01007387 */ /* 0x020fe80000100800 */
[----:B------:R1:W-:Y:S04]  /*7b3d0*/  STL [R1+0x213c], R0 ;  /* 0x00213c0001007387 */ /* 0x0003e80000100800 */
[----:B------:R-:W-:Y:S01]  /*7b3e0*/  STL [R1+0x2150], R150 ;  /* 0x0021509601007387 */ /* 0x000fe20000100800 */
[----:B-1----:R-:W-:-:S05]  /*7b3f0*/  IMAD.MOV.U32 R0, RZ, RZ, R45 ;  /* 0x000000ffff007224 */ /* 0x002fca00078e002d */
[----:B------:R2:W-:Y:S04]  /*7b400*/  STL [R1+0x2144], R0 ;  /* 0x0021440001007387 */ /* 0x0005e80000100800 */
[----:B------:R-:W-:Y:S04]  /*7b410*/  STL [R1+0x214c], R151 ;  /* 0x00214c9701007387 */ /* 0x000fe80000100800 */
[----:B------:R-:W-:Y:S04]  /*7b420*/  STL [R1+0x2158], R138 ;  /* 0x0021588a01007387 */ /* 0x000fe80000100800 */
[----:B------:R-:W-:Y:S01]  /*7b430*/  STL [R1+0x2154], R139 ;  /* 0x0021548b01007387 */ /* 0x000fe20000100800 */
[----:B--2---:R-:W-:-:S03]  /*7b440*/  IMAD.MOV.U32 R0, RZ, RZ, R47 ;  /* 0x000000ffff007224 */ /* 0x004fc600078e002f */
[----:B------:R-:W-:Y:S04]  /*7b450*/  STL [R1+0x2160], R46 ;  /* 0x0021602e01007387 */ /* 0x000fe80000100800 */
[----:B------:R-:W-:Y:S04]  /*7b460*/  STL [R1+0x2168], R248 ;  /* 0x002168f801007387 */ /* 0x000fe80000100800 */
[----:B------:R1:W-:Y:S02]  /*7b470*/  STL [R1+0x215c], R0 ;  /* 0x00215c0001007387 */ /* 0x0003e40000100800 */
[----:B-1----:R-:W-:-:S02]  /*7b480*/  MOV R0, R249 ;  /* 0x000000f900007202 */ /* 0x002fc40000000f00 */
[----:B------:R-:W1:Y:S04]  /*7b490*/  S2R R249, SR_TID.X ;  /* 0x0000000000f97919 */ /* 0x000e680000002100 */
[----:B---3--:R-:W-:Y:S04]  /*7b4a0*/  STL [R1+0x2170], R48 ;  /* 0x0021703001007387 */ /* 0x008fe80000100800 */
[----:B------:R2:W-:Y:S04]  /*7b4b0*/  STL [R1+0x2164], R0 ;  /* 0x0021640001007387 */ /* 0x0005e80000100800 */
[----:B------:R-:W-:Y:S01]  /*7b4c0*/  STL [R1+0x2178], R50 ;  /* 0x0021783201007387 */ /* 0x000fe20000100800 */
[----:B--2---:R-:W-:-:S05]  /*7b4d0*/  IMAD.MOV.U32 R0, RZ, RZ, R49 ;  /* 0x000000ffff007224 */ /* 0x004fca00078e0031 */
[----:B------:R2:W-:Y:S01]  /*7b4e0*/  STL [R1+0x216c], R0 ;  /* 0x00216c0001007387 */ /* 0x0005e20000100800 */
[----:B-1----:R-:W-:Y:S02]  /*7b4f0*/  IMAD.SHL.U32 R4, R249, 0x80, RZ ;  /* 0x00000080f9047824 */ /* 0x002fe400078e00ff */
[----:B--2---:R-:W-:-:S03]  /*7b500*/  IMAD.MOV.U32 R0, RZ, RZ, R51 ;  /* 0x000000ffff007224 */ /* 0x004fc600078e0033 */
[----:B------:R-:W-:Y:S02]  /*7b510*/  LOP3.LUT R4, R4, 0x3000, RZ, 0xc0, !PT ;  /* 0x0000300004047812 */ /* 0x000fe400078ec0ff */
[----:B------:R1:W-:Y:S01]  /*7b520*/  STL [R1+0x2174], R0 ;  /* 0x0021740001007387 */ /* 0x0003e20000100800 */
[C---:B------:R-:W-:Y:S01]  /*7b530*/  IMAD.SHL.U32 R6, R249.reuse, 0x2, RZ ;  /* 0x00000002f9067824 */ /* 0x040fe200078e00ff */
[----:B-1----:R-:W-:-:S04]  /*7b540*/  LOP3.LUT R0, R249, 0x7, RZ, 0xc0, !PT ;  /* 0x00000007f9007812 */ /* 0x002fc800078ec0ff */
[C---:B------:R-:W-:Y:S01]  /*7b550*/  LEA R4, R0.reuse, R4, 0x9 ;  /* 0x0000000400047211 */ /* 0x040fe200078e48ff */
[----:B------:R-:W-:Y:S01]  /*7b560*/  IMAD.SHL.U32 R0, R0, 0x10, RZ ;  /* 0x0000001000007824 */ /* 0x000fe200078e00ff */
[----:B------:R-:W-:Y:S01]  /*7b570*/  STL [R1+0x2180], R152 ;  /* 0x0021809801007387 */ /* 0x000fe20000100800 */
[----:B------:R-:W-:-:S03]  /*7b580*/  LOP3.LUT R8, R249, 0x3, RZ, 0xc0, !PT ;  /* 0x00000003f9087812 */ /* 0x000fc600078ec0ff */
[----:B------:R-:W-:Y:S01]  /*7b590*/  LOP3.LUT R0, R0, 0x30, R6, 0x78, !PT ;  /* 0x0000003000007812 */ /* 0x000fe200078e7806 */
[----:B------:R-:W-:Y:S01]  /*7b5a0*/  STL [R1+0x217c], R153 ;  /* 0x00217c9901007387 */ /* 0x000fe20000100800 */
[----:B------:R-:W-:-:S03]  /*7b5b0*/  LOP3.LUT R7, R249, 0x1c, RZ, 0xc0, !PT ;  /* 0x0000001cf9077812 */ /* 0x000fc600078ec0ff */
[----:B------:R-:W-:Y:S04]  /*7b5c0*/  STL [R1+0x2188], R142 ;  /* 0x0021888e01007387 */ /* 0x000fe80000100800 */
[----:B------:R-:W-:Y:S01]  /*7b5d0*/  STL [R1+0x2184], R143 ;  /* 0x0021848f01007387 */ /* 0x000fe20000100800 */
[----:B------:R-:W-:Y:S02]  /*7b5e0*/  IMAD R7, R8, 0x420, R7 ;  /* 0x0000042008077824 */ /* 0x000fe400078e0207 */
[----:B----4-:R-:W-:Y:S01]  /*7b5f0*/  IMAD.MOV.U32 R6, RZ, RZ, R251 ;  /* 0x000000ffff067224 */ /* 0x010fe200078e00fb */
[----:B------:R-:W-:Y:S04]  /*7b600*/  STL [R1+0x2190], R250 ;  /* 0x002190fa01007387 */ /* 0x000fe80000100800 */
[----:B------:R1:W-:Y:S04]  /*7b610*/  STL [R1+0x218c], R6 ;  /* 0x00218c0601007387 */ /* 0x0003e80000100800 */
[----:B------:R-:W2:Y:S04]  /*7b620*/  LDL.LU.64 R10, [R1+0x3500] ;  /* 0x00350000010a7983 */ /* 0x000ea80000300a00 */
[----:B------:R-:W3:Y:S01]  /*7b630*/  LDL.LU.64 R8, [R1+0x34f8] ;  /* 0x0034f80001087983 */ /* 0x000ee20000300a00 */
[----:B-1----:R-:W-:-:S03]  /*7b640*/  IMAD.IADD R6, R4, 0x1, R0 ;  /* 0x0000000104067824 */ /* 0x002fc600078e0200 */
[----:B--2---:R1:W-:Y:S04]  /*7b650*/  STL.64 [R1+0x1a18], R10 ;  /* 0x001a180a01007387 */ /* 0x0043e80000100a00 */
[----:B-1----:R-:W2:Y:S04]  /*7b660*/  LDL.LU.64 R10, [R1+0x34f0] ;  /* 0x0034f000010a7983 */ /* 0x002ea80000300a00 */
[----:B---3--:R1:W-:Y:S04]  /*7b670*/  STL.64 [R1+0x1a70], R8 ;  /* 0x001a700801007387 */ /* 0x0083e80000100a00 */
[----:B------:R-:W-:Y:S04]  /*7b680*/  STL [R1+0x3024], R6 ;  /* 0x0030240601007387 */ /* 0x000fe80000100800 */
[----:B-1----:R-:W3:Y:S04]  /*7b690*/  LDL.LU.64 R8, [R1+0x34e8] ;  /* 0x0034e80001087983 */ /* 0x002ee80000300a00 */
[----:B--2---:R1:W-:Y:S04]  /*7b6a0*/  STL.64 [R1+0x1a68], R10 ;  /* 0x001a680a01007387 */ /* 0x0043e80000100a00 */
[----:B-1----:R-:W2:Y:S04]  /*7b6b0*/  LDL.LU.64 R10, [R1+0x34e0] ;  /* 0x0034e000010a7983 */ /* 0x002ea80000300a00 */
[----:B---3--:R1:W-:Y:S04]  /*7b6c0*/  STL.64 [R1+0x1a60], R8 ;  /* 0x001a600801007387 */ /* 0x0083e80000100a00 */
        /* <DEDUP_REMOVED lines=190> */
[----:B------:R-:W-:Y:S04]  /*7c2b0*/  STL.64 [R1+0x1808], R154 ;  /* 0x0018089a01007387 */ /* 0x000fe80000100a00 */
[----:B---3--:R2:W-:Y:S04]  /*7c2c0*/  STL.64 [R1+0x1fb8], R8 ;  /* 0x001fb80801007387 */ /* 0x0085e80000100a00 */
[----:B-1----:R-:W3:Y:S04]  /*7c2d0*/  LDL.LU.64 R10, [R1+0x1f48] ;  /* 0x001f4800010a7983 */ /* 0x002ee80000300a00 */
[----:B--2---:R-:W2:Y:S04]  /*7c2e0*/  LDL.LU.64 R8, [R1+0x1f18] ;  /* 0x001f180001087983 */ /* 0x004ea80000300a00 */
[----:B---3--:R1:W-:Y:S04]  /*7c2f0*/  STL.64 [R1+0x18f8], R10 ;  /* 0x0018f80a01007387 */ /* 0x0083e80000100a00 */
[----:B-1----:R-:W3:Y:S04]  /*7c300*/  LDL.LU.64 R10, [R1+0x1d0] ;  /* 0x0001d000010a7983 */ /* 0x002ee80000300a00 */
[----:B--2---:R1:W-:Y:S04]  /*7c310*/  STL.64 [R1+0x18b8], R8 ;  /* 0x0018b80801007387 */ /* 0x0043e80000100a00 */
[----:B-1----:R-:W2:Y:S04]  /*7c320*/  LDL.LU.64 R8, [R1+0x80] ;  /* 0x0000800001087983 */ /* 0x002ea80000300a00 */
[----:B---3--:R1:W-:Y:S04]  /*7c330*/  STL.64 [R1+0x1880], R10 ;  /* 0x0018800a01007387 */ /* 0x0083e80000100a00 */
[----:B------:R-:W-:Y:S04]  /*7c340*/  STL.64 [R1+0x1810], R156 ;  /* 0x0018109c01007387 */ /* 0x000fe80000100a00 */
[----:B--2---:R2:W-:Y:S04]  /*7c350*/  STL.64 [R1+0x1848], R8 ;  /* 0x0018480801007387 */ /* 0x0045e80000100a00 */
        /* <DEDUP_REMOVED lines=82> */
[----:B-1----:R-:W3:Y:S04]  /*7c880*/  LDL.64 R10, [R1+0x3028] ;  /* 0x00302800010a7983 */ /* 0x002ee80000100a00 */
[----:B--2---:R1:W-:Y:S04]  /*7c890*/  STL.64 [R1+0x1ef8], R8 ;  /* 0x001ef80801007387 */ /* 0x0043e80000100a00 */
[----:B-1----:R-:W2:Y:S04]  /*7c8a0*/  LDL.LU.64 R8, [R1+0x108] ;  /* 0x0001080001087983 */ /* 0x002ea80000300a00 */
[----:B---3--:R-:W-:Y:S04]  /*7c8b0*/  STL.64 [R1+0x18a0], R10 ;  /* 0x0018a00a01007387 */ /* 0x008fe80000100a00 */
[----:B------:R-:W-:Y:S04]  /*7c8c0*/  STL.64 [R1+0x1830], R164 ;  /* 0x001830a401007387 */ /* 0x000fe80000100a00 */
[----:B--2---:R1:W-:Y:S04]  /*7c8d0*/  STL.64 [R1+0x1868], R8 ;  /* 0x0018680801007387 */ /* 0x0043e80000100a00 */
[----:B-1----:R-:W2:Y:S04]  /*7c8e0*/  LDL.LU.64 R8, [R1+0x3100] ;  /* 0x0031000001087983 */ /* 0x002ea80000300a00 */
[----:B------:R-:W3:Y:S04]  /*7c8f0*/  LDL.64 R10, [R1+0x3030] ;  /* 0x00303000010a7983 */ /* 0x000ee80000100a00 */
        /* <DEDUP_REMOVED lines=13> */
[----:B------:R-:W3:Y:S04]  /*7c9d0*/  LDL.LU.64 R10, [R1+0x3040] ;  /* 0x00304000010a7983 */ /* 0x000ee80000300a00 */
        /* <DEDUP_REMOVED lines=62> */
[----:B------:R-:W-:Y:S04]  /*7cdc0*/  STL.64 [R1+0x1dc8], R246 ;  /* 0x001dc8f601007387 */ /* 0x000fe80000100a00 */
[----:B--2---:R2:W-:Y:S04]  /*7cdd0*/  STL.64 [R1+0x1dd0], R8 ;  /* 0x001dd00801007387 */ /* 0x0045e80000100a00 */
[----:B------:R-:W-:Y:S04]  /*7cde0*/  STL.64 [R1+0x1dc0], R244 ;  /* 0x001dc0f401007387 */ /* 0x000fe80000100a00 */
[----:B-1----:R-:W3:Y:S04]  /*7cdf0*/  LDL.LU.64 R10, [R1+0x3060] ;  /* 0x00306000010a7983 */ /* 0x002ee80000300a00 */
[----:B--2---:R-:W2:Y:S04]  /*7ce00*/  LDL.LU.64 R8, [R1+0x168] ;  /* 0x0001680001087983 */ /* 0x004ea80000300a00 */
[----:B---3--:R1:W-:Y:S04]  /*7ce10*/  STL.64 [R1+0x1db8], R10 ;  /* 0x001db80a01007387 */ /* 0x0083e80000100a00 */
[----:B------:R-:W-:Y:S04]  /*7ce20*/  STL.64 [R1+0x1da8], R202 ;  /* 0x001da8ca01007387 */ /* 0x000fe80000100a00 */
[----:B--2---:R2:W-:Y:S04]  /*7ce30*/  STL.64 [R1+0x1db0], R8 ;  /* 0x001db00801007387 */ /* 0x0045e80000100a00 */
        /* <DEDUP_REMOVED lines=50> */
[----:B---3--:R-:W-:Y:S04]  /*7d160*/  STL.64 [R1+0x1cd0], R10 ;  /* 0x001cd00a01007387 */ /* 0x008fe80000100a00 */
[----:B------:R-:W-:Y:S04]  /*7d170*/  STL.64 [R1+0x1cc0], R212 ;  /* 0x001cc0d401007387 */ /* 0x000fe80000100a00 */
[----:B--2---:R1:W-:Y:S04]  /*7d180*/  STL.64 [R1+0x1cc8], R8 ;  /* 0x001cc80801007387 */ /* 0x0043e80000100a00 */
[----:B-1----:R-:W2:Y:S04]  /*7d190*/  LDL.LU.64 R8, [R1+0x5e8] ;  /* 0x0005e80001087983 */ /* 0x002ea80000300a00 */
[----:B------:R-:W-:Y:S01]  /*7d1a0*/  STL.64 [R1+0x1cb0], R214 ;  /* 0x001cb0d601007387 */ /* 0x000fe20000100a00 */
[----:B------:R-:W-:-:S02]  /*7d1b0*/  SHF.R.S32.HI R0, RZ, 0x1f, R2 ;  /* 0x0000001fff007819 */ /* 0x000fc40000011402 */
[----:B------:R-:W-:Y:S02]  /*7d1c0*/  SHF.R.S32.HI R4, RZ, 0x1f, R3 ;  /* 0x0000001fff047819 */ /* 0x000fe40000011403 */
[----:B------:R-:W-:Y:S02]  /*7d1d0*/  SHF.L.U64.HI R0, R2, 0x2, R0 ;  /* 0x0000000202007819 */ /* 0x000fe40000010200 */
[----:B------:R-:W-:Y:S01]  /*7d1e0*/  SHF.L.U64.HI R2, R3, 0x2, R4 ;  /* 0x0000000203027819 */ /* 0x000fe20000010204 */
[----:B------:R-:W-:Y:S01]  /*7d1f0*/  IMAD.MOV.U32 R4, RZ, RZ, 0x4 ;  /* 0x00000004ff047424 */ /* 0x000fe200078e00ff */
[----:B------:R-:W-:Y:S01]  /*7d200*/  MOV R3, 0xffffffff ;  /* 0xffffffff00037802 */ /* 0x000fe20000000f00 */
[----:B--2---:R-:W-:Y:S04]  /*7d210*/  STL.64 [R1+0x1cb8], R8 ;  /* 0x001cb80801007387 */ /* 0x004fe80000100a00 */
        /* <DEDUP_REMOVED lines=26> */
[----:B------:R-:W-:Y:S04]  /*7d3c0*/  STL [R1+0x1800], RZ ;  /* 0x001800ff01007387 */ /* 0x000fe80000100800 */
[----:B------:R-:W-:Y:S04]  /*7d3d0*/  STL [R1+0x1688], R4 ;  /* 0x0016880401007387 */ /* 0x000fe80000100800 */
[----:B------:R-:W-:Y:S04]  /*7d3e0*/  STL [R1+0x16b0], RZ ;  /* 0x0016b0ff01007387 */ /* 0x000fe80000100800 */
[----:B------:R1:W-:Y:S04]  /*7d3f0*/  STL [R1+0x1684], R3 ;  /* 0x0016840301007387 */ /* 0x0003e80000100800 */
        /* <DEDUP_REMOVED lines=978> */
[----:B------:R-:W-:-:S03]  /*81120*/  SHF.R.S32.HI R5, RZ, 0x1f, R252 ;  /* 0x0000001fff057819 */ /* 0x000fc600000114fc */
[----:B------:R2:W-:Y:S04]  /*81130*/  STL [R1+0x1cc], RZ ;  /* 0x0001ccff01007387 */ /* 0x0005e80000100800 */
[----:B------:R2:W-:Y:S04]  /*81140*/  STL [R1+0x180], RZ ;  /* 0x000180ff01007387 */ /* 0x0005e80000100800 */
[----:B------:R2:W-:Y:S04]  /*81150*/  STL [R1+0x184], RZ ;  /* 0x000184ff01007387 */ /* 0x0005e80000100800 */
[----:B------:R2:W-:Y:S01]  /*81160*/  STL [R1+0x188], RZ ;  /* 0x000188ff01007387 */ /* 0x0005e20000100800 */
[----:B------:R-:W-:-:S03]  /*81170*/  LEA.HI R5, R5, R252, RZ, 0x7 ;  /* 0x000000fc05057211 */ /* 0x000fc600078f38ff */
[----:B------:R2:W-:Y:S04]  /*81180*/  STL [R1+0x18c], RZ ;  /* 0x00018cff01007387 */ /* 0x0005e80000100800 */
[----:B------:R2:W-:Y:S04]  /*81190*/  STL [R1+0x170], RZ ;  /* 0x000170ff01007387 */ /* 0x0005e80000100800 */
[----:B------:R2:W-:Y:S04]  /*811a0*/  STL [R1+0x174], RZ ;  /* 0x000174ff01007387 */ /* 0x0005e80000100800 */
[----:B------:R2:W-:Y:S01]  /*811b0*/  STL [R1+0x178], RZ ;  /* 0x000178ff01007387 */ /* 0x0005e20000100800 */
[----:B-1----:R-:W-:-:S03]  /*811c0*/  SHF.R.S32.HI R3, RZ, 0x7, R5 ;  /* 0x00000007ff037819 */ /* 0x002fc60000011405 */
[----:B------:R2:W-:Y:S04]  /*811d0*/  STL [R1+0x17c], RZ ;  /* 0x00017cff01007387 */ /* 0x0005e80000100800 */
[----:B------:R2:W-:Y:S04]  /*811e0*/  STL [R1+0xf0], RZ ;  /* 0x0000f0ff01007387 */ /* 0x0005e80000100800 */
[----:B------:R2:W-:Y:S01]  /*811f0*/  STL [R1+0xf4], RZ ;  /* 0x0000f4ff01007387 */ /* 0x0005e20000100800 */
[----:B------:R-:W-:-:S03]  /*81200*/  LOP3.LUT R4, R7, 0x20, RZ, 0x3c, !PT ;  /* 0x0000002007047812 */ /* 0x000fc600078e3cff */
[----:B------:R2:W-:Y:S01]  /*81210*/  STL [R1+0xf8], RZ ;  /* 0x0000f8ff01007387 */ /* 0x0005e20000100800 */
[----:B------:R-:W-:-:S03]  /*81220*/  IADD3 R4, R3, -0x5, RZ ;  /* 0xfffffffb03047810 */ /* 0x000fc60007ffe0ff */
[----:B------:R2:W-:Y:S01]  /*81230*/  STL [R1+0xfc], RZ ;  /* 0x0000fcff01007387 */ /* 0x0005e20000100800 */
[----:B------:R-:W-:-:S03]  /*81240*/  LOP3.LUT R3, R6, 0x40, RZ, 0x3c, !PT ;  /* 0x0000004006037812 */ /* 0x000fc600078e3cff */
        /* <DEDUP_REMOVED lines=8> */
[----:B------:R2:W-:Y:S01]  /*812d0*/  STL [R1+0x302c], R3 ;  /* 0x00302c0301007387 */ /* 0x0005e20000100800 */
[----:B------:R-:W-:Y:S01]  /*812e0*/  CS2R R32, SRZ ;  /* 0x0000000000207805 */ /* 0x000fe2000001ff00 */
        /* <DEDUP_REMOVED lines=11> */
[----:B------:R-:W-:-:S02]  /*813a0*/  LOP3.LUT R8, R7, 0x40, RZ, 0x3c, !PT ;  /* 0x0000004007087812 */ /* 0x000fc400078e3cff */
[----:B--2---:R-:W-:Y:S02]  /*813b0*/  LOP3.LUT R5, R7, 0x60, RZ, 0x3c, !PT ;  /* 0x0000006007057812 */ /* 0x004fe400078e3cff */
.L_x_1:
[----:B------:R-:W2:Y:S01]  /*813c0*/  LDL.LU R3, [R1+0x1684] ;  /* 0x0016840001037983 */ /* 0x000ea20000300800 */
[----:B------:R-:W-:-:S04]  /*813d0*/  DEPBAR.LE SB0, 0x8 ;  /* 0x000082000000791a */ /* 0x000fc80000000000 */
[----:B------:R-:W3:Y:S04]  /*813e0*/  LDL R8, [R1+0x3024] ;  /* 0x0030240001087983 */ /* 0x000ee80000100800 */
[----:B-----5:R-:W-:Y:S04]  /*813f0*/  STL [R1+0x578c], R48 ;  /* 0x00578c3001007387 */ /* 0x020fe80000100800 */
[----:B------:R-:W-:Y:S04]  /*81400*/  STL [R1+0x5788], R49 ;  /* 0x0057883101007387 */ /* 0x000fe80000100800 */
[----:B------:R-:W-:Y:S04]  /*81410*/  STL [R1+0x5784], R50 ;  /* 0x0057843201007387 */ /* 0x000fe80000100800 */
[----:B------:R-:W-:Y:S04]  /*81420*/  STL [R1+0x5780], R51 ;  /* 0x0057803301007387 */ /* 0x000fe80000100800 */
[----:B------:R-:W-:Y:S04]  /*81430*/  STL [R1+0x577c], R248 ;  /* 0x00577cf801007387 */ /* 0x000fe80000100800 */
[----:B------:R-:W-:Y:S04]  /*81440*/  STL [R1+0x5778], R249 ;  /* 0x005778f901007387 */ /* 0x000fe80000100800 */
[----:B------:R-:W-:Y:S04]  /*81450*/  STL [R1+0x5774], R250 ;  /* 0x005774fa01007387 */ /* 0x000fe80000100800 */
[----:B------:R-:W-:Y:S04]  /*81460*/  STL [R1+0x5770], R251 ;  /* 0x005770fb01007387 */ /* 0x000fe80000100800 */
[----:B------:R-:W-:Y:S04]  /*81470*/  STL [R1+0x3d08], R2 ;  /* 0x003d080201007387 */ /* 0x000fe80000100800 */
[----:B------:R1:W-:Y:S04]  /*81480*/  STL [R1+0x3d04], R0 ;  /* 0x003d040001007387 */ /* 0x0003e80000100800 */
[----:B------:R-:W4:Y:S04]  /*81490*/  S2R R4, SR_TID.X ;  /* 0x0000000000047919 */ /* 0x000f280000002100 */
[----:B------:R-:W1:Y:S01]  /*814a0*/  S2R R9, SR_TID.X ;  /* 0x0000000000097919 */ /* 0x000e620000002100 */
[----:B----4-:R-:W-:-:S02]  /*814b0*/  LOP3.LUT R5, R4, 0x1c, RZ, 0xc0, !PT ;  /* 0x0000001c04057812 */ /* 0x010fc400078ec0ff */
[----:B------:R-:W-:Y:S02]  /*814c0*/  LOP3.LUT R4, R4, 0x3, RZ, 0xc0, !PT ;  /* 0x0000000304047812 */ /* 0x000fe400078ec0ff */
[C---:B-1----:R-:W-:Y:S02]  /*814d0*/  LOP3.LUT R7, R9.reuse, 0x1c, RZ, 0xc0, !PT ;  /* 0x0000001c09077812 */ /* 0x042fe400078ec0ff */
[C---:B------:R-:W-:Y:S01]  /*814e0*/  LOP3.LUT R6, R9.reuse, 0x3, RZ, 0xc0, !PT ;  /* 0x0000000309067812 */ /* 0x040fe200078ec0ff */
[----:B------:R-:W-:Y:S01]  /*814f0*/  IMAD R4, R4, 0x420, R5 ;  /* 0x0000042004047824 */ /* 0x000fe200078e0205 */
[C---:B------:R-:W-:Y:S02]  /*81500*/  LOP3.LUT R5, R9.reuse, 0x1c, RZ, 0xc0, !PT ;  /* 0x0000001c09057812 */ /* 0x040fe400078ec0ff */
[----:B------:R-:W-:Y:S01]  /*81510*/  LOP3.LUT R10, R9, 0x1c, RZ, 0xc0, !PT ;  /* 0x0000001c090a7812 */ /* 0x000fe200078ec0ff */
[----:B------:R-:W-:-:S05]  /*81520*/  IMAD R6, R6, 0x420, R7 ;  /* 0x0000042006067824 */ /* 0x000fca00078e0207 */
[----:B------:R-:W-:Y:S01]  /*81530*/  LOP3.LUT R6, R6, 0x40, RZ, 0x3c, !PT ;  /* 0x0000004006067812 */ /* 0x000fe200078e3cff */
[----:B------:R-:W-:Y:S01]  /*81540*/  BAR.SYNC.DEFER_BLOCKING 0x0 ;  /* 0x0000000000007b1d */ /* 0x000fe20000010000 */
[----:B--2---:R-:W-:-:S04]  /*81550*/  IADD3 R3, R3, 0x1, RZ ;  /* 0x0000000103037810 */ /* 0x004fc80007ffe0ff */
[----:B------:R-:W-:-:S04]  /*81560*/  ISETP.GT.AND P0, PT, R3, 0x4, PT ;  /* 0x000000040300780c */ /* 0x000fc80003f04270 */
[----:B------:R-:W-:-:S05]  /*81570*/  SEL R0, R3, RZ, !P0 ;  /* 0x000000ff03007207 */ /* 0x000fca0004000000 */
[----:B------:R-:W-:Y:S01]  /*81580*/  STL [R1+0x1684], R0 ;  /* 0x0016840001007387 */ /* 0x000fe20000100800 */
[C---:B------:R-:W-:Y:S01]  /*81590*/  IMAD R252, R0.reuse, 0x20000, R4 ;  /* 0x0002000000fc7824 */ /* 0x040fe200078e0204 */
[C---:B------:R-:W-:Y:S01]  /*815a0*/  LOP3.LUT R4, R9.reuse, 0x3, RZ, 0xc0, !PT ;  /* 0x0000000309047812 */ /* 0x040fe200078ec0ff */
[C---:B---3--:R-:W-:Y:S01]  /*815b0*/  IMAD R2, R0.reuse, 0x40000, R8 ;  /* 0x0004000000027824 */ /* 0x048fe200078e0208 */
[----:B------:R-:W2:Y:S01]  /*815c0*/  LDL.LU.64 R64, [R1+0x16b0] ;  /* 0x0016b00001407983 */ /* 0x000ea20000300a00 */
[----:B------:R-:W-:Y:S01]  /*815d0*/  LOP3.LUT R9, R9, 0x3, RZ, 0xc0, !PT ;  /* 0x0000000309097812 */ /* 0x000fe200078ec0ff */
[----:B------:R-:W-:Y:S02]  /*815e0*/  IMAD R48, R0, 0x20000, R6 ;  /* 0x0002000000307824 */ /* 0x000fe400078e0206 */
[----:B------:R-:W2:Y:S01]  /*815f0*/  LDL.LU.64 R66, [R1+0x16b8] ;  /* 0x0016b80001427983 */ /* 0x000ea20000300a00 */
[----:B------:R-:W-:Y:S02]  /*81600*/  IMAD R4, R4, 0x420, R5 ;  /* 0x0000042004047824 */ /* 0x000fe400078e0205 */
[----:B------:R-:W-:Y:S01]  /*81610*/  IMAD R9, R9, 0x420, R10 ;  /* 0x0000042009097824 */ /* 0x000fe200078e020a */
[----:B------:R-:W3:Y:S02]  /*81620*/  LDL.LU.64 R80, [R1+0x16a0] ;  /* 0x0016a00001507983 */ /* 0x000ee40000300a00 */
[----:B------:R-:W-:-:S02]  /*81630*/  LOP3.LUT R4, R4, 0x60, RZ, 0x3c, !PT ;  /* 0x0000006004047812 */ /* 0x000fc400078e3cff */
[----:B------:R-:W3:Y:S01]  /*81640*/  LDL.LU.64 R82, [R1+0x16a8] ;  /* 0x0016a80001527983 */ /* 0x000ee20000300a00 */
[----:B------:R-:W-:Y:S02]  /*81650*/  LOP3.LUT R9, R9, 0x20, RZ, 0x3c, !PT ;  /* 0x0000002009097812 */ /* 0x000fe400078e3cff */
[C---:B------:R-:W-:Y:S01]  /*81660*/  LEA R95, R0.reuse, R4, 0x11 ;  /* 0x00000004005f7211 */ /* 0x040fe200078e88ff */
[----:B------:R-:W4:Y:S02]  /*81670*/  LDL.LU.64 R76, [R1+0x1690] ;  /* 0x00169000014c7983 */ /* 0x000f240000300a00 */
[----:B------:R-:W-:Y:S02]  /*81680*/  IMAD R3, R0, 0x20000, R9 ;  /* 0x0002000000037824 */ /* 0x000fe400078e0209 */
[----:B------:R-:W4:Y:S04]  /*81690*/  LDL.LU.64 R78, [R1+0x1698] ;  /* 0x00169800014e7983 */ /* 0x000f280000300a00 */
[----:B------:R-:W3:Y:S04]  /*816a0*/  LDL.LU.64 R60, [R1+0x1670] ;  /* 0x00167000013c7983 */ /* 0x000ee80000300a00 */
[----:B------:R-:W3:Y:S04]  /*816b0*/  LDL.LU.64 R62, [R1+0x1678] ;  /* 0x00167800013e7983 */ /* 0x000ee80000300a00 */
[----:B------:R-:W1:Y:S04]  /*816c0*/  LDSM.16.M88.4 R216, [R2+0x8000] ;  /* 0x0080000002d8783b */ /* 0x000e680000000200 */
[----:B------:R-:W1:Y:S04]  /*816d0*/  LDSM.16.M88.4 R124, [R2+0xc000] ;  /* 0x00c00000027c783b */ /* 0x000e680000000200 */
[----:B------:R-:W-:Y:S04]  /*816e0*/  LDS R56, [R252+0x140000] ;  /* 0x14000000fc387984 */ /* 0x000fe80000000800 */
[----:B------:R-:W-:Y:S04]  /*816f0*/  LDS R58, [R252+0x141000] ;  /* 0x14100000fc3a7984 */ /* 0x000fe80000000800 */
[----:B------:R-:W-:Y:S04]  /*81700*/  LDS R57, [R3+0x140000] ;  /* 0x1400000003397984 */ /* 0x000fe80000000800 */
[----:B------:R-:W-:Y:S04]  /*81710*/  LDS R59, [R3+0x141000] ;  /* 0x14100000033b7984 */ /* 0x000fe80000000800 */
[----:B------:R-:W-:Y:S04]  /*81720*/  LDSM.16.M88.4 R24, [R2] ;  /* 0x000000000218783b */ /* 0x000fe80000000200 */
[----:B------:R-:W1:Y:S04]  /*81730*/  LDSM.16.M88.4 R120, [R2+0x10000] ;  /* 0x010000000278783b */ /* 0x000e680000000200 */
        /* <DEDUP_REMOVED lines=11> */
[----:B------:R-:W3:Y:S04]  /*817f0*/  LDL.LU.64 R72, [R1+0x1660] ;  /* 0x0016600001487983 */ /* 0x000ee80000300a00 */
[----:B------:R-:W3:Y:S04]  /*81800*/  LDL.LU.64 R74, [R1+0x1668] ;  /* 0x00166800014a7983 */ /* 0x000ee80000300a00 */
[----:B------:R-:W-:Y:S04]  /*81810*/  STL [R1+0xb30], R48 ;  /* 0x000b303001007387 */ /* 0x000fe80000100800 */
[----:B------:R-:W-:Y:S04]  /*81820*/  STL [R1+0xb34], R95 ;  /* 0x000b345f01007387 */ /* 0x000fe80000100800 */
[----:B-1----:R-:W-:Y:S04]  /*81830*/  STL [R1+0x56b8], R218 ;  /* 0x0056b8da01007387 */ /* 0x002fe80000100800 */
        /* <DEDUP_REMOVED lines=26> */
[----:B------:R1:W-:Y:S04]  /*819e0*/  STL [R1+0x5708], R107 ;  /* 0x0057086b01007387 */ /* 0x0003e80000100800 */
[----:B------:R-:W-:Y:S04]  /*819f0*/  STL [R1+0x4e00], R2 ;  /* 0x004e000201007387 */ /* 0x000fe80000100800 */
[----:B------:R-:W1:Y:S04]  /*81a00*/  LDSM.16.M88.4 R4, [R2+0x4000] ;  /* 0x004000000204783b */ /* 0x000e680000000200 */
[----:B------:R-:W-:Y:S04]  /*81a10*/  LDS R52, [R48+0x140000] ;  /* 0x1400000030347984 */ /* 0x000fe80000000800 */
[----:B------:R-:W-:Y:S04]  /*81a20*/  LDS R54, [R48+0x141000] ;  /* 0x1410000030367984 */ /* 0x000fe80000000800 */
[----:B------:R-:W-:Y:S04]  /*81a30*/  LDS R53, [R95+0x140000] ;  /* 0x140000005f357984 */ /* 0x000fe80000000800 */
[----:B------:R-:W1:Y:S04]  /*81a40*/  LDS R55, [R95+0x141000] ;  /* 0x141000005f377984 */ /* 0x000e680000000800 */
[----:B------:R-:W-:Y:S04]  /*81a50*/  LDS R93, [R95+0x140080] ;  /* 0x140080005f5d7984 */ /* 0x000fe80000000800 */
        /* <DEDUP_REMOVED lines=9> */
[----:B------:R-:W-:Y:S01]  /*81af0*/  LDS R236, [R252+0x140180] ;  /* 0x14018000fcec7984 */ /* 0x000fe20000000800 */
[----:B--2---:R-:W-:Y:S03]  /*81b00*/  HMMA.1688.F32.TF32 R64, R56, R24, R64 ;  /* 0x000000183840723c */ /* 0x004fe60000081040 */
[----:B------:R-:W-:Y:S04]  /*81b10*/  LDS R238, [R252+0x141180] ;  /* 0x14118000fcee7984 */ /* 0x000fe80000000800 */
[----:B------:R-:W-:Y:S04]  /*81b20*/  LDS R237, [R3+0x140180] ;  /* 0x1401800003ed7984 */ /* 0x000fe80000000800 */
[----:B------:R-:W-:Y:S04]  /*81b30*/  LDS R239, [R3+0x141180] ;  /* 0x1411800003ef7984 */ /* 0x000fe80000000800 */
[----:B------:R-:W-:Y:S04]  /*81b40*/  LDS R228, [R48+0x140180] ;  /* 0x1401800030e47984 */ /* 0x000fe80000000800 */
[----:B------:R-:W-:Y:S05]  /*81b50*/  LDS R230, [R48+0x141180] ;  /* 0x1411800030e67984 */ /* 0x000fea0000000800 */
[----:B------:R-:W-:-:S02]  /*81b60*/  IMAD.MOV.U32 R49, RZ, RZ, R64 ;  /* 0x000000ffff317224 */ /* 0x000fc400078e0040 */
[----:B------:R-:W-:Y:S02]  /*81b70*/  IMAD.MOV.U32 R50, RZ, RZ, R65 ;  /* 0x000000ffff327224 */ /* 0x000fe400078e0041 */
[----:B------:R-:W-:Y:S01]  /*81b80*/  IMAD.MOV.U32 R51, RZ, RZ, R66 ;  /* 0x000000ffff337224 */ /* 0x000fe200078e0042 */
[----:B------:R-:W2:Y:S01]  /*81b90*/  LDL.LU.64 R64, [R1+0x1650] ;  /* 0x0016500001407983 */ /* 0x000ea20000300a00 */
[----:B------:R-:W-:-:S03]  /*81ba0*/  IMAD.MOV.U32 R248, RZ, RZ, R67 ;  /* 0x000000fffff87224 */ /* 0x000fc600078e0043 */
[----:B------:R-:W2:Y:S01]  /*81bb0*/  LDL.LU.64 R66, [R1+0x1658] ;  /* 0x0016580001427983 */ /* 0x000ea20000300a00 */
[C---:B----4-:R-:W-:Y:S08]  /*81bc0*/  HMMA.1688.F32.TF32 R76, R56.reuse, R216, R76 ;  /* 0x000000d8384c723c */ /* 0x050ff0000008104c */
[----:B---3--:R-:W-:Y:S11]  /*81bd0*/  HMMA.1688.F32.TF32 R60, R56, R124, R60 ;  /* 0x0000007c383c723c */ /* 0x008ff6000008103c */
[----:B------:R-:W-:Y:S04]  /*81be0*/  @!UPT UIADD3 URZ, URZ, URZ, URZ ;  /* 0x0000003f3f3ff290 */ /* 0x000fe8000fffe03f */
[----:B------:R3:W-:Y:S04]  /*81bf0*/  STL.64 [R1+0x50], R76 ;  /* 0x0000504c01007387 */ /* 0x0007e80000100a00 */
[----:B------:R4:W-:Y:S05]  /*81c00*/  STL.64 [R1+0x58], R78 ;  /* 0x0000584e01007387 */ /* 0x0009ea0000100a00 */
[----:B-1----:R-:W-:Y:S01]  /*81c10*/  IMAD.MOV.U32 R106, RZ, RZ, R60 ;  /* 0x000000ffff6a7224 */ /* 0x002fe200078e003c */
[----:B------:R-:W-:Y:S01]  /*81c20*/  MOV R107, R61 ;  /* 0x0000003d006b7202 */ /* 0x000fe20000000f00 */
[----:B------:R-:W-:Y:S01]  /*81c30*/  IMAD.MOV.U32 R22, RZ, RZ, R62 ;  /* 0x000000ffff167224 */ /* 0x000fe200078e003e */
[----:B------:R-:W3:Y:S01]  /*81c40*/  LDL.LU.64 R60, [R1+0x1640] ;  /* 0x00164000013c7983 */ /* 0x000ee20000300a00 */
[----:B------:R-:W-:-:S03]  /*81c50*/  IMAD.MOV.U32 R23, RZ, RZ, R63 ;  /* 0x000000ffff177224 */ /* 0x000fc600078e003f */
[----:B------:R-:W3:Y:S04]  /*81c60*/  LDL.LU.64 R62, [R1+0x1648] ;  /* 0x00164800013e7983 */ /* 0x000ee80000300a00 */
[----:B------:R-:W-:Y:S04]  /*81c70*/  STL [R1+0x5724], R107 ;  /* 0x0057246b01007387 */ /* 0x000fe80000100800 */
[----:B------:R-:W-:Y:S04]  /*81c80*/  STL [R1+0x5720], R106 ;  /* 0x0057206a01007387 */ /* 0x000fe80000100800 */
[----:B------:R-:W-:Y:S01]  /*81c90*/  STL [R1+0x571c], R22 ;  /* 0x00571c1601007387 */ /* 0x000fe20000100800 */
[C---:B------:R-:W-:Y:S03]  /*81ca0*/  HMMA.1688.F32.TF32 R72, R56.reuse, R120, R72 ;  /* 0x000000783848723c */ /* 0x040fe60000081048 */
[----:B------:R-:W-:Y:S11]  /*81cb0*/  STL [R1+0x5718], R23 ;  /* 0x0057181701007387 */ /* 0x000ff60000100800 */
[----:B------:R-:W-:Y:S10]  /*81cc0*/  @!UPT UIADD3 URZ, URZ, URZ, URZ ;  /* 0x0000003f3f3ff290 */ /* 0x000ff4000fffe03f */
[----:B------:R-:W-:Y:S01]  /*81cd0*/  IMAD.MOV.U32 R10, RZ, RZ, R72 ;  /* 0x000000ffff0a7224 */ /* 0x000fe200078e0048 */
[----:B------:R-:W-:Y:S01]  /*81ce0*/  MOV R30, R74 ;  /* 0x0000004a001e7202 */ /* 0x000fe20000000f00 */
[----:B------:R-:W-:Y:S02]  /*81cf0*/  IMAD.MOV.U32 R11, RZ, RZ, R73 ;  /* 0x000000ffff0b7224 */ /* 0x000fe400078e0049 */
[----:B------:R-:W-:Y:S01]  /*81d00*/  IMAD.MOV.U32 R31, RZ, RZ, R75 ;  /* 0x000000ffff1f7224 */ /* 0x000fe200078e004b */
[----:B------:R-:W4:Y:S04]  /*81d10*/  LDL.LU.64 R72, [R1+0x1630] ;  /* 0x0016300001487983 */ /* 0x000f280000300a00 */
[----:B------:R-:W4:Y:S04]  /*81d20*/  LDL.LU.64 R74, [R1+0x1638] ;  /* 0x00163800014a7983 */ /* 0x000f280000300a00 */
[----:B------:R-:W-:Y:S04]  /*81d30*/  STL [R1+0x572c], R31 ;  /* 0x00572c1f01007387 */ /* 0x000fe80000100800 */
[----:B------:R-:W-:Y:S04]  /*81d40*/  STL [R1+0x5728], R30 ;  /* 0x0057281e01007387 */ /* 0x000fe80000100800 */
[----:B------:R-:W-:Y:S04]  /*81d50*/  STL [R1+0x5714], R11 ;  /* 0x0057140b01007387 */ /* 0x000fe80000100800 */
[----:B------:R1:W-:Y:S01]  /*81d60*/  STL [R1+0x5710], R10 ;  /* 0x0057100a01007387 */ /* 0x0003e20000100800 */
[C---:B--2---:R-:W-:Y:S11]  /*81d70*/  HMMA.1688.F32.TF32 R64, R56.reuse, R116, R64 ;  /* 0x000000743840723c */ /* 0x044ff60000081040 */
[----:B------:R-:W-:Y:S11]  /*81d80*/  @!UPT UIADD3 URZ, URZ, URZ, URZ ;  /* 0x0000003f3f3ff290 */ /* 0x000ff6000fffe03f */
[----:B------:R-:W-:Y:S02]  /*81d90*/  @!UPT UIADD3 URZ, URZ, URZ, URZ ;  /* 0x0000003f3f3ff290 */ /* 0x000fe4000fffe03f */
[----:B------:R-:W-:Y:S01]  /*81da0*/  IMAD.MOV.U32 R18, RZ, RZ, R64 ;  /* 0x000000ffff127224 */ /* 0x000fe200078e0040 */
[----:B------:R-:W-:Y:S01]  /*81db0*/  MOV R15, R67 ;  /* 0x00000043000f7202 */ /* 0x000fe20000000f00 */
[----:B------:R-:W-:Y:S02]  /*81dc0*/  IMAD.MOV.U32 R19, RZ, RZ, R65 ;  /* 0x000000ffff137224 */ /* 0x000fe400078e0041 */
[----:B------:R-:W-:Y:S01]  /*81dd0*/  IMAD.MOV.U32 R14, RZ, RZ, R66 ;  /* 0x000000ffff0e7224 */ /* 0x000fe200078e0042 */
[----:B------:R-:W2:Y:S04]  /*81de0*/  LDL.LU.64 R64, [R1+0x1700] ;  /* 0x0017000001407983 */ /* 0x000ea80000300a00 */
[----:B------:R-:W2:Y:S01]  /*81df0*/  LDL.LU.64 R66, [R1+0x1708] ;  /* 0x0017080001427983 */ /* 0x000ea20000300a00 */
[----:B---3--:R-:W-:Y:S03]  /*81e00*/  HMMA.1688.F32.TF32 R60, R56, R112, R60 ;  /* 0x00000070383c723c */ /* 0x008fe6000008103c */
[----:B------:R3:W-:Y:S04]  /*81e10*/  STL [R1+0x573c], R15 ;  /* 0x00573c0f01007387 */ /* 0x0007e80000100800 */
[----:B------:R1:W-:Y:S04]  /*81e20*/  STL [R1+0x5738], R14 ;  /* 0x0057380e01007387 */ /* 0x0003e80000100800 */
[----:B------:R1:W-:Y:S04]  /*81e30*/  STL [R1+0x5734], R19 ;  /* 0x0057341301007387 */ /* 0x0003e80000100800 */
[----:B------:R1:W-:Y:S09]  /*81e40*/  STL [R1+0x5730], R18 ;  /* 0x0057301201007387 */ /* 0x0003f20000100800 */
[----:B------:R-:W-:-:S02]  /*81e50*/  IMAD.MOV.U32 R70, RZ, RZ, R60 ;  /* 0x000000ffff467224 */ /* 0x000fc400078e003c */
[----:B------:R-:W-:Y:S02]  /*81e60*/  IMAD.MOV.U32 R71, RZ, RZ, R61 ;  /* 0x000000ffff477224 */ /* 0x000fe400078e003d */
[----:B------:R-:W-:Y:S01]  /*81e70*/  IMAD.MOV.U32 R98, RZ, RZ, R62 ;  /* 0x000000ffff627224 */ /* 0x000fe200078e003e */
[----:B------:R-:W3:Y:S01]  /*81e80*/  LDL.LU.64 R60, [R1+0x16f0] ;  /* 0x0016f000013c7983 */ /* 0x000ee20000300a00 */
[----:B------:R-:W-:-:S03]  /*81e90*/  IMAD.MOV.U32 R99, RZ, RZ, R63 ;  /* 0x000000ffff637224 */ /* 0x000fc600078e003f */
[----:B------:R-:W3:Y:S01]  /*81ea0*/  LDL.LU.64 R62, [R1+0x16f8] ;  /* 0x0016f800013e7983 */ /* 0x000ee20000300a00 */
[----:B------:R-:W-:Y:S03]  /*81eb0*/  HMMA.1688.F32.TF32 R80, R56, R4, R80 ;  /* 0x000000043850723c */ /* 0x000fe60000081050 */
[----:B------:R-:W-:Y:S04]  /*81ec0*/  STL [R1+0x574c], R99 ;  /* 0x00574c6301007387 */ /* 0x000fe80000100800 */
[----:B------:R-:W-:Y:S04]  /*81ed0*/  STL [R1+0x5748], R98 ;  /* 0x0057486201007387 */ /* 0x000fe80000100800 */
[----:B------:R-:W-:Y:S04]  /*81ee0*/  STL [R1+0x5744], R71 ;  /* 0x0057444701007387 */ /* 0x000fe80000100800 */
[----:B------:R-:W-:Y:S09]  /*81ef0*/  STL [R1+0x5740], R70 ;  /* 0x0057404601007387 */ /* 0x000ff20000100800 */
[----:B------:R-:W-:Y:S01]  /*81f00*/  MOV R249, R80 ;  /* 0x0000005000f97202 */ /* 0x000fe20000000f00 */
[----:B------:R-:W-:-:S02]  /*81f10*/  IMAD.MOV.U32 R250, RZ, RZ, R81 ;  /* 0x000000fffffa7224 */ /* 0x000fc400078e0051 */
[----:B------:R-:W-:Y:S01]  /*81f20*/  IMAD.MOV.U32 R251, RZ, RZ, R82 ;  /* 0x000000fffffb7224 */ /* 0x000fe200078e0052 */
[----:B------:R-:W3:Y:S01]  /*81f30*/  LDL.LU.64 R80, [R1+0x1770] ;  /* 0x0017700001507983 */ /* 0x000ee20000300a00 */
[----:B------:R-:W-:-:S03]  /*81f40*/  IMAD.MOV.U32 R2, RZ, RZ, R83 ;  /* 0x000000ffff027224 */ /* 0x000fc600078e0053 */
[----:B------:R-:W3:Y:S04]  /*81f50*/  LDL.LU.64 R82, [R1+0x1778] ;  /* 0x0017780001527983 */ /* 0x000ee80000300a00 */
[----:B------:R-:W3:Y:S04]  /*81f60*/  LDL.LU.64 R76, [R1+0x1760] ;  /* 0x00176000014c7983 */ /* 0x000ee80000300a00 */
[----:B----4-:R-:W4:Y:S01]  /*81f70*/  LDL.LU.64 R78, [R1+0x1768] ;  /* 0x00176800014e7983 */ /* 0x010f220000300a00 */
[C---:B------:R-:W-:Y:S11]  /*81f80*/  HMMA.1688.F32.TF32 R72, R56.reuse, R108, R72 ;  /* 0x0000006c3848723c */ /* 0x040ff60000081048 */
[----:B------:R-:W-:Y:S11]  /*81f90*/  @!UPT UIADD3 URZ, URZ, URZ, URZ ;  /* 0x0000003f3f3ff290 */ /* 0x000ff6000fffe03f */
[----:B------:R-:W-:Y:S02]  /*81fa0*/  @!UPT UIADD3 URZ, URZ, URZ, URZ ;  /* 0x0000003f3f3ff290 */ /* 0x000fe4000fffe03f */
[----:B-1----:R-:W-:Y:S01]  /*81fb0*/  IMAD.MOV.U32 R10, RZ, RZ, R75 ;  /* 0x000000ffff0a7224 */ /* 0x002fe200078e004b */
[----:B------:R-:W-:Y:S01]  /*81fc0*/  MOV R22, R72 ;  /* 0x0000004800167202 */ /* 0x000fe20000000f00 */
[----:B------:R-:W-:Y:S02]  /*81fd0*/  IMAD.MOV.U32 R11, RZ, RZ, R74 ;  /* 0x000000ffff0b7224 */ /* 0x000fe400078e004a */
[----:B------:R-:W-:Y:S02]  /*81fe0*/  IMAD.MOV.U32 R23, RZ, RZ, R73 ;  /* 0x000000ffff177224 */ /* 0x000fe400078e0049 */
[----:B------:R-:W4:Y:S04]  /*81ff0*/  LDL.LU.64 R72, [R1+0x17a0] ;  /* 0x0017a00001487983 */ /* 0x000f280000300a00 */
[----:B------:R-:W4:Y:S04]  /*82000*/  LDL.LU.64 R74, [R1+0x17a8] ;  /* 0x0017a800014a7983 */ /* 0x000f280000300a00 */
[----:B------:R1:W-:Y:S04]  /*82010*/  STL [R1+0x575c], R10 ;  /* 0x00575c0a01007387 */ /* 0x0003e80000100800 */
[----:B------:R1:W-:Y:S04]  /*82020*/  STL [R1+0x5758], R11 ;  /* 0x0057580b01007387 */ /* 0x0003e80000100800 */
[----:B------:R1:W-:Y:S04]  /*82030*/  STL [R1+0x5754], R23 ;  /* 0x0057541701007387 */ /* 0x0003e80000100800 */
[----:B------:R1:W-:Y:S01]  /*82040*/  STL [R1+0x5750], R22 ;  /* 0x0057501601007387 */ /* 0x0003e20000100800 */
[----:B--2---:R-:W-:Y:S11]  /*82050*/  HMMA.1688.F32.TF32 R64, R56, R96, R64 ;  /* 0x000000603840723c */ /* 0x004ff60000081040 */
[----:B------:R-:W-:Y:S11]  /*82060*/  @!UPT UIADD3 URZ, URZ, URZ, URZ ;  /* 0x0000003f3f3ff290 */ /* 0x000ff6000fffe03f */
[----:B------:R-:W-:Y:S02]  /*82070*/  @!UPT UIADD3 URZ, URZ, URZ, URZ ;  /* 0x0000003f3f3ff290 */ /* 0x000fe4000fffe03f */
[----:B------:R-:W-:Y:S01]  /*82080*/  IMAD.MOV.U32 R31, RZ, RZ, R64 ;  /* 0x000000ffff1f7224 */ /* 0x000fe200078e0040 */
[----:B------:R-:W-:Y:S01]  /*82090*/  MOV R30, R65 ;  /* 0x00000041001e7202 */ /* 0x000fe20000000f00 */
[----:B------:R-:W-:Y:S01]  /*820a0*/  IMAD.MOV.U32 R107, RZ, RZ, R66 ;  /* 0x000000ffff6b7224 */ /* 0x000fe200078e0042 */
[----:B------:R-:W2:Y:S01]  /*820b0*/  LDL.LU.64 R64, [R1+0x1790] ;  /* 0x0017900001407983 */ /* 0x000ea20000300a00 */
[----:B------:R-:W-:-:S03]  /*820c0*/  IMAD.MOV.U32 R106, RZ, RZ, R67 ;  /* 0x000000ffff6a7224 */ /* 0x000fc600078e0043 */
[----:B------:R-:W2:Y:S01]  /*820d0*/  LDL.LU.64 R66, [R1+0x1798] ;  /* 0x0017980001427983 */ /* 0x000ea20000300a00 */
[----:B---3--:R-:W-:Y:S03]  /*820e0*/  HMMA.1688.F32.TF32 R60, R56, R68, R60 ;  /* 0x00000044383c723c */ /* 0x008fe6000008103c */
[----:B------:R3:W-:Y:S04]  /*820f0*/  STL [R1+0x576c], R106 ;  /* 0x00576c6a01007387 */ /* 0x0007e80000100800 */
[----:B------:R-:W-:Y:S04]  /*82100*/  STL [R1+0x5768], R107 ;  /* 0x0057686b01007387 */ /* 0x000fe80000100800 */
[----:B------:R-:W-:Y:S04]  /*82110*/  STL [R1+0x5764], R30 ;  /* 0x0057641e01007387 */ /* 0x000fe80000100800 */
[----:B------:R1:W-:Y:S09]  /*82120*/  STL [R1+0x5760], R31 ;  /* 0x0057601f01007387 */ /* 0x0003f20000100800 */
[----:B------:R-:W-:Y:S01]  /*82130*/  IMAD.MOV.U32 R110, RZ, RZ, R60 ;  /* 0x000000ffff6e7224 */ /* 0x000fe200078e003c */
[----:B------:R-:W-:Y:S01]  /*82140*/  MOV R114, R62 ;  /* 0x0000003e00727202 */ /* 0x000fe20000000f00 */
[----:B------:R-:W-:-:S02]  /*82150*/  IMAD.MOV.U32 R111, RZ, RZ, R61 ;  /* 0x000000ffff6f7224 */ /* 0x000fc400078e003d */
[----:B------:R-:W-:Y:S01]  /*82160*/  IMAD.MOV.U32 R115, RZ, RZ, R63 ;  /* 0x000000ffff737224 */ /* 0x000fe200078e003f */
[----:B------:R-:W3:Y:S04]  /*82170*/  LDL.LU.64 R60, [R1+0x17e0] ;  /* 0x0017e000013c7983 */ /* 0x000ee80000300a00 */
[----:B------:R-:W3:Y:S04]  /*82180*/  LDL.LU.64 R62, [R1+0x17e8] ;  /* 0x0017e800013e7983 */ /* 0x000ee80000300a00 */
[----:B------:R-:W3:Y:S01]  /*82190*/  LDL.LU.64 R88, [R1+0x17d0] ;  /* 0x0017d00001587983 */ /* 0x000ee20000300a00 */
[----:B----4-:R-:W-:Y:S03]  /*821a0*/  HMMA.1688.F32.TF32 R76, R56, R8, R76 ;  /* 0x00000008384c723c */ /* 0x010fe6000008104c */
[----:B------:R-:W4:Y:S11]  /*821b0*/  LDL.LU.64 R90, [R1+0x17d8] ;  /* 0x0017d800015a7983 */ /* 0x000f360000300a00 */
[----:B------:R-:W-:Y:S10]  /*821c0*/  @!UPT UIADD3 URZ, URZ, URZ, URZ ;  /* 0x0000003f3f3ff290 */ /* 0x000ff4000fffe03f */
[----:B------:R-:W-:Y:S02]  /*821d0*/  IMAD.MOV.U32 R15, RZ, RZ, R76 ;  /* 0x000000ffff0f7224 */ /* 0x000fe400078e004c */
[----:B------:R-:W-:Y:S02]  /*821e0*/  IMAD.MOV.U32 R14, RZ, RZ, R77 ;  /* 0x000000ffff0e7224 */ /* 0x000fe400078e004d */
[----:B------:R-:W-:Y:S01]  /*821f0*/  IMAD.MOV.U32 R19, RZ, RZ, R78 ;  /* 0x000000ffff137224 */ /* 0x000fe200078e004e */
[----:B------:R-:W4:Y:S01]  /*82200*/  LDL.LU.64 R76, [R1+0x30] ;  /* 0x00003000014c7983 */ /* 0x000f220000300a00 */
[----:B------:R-:W-:-:S03]  /*82210*/  IMAD.MOV.U32 R18, RZ, RZ, R79 ;  /* 0x000000ffff127224 */ /* 0x000fc600078e004f */
[----:B------:R-:W4:Y:S04]  /*82220*/  LDL.LU.64 R78, [R1+0x38] ;  /* 0x00003800014e7983 */ /* 0x000f280000300a00 */
[----:B------:R-:W4:Y:S04]  /*82230*/  LDL.LU.64 R84, [R1+0x20] ;  /* 0x0000200001547983 */ /* 0x000f280000300a00 */
[----:B------:R-:W4:Y:S01]  /*82240*/  LDL.LU.64 R86, [R1+0x28] ;  /* 0x0000280001567983 */ /* 0x000f220000300a00 */
[C---:B------:R-:W-:Y:S11]  /*82250*/  HMMA.1688.F32.TF32 R80, R56.reuse, R28, R80 ;  /* 0x0000001c3850723c */ /* 0x040ff60000081050 */
[----:B------:R-:W-:Y:S11]  /*82260*/  @!UPT UIADD3 URZ, URZ, URZ, URZ ;  /* 0x0000003f3f3ff290 */ /* 0x000ff6000fffe03f */
[----:B------:R-:W-:Y:S02]  /*82270*/  @!UPT UIADD3 URZ, URZ, URZ, URZ ;  /* 0x0000003f3f3ff290 */ /* 0x000fe4000fffe03f */
[----:B------:R-:W-:Y:S01]  /*82280*/  IMAD.MOV.U32 R118, RZ, RZ, R80 ;  /* 0x000000ffff767224 */ /* 0x000fe200078e0050 */
[----:B------:R-:W-:Y:S01]  /*82290*/  MOV R119, R83 ;  /* 0x0000005300777202 */ /* 0x000fe20000000f00 */
[----:B------:R-:W-:Y:S02]  /*822a0*/  IMAD.MOV.U32 R218, RZ, RZ, R81 ;  /* 0x000000ffffda7224 */ /* 0x000fe400078e0051 */
[----:B------:R-:W-:Y:S01]  /*822b0*/  IMAD.MOV.U32 R219, RZ, RZ, R82 ;  /* 0x000000ffffdb7224 */ /* 0x000fe200078e0052 */
[----:B--2---:R-:W-:Y:S11]  /*822c0*/  HMMA.1688.F32.TF32 R64, R56, R16, R64 ;  /* 0x000000103840723c */ /* 0x004ff60000081040 */
[----:B------:R-:W-:Y:S11]  /*822d0*/  @!UPT UIADD3 URZ, URZ, URZ, URZ ;  /* 0x0000003f3f3ff290 */ /* 0x000ff6000fffe03f */
[----:B------:R-:W-:Y:S02]  /*822e0*/  @!UPT UIADD3 URZ, URZ, URZ, URZ ;  /* 0x0000003f3f3ff290 */ /* 0x000fe4000fffe03f */
[----:B-1----:R-:W-:Y:S01]  /*822f0*/  IMAD.MOV.U32 R10, RZ, RZ, R64 ;  /* 0x000000ffff0a7224 */ /* 0x002fe200078e0040 */
[----:B------:R-:W-:Y:S01]  /*82300*/  MOV R11, R65 ;  /* 0x00000041000b7202 */ /* 0x000fe20000000f00 */
[----:B------:R-:W-:Y:S01]  /*82310*/  IMAD.MOV.U32 R23, RZ, RZ, R66 ;  /* 0x000000ffff177224 */ /* 0x000fe200078e0042 */
[----:B------:R-:W2:Y:S01]  /*82320*/  LDL.LU.64 R64, [R1+0x10] ;  /* 0x0000100001407983 */ /* 0x000ea20000300a00 */
[----:B------:R-:W-:-:S03]  /*82330*/  IMAD.MOV.U32 R22, RZ, RZ, R67 ;  /* 0x000000ffff167224 */ /* 0x000fc600078e0043 */
[----:B------:R-:W2:Y:S04]  /*82340*/  LDL.LU.64 R66, [R1+0x18] ;  /* 0x0000180001427983 */ /* 0x000ea80000300a00 */
[----:B------:R-:W2:Y:S04]  /*82350*/  LDL.LU.64 R80, [R1+0x240] ;  /* 0x0002400001507983 */ /* 0x000ea80000300a00 */
[----:B------:R-:W2:Y:S01]  /*82360*/  LDL.LU.64 R82, [R1+0x248] ;  /* 0x0002480001527983 */ /* 0x000ea20000300a00 */
[C---:B---3--:R-:W-:Y:S11]  /*82370*/  HMMA.1688.F32.TF32 R60, R56.reuse, R20, R60 ;  /* 0x00000014383c723c */ /* 0x048ff6000008103c */
[----:B------:R-:W-:Y:S11]  /*82380*/  @!UPT UIADD3 URZ, URZ, URZ, URZ ;  /* 0x0000003f3f3ff290 */ /* 0x000ff6000fffe03f */
[----:B------:R-:W-:Y:S02]  /*82390*/  @!UPT UIADD3 URZ, URZ, URZ, URZ ;  /* 0x0000003f3f3ff290 */ /* 0x000fe4000fffe03f */
[----:B------:R-:W-:Y:S01]  /*823a0*/  IMAD.MOV.U32 R122, RZ, RZ, R60 ;  /* 0x000000ffff7a7224 */ /* 0x000fe200078e003c */
[----:B------:R-:W-:Y:S01]  /*823b0*/  MOV R127, R62 ;  /* 0x0000003e007f7202 */ /* 0x000fe20000000f00 */
[----:B------:R-:W-:Y:S02]  /*823c0*/  IMAD.MOV.U32 R126, RZ, RZ, R61 ;  /* 0x000000ffff7e7224 */ /* 0x000fe400078e003d */
[----:B------:R-:W-:Y:S01]  /*823d0*/  IMAD.MOV.U32 R123, RZ, RZ, R63 ;  /* 0x000000ffff7b7224 */ /* 0x000fe200078e003f */
[----:B------:R-:W3:Y:S04]  /*823e0*/  LDL.LU.64 R60, [R1+0x230] ;  /* 0x00023000013c7983 */ /* 0x000ee80000300a00 */
[----:B------:R-:W3:Y:S04]  /*823f0*/  LDL.LU.64 R62, [R1+0x238] ;  /* 0x00023800013e7983 */ /* 0x000ee80000300a00 */
[----:B------:R-:W3:Y:S04]  /*82400*/  LDL.LU.64 R100, [R1+0x220] ;  /* 0x0002200001647983 */ /* 0x000ee80000300a00 */
[----:B------:R-:W3:Y:S01]  /*82410*/  LDL.LU.64 R102, [R1+0x228] ;  /* 0x0002280001667983 */ /* 0x000ee20000300a00 */
[C---:B------:R-:W-:Y:S03]  /*82420*/  HMMA.1688.F32.TF32 R72, R56.reuse, R12, R72 ;  /* 0x0000000c3848723c */ /* 0x040fe60000081048 */
[----:B------:R-:W3:Y:S04]  /*82430*/  LDL.LU.64 R128, [R1+0x210] ;  /* 0x0002100001807983 */ /* 0x000ee80000300a00 */
[----:B------:R-:W3:Y:S01]  /*82440*/  LDL.LU.64 R130, [R1+0x218] ;  /* 0x0002180001827983 */ /* 0x000ee20000300a00 */
[----:B----4-:R-:W-:Y:S11]  /*82450*/  HMMA.1688.F32.TF32 R56, R56, R104, R88 ;  /* 0x000000683838723c */ /* 0x010ff60000081058 */
[----:B------:R-:W-:Y:S05]  /*82460*/  @!UPT UIADD3 URZ, URZ, URZ, URZ ;  /* 0x0000003f3f3ff290 */ /* 0x000fea000fffe03f */
[----:B------:R-:W-:Y:S01]  /*82470*/  MOV R99, R72 ;  /* 0x0000004800637202 */ /* 0x000fe20000000f00 */
[----:B------:R-:W-:Y:S02]  /*82480*/  IMAD.MOV.U32 R98, RZ, RZ, R73 ;  /* 0x000000ffff627224 */ /* 0x000fe400078e0049 */
[----:B------:R-:W-:Y:S01]  /*82490*/  IMAD.MOV.U32 R71, RZ, RZ, R74 ;  /* 0x000000ffff477224 */ /* 0x000fe200078e004a */
[----:B------:R-:W4:Y:S01]  /*824a0*/  LDL.LU.64 R72, [R1+0x190] ;  /* 0x0001900001487983 */ /* 0x000f220000300a00 */
[----:B------:R-:W-:-:S03]  /*824b0*/  IMAD.MOV.U32 R70, RZ, RZ, R75 ;  /* 0x000000ffff467224 */ /* 0x000fc600078e004b */
[----:B------:R-:W4:Y:S01]  /*824c0*/  LDL.LU.64 R74, [R1+0x198] ;  /* 0x00019800014a7983 */ /* 0x000f220000300a00 */
[----:B------:R-:W-:Y:S01]  /*824d0*/  IMAD.MOV.U32 R106, RZ, RZ, R56 ;  /* 0x000000ffff6a7224 */ /* 0x000fe200078e0038 */
[----:B------:R-:W-:Y:S01]  /*824e0*/  MOV R31, R59 ;  /* 0x0000003b001f7202 */ /* 0x000fe20000000f00 */
[----:B------:R-:W-:Y:S02]  /*824f0*/  IMAD.MOV.U32 R107, RZ, RZ, R57 ;  /* 0x000000ffff6b7224 */ /* 0x000fe400078e0039 */
[----:B------:R-:W-:Y:S02]  /*82500*/  IMAD.MOV.U32 R30, RZ, RZ, R58 ;  /* 0x000000ffff1e7224 */ /* 0x000fe400078e003a */
[C---:B------:R-:W-:Y:S01]  /*82510*/  HMMA.1688.F32.TF32 R56, R52.reuse, R24, R76 ;  /* 0x000000183438723c */ /* 0x040fe2000008104c */
[----:B------:R-:W4:Y:S04]  /*82520*/  LDL.LU.64 R76, [R1+0x250] ;  /* 0x00025000014c7983 */ /* 0x000f280000300a00 */
[----:B------:R-:W4:Y:S11]  /*82530*/  LDL.LU.64 R78, [R1+0x258] ;  /* 0x00025800014e7983 */ /* 0x000f360000300a00 */
[----:B------:R-:W-:Y:S07]  /*82540*/  @!UPT UIADD3 URZ, URZ, URZ, URZ ;  /* 0x0000003f3f3ff290 */ /* 0x000fee000fffe03f */
[----:B------:R-:W-:Y:S04]  /*82550*/  STL.64 [R1+0x350], R56 ;  /* 0x0003503801007387 */ /* 0x000fe80000100a00 */
[----:B------:R1:W-:Y:S04]  /*82560*/  STL.64 [R1+0x358], R58 ;  /* 0x0003583a01007387 */ /* 0x0003e80000100a00 */
[----:B------:R-:W4:Y:S04]  /*82570*/  LDL.LU.64 R88, [R1+0x260] ;  /* 0x0002600001587983 */ /* 0x000f280000300a00 */
[----:B------:R-:W4:Y:S01]  /*82580*/  LDL.LU.64 R90, [R1+0x268] ;  /* 0x00026800015a7983 */ /* 0x000f220000300a00 */
[C---:B-1----:R-:W-:Y:S11]  /*82590*/  HMMA.1688.F32.TF32 R56, R52.reuse, R4, R84 ;  /* 0x000000043438723c */ /* 0x042ff60000081054 */
[----:B------:R-:W-:Y:S11]  /*825a0*/  @!UPT UIADD3 URZ, URZ, URZ, URZ ;  /* 0x0000003f3f3ff290 */ /* 0x000ff6000fffe03f */
[----:B------:R-:W-:Y:S01]  /*825b0*/  @!UPT UIADD3 URZ, URZ, URZ, URZ ;  /* 0x0000003f3f3ff290 */ /* 0x000fe2000fffe03f */
[----:B------:R-:W-:Y:S04]  /*825c0*/  STL.64 [R1+0x330], R56 ;  /* 0x0003303801007387 */ /* 0x000fe80000100a00 */
[----:B------:R2:W-:Y:S04]  /*825d0*/  STL.64 [R1+0x338], R58 ;  /* 0x0003383a01007387 */ /* 0x0005e80000100a00 */
[----:B------:R-:W4:Y:S04]  /*825e0*/  LDL.LU.64 R84, [R1+0x280] ;  /* 0x0002800001547983 */ /* 0x000f280000300a00 */
[----:B------:R-:W4:Y:S01]  /*825f0*/  LDL.LU.64 R86, [R1+0x288] ;  /* 0x0002880001567983 */ /* 0x000f220000300a00 */
[C---:B--2---:R-:W-:Y:S03]  /*82600*/  HMMA.1688.F32.TF32 R56, R52.reuse, R216, R64 ;  /* 0x000000d83438723c */ /* 0x044fe60000081040 */
[----:B------:R-:W-:Y:S04]  /*82610*/  LDS R64, [R252+0x140080] ;  /* 0x14008000fc407984 */ /* 0x000fe80000000800 */
[----:B------:R-:W-:Y:S04]  /*82620*/  LDS R66, [R252+0x141080] ;  /* 0x14108000fc427984 */ /* 0x000fe80000000800 */
[----:B------:R-:W-:Y:S04]  /*82630*/  LDS R65, [R3+0x140080] ;  /* 0x1400800003417984 */ /* 0x000fe80000000800 */
[----:B------:R-:W1:Y:S08]  /*82640*/  LDS R67, [R3+0x141080] ;  /* 0x1410800003437984 */ /* 0x000e700000000800 */
[----:B------:R-:W-:Y:S04]  /*82650*/  STL.64 [R1+0x320], R56 ;  /* 0x0003203801007387 */ /* 0x000fe80000100a00 */
[----:B------:R2:W-:Y:S02]  /*82660*/  STL.64 [R1+0x328], R58 ;  /* 0x0003283a01007387 */ /* 0x0005e40000100a00 */
[C---:B--2---:R-:W-:Y:S02]  /*82670*/  HMMA.1688.F32.TF32 R56, R52.reuse, R124, R80 ;  /* 0x0000007c3438723c */ /* 0x044fe40000081050 */
[----:B------:R-:W2:Y:S04]  /*82680*/  LDL.LU.64 R80, [R1+0x270] ;  /* 0x0002700001507983 */ /* 0x000ea80000300a00 */
[----:B------:R-:W2:Y:S11]  /*82690*/  LDL.LU.64 R82, [R1+0x278] ;  /* 0x0002780001527983 */ /* 0x000eb60000300a00 */
[----:B------:R-:W-:Y:S06]  /*826a0*/  @!UPT UIADD3 URZ, URZ, URZ, URZ ;  /* 0x0000003f3f3ff290 */ /* 0x000fec000fffe03f */
[----:B------:R-:W-:Y:S04]  /*826b0*/  STL.64 [R1+0x310], R56 ;  /* 0x0003103801007387 */ /* 0x000fe80000100a00 */
[----:B------:R3:W-:Y:S02]  /*826c0*/  STL.64 [R1+0x318], R58 ;  /* 0x0003183a01007387 */ /* 0x0007e40000100a00 */
[C---:B---3--:R-:W-:Y:S02]  /*826d0*/  HMMA.1688.F32.TF32 R56, R52.reuse, R120, R60 ;  /* 0x000000783438723c */ /* 0x048fe4000008103c */
[----:B------:R-:W3:Y:S04]  /*826e0*/  LDL.LU.64 R60, [R1+0x8e0] ;  /* 0x0008e000013c7983 */ /* 0x000ee80000300a00 */
[----:B------:R-:W3:Y:S11]  /*826f0*/  LDL.LU.64 R62, [R1+0x8e8] ;  /* 0x0008e800013e7983 */ /* 0x000ef60000300a00 */
[----:B------:R-:W-:Y:S06]  /*82700*/  @!UPT UIADD3 URZ, URZ, URZ, URZ ;  /* 0x0000003f3f3ff290 */ /* 0x000fec000fffe03f */
[----:B------:R-:W-:Y:S04]  /*82710*/  STL.64 [R1+0x2f0], R56 ;  /* 0x0002f03801007387 */ /* 0x000fe80000100a00 */
[----:B------:R1:W-:Y:S02]  /*82720*/  STL.64 [R1+0x2f8], R58 ;  /* 0x0002f83a01007387 */ /* 0x0003e40000100a00 */
[C---:B-1----:R-:W-:Y:S02]  /*82730*/  HMMA.1688.F32.TF32 R56, R52.reuse, R116, R100 ;  /* 0x000000743438723c */ /* 0x042fe40000081064 */
[----:B------:R-:W3:Y:S04]  /*82740*/  LDL.LU.64 R100, [R1+0x8d0] ;  /* 0x0008d00001647983 */ /* 0x000ee80000300a00 */
[----:B------:R-:W3:Y:S02]  /*82750*/  LDL.LU.64 R102, [R1+0x8d8] ;  /* 0x0008d80001667983 */ /* 0x000ee40000300a00 */
[C---:B------:R-:W-:Y:S11]  /*82760*/  HMMA.1688.F32.TF32 R128, R52.reuse, R112, R128 ;  /* 0x000000703480723c */ /* 0x040ff60000081080 */
[----:B------:R-:W-:Y:S04]  /*82770*/  @!UPT UIADD3 URZ, URZ, URZ, URZ ;  /* 0x0000003f3f3ff290 */ /* 0x000fe8000fffe03f */
[----:B------:R1:W-:Y:S04]  /*82780*/  STL.64 [R1+0x2e0], R56 ;  /* 0x0002e03801007387 */ /* 0x0003e80000100a00 */
[----:B------:R1:W-:Y:S04]  /*82790*/  STL.64 [R1+0x2e8], R58 ;  /* 0x0002e83a01007387 */ /* 0x0003e80000100a00 */
[----:B-1----:R-:W3:Y:S04]  /*827a0*/  LDL.LU.64 R56, [R1+0x8b0] ;  /* 0x0008b00001387983 */ /* 0x002ee80000300a00 */
[----:B------:R-:W3:Y:S04]  /*827b0*/  LDL.LU.64 R58, [R1+0x8b8] ;  /* 0x0008b800013a7983 */ /* 0x000ee80000300a00 */
[----:B------:R-:W-:Y:S04]  /*827c0*/  STL.64 [R1+0x2c0], R128 ;  /* 0x0002c08001007387 */ /* 0x000fe80000100a00 */
[----:B------:R4:W-:Y:S02]  /*827d0*/  STL.64 [R1+0x2c8], R130 ;  /* 0x0002c88201007387 */ /* 0x0009e40000100a00 */
[C---:B----4-:R-:W-:Y:S02]  /*827e0*/  HMMA.1688.F32.TF32 R128, R52.reuse, R108, R72 ;  /* 0x0000006c3480723c */ /* 0x050fe40000081048 */
[----:B------:R-:W4:Y:S04]  /*827f0*/  LDL.LU.64 R72, [R1+0x790] ;  /* 0x0007900001487983 */ /* 0x000f280000300a00 */
[----:B------:R-:W4:Y:S11]  /*82800*/  LDL.LU.64 R74, [R1+0x798] ;  /* 0x00079800014a7983 */ /* 0x000f360000300a00 */
[----:B------:R-:W-:Y:S06]  /*82810*/  @!UPT UIADD3 URZ, URZ, URZ, URZ ;  /* 0x0000003f3f3ff290 */ /* 0x000fec000fffe03f */
[----:B------:R-:W-:Y:S04]  /*82820*/  STL.64 [R1+0x2b0], R128 ;  /* 0x0002b08001007387 */ /* 0x000fe80000100a00 */
[----:B------:R1:W-:Y:S02]  /*82830*/  STL.64 [R1+0x2b8], R130 ;  /* 0x0002b88201007387 */ /* 0x0003e40000100a00 */
[C---:B-1----:R-:W-:Y:S02]  /*82840*/  HMMA.1688.F32.TF32 R128, R52.reuse, R96, R76 ;  /* 0x000000603480723c */ /* 0x042fe4000008104c */
        /* <DEDUP_REMOVED lines=29> */
[C---:B-1----:R-:W-:Y:S08]  /*82a20*/  HMMA.1688.F32.TF32 R128, R52.reuse, R16, R100 ;  /* 0x000000103480723c */ /* 0x042ff00000081064 */
[C---:B------:R-:W-:Y:S01]  /*82a30*/  HMMA.1688.F32.TF32 R100, R52.reuse, R20, R56 ;  /* 0x000000143464723c */ /* 0x040fe20000081038 */
[----:B------:R-:W3:Y:S11]  /*82a40*/  LDL.LU.64 R56, [R1+0x1580] ;  /* 0x0015800001387983 */ /* 0x000ef60000300a00 */
[----:B------:R-:W-:Y:S03]  /*82a50*/  @!UPT UIADD3 URZ, URZ, URZ, URZ ;  /* 0x0000003f3f3ff290 */ /* 0x000fe6000fffe03f */
[----:B------:R1:W-:Y:S04]  /*82a60*/  STL.64 [R1+0x250], R128 ;  /* 0x0002508001007387 */ /* 0x0003e80000100a00 */
[----:B------:R1:W-:Y:S04]  /*82a70*/  STL.64 [R1+0x258], R130 ;  /* 0x0002588201007387 */ /* 0x0003e80000100a00 */
[----:B------:R-:W3:Y:S01]  /*82a80*/  LDL.LU.64 R58, [R1+0x1588] ;  /* 0x00158800013a7983 */ /* 0x000ee20000300a00 */
[----:B----4-:R-:W-:Y:S03]  /*82a90*/  HMMA.1688.F32.TF32 R52, R52, R104, R72 ;  /* 0x000000683434723c */ /* 0x010fe60000081048 */
[----:B------:R-:W-:Y:S04]  /*82aa0*/  STL.64 [R1+0x240], R100 ;  /* 0x0002406401007387 */ /* 0x000fe80000100a00 */
[----:B------:R-:W-:Y:S04]  /*82ab0*/  STL.64 [R1+0x248], R102 ;  /* 0x0002486601007387 */ /* 0x000fe80000100a00 */
[----:B-1----:R-:W4:Y:S04]  /*82ac0*/  LDL.LU.64 R128, [R1+0x1570] ;  /* 0x0015700001807983 */ /* 0x002f280000300a00 */
[----:B------:R-:W4:Y:S08]  /*82ad0*/  LDL.LU.64 R130, [R1+0x1578] ;  /* 0x0015780001827983 */ /* 0x000f300000300a00 */
[----:B------:R-:W-:Y:S04]  /*82ae0*/  STL.64 [R1+0x230], R52 ;  /* 0x0002303401007387 */ /* 0x000fe80000100a00 */
[----:B------:R1:W-:Y:S04]  /*82af0*/  STL.64 [R1+0x238], R54 ;  /* 0x0002383601007387 */ /* 0x0003e80000100a00 */
[----:B------:R-:W4:Y:S04]  /*82b00*/  LDL.LU.64 R72, [R1+0x1560] ;  /* 0x0015600001487983 */ /* 0x000f280000300a00 */
[----:B------:R-:W4:Y:S01]  /*82b10*/  LDL.LU.64 R74, [R1+0x1568] ;  /* 0x00156800014a7983 */ /* 0x000f220000300a00 */
[C---:B-1----:R-:W-:Y:S03]  /*82b20*/  HMMA.1688.F32.TF32 R52, R64.reuse, R24, R76 ;  /* 0x000000184034723c */ /* 0x042fe6000008104c */
[----:B------:R-:W4:Y:S04]  /*82b30*/  LDL.LU.64 R76, [R1+0x15f0] ;  /* 0x0015f000014c7983 */ /* 0x000f280000300a00 */
[----:B------:R-:W4:Y:S11]  /*82b40*/  LDL.LU.64 R78, [R1+0x15f8] ;  /* 0x0015f800014e7983 */ /* 0x000f360000300a00 */
[----:B------:R-:W-:Y:S05]  /*82b50*/  @!UPT UIADD3 URZ, URZ, URZ, URZ ;  /* 0x0000003f3f3ff290 */ /* 0x000fea000fffe03f */
        /* <DEDUP_REMOVED lines=18> */
[C---:B--2---:R-:W-:Y:S11]  /*82c80*/  HMMA.1688.F32.TF32 R52, R64.reuse, R124, R80 ;  /* 0x0000007c4034723c */ /* 0x044ff60000081050 */
[----:B------:R-:W-:Y:S11]  /*82c90*/  @!UPT UIADD3 URZ, URZ, URZ, URZ ;  /* 0x0000003f3f3ff290 */ /* 0x000ff6000fffe03f */
[----:B------:R-:W-:Y:S01]  /*82ca0*/  @!UPT UIADD3 URZ, URZ, URZ, URZ ;  /* 0x0000003f3f3ff290 */ /* 0x000fe2000fffe03f */
[----:B------:R-:W-:Y:S04]  /*82cb0*/  STL.64 [R1+0x1e0], R52 ;  /* 0x0001e03401007387 */ /* 0x000fe80000100a00 */
[----:B------:R3:W-:Y:S04]  /*82cc0*/  STL.64 [R1+0x1e8], R54 ;  /* 0x0001e83601007387 */ /* 0x0007e80000100a00 */
[----:B------:R-:W2:Y:S04]  /*82cd0*/  LDL.LU.64 R80, [R1+0x1740] ;  /* 0x0017400001507983 */ /* 0x000ea80000300a00 */
[----:B------:R-:W2:Y:S01]  /*82ce0*/  LDL.LU.64 R82, [R1+0x1748] ;  /* 0x0017480001527983 */ /* 0x000ea20000300a00 */
[C---:B---3--:R-:W-:Y:S11]  /*82cf0*/  HMMA.1688.F32.TF32 R52, R64.reuse, R120, R60 ;  /* 0x000000784034723c */ /* 0x048ff6000008103c */
[----:B------:R-:W-:Y:S11]  /*82d00*/  @!UPT UIADD3 URZ, URZ, URZ, URZ ;  /* 0x0000003f3f3ff290 */ /* 0x000ff6000fffe03f */
[----:B------:R-:W-:Y:S01]  /*82d10*/  @!UPT UIADD3 URZ, URZ, URZ, URZ ;  /* 0x0000003f3f3ff290 */ /* 0x000fe2000fffe03f */
[----:B------:R-:W-:Y:S04]  /*82d20*/  STL.64 [R1+0x1d0], R52 ;  /* 0x0001d03401007387 */ /* 0x000fe80000100a00 */
[----:B------:R1:W-:Y:S04]  /*82d30*/  STL.64 [R1+0x1d8], R54 ;  /* 0x0001d83601007387 */ /* 0x0003e80000100a00 */
[----:B------:R-:W3:Y:S04]  /*82d40*/  LDL.LU.64 R60, [R1+0x1730] ;  /* 0x00173000013c7983 */ /* 0x000ee80000300a00 */
[----:B------:R-:W3:Y:S01]  /*82d50*/  LDL.LU.64 R62, [R1+0x1738] ;  /* 0x00173800013e7983 */ /* 0x000ee20000300a00 */
[C---:B-1----:R-:W-:Y:S03]  /*82d60*/  HMMA.1688.F32.TF32 R52, R64.reuse, R116, R56 ;  /* 0x000000744034723c */ /* 0x042fe60000081038 */
[----:B------:R-:W3:Y:S04]  /*82d70*/  LDL.LU.64 R56, [R1+0x17c0] ;  /* 0x0017c00001387983 */ /* 0x000ee80000300a00 */
[----:B------:R-:W3:Y:S01]  /*82d80*/  LDL.LU.64 R58, [R1+0x17c8] ;  /* 0x0017c800013a7983 */ /* 0x000ee20000300a00 */
[C---:B----4-:R-:W-:Y:S11]  /*82d90*/  HMMA.1688.F32.TF32 R128, R64.reuse, R112, R128 ;  /* 0x000000704080723c */ /* 0x050ff60000081080 */
[----:B------:R-:W-:Y:S04]  /*82da0*/  @!UPT UIADD3 URZ, URZ, URZ, URZ ;  /* 0x0000003f3f3ff290 */ /* 0x000fe8000fffe03f */
[----:B------:R1:W-:Y:S04]  /*82db0*/  STL.64 [R1+0x1b0], R52 ;  /* 0x0001b03401007387 */ /* 0x0003e80000100a00 */
[----:B------:R4:W-:Y:S04]  /*82dc0*/  STL.64 [R1+0x1b8], R54 ;  /* 0x0001b83601007387 */ /* 0x0009e80000100a00 */
[----:B-1----:R-:W3:Y:S04]  /*82dd0*/  LDL.LU.64 R52, [R1+0x17b0] ;  /* 0x0017b00001347983 */ /* 0x002ee80000300a00 */
[----:B----4-:R-:W2:Y:S04]  /*82de0*/  LDL.LU.64 R54, [R1+0x17b8] ;  /* 0x0017b80001367983 */ /* 0x010ea80000300a00 */
[----:B------:R-:W-:Y:S04]  /*82df0*/  STL.64 [R1+0x1a0], R128 ;  /* 0x0001a08001007387 */ /* 0x000fe80000100a00 */
[----:B------:R1:W-:Y:S02]  /*82e00*/  STL.64 [R1+0x1a8], R130 ;  /* 0x0001a88201007387 */ /* 0x0003e40000100a00 */
[C---:B-1----:R-:W-:Y:S02]  /*82e10*/  HMMA.1688.F32.TF32 R128, R64.reuse, R108, R72 ;  /* 0x0000006c4080723c */ /* 0x042fe40000081048 */
[----:B------:R-:W2:Y:S04]  /*82e20*/  LDL.LU.64 R72, [R1+0x550] ;  /* 0x0005500001487983 */ /* 0x000ea80000300a00 */
[----:B------:R-:W2:Y:S11]  /*82e30*/  LDL.LU.64 R74, [R1+0x558] ;  /* 0x00055800014a7983 */ /* 0x000eb60000300a00 */
[----:B------:R-:W-:Y:S06]  /*82e40*/  @!UPT UIADD3 URZ, URZ, URZ, URZ ;  /* 0x0000003f3f3ff290 */ /* 0x000fec000fffe03f */
[----:B------:R-:W-:Y:S01]  /*82e50*/  STL.64 [R1+0x190], R128 ;  /* 0x0001908001007387 */ /* 0x000fe20000100a00 */
[C---:B------:R-:W-:Y:S03]  /*82e60*/  HMMA.1688.F32.TF32 R100, R64.reuse, R68, R100 ;  /* 0x000000444064723c */ /* 0x040fe60000081064 */
[----:B------:R1:W-:Y:S05]  /*82e70*/  STL.64 [R1+0x198], R130 ;  /* 0x0001988201007387 */ /* 0x0003ea0000100a00 */
[C---:B-1----:R-:W-:Y:S01]  /*82e80*/  HMMA.1688.F32.TF32 R128, R64.reuse, R96, R76 ;  /* 0x000000604080723c */ /* 0x042fe2000008104c */
[----:B------:R-:W2:Y:S04]  /*82e90*/  LDL.LU.64 R76, [R1+0x540] ;  /* 0x00054000014c7983 */ /* 0x000ea80000300a00 */
[----:B------:R-:W2:Y:S03]  /*82ea0*/  LDL.LU.64 R78, [R1+0x548] ;  /* 0x00054800014e7983 */ /* 0x000ea60000300a00 */
[C---:B------:R-:W-:Y:S11]  /*82eb0*/  HMMA.1688.F32.TF32 R88, R64.reuse, R28, R88 ;  /* 0x0000001c4058723c */ /* 0x040ff60000081058 */
[----:B------:R-:W-:Y:S04]  /*82ec0*/  @!UPT UIADD3 URZ, URZ, URZ, URZ ;  /* 0x0000003f3f3ff290 */ /* 0x000fe8000fffe03f */
[----:B------:R-:W-:Y:S04]  /*82ed0*/  STL.64 [R1+0x30], R128 ;  /* 0x0000308001007387 */ /* 0x000fe80000100a00 */
[----:B------:R-:W-:Y:S04]  /*82ee0*/  STL.64 [R1+0x38], R130 ;  /* 0x0000388201007387 */ /* 0x000fe80000100a00 */
[----:B------:R1:W-:Y:S04]  /*82ef0*/  STL.64 [R1+0x20], R100 ;  /* 0x0000206401007387 */ /* 0x0003e80000100a00 */
[----:B------:R1:W-:Y:S01]  /*82f00*/  STL.64 [R1+0x28], R102 ;  /* 0x0000286601007387 */ /* 0x0003e20000100a00 */
[C---:B------:R-:W-:Y:S03]  /*82f10*/  HMMA.1688.F32.TF32 R84, R64.reuse, R8, R84 ;  /* 0x000000084054723c */ /* 0x040fe60000081054 */
[----:B------:R1:W-:Y:S04]  /*82f20*/  STL.64 [R1+0x10], R88 ;  /* 0x0000105801007387 */ /* 0x0003e80000100a00 */
[----:B------:R1:W-:Y:S01]  /*82f30*/  STL.64 [R1+0x18], R90 ;  /* 0x0000185a01007387 */ /* 0x0003e20000100a00 */
[C---:B--2---:R-:W-:Y:S11]  /*82f40*/  HMMA.1688.F32.TF32 R244, R64.reuse, R12, R80 ;  /* 0x0000000c40f4723c */ /* 0x044ff60000081050 */
[----:B------:R-:W-:Y:S11]  /*82f50*/  @!UPT UIADD3 URZ, URZ, URZ, URZ ;  /* 0x0000003f3f3ff290 */ /* 0x000ff6000fffe03f */
[----:B------:R-:W-:Y:S01]  /*82f60*/  @!UPT UIADD3 URZ, URZ, URZ, URZ ;  /* 0x0000003f3f3ff290 */ /* 0x000fe2000fffe03f */
[----:B------:R-:W-:Y:S04]  /*82f70*/  STL.64 [R1+0x5558], R246 ;  /* 0x005558f601007387 */ /* 0x000fe80000100a00 */
[----:B------:R2:W-:Y:S04]  /*82f80*/  STL.64 [R1], R84 ;  /* 0x0000005401007387 */ /* 0x0005e80000100a00 */
[----:B------:R2:W-:Y:S04]  /*82f90*/  STL.64 [R1+0x8], R86 ;  /* 0x0000085601007387 */ /* 0x0005e80000100a00 */
[----:B------:R-:W-:Y:S04]  /*82fa0*/  STL.64 [R1+0x5550], R244 ;  /* 0x005550f401007387 */ /* 0x000fe80000100a00 */
[----:B-1----:R-:W4:Y:S04]  /*82fb0*/  LDL.LU.64 R100, [R1+0x530] ;  /* 0x0005300001647983 */ /* 0x002f280000300a00 */
[----:B------:R-:W4:Y:S01]  /*82fc0*/  LDL.LU.64 R102, [R1+0x538] ;  /* 0x0005380001667983 */ /* 0x000f220000300a00 */
[C---:B---3--:R-:W-:Y:S03]  /*82fd0*/  HMMA.1688.F32.TF32 R240, R64.reuse, R16, R60 ;  /* 0x0000001040f0723c */ /* 0x048fe6000008103c */
[----:B------:R-:W3:Y:S04]  /*82fe0*/  LDL.LU.64 R88, [R1+0x500] ;  /* 0x0005000001587983 */ /* 0x000ee80000300a00 */
[----:B------:R-:W3:Y:S11]  /*82ff0*/  LDL.LU.64 R90, [R1+0x508] ;  /* 0x00050800015a7983 */ /* 0x000ef60000300a00 */
[----:B------:R-:W-:Y:S05]  /*83000*/  @!UPT UIADD3 URZ, URZ, URZ, URZ ;  /* 0x0000003f3f3ff290 */ /* 0x000fea000fffe03f */
[----:B------:R-:W-:Y:S04]  /*83010*/  STL.64 [R1+0x5568], R242 ;  /* 0x005568f201007387 */ /* 0x000fe80000100a00 */
[----:B------:R-:W-:Y:S01]  /*83020*/  STL.64 [R1+0x5560], R240 ;  /* 0x005560f001007387 */ /* 0x000fe20000100a00 */
[C---:B------:R-:W-:Y:S03]  /*83030*/  HMMA.1688.F32.TF32 R60, R64.reuse, R20, R56 ;  /* 0x00000014403c723c */ /* 0x040fe60000081038 */
[----:B------:R-:W3:Y:S04]  /*83040*/  LDL.LU.64 R56, [R1+0x4e0] ;  /* 0x0004e00001387983 */ /* 0x000ee80000300a00 */
[----:B------:R-:W3:Y:S01]  /*83050*/  LDL.LU.64 R58, [R1+0x4e8] ;  /* 0x0004e800013a7983 */ /* 0x000ee20000300a00 */
[----:B--2---:R-:W-:Y:S11]  /*83060*/  HMMA.1688.F32.TF32 R64, R64, R104, R52 ;  /* 0x000000684040723c */ /* 0x004ff60000081034 */
[----:B------:R-:W-:Y:S04]  /*83070*/  @!UPT UIADD3 URZ, URZ, URZ, URZ ;  /* 0x0000003f3f3ff290 */ /* 0x000fe8000fffe03f */
[----:B------:R-:W-:Y:S04]  /*83080*/  STL.64 [R1+0x5578], R62 ;  /* 0x0055783e01007387 */ /* 0x000fe80000100a00 */
[----:B------:R-:W-:Y:S04]  /*83090*/  STL.64 [R1+0x5570], R60 ;  /* 0x0055703c01007387 */ /* 0x000fe80000100a00 */
[----:B------:R-:W2:Y:S04]  /*830a0*/  LDL.LU.64 R84, [R1+0x4d0] ;  /* 0x0004d00001547983 */ /* 0x000ea80000300a00 */
[----:B------:R-:W2:Y:S04]  /*830b0*/  LDL.LU.64 R86, [R1+0x4d8] ;  /* 0x0004d80001567983 */ /* 0x000ea80000300a00 */
[----:B------:R-:W2:Y:S04]  /*830c0*/  LDL.LU.64 R52, [R1+0x4c0] ;  /* 0x0004c00001347983 */ /* 0x000ea80000300a00 */
[----:B------:R-:W2:Y:S01]  /*830d0*/  LDL.LU.64 R54, [R1+0x4c8] ;  /* 0x0004c80001367983 */ /* 0x000ea20000300a00 */
[C---:B------:R-:W-:Y:S03]  /*830e0*/  HMMA.1688.F32.TF32 R72, R92.reuse, R24, R72 ;  /* 0x000000185c48723c */ /* 0x040fe60000081048 */
[----:B------:R-:W-:Y:S04]  /*830f0*/  STL.64 [R1+0x5588], R66 ;  /* 0x0055884201007387 */ /* 0x000fe80000100a00 */
[----:B------:R-:W-:Y:S04]  /*83100*/  STL.64 [R1+0x5580], R64 ;  /* 0x0055804001007387 */ /* 0x000fe80000100a00 */
[----:B------:R-:W2:Y:S04]  /*83110*/  LDL.LU.64 R80, [R1+0x4b0] ;  /* 0x0004b00001507983 */ /* 0x000ea80000300a00 */
[----:B------:R-:W2:Y:S08]  /*83120*/  LDL.LU.64 R82, [R1+0x4b8] ;  /* 0x0004b80001527983 */ /* 0x000eb00000300a00 */
[----:B------:R-:W-:Y:S04]  /*83130*/  STL.64 [R1+0x5598], R74 ;  /* 0x0055984a01007387 */ /* 0x000fe80000100a00 */
[----:B------:R1:W-:Y:S01]  /*83140*/  STL.64 [R1+0x5590], R72 ;  /* 0x0055904801007387 */ /* 0x0003e20000100a00 */
[C---:B------:R-:W-:Y:S03]  /*83150*/  HMMA.1688.F32.TF32 R180, R92.reuse, R4, R76 ;  /* 0x000000045cb4723c */ /* 0x040fe6000008104c */
[----:B------:R-:W2:Y:S04]  /*83160*/  LDL.LU.64 R76, [R1+0x780] ;  /* 0x00078000014c7983 */ /* 0x000ea80000300a00 */
[----:B------:R-:W2:Y:S04]  /*83170*/  LDL.LU.64 R78, [R1+0x788] ;  /* 0x00078800014e7983 */ /* 0x000ea80000300a00 */
[----:B-1----:R-:W2:Y:S04]  /*83180*/  LDL.LU.64 R72, [R1+0x770] ;  /* 0x0007700001487983 */ /* 0x002ea80000300a00 */
[----:B------:R-:W2:Y:S04]  /*83190*/  LDL.LU.64 R74, [R1+0x778] ;  /* 0x00077800014a7983 */ /* 0x000ea80000300a00 */
[----:B------:R-:W2:Y:S04]  /*831a0*/  LDL.LU.64 R64, [R1+0x760] ;  /* 0x0007600001407983 */ /* 0x000ea80000300a00 */
[----:B------:R-:W2:Y:S04]  /*831b0*/  LDL.LU.64 R66, [R1+0x768] ;  /* 0x0007680001427983 */ /* 0x000ea80000300a00 */
[----:B------:R-:W-:Y:S04]  /*831c0*/  STL.64 [R1+0x55a8], R182 ;  /* 0x0055a8b601007387 */ /* 0x000fe80000100a00 */
[----:B------:R-:W-:Y:S01]  /*831d0*/  STL.64 [R1+0x55a0], R180 ;  /* 0x0055a0b401007387 */ /* 0x000fe20000100a00 */
[C---:B----4-:R-:W-:Y:S11]  /*831e0*/  HMMA.1688.F32.TF32 R200, R92.reuse, R216, R100 ;  /* 0x000000d85cc8723c */ /* 0x050ff60000081064 */
[----:B------:R-:W-:Y:S11]  /*831f0*/  @!UPT UIADD3 URZ, URZ, URZ, URZ ;  /* 0x0000003f3f3ff290 */ /* 0x000ff6000fffe03f */
[----:B------:R-:W-:Y:S01]  /*83200*/  @!UPT UIADD3 URZ, URZ, URZ, URZ ;  /* 0x0000003f3f3ff290 */ /* 0x000fe2000fffe03f */
[----:B------:R-:W-:Y:S04]  /*83210*/  STL.64 [R1+0x55b8], R202 ;  /* 0x0055b8ca01007387 */ /* 0x000fe80000100a00 */
[----:B------:R-:W-:Y:S04]  /*83220*/  STL.64 [R1+0x55b0], R200 ;  /* 0x0055b0c801007387 */ /* 0x000fe80000100a00 */
[----:B------:R-:W4:Y:S04]  /*83230*/  LDL.LU.64 R60, [R1+0x750] ;  /* 0x00075000013c7983 */ /* 0x000f280000300a00 */
[----:B------:R-:W4:Y:S01]  /*83240*/  LDL.LU.64 R62, [R1+0x758] ;  /* 0x00075800013e7983 */ /* 0x000f220000300a00 */
[C---:B---3--:R-:W-:Y:S08]  /*83250*/  HMMA.1688.F32.TF32 R188, R92.reuse, R124, R88 ;  /* 0x0000007c5cbc723c */ /* 0x048ff00000081058 */
[C---:B------:R-:W-:Y:S11]  /*83260*/  HMMA.1688.F32.TF32 R128, R92.reuse, R120, R56 ;  /* 0x000000785c80723c */ /* 0x040ff60000081038 */
[----:B------:R-:W-:Y:S04]  /*83270*/  @!UPT UIADD3 URZ, URZ, URZ, URZ ;  /* 0x0000003f3f3ff290 */ /* 0x000fe8000fffe03f */
[----:B------:R-:W-:Y:S04]  /*83280*/  STL.64 [R1+0x55c8], R190 ;  /* 0x0055c8be01007387 */ /* 0x000fe80000100a00 */
[----:B------:R-:W-:Y:S04]  /*83290*/  STL.64 [R1+0x55c0], R188 ;  /* 0x0055c0bc01007387 */ /* 0x000fe80000100a00 */
[----:B------:R-:W3:Y:S04]  /*832a0*/  LDL.LU.64 R56, [R1+0x4a0] ;  /* 0x0004a00001387983 */ /* 0x000ee80000300a00 */
[----:B------:R-:W3:Y:S04]  /*832b0*/  LDL.LU.64 R58, [R1+0x4a8] ;  /* 0x0004a800013a7983 */ /* 0x000ee80000300a00 */
[----:B------:R-:W-:Y:S01]  /*832c0*/  STL.64 [R1+0x55d8], R130 ;  /* 0x0055d88201007387 */ /* 0x000fe20000100a00 */
[C---:B--2---:R-:W-:Y:S08]  /*832d0*/  HMMA.1688.F32.TF32 R140, R92.reuse, R116, R84 ;  /* 0x000000745c8c723c */ /* 0x044ff00000081054 */
[C---:B------:R-:W-:Y:S01]  /*832e0*/  HMMA.1688.F32.TF32 R204, R92.reuse, R112, R52 ;  /* 0x000000705ccc723c */ /* 0x040fe20000081034 */
[----:B------:R1:W-:Y:S07]  /*832f0*/  STL.64 [R1+0x55d0], R128 ;  /* 0x0055d08001007387 */ /* 0x0003ee0000100a00 */
[C---:B------:R-:W-:Y:S07]  /*83300*/  HMMA.1688.F32.TF32 R84, R92.reuse, R108, R80 ;  /* 0x0000006c5c54723c */ /* 0x040fee0000081050 */
[----:B------:R-:W-:Y:S04]  /*83310*/  STL.64 [R1+0x55e8], R142 ;  /* 0x0055e88e01007387 */ /* 0x000fe80000100a00 */
[----:B------:R-:W-:Y:S04]  /*83320*/  STL.64 [R1+0x55e0], R140 ;  /* 0x0055e08c01007387 */ /* 0x000fe80000100a00 */
[----:B------:R-:W2:Y:S04]  /*83330*/  LDL.LU.64 R52, [R1+0x490] ;  /* 0x0004900001347983 */ /* 0x000ea80000300a00 */
[----:B------:R-:W2:Y:S01]  /*83340*/  LDL.LU.64 R54, [R1+0x498] ;  /* 0x0004980001367983 */ /* 0x000ea20000300a00 */
[C---:B------:R-:W-:Y:S08]  /*83350*/  HMMA.1688.F32.TF32 R152, R92.reuse, R96, R76 ;  /* 0x000000605c98723c */ /* 0x040ff0000008104c */
[C---:B------:R-:W-:Y:S01]  /*83360*/  HMMA.1688.F32.TF32 R100, R92.reuse, R68, R72 ;  /* 0x000000445c64723c */ /* 0x040fe20000081048 */
[----:B------:R-:W-:Y:S04]  /*83370*/  STL.64 [R1+0x55f8], R206 ;  /* 0x0055f8ce01007387 */ /* 0x000fe80000100a00 */
[----:B------:R-:W-:Y:S04]  /*83380*/  STL.64 [R1+0x55f0], R204 ;  /* 0x0055f0cc01007387 */ /* 0x000fe80000100a00 */
[----:B------:R-:W-:Y:S04]  /*83390*/  STL.64 [R1+0x5608], R86 ;  /* 0x0056085601007387 */ /* 0x000fe80000100a00 */
[----:B------:R-:W-:Y:S04]  /*833a0*/  STL.64 [R1+0x5600], R84 ;  /* 0x0056005401007387 */ /* 0x000fe80000100a00 */
[----:B------:R-:W-:Y:S04]  /*833b0*/  STL.64 [R1+0x5618], R154 ;  /* 0x0056189a01007387 */ /* 0x000fe80000100a00 */
[----:B------:R-:W-:Y:S01]  /*833c0*/  STL.64 [R1+0x5610], R152 ;  /* 0x0056109801007387 */ /* 0x000fe20000100a00 */
[C---:B------:R-:W-:Y:S03]  /*833d0*/  HMMA.1688.F32.TF32 R76, R92.reuse, R28, R64 ;  /* 0x0000001c5c4c723c */ /* 0x040fe60000081040 */
[----:B------:R-:W-:Y:S04]  /*833e0*/  STL.64 [R1+0x5628], R102 ;  /* 0x0056286601007387 */ /* 0x000fe80000100a00 */
[----:B------:R-:W-:Y:S04]  /*833f0*/  STL.64 [R1+0x5620], R100 ;  /* 0x0056206401007387 */ /* 0x000fe80000100a00 */
[----:B------:R-:W2:Y:S04]  /*83400*/  LDL.LU.64 R88, [R1+0x480] ;  /* 0x0004800001587983 */ /* 0x000ea80000300a00 */
[----:B------:R-:W2:Y:S04]  /*83410*/  LDL.LU.64 R90, [R1+0x488] ;  /* 0x00048800015a7983 */ /* 0x000ea80000300a00 */
[----:B-1----:R-:W2:Y:S04]  /*83420*/  LDL.LU.64 R128, [R1+0x470] ;  /* 0x0004700001807983 */ /* 0x002ea80000300a00 */
[----:B------:R-:W2:Y:S04]  /*83430*/  LDL.LU.64 R130, [R1+0x478] ;  /* 0x0004780001827983 */ /* 0x000ea80000300a00 */
[----:B------:R-:W-:Y:S04]  /*83440*/  STL.64 [R1+0x5638], R78 ;  /* 0x0056384e01007387 */ /* 0x000fe80000100a00 */
[----:B------:R1:W-:Y:S01]  /*83450*/  STL.64 [R1+0x5630], R76 ;  /* 0x0056304c01007387 */ /* 0x0003e20000100a00 */
[C---:B----4-:R-:W-:Y:S03]  /*83460*/  HMMA.1688.F32.TF32 R80, R92.reuse, R8, R60 ;  /* 0x000000085c50723c */ /* 0x050fe6000008103c */
[----:B------:R-:W4:Y:S04]  /*83470*/  LDL.LU.64 R60, [R1+0x1480] ;  /* 0x00148000013c7983 */ /* 0x000f280000300a00 */
[----:B------:R-:W4:Y:S11]  /*83480*/  LDL.LU.64 R62, [R1+0x1488] ;  /* 0x00148800013e7983 */ /* 0x000f360000300a00 */
[----:B------:R-:W-:Y:S05]  /*83490*/  @!UPT UIADD3 URZ, URZ, URZ, URZ ;  /* 0x0000003f3f3ff290 */ /* 0x000fea000fffe03f */
[----:B------:R-:W-:Y:S04]  /*834a0*/  STL.64 [R1+0x5648], R82 ;  /* 0x0056485201007387 */ /* 0x000fe80000100a00 */
[----:B------:R1:W-:Y:S01]  /*834b0*/  STL.64 [R1+0x5640], R80 ;  /* 0x0056405001007387 */ /* 0x0003e20000100a00 */
[C---:B---3--:R-:W-:Y:S03]  /*834c0*/  HMMA.1688.F32.TF32 R132, R92.reuse, R12, R56 ;  /* 0x0000000c5c84723c */ /* 0x048fe60000081038 */
[----:B------:R-:W3:Y:S04]  /*834d0*/  LDL.LU.64 R56, [R1+0x1470] ;  /* 0x0014700001387983 */ /* 0x000ee80000300a00 */
[----:B------:R-:W3:Y:S04]  /*834e0*/  LDL.LU.64 R58, [R1+0x1478] ;  /* 0x00147800013a7983 */ /* 0x000ee80000300a00 */
[----:B-1----:R-:W3:Y:S04]  /*834f0*/  LDL.LU.64 R76, [R1+0x1460] ;  /* 0x00146000014c7983 */ /* 0x002ee80000300a00 */
[----:B------:R-:W3:Y:S08]  /*83500*/  LDL.LU.64 R78, [R1+0x1468] ;  /* 0x00146800014e7983 */ /* 0x000ef00000300a00 */
[----:B------:R-:W-:Y:S04]  /*83510*/  STL.64 [R1+0x5658], R134 ;  /* 0x0056588601007387 */ /* 0x000fe80000100a00 */
[----:B------:R-:W-:Y:S04]  /*83520*/  STL.64 [R1+0x5650], R132 ;  /* 0x0056508401007387 */ /* 0x000fe80000100a00 */
        /* <DEDUP_REMOVED lines=9> */
[C---:B--2---:R-:W-:Y:S03]  /*835c0*/  HMMA.1688.F32.TF32 R136, R92.reuse, R16, R52 ;  /* 0x000000105c88723c */ /* 0x044fe60000081034 */
[----:B------:R-:W2:Y:S04]  /*835d0*/  LDL.LU.64 R74, [R1+0x1498] ;  /* 0x00149800014a7983 */ /* 0x000ea80000300a00 */
[----:B------:R-:W2:Y:S04]  /*835e0*/  LDL.LU.64 R52, [R1+0x1500] ;  /* 0x0015000001347983 */ /* 0x000ea80000300a00 */
[----:B------:R-:W2:Y:S11]  /*835f0*/  LDL.LU.64 R54, [R1+0x1508] ;  /* 0x0015080001367983 */ /* 0x000eb60000300a00 */
[----:B------:R-:W-:Y:S01]  /*83600*/  @!UPT UIADD3 URZ, URZ, URZ, URZ ;  /* 0x0000003f3f3ff290 */ /* 0x000fe2000fffe03f */
[----:B------:R-:W-:Y:S04]  /*83610*/  STL.64 [R1+0x5668], R138 ;  /* 0x0056688a01007387 */ /* 0x000fe80000100a00 */
[----:B------:R-:W-:Y:S01]  /*83620*/  STL.64 [R1+0x5660], R136 ;  /* 0x0056608801007387 */ /* 0x000fe20000100a00 */
[C---:B------:R-:W-:Y:S08]  /*83630*/  HMMA.1688.F32.TF32 R88, R92.reuse, R20, R88 ;  /* 0x000000145c58723c */ /* 0x040ff00000081058 */
[----:B------:R-:W-:Y:S11]  /*83640*/  HMMA.1688.F32.TF32 R92, R92, R104, R128 ;  /* 0x000000685c5c723c */ /* 0x000ff60000081080 */
[----:B------:R-:W-:Y:S04]  /*83650*/  @!UPT UIADD3 URZ, URZ, URZ, URZ ;  /* 0x0000003f3f3ff290 */ /* 0x000fe8000fffe03f */
[----:B------:R-:W-:Y:S04]  /*83660*/  STL.64 [R1+0x5678], R90 ;  /* 0x0056785a01007387 */ /* 0x000fe80000100a00 */
[----:B------:R-:W-:Y:S04]  /*83670*/  STL.64 [R1+0x5670], R88 ;  /* 0x0056705801007387 */ /* 0x000fe80000100a00 */
[----:B------:R1:W-:Y:S04]  /*83680*/  STL [R1+0x554c], R95 ;  /* 0x00554c5f01007387 */ /* 0x0003e80000100800 */
[----:B-1----:R-:W2:Y:S01]  /*83690*/  LDL R95, [R1+0xb34] ;  /* 0x000b3400015f7983 */ /* 0x002ea20000100800 */
[C---:B----4-:R-:W-:Y:S03]  /*836a0*/  HMMA.1688.F32.TF32 R224, R176.reuse, R24, R60 ;  /* 0x00000018b0e0723c */ /* 0x050fe6000008103c */
[----:B------:R-:W4:Y:S04]  /*836b0*/  LDL.LU.64 R60, [R1+0x1510] ;  /* 0x00151000013c7983 */ /* 0x000f280000300a00 */
[----:B------:R-:W4:Y:S01]  /*836c0*/  LDL.LU.64 R62, [R1+0x1518] ;  /* 0x00151800013e7983 */ /* 0x000f220000300a00 */
[C---:B---3--:R-:W-:Y:S11]  /*836d0*/  HMMA.1688.F32.TF32 R56, R176.reuse, R4, R56 ;  /* 0x00000004b038723c */ /* 0x048ff60000081038 */
[----:B------:R-:W-:Y:S04]  /*836e0*/  @!UPT UIADD3 URZ, URZ, URZ, URZ ;  /* 0x0000003f3f3ff290 */ /* 0x000fe8000fffe03f */
[----:B------:R-:W-:Y:S04]  /*836f0*/  STL.64 [R1+0x5688], R226 ;  /* 0x005688e201007387 */ /* 0x000fe80000100a00 */
[----:B------:R-:W-:Y:S01]  /*83700*/  STL.64 [R1+0x5680], R224 ;  /* 0x005680e001007387 */ /* 0x000fe20000100a00 */
[C---:B------:R-:W-:Y:S03]  /*83710*/  HMMA.1688.F32.TF32 R144, R176.reuse, R216, R76 ;  /* 0x000000d8b090723c */ /* 0x040fe6000008104c */
[----:B------:R-:W-:Y:S04]  /*83720*/  STL.64 [R1+0x5698], R58 ;  /* 0x0056983a01007387 */ /* 0x000fe80000100a00 */
[----:B------:R1:W-:Y:S04]  /*83730*/  STL.64 [R1+0x5690], R56 ;  /* 0x0056903801007387 */ /* 0x0003e80000100a00 */
[----:B------:R-:W3:Y:S04]  /*83740*/  LDL.LU.64 R76, [R1+0x1610] ;  /* 0x00161000014c7983 */ /* 0x000ee80000300a00 */
[----:B------:R-:W3:Y:S01]  /*83750*/  LDL.LU.64 R78, [R1+0x1618] ;  /* 0x00161800014e7983 */ /* 0x000ee20000300a00 */
[C---:B------:R-:W-:Y:S03]  /*83760*/  HMMA.1688.F32.TF32 R212, R176.reuse, R120, R64 ;  /* 0x00000078b0d4723c */ /* 0x040fe60000081040 */
[----:B------:R-:W3:Y:S04]  /*83770*/  LDL.LU.64 R64, [R1+0x1600] ;  /* 0x0016000001407983 */ /* 0x000ee80000300a00 */
[----:B------:R-:W3:Y:S04]  /*83780*/  LDL.LU.64 R66, [R1+0x1608] ;  /* 0x0016080001427983 */ /* 0x000ee80000300a00 */
[----:B-1----:R-:W3:Y:S04]  /*83790*/  LDL.LU.64 R56, [R1+0x16d0] ;  /* 0x0016d00001387983 */ /* 0x002ee80000300a00 */
[----:B------:R-:W3:Y:S01]  /*837a0*/  LDL.LU.64 R58, [R1+0x16d8] ;  /* 0x0016d800013a7983 */ /* 0x000ee20000300a00 */
[C---:B--2---:R-:W-:Y:S08]  /*837b0*/  HMMA.1688.F32.TF32 R52, R176.reuse, R96, R52 ;  /* 0x00000060b034723c */ /* 0x044ff00000081034 */
[C---:B------:R-:W-:Y:S01]  /*837c0*/  HMMA.1688.F32.TF32 R184, R176.reuse, R108, R72 ;  /* 0x0000006cb0b8723c */ /* 0x040fe20000081048 */
[----:B------:R-:W2:Y:S04]  /*837d0*/  LDL.LU.64 R72, [R1+0x16c0] ;  /* 0x0016c00001487983 */ /* 0x000ea80000300a00 */
[----:B------:R-:W2:Y:S10]  /*837e0*/  LDL.LU.64 R74, [R1+0x16c8] ;  /* 0x0016c800014a7983 */ /* 0x000eb40000300a00 */
[----:B------:R-:W-:Y:S04]  /*837f0*/  STL [R1+0x549c], R52 ;  /* 0x00549c3401007387 */ /* 0x000fe80000100800 */
[----:B------:R1:W-:Y:S04]  /*83800*/  STL [R1+0x5498], R53 ;  /* 0x0054983501007387 */ /* 0x0003e80000100800 */
[----:B------:R-:W-:Y:S04]  /*83810*/  STL [R1+0x5494], R54 ;  /* 0x0054943601007387 */ /* 0x000fe80000100800 */
[----:B------:R1:W-:Y:S01]  /*83820*/  STL [R1+0x5490], R55 ;  /* 0x0054903701007387 */ /* 0x0003e20000100800 */
[C---:B------:R-:W-:Y:S08]  /*83830*/  HMMA.1688.F32.TF32 R148, R176.reuse, R124, R100 ;  /* 0x0000007cb094723c */ /* 0x040ff00000081064 */
[C---:B------:R-:W-:Y:S08]  /*83840*/  HMMA.1688.F32.TF32 R220, R176.reuse, R116, R84 ;  /* 0x00000074b0dc723c */ /* 0x040ff00000081054 */
[C---:B------:R-:W-:Y:S01]  /*83850*/  HMMA.1688.F32.TF32 R208, R176.reuse, R112, R80 ;  /* 0x00000070b0d0723c */ /* 0x040fe20000081050 */
[----:B------:R-:W-:Y:S04]  /*83860*/  LDS R233, [R95+0x140100] ;  /* 0x140100005fe97984 */ /* 0x000fe80000000800 */
[----:B------:R-:W1:Y:S04]  /*83870*/  LDS R235, [R95+0x141100] ;  /* 0x141100005feb7984 */ /* 0x000e680000000800 */
[----:B------:R-:W-:Y:S04]  /*83880*/  LDS R229, [R95+0x140180] ;  /* 0x140180005fe57984 */ /* 0x000fe80000000800 */
[----:B------:R-:W1:Y:S01]  /*83890*/  LDS R231, [R95+0x141180] ;  /* 0x141180005fe77984 */ /* 0x000e620000000800 */
[C---:B----4-:R-:W-:Y:S03]  /*838a0*/  HMMA.1688.F32.TF32 R164, R176.reuse, R68, R60 ;  /* 0x00000044b0a4723c */ /* 0x050fe6000008103c */
[----:B------:R-:W4:Y:S04]  /*838b0*/  LDL.LU.64 R60, [R1+0x1780] ;  /* 0x00178000013c7983 */ /* 0x000f280000300a00 */
[----:B------:R-:W4:Y:S11]  /*838c0*/  LDL.LU.64 R62, [R1+0x1788] ;  /* 0x00178800013e7983 */ /* 0x000f360000300a00 */
[----:B------:R-:W-:Y:S05]  /*838d0*/  @!UPT UIADD3 URZ, URZ, URZ, URZ ;  /* 0x0000003f3f3ff290 */ /* 0x000fea000fffe03f */
[----:B------:R-:W-:Y:S04]  /*838e0*/  STL [R1+0x54ac], R164 ;  /* 0x0054aca401007387 */ /* 0x000fe80000100800 */
[----:B------:R-:W-:Y:S04]  /*838f0*/  STL [R1+0x54a8], R165 ;  /* 0x0054a8a501007387 */ /* 0x000fe80000100800 */
[----:B------:R-:W-:Y:S04]  /*83900*/  STL [R1+0x54a4], R166 ;  /* 0x0054a4a601007387 */ /* 0x000fe80000100800 */
[----:B------:R-:W-:Y:S04]  /*83910*/  STL [R1+0x54a0], R167 ;  /* 0x0054a0a701007387 */ /* 0x000fe80000100800 */
[----:B-1----:R-:W4:Y:S04]  /*83920*/  LDL.LU.64 R52, [R1+0x1750] ;  /* 0x0017500001347983 */ /* 0x002f280000300a00 */
[----:B------:R-:W4:Y:S01]  /*83930*/  LDL.LU.64 R54, [R1+0x1758] ;  /* 0x0017580001367983 */ /* 0x000f220000300a00 */
[C---:B---3--:R-:W-:Y:S08]  /*83940*/  HMMA.1688.F32.TF32 R192, R176.reuse, R28, R76 ;  /* 0x0000001cb0c0723c */ /* 0x048ff0000008104c */
[C---:B------:R-:W-:Y:S11]  /*83950*/  HMMA.1688.F32.TF32 R196, R176.reuse, R8, R64 ;  /* 0x00000008b0c4723c */ /* 0x040ff60000081040 */
[----:B------:R-:W-:Y:S04]  /*83960*/  @!UPT UIADD3 URZ, URZ, URZ, URZ ;  /* 0x0000003f3f3ff290 */ /* 0x000fe8000fffe03f */
[----:B------:R-:W-:Y:S04]  /*83970*/  STL [R1+0x54b8], R192 ;  /* 0x0054b8c001007387 */ /* 0x000fe80000100800 */
[----:B------:R-:W-:Y:S04]  /*83980*/  STL [R1+0x54b4], R193 ;  /* 0x0054b4c101007387 */ /* 0x000fe80000100800 */
[----:B------:R-:W-:Y:S04]  /*83990*/  STL [R1+0x54b0], R194 ;  /* 0x0054b0c201007387 */ /* 0x000fe80000100800 */
[----:B------:R-:W-:Y:S04]  /*839a0*/  STL [R1+0x548c], R195 ;  /* 0x00548cc301007387 */ /* 0x000fe80000100800 */
[----:B------:R-:W3:Y:S04]  /*839b0*/  LDL.LU.64 R64, [R1+0x460] ;  /* 0x0004600001407983 */ /* 0x000ee80000300a00 */
[----:B------:R-:W3:Y:S01]  /*839c0*/  LDL.LU.64 R66, [R1+0x468] ;  /* 0x0004680001427983 */ /* 0x000ee20000300a00 */
[C---:B------:R-:W-:Y:S03]  /*839d0*/  HMMA.1688.F32.TF32 R156, R176.reuse, R12, R56 ;  /* 0x0000000cb09c723c */ /* 0x040fe60000081038 */
[----:B------:R-:W-:Y:S04]  /*839e0*/  STL [R1+0x54c4], R196 ;  /* 0x0054c4c401007387 */ /* 0x000fe80000100800 */
[----:B------:R-:W-:Y:S04]  /*839f0*/  STL [R1+0x54c0], R197 ;  /* 0x0054c0c501007387 */ /* 0x000fe80000100800 */
[----:B------:R-:W-:Y:S04]  /*83a00*/  STL [R1+0x54bc], R198 ;  /* 0x0054bcc601007387 */ /* 0x000fe80000100800 */
[----:B------:R-:W-:Y:S04]  /*83a10*/  STL [R1+0x5488], R199 ;  /* 0x005488c701007387 */ /* 0x000fe80000100800 */
[----:B------:R-:W3:Y:S04]  /*83a20*/  LDL.LU.64 R56, [R1+0x450] ;  /* 0x0004500001387983 */ /* 0x000ee80000300a00 */
[----:B------:R-:W3:Y:S01]  /*83a30*/  LDL.LU.64 R58, [R1+0x458] ;  /* 0x00045800013a7983 */ /* 0x000ee20000300a00 */
[C---:B--2---:R-:W-:Y:S03]  /*83a40*/  HMMA.1688.F32.TF32 R160, R176.reuse, R16, R72 ;  /* 0x00000010b0a0723c */ /* 0x044fe60000081048 */
[----:B------:R-:W-:Y:S04]  /*83a50*/  STL [R1+0x54cc], R156 ;  /* 0x0054cc9c01007387 */ /* 0x000fe80000100800 */
[----:B------:R-:W-:Y:S04]  /*83a60*/  STL [R1+0x54c8], R157 ;  /* 0x0054c89d01007387 */ /* 0x000fe80000100800 */
[----:B------:R-:W-:Y:S04]  /*83a70*/  STL [R1+0x5484], R158 ;  /* 0x0054849e01007387 */ /* 0x000fe80000100800 */
[----:B------:R-:W-:Y:S08]  /*83a80*/  STL [R1+0x5480], R159 ;  /* 0x0054809f01007387 */ /* 0x000ff00000100800 */
[----:B------:R-:W-:Y:S04]  /*83a90*/  STL [R1+0x54d8], R160 ;  /* 0x0054d8a001007387 */ /* 0x000fe80000100800 */
[----:B------:R-:W-:Y:S04]  /*83aa0*/  STL [R1+0x54d4], R161 ;  /* 0x0054d4a101007387 */ /* 0x000fe80000100800 */
[----:B------:R-:W-:Y:S04]  /*83ab0*/  STL [R1+0x54d0], R162 ;  /* 0x0054d0a201007387 */ /* 0x000fe80000100800 */
[----:B------:R-:W-:Y:S01]  /*83ac0*/  STL [R1+0x547c], R163 ;  /* 0x00547ca301007387 */ /* 0x000fe20000100800 */
[C---:B----4-:R-:W-:Y:S03]  /*83ad0*/  HMMA.1688.F32.TF32 R172, R176.reuse, R20, R60 ;  /* 0x00000014b0ac723c */ /* 0x050fe6000008103c */
[----:B------:R-:W2:Y:S04]  /*83ae0*/  LDL.LU.64 R60, [R1+0x360] ;  /* 0x00036000013c7983 */ /* 0x000ea80000300a00 */
[----:B------:R-:W2:Y:S11]  /*83af0*/  LDL.LU.64 R62, [R1+0x368] ;  /* 0x00036800013e7983 */ /* 0x000eb60000300a00 */
[----:B------:R-:W-:Y:S05]  /*83b00*/  @!UPT UIADD3 URZ, URZ, URZ, URZ ;  /* 0x0000003f3f3ff290 */ /* 0x000fea000fffe03f */
[----:B------:R1:W-:Y:S04]  /*83b10*/  STL [R1+0x54e8], R172 ;  /* 0x0054e8ac01007387 */ /* 0x0003e80000100800 */
[----:B------:R4:W-:Y:S04]  /*83b20*/  STL [R1+0x54e4], R173 ;  /* 0x0054e4ad01007387 */ /* 0x0009e80000100800 */
[----:B------:R1:W-:Y:S04]  /*83b30*/  STL [R1+0x54e0], R174 ;  /* 0x0054e0ae01007387 */ /* 0x0003e80000100800 */
[----:B------:R1:W-:Y:S01]  /*83b40*/  STL [R1+0x54dc], R175 ;  /* 0x0054dcaf01007387 */ /* 0x0003e20000100800 */
[----:B------:R-:W-:Y:S03]  /*83b50*/  HMMA.1688.F32.TF32 R176, R176, R104, R52 ;  /* 0x00000068b0b0723c */ /* 0x000fe60000081034 */
[----:B------:R-:W2:Y:S04]  /*83b60*/  LDL.LU.64 R52, [R1+0x380] ;  /* 0x0003800001347983 */ /* 0x000ea80000300a00 */
[----:B------:R-:W2:Y:S11]  /*83b70*/  LDL.LU.64 R54, [R1+0x388] ;  /* 0x0003880001367983 */ /* 0x000eb60000300a00 */
[----:B------:R-:W-:Y:S05]  /*83b80*/  @!UPT UIADD3 URZ, URZ, URZ, URZ ;  /* 0x0000003f3f3ff290 */ /* 0x000fea000fffe03f */
[----:B------:R1:W-:Y:S04]  /*83b90*/  STL [R1+0x54f8], R176 ;  /* 0x0054f8b001007387 */ /* 0x0003e80000100800 */
[----:B------:R1:W-:Y:S04]  /*83ba0*/  STL [R1+0x54f4], R177 ;  /* 0x0054f4b101007387 */ /* 0x0003e80000100800 */
[----:B------:R1:W-:Y:S04]  /*83bb0*/  STL [R1+0x54f0], R178 ;  /* 0x0054f0b201007387 */ /* 0x0003e80000100800 */
[----:B------:R1:W-:Y:S01]  /*83bc0*/  STL [R1+0x54ec], R179 ;  /* 0x0054ecb301007387 */ /* 0x0003e20000100800 */
[C---:B---3--:R-:W-:Y:S08]  /*83bd0*/  HMMA.1688.F32.TF32 R168, R232.reuse, R24, R64 ;  /* 0x00000018e8a8723c */ /* 0x048ff00000081040 */
[----:B------:R-:W-:Y:S11]  /*83be0*/  HMMA.1688.F32.TF32 R56, R232, R4, R56 ;  /* 0x00000004e838723c */ /* 0x000ff60000081038 */
[----:B------:R-:W-:Y:S04]  /*83bf0*/  @!UPT UIADD3 URZ, URZ, URZ, URZ ;  /* 0x0000003f3f3ff290 */ /* 0x000fe8000fffe03f */
[----:B------:R3:W-:Y:S04]  /*83c00*/  STL [R1+0x5508], R168 ;  /* 0x005508a801007387 */ /* 0x0007e80000100800 */
[----:B------:R-:W-:Y:S04]  /*83c10*/  STL [R1+0x5504], R169 ;  /* 0x005504a901007387 */ /* 0x000fe80000100800 */
[----:B------:R1:W-:Y:S04]  /*83c20*/  STL [R1+0x5500], R170 ;  /* 0x005500aa01007387 */ /* 0x0003e80000100800 */
[----:B------:R1:W-:Y:S02]  /*83c30*/  STL [R1+0x54fc], R171 ;  /* 0x0054fcab01007387 */ /* 0x0003e40000100800 */
[----:B-1----:R-:W-:-:S02]  /*83c40*/  IMAD.MOV.U32 R172, RZ, RZ, R56 ;  /* 0x000000ffffac7224 */ /* 0x002fc400078e0038 */
[----:B----4-:R-:W-:Y:S02]  /*83c50*/  IMAD.MOV.U32 R173, RZ, RZ, R57 ;  /* 0x000000ffffad7224 */ /* 0x010fe400078e0039 */
[----:B------:R-:W-:Y:S01]  /*83c60*/  IMAD.MOV.U32 R174, RZ, RZ, R58 ;  /* 0x000000ffffae7224 */ /* 0x000fe200078e003a */
[----:B------:R-:W4:Y:S01]  /*83c70*/  LDL.LU.64 R56, [R1+0x390] ;  /* 0x0003900001387983 */ /* 0x000f220000300a00 */
[----:B------:R-:W-:-:S03]  /*83c80*/  IMAD.MOV.U32 R175, RZ, RZ, R59 ;  /* 0x000000ffffaf7224 */ /* 0x000fc600078e003b */
[----:B------:R-:W4:Y:S04]  /*83c90*/  LDL.LU.64 R58, [R1+0x398] ;  /* 0x00039800013a7983 */ /* 0x000f280000300a00 */
[----:B------:R-:W-:Y:S04]  /*83ca0*/  STL [R1+0x5518], R175 ;  /* 0x005518af01007387 */ /* 0x000fe80000100800 */
[----:B------:R-:W-:Y:S04]  /*83cb0*/  STL [R1+0x5514], R174 ;  /* 0x005514ae01007387 */ /* 0x000fe80000100800 */
[----:B------:R-:W-:Y:S04]  /*83cc0*/  STL [R1+0x5510], R173 ;  /* 0x005510ad01007387 */ /* 0x000fe80000100800 */
[----:B------:R-:W-:Y:S04]  /*83cd0*/  STL [R1+0x550c], R172 ;  /* 0x00550cac01007387 */ /* 0x000fe80000100800 */
[----:B------:R-:W3:Y:S04]  /*83ce0*/  LDL.LU.64 R72, [R1+0x3a0] ;  /* 0x0003a00001487983 */ /* 0x000ee80000300a00 */
[----:B------:R-:W3:Y:S04]  /*83cf0*/  LDL.LU.64 R74, [R1+0x3a8] ;  /* 0x0003a800014a7983 */ /* 0x000ee80000300a00 */
[----:B------:R-:W3:Y:S04]  /*83d00*/  LDL.LU.64 R64, [R1+0x3b0] ;  /* 0x0003b00001407983 */ /* 0x000ee80000300a00 */
[----:B------:R-:W3:Y:S01]  /*83d10*/  LDL.LU.64 R66, [R1+0x3b8] ;  /* 0x0003b80001427983 */ /* 0x000ee20000300a00 */
[C---:B--2---:R-:W-:Y:S11]  /*83d20*/  HMMA.1688.F32.TF32 R60, R232.reuse, R216, R60 ;  /* 0x000000d8e83c723c */ /* 0x044ff6000008103c */
[----:B------:R-:W-:Y:S11]  /*83d30*/  @!UPT UIADD3 URZ, URZ, URZ, URZ ;  /* 0x0000003f3f3ff290 */ /* 0x000ff6000fffe03f */
[----:B------:R-:W-:Y:S02]  /*83d40*/  @!UPT UIADD3 URZ, URZ, URZ, URZ ;  /* 0x0000003f3f3ff290 */ /* 0x000fe4000fffe03f */
[----:B------:R-:W-:Y:S01]  /*83d50*/  IMAD.MOV.U32 R156, RZ, RZ, R63 ;  /* 0x000000ffff9c7224 */ /* 0x000fe200078e003f */
[----:B------:R-:W-:Y:S01]  /*83d60*/  HMMA.1688.F32.TF32 R52, R232, R124, R52 ;  /* 0x0000007ce834723c */ /* 0x000fe20000081034 */
[----:B------:R-:W-:Y:S01]  /*83d70*/  IMAD.MOV.U32 R162, RZ, RZ, R62 ;  /* 0x000000ffffa27224 */ /* 0x000fe200078e003e */
[----:B------:R-:W-:Y:S01]  /*83d80*/  MOV R160, R60 ;  /* 0x0000003c00a07202 */ /* 0x000fe20000000f00 */
[----:B------:R-:W-:Y:S01]  /*83d90*/  IMAD.MOV.U32 R161, RZ, RZ, R61 ;  /* 0x000000ffffa17224 */ /* 0x000fe200078e003d */
[----:B------:R-:W-:Y:S04]  /*83da0*/  STL [R1+0x5528], R156 ;  /* 0x0055289c01007387 */ /* 0x000fe80000100800 */
[----:B------:R-:W-:Y:S04]  /*83db0*/  STL [R1+0x5524], R162 ;  /* 0x005524a201007387 */ /* 0x000fe80000100800 */
[----:B------:R-:W-:Y:S04]  /*83dc0*/  STL [R1+0x5520], R161 ;  /* 0x005520a101007387 */ /* 0x000fe80000100800 */
[----:B------:R-:W-:Y:S04]  /*83dd0*/  STL [R1+0x551c], R160 ;  /* 0x00551ca001007387 */ /* 0x000fe80000100800 */
[----:B------:R-:W2:Y:S04]  /*83de0*/  LDL.LU.64 R60, [R1+0x3c0] ;  /* 0x0003c000013c7983 */ /* 0x000ea80000300a00 */
[----:B------:R-:W-:Y:S01]  /*83df0*/  IMAD.MOV.U32 R176, RZ, RZ, R52 ;  /* 0x000000ffffb07224 */ /* 0x000fe200078e0034 */
[----:B------:R-:W-:Y:S01]  /*83e00*/  MOV R177, R53 ;  /* 0x0000003500b17202 */ /* 0x000fe20000000f00 */
[----:B------:R-:W2:Y:S01]  /*83e10*/  LDL.LU.64 R62, [R1+0x3c8] ;  /* 0x0003c800013e7983 */ /* 0x000ea20000300a00 */
[----:B------:R-:W-:-:S02]  /*83e20*/  IMAD.MOV.U32 R178, RZ, RZ, R54 ;  /* 0x000000ffffb27224 */ /* 0x000fc400078e0036 */
[----:B------:R-:W-:Y:S01]  /*83e30*/  IMAD.MOV.U32 R179, RZ, RZ, R55 ;  /* 0x000000ffffb37224 */ /* 0x000fe200078e0037 */
[----:B------:R-:W2:Y:S04]  /*83e40*/  LDL.LU.64 R52, [R1+0x3d0] ;  /* 0x0003d00001347983 */ /* 0x000ea80000300a00 */
[----:B------:R-:W2:Y:S04]  /*83e50*/  LDL.LU.64 R54, [R1+0x3d8] ;  /* 0x0003d80001367983 */ /* 0x000ea80000300a00 */
[----:B------:R1:W-:Y:S04]  /*83e60*/  STL [R1+0x5538], R179 ;  /* 0x005538b301007387 */ /* 0x0003e80000100800 */
[----:B------:R1:W-:Y:S04]  /*83e70*/  STL [R1+0x5534], R178 ;  /* 0x005534b201007387 */ /* 0x0003e80000100800 */
[----:B------:R1:W-:Y:S04]  /*83e80*/  STL [R1+0x5530], R177 ;  /* 0x005530b101007387 */ /* 0x0003e80000100800 */
[----:B------:R1:W-:Y:S01]  /*83e90*/  STL [R1+0x552c], R176 ;  /* 0x00552cb001007387 */ /* 0x0003e20000100800 */
[C---:B----4-:R-:W-:Y:S11]  /*83ea0*/  HMMA.1688.F32.TF32 R56, R232.reuse, R120, R56 ;  /* 0x00000078e838723c */ /* 0x050ff60000081038 */
[----:B------:R-:W-:Y:S11]  /*83eb0*/  @!UPT UIADD3 URZ, URZ, URZ, URZ ;  /* 0x0000003f3f3ff290 */ /* 0x000ff6000fffe03f */
[----:B------:R-:W-:Y:S02]  /*83ec0*/  @!UPT UIADD3 URZ, URZ, URZ, URZ ;  /* 0x0000003f3f3ff290 */ /* 0x000fe4000fffe03f */
[----:B---3--:R-:W-:Y:S01]  /*83ed0*/  IMAD.MOV.U32 R168, RZ, RZ, R56 ;  /* 0x000000ffffa87224 */ /* 0x008fe200078e0038 */
[----:B------:R-:W-:Y:S01]  /*83ee0*/  MOV R170, R58 ;  /* 0x0000003a00aa7202 */ /* 0x000fe20000000f00 */
[----:B------:R-:W-:Y:S02]  /*83ef0*/  IMAD.MOV.U32 R169, RZ, RZ, R57 ;  /* 0x000000ffffa97224 */ /* 0x000fe400078e0039 */
[----:B------:R-:W-:Y:S01]  /*83f00*/  IMAD.MOV.U32 R171, RZ, RZ, R59 ;  /* 0x000000ffffab7224 */ /* 0x000fe200078e003b */
[----:B------:R-:W3:Y:S04]  /*83f10*/  LDL.LU.64 R56, [R1+0x3e0] ;  /* 0x0003e00001387983 */ /* 0x000ee80000300a00 */
[----:B------:R-:W3:Y:S04]  /*83f20*/  LDL.LU.64 R58, [R1+0x3e8] ;  /* 0x0003e800013a7983 */ /* 0x000ee80000300a00 */
[----:B------:R4:W-:Y:S04]  /*83f30*/  STL [R1+0x5548], R171 ;  /* 0x005548ab01007387 */ /* 0x0009e80000100800 */
[----:B------:R-:W-:Y:S04]  /*83f40*/  STL [R1+0x5544], R170 ;  /* 0x005544aa01007387 */ /* 0x000fe80000100800 */
[----:B------:R1:W-:Y:S04]  /*83f50*/  STL [R1+0x5540], R169 ;  /* 0x005540a901007387 */ /* 0x0003e80000100800 */
[----:B------:R1:W-:Y:S04]  /*83f60*/  STL [R1+0x553c], R168 ;  /* 0x00553ca801007387 */ /* 0x0003e80000100800 */
[----:B------:R-:W4:Y:S04]  /*83f70*/  LDL.LU.64 R100, [R1+0x3f0] ;  /* 0x0003f00001647983 */ /* 0x000f280000300a00 */
[----:B------:R-:W4:Y:S01]  /*83f80*/  LDL.LU.64 R102, [R1+0x3f8] ;  /* 0x0003f80001667983 */ /* 0x000f220000300a00 */
[C---:B------:R-:W-:Y:S08]  /*83f90*/  HMMA.1688.F32.TF32 R72, R232.reuse, R116, R72 ;  /* 0x00000074e848723c */ /* 0x040ff00000081048 */
        /* <DEDUP_REMOVED lines=10> */
[----:B------:R-:W2:Y:S04]  /*84040*/  LDL.LU.64 R90, [R1+0x418] ;  /* 0x00041800015a7983 */ /* 0x000ea80000300a00 */
[----:B------:R-:W2:Y:S04]  /*84050*/  LDL.LU.64 R84, [R1+0x420] ;  /* 0x0004200001547983 */ /* 0x000ea80000300a00 */
[----:B------:R-:W2:Y:S01]  /*84060*/  LDL.LU.64 R86, [R1+0x428] ;  /* 0x0004280001567983 */ /* 0x000ea20000300a00 */
[----:B------:R-:W-:Y:S03]  /*84070*/  HMMA.1688.F32.TF32 R60, R232, R108, R60 ;  /* 0x0000006ce83c723c */ /* 0x000fe6000008103c */
[----:B------:R-:W2:Y:S04]  /*84080*/  LDL.LU.64 R80, [R1+0x440] ;  /* 0x0004400001507983 */ /* 0x000ea80000300a00 */
[----:B------:R-:W2:Y:S04]  /*84090*/  LDL.LU.64 R82, [R1+0x448] ;  /* 0x0004480001527983 */ /* 0x000ea80000300a00 */
[----:B------:R-:W2:Y:S04]  /*840a0*/  LDL.LU.64 R76, [R1+0x430] ;  /* 0x00043000014c7983 */ /* 0x000ea80000300a00 */
[----:B------:R-:W2:Y:S09]  /*840b0*/  LDL.LU.64 R78, [R1+0x438] ;  /* 0x00043800014e7983 */ /* 0x000eb20000300a00 */
[----:B------:R-:W-:Y:S01]  /*840c0*/  MOV R156, R60 ;  /* 0x0000003c009c7202 */ /* 0x000fe20000000f00 */
[----:B------:R-:W-:-:S02]  /*840d0*/  IMAD.MOV.U32 R162, RZ, RZ, R61 ;  /* 0x000000ffffa27224 */ /* 0x000fc400078e003d */
[----:B------:R-:W-:Y:S01]  /*840e0*/  IMAD.MOV.U32 R161, RZ, RZ, R62 ;  /* 0x000000ffffa17224 */ /* 0x000fe200078e003e */
[----:B------:R-:W2:Y:S01]  /*840f0*/  LDL.LU.64 R60, [R1+0x13d0] ;  /* 0x0013d000013c7983 */ /* 0x000ea20000300a00 */
[----:B------:R-:W-:-:S03]  /*84100*/  IMAD.MOV.U32 R160, RZ, RZ, R63 ;  /* 0x000000ffffa07224 */ /* 0x000fc600078e003f */
[----:B------:R-:W2:Y:S01]  /*84110*/  LDL.LU.64 R62, [R1+0x13d8] ;  /* 0x0013d800013e7983 */ /* 0x000ea20000300a00 */
[----:B------:R-:W-:Y:S01]  /*84120*/  IMAD.MOV.U32 R175, RZ, RZ, R72 ;  /* 0x000000ffffaf7224 */ /* 0x000fe200078e0048 */
[----:B------:R-:W-:Y:S01]  /*84130*/  MOV R172, R75 ;  /* 0x0000004b00ac7202 */ /* 0x000fe20000000f00 */
[----:B------:R-:W-:Y:S02]  /*84140*/  IMAD.MOV.U32 R174, RZ, RZ, R73 ;  /* 0x000000ffffae7224 */ /* 0x000fe400078e0049 */
[----:B------:R-:W-:Y:S01]  /*84150*/  IMAD.MOV.U32 R173, RZ, RZ, R74 ;  /* 0x000000ffffad7224 */ /* 0x000fe200078e004a */
[----:B------:R-:W2:Y:S04]  /*84160*/  LDL.LU.64 R72, [R1+0x13c0] ;  /* 0x0013c00001487983 */ /* 0x000ea80000300a00 */
[----:B------:R-:W2:Y:S01]  /*84170*/  LDL.LU.64 R74, [R1+0x13c8] ;  /* 0x0013c800014a7983 */ /* 0x000ea20000300a00 */
[C---:B---3--:R-:W-:Y:S11]  /*84180*/  HMMA.1688.F32.TF32 R56, R232.reuse, R68, R56 ;  /* 0x00000044e838723c */ /* 0x048ff60000081038 */
[----:B------:R-:W-:Y:S11]  /*84190*/  @!UPT UIADD3 URZ, URZ, URZ, URZ ;  /* 0x0000003f3f3ff290 */ /* 0x000ff6000fffe03f */
[----:B------:R-:W-:Y:S02]  /*841a0*/  @!UPT UIADD3 URZ, URZ, URZ, URZ ;  /* 0x0000003f3f3ff290 */ /* 0x000fe4000fffe03f */
[----:B----4-:R-:W-:Y:S01]  /*841b0*/  IMAD.MOV.U32 R171, RZ, RZ, R56 ;  /* 0x000000ffffab7224 */ /* 0x010fe200078e0038 */
[----:B------:R-:W-:Y:S01]  /*841c0*/  MOV R169, R58 ;  /* 0x0000003a00a97202 */ /* 0x000fe20000000f00 */
[----:B------:R-:W-:Y:S02]  /*841d0*/  IMAD.MOV.U32 R170, RZ, RZ, R57 ;  /* 0x000000ffffaa7224 */ /* 0x000fe400078e0039 */
[----:B------:R-:W-:Y:S01]  /*841e0*/  IMAD.MOV.U32 R168, RZ, RZ, R59 ;  /* 0x000000ffffa87224 */ /* 0x000fe200078e003b */
[----:B------:R-:W3:Y:S04]  /*841f0*/  LDL.LU.64 R56, [R1+0x13b0] ;  /* 0x0013b00001387983 */ /* 0x000ee80000300a00 */
[----:B------:R-:W3:Y:S01]  /*84200*/  LDL.LU.64 R58, [R1+0x13b8] ;  /* 0x0013b800013a7983 */ /* 0x000ee20000300a00 */
[----:B------:R-:W-:Y:S11]  /*84210*/  HMMA.1688.F32.TF32 R64, R232, R112, R64 ;  /* 0x00000070e840723c */ /* 0x000ff60000081040 */
[----:B------:R-:W-:Y:S11]  /*84220*/  @!UPT UIADD3 URZ, URZ, URZ, URZ ;  /* 0x0000003f3f3ff290 */ /* 0x000ff6000fffe03f */
[----:B------:R-:W-:Y:S02]  /*84230*/  @!UPT UIADD3 URZ, URZ, URZ, URZ ;  /* 0x0000003f3f3ff290 */ /* 0x000fe4000fffe03f */
[----:B------:R-:W-:Y:S02]  /*84240*/  IMAD.MOV.U32 R157, RZ, RZ, R64 ;  /* 0x000000ffff9d7224 */ /* 0x000fe400078e0040 */
[----:B------:R-:W-:Y:S02]  /*84250*/  IMAD.MOV.U32 R196, RZ, RZ, R65 ;  /* 0x000000ffffc47224 */ /* 0x000fe400078e0041 */
[----:B------:R-:W-:Y:S01]  /*84260*/  IMAD.MOV.U32 R197, RZ, RZ, R66 ;  /* 0x000000ffffc57224 */ /* 0x000fe200078e0042 */
[----:B------:R-:W4:Y:S01]  /*84270*/  LDL.LU.64 R64, [R1+0x13a0] ;  /* 0x0013a00001407983 */ /* 0x000f220000300a00 */
[----:B------:R-:W-:-:S03]  /*84280*/  IMAD.MOV.U32 R198, RZ, RZ, R67 ;  /* 0x000000ffffc67224 */ /* 0x000fc600078e0043 */
[----:B------:R-:W4:Y:S01]  /*84290*/  LDL.LU.64 R66, [R1+0x13a8] ;  /* 0x0013a80001427983 */ /* 0x000f220000300a00 */
[C---:B--2---:R-:W-:Y:S11]  /*842a0*/  HMMA.1688.F32.TF32 R84, R232.reuse, R16, R84 ;  /* 0x00000010e854723c */ /* 0x044ff60000081054 */
[----:B------:R-:W-:Y:S11]  /*842b0*/  @!UPT UIADD3 URZ, URZ, URZ, URZ ;  /* 0x0000003f3f3ff290 */ /* 0x000ff6000fffe03f */
[----:B------:R-:W-:Y:S02]  /*842c0*/  @!UPT UIADD3 URZ, URZ, URZ, URZ ;  /* 0x0000003f3f3ff290 */ /* 0x000fe4000fffe03f */
[----:B------:R-:W-:Y:S01]  /*842d0*/  IMAD.MOV.U32 R199, RZ, RZ, R84 ;  /* 0x000000ffffc77224 */ /* 0x000fe200078e0054 */
[----:B------:R-:W-:Y:S01]  /*842e0*/  MOV R158, R85 ;  /* 0x00000055009e7202 */ /* 0x000fe20000000f00 */
[----:B------:R-:W-:Y:S02]  /*842f0*/  IMAD.MOV.U32 R159, RZ, RZ, R86 ;  /* 0x000000ffff9f7224 */ /* 0x000fe400078e0056 */
[----:B------:R-:W-:Y:S02]  /*84300*/  IMAD.MOV.U32 R163, RZ, RZ, R87 ;  /* 0x000000ffffa37224 */ /* 0x000fe400078e0057 */
[C---:B------:R-:W-:Y:S08]  /*84310*/  HMMA.1688.F32.TF32 R84, R232.reuse, R20, R80 ;  /* 0x00000014e854723c */ /* 0x040ff00000081050 */
[----:B------:R-:W-:Y:S08]  /*84320*/  HMMA.1688.F32.TF32 R80, R232, R104, R76 ;  /* 0x00000068e850723c */ /* 0x000ff0000008104c */
[C---:B------:R-:W-:Y:S07]  /*84330*/  HMMA.1688.F32.TF32 R76, R236.reuse, R24, R60 ;  /* 0x00000018ec4c723c */ /* 0x040fee000008103c */
[----:B------:R-:W-:Y:S04]  /*84340*/  STL.64 [R1+0x440], R84 ;  /* 0x0004405401007387 */ /* 0x000fe80000100a00 */
[----:B------:R-:W-:Y:S04]  /*84350*/  STL.64 [R1+0x448], R86 ;  /* 0x0004485601007387 */ /* 0x000fe80000100a00 */
[----:B------:R-:W2:Y:S04]  /*84360*/  LDL.LU.64 R60, [R1+0x1390] ;  /* 0x00139000013c7983 */ /* 0x000ea80000300a00 */
[----:B------:R-:W-:Y:S04]  /*84370*/  STL.64 [R1+0x430], R80 ;  /* 0x0004305001007387 */ /* 0x000fe80000100a00 */
[----:B------:R-:W-:Y:S04]  /*84380*/  STL.64 [R1+0x438], R82 ;  /* 0x0004385201007387 */ /* 0x000fe80000100a00 */
[----:B------:R-:W2:Y:S04]  /*84390*/  LDL.LU.64 R62, [R1+0x1398] ;  /* 0x00139800013e7983 */ /* 0x000ea80000300a00 */
[----:B------:R-:W-:Y:S04]  /*843a0*/  STL.64 [R1+0x450], R76 ;  /* 0x0004504c01007387 */ /* 0x000fe80000100a00 */
[----:B------:R1:W-:Y:S02]  /*843b0*/  STL.64 [R1+0x458], R78 ;  /* 0x0004584e01007387 */ /* 0x0003e40000100a00 */
[C---:B-1----:R-:W-:Y:S08]  /*843c0*/  HMMA.1688.F32.TF32 R76, R236.reuse, R4, R72 ;  /* 0x00000004ec4c723c */ /* 0x042ff00000081048 */
[----:B---3--:R-:W-:Y:S01]  /*843d0*/  HMMA.1688.F32.TF32 R72, R236, R216, R56 ;  /* 0x000000d8ec48723c */ /* 0x008fe20000081038 */
[----:B------:R-:W3:Y:S11]  /*843e0*/  LDL.LU.64 R56, [R1+0x1380] ;  /* 0x0013800001387983 */ /* 0x000ef60000300a00 */
[----:B------:R-:W-:Y:S03]  /*843f0*/  @!UPT UIADD3 URZ, URZ, URZ, URZ ;  /* 0x0000003f3f3ff290 */ /* 0x000fe6000fffe03f */
[----:B------:R-:W-:Y:S04]  /*84400*/  STL.64 [R1+0x460], R76 ;  /* 0x0004604c01007387 */ /* 0x000fe80000100a00 */
[----:B------:R-:W-:Y:S04]  /*84410*/  STL.64 [R1+0x468], R78 ;  /* 0x0004684e01007387 */ /* 0x000fe80000100a00 */
[----:B------:R-:W3:Y:S01]  /*84420*/  LDL.LU.64 R58, [R1+0x1388] ;  /* 0x00138800013a7983 */ /* 0x000ee20000300a00 */
[C---:B------:R-:W-:Y:S08]  /*84430*/  HMMA.1688.F32.TF32 R100, R232.reuse, R28, R100 ;  /* 0x0000001ce864723c */ /* 0x040ff00000081064 */
[----:B------:R-:W-:Y:S08]  /*84440*/  HMMA.1688.F32.TF32 R52, R232, R8, R52 ;  /* 0x00000008e834723c */ /* 0x000ff00000081034 */
[----:B----4-:R-:W-:Y:S08]  /*84450*/  HMMA.1688.F32.TF32 R64, R236, R124, R64 ;  /* 0x0000007cec40723c */ /* 0x010ff00000081040 */
[----:B------:R-:W-:Y:S01]  /*84460*/  HMMA.1688.F32.TF32 R88, R232, R12, R88 ;  /* 0x0000000ce858723c */ /* 0x000fe20000081058 */
[----:B------:R-:W-:Y:S04]  /*84470*/  STL.64 [R1+0x470], R72 ;  /* 0x0004704801007387 */ /* 0x000fe80000100a00 */
[----:B------:R-:W-:Y:S04]  /*84480*/  STL.64 [R1+0x478], R74 ;  /* 0x0004784a01007387 */ /* 0x000fe80000100a00 */
[----:B------:R-:W3:Y:S04]  /*84490*/  LDL.LU.64 R132, [R1+0x1370] ;  /* 0x0013700001847983 */ /* 0x000ee80000300a00 */
[----:B------:R-:W3:Y:S01]  /*844a0*/  LDL.LU.64 R134, [R1+0x1378] ;  /* 0x0013780001867983 */ /* 0x000ee20000300a00 */
[----:B------:R-:W-:-:S03]  /*844b0*/  IMAD.MOV.U32 R192, RZ, RZ, R100 ;  /* 0x000000ffffc07224 */ /* 0x000fc600078e0064 */
[----:B------:R1:W-:Y:S01]  /*844c0*/  STL.64 [R1+0x480], R64 ;  /* 0x0004804001007387 */ /* 0x0003e20000100a00 */
[----:B------:R-:W-:-:S03]  /*844d0*/  IMAD.MOV.U32 R193, RZ, RZ, R101 ;  /* 0x000000ffffc17224 */ /* 0x000fc600078e0065 */
[----:B------:R1:W-:Y:S01]  /*844e0*/  STL.64 [R1+0x488], R66 ;  /* 0x0004884201007387 */ /* 0x0003e20000100a00 */
[----:B------:R-:W-:Y:S01]  /*844f0*/  IMAD.MOV.U32 R194, RZ, RZ, R102 ;  /* 0x000000ffffc27224 */ /* 0x000fe200078e0066 */
[----:B------:R-:W-:Y:S02]  /*84500*/  MOV R164, R103 ;  /* 0x0000006700a47202 */ /* 0x000fe40000000f00 */
[----:B------:R-:W3:Y:S01]  /*84510*/  LDL.LU.64 R128, [R1+0x1360] ;  /* 0x0013600001807983 */ /* 0x000ee20000300a00 */
[----:B------:R-:W-:Y:S02]  /*84520*/  IMAD.MOV.U32 R165, RZ, RZ, R52 ;  /* 0x000000ffffa57224 */ /* 0x000fe400078e0034 */
[----:B------:R-:W-:Y:S01]  /*84530*/  IMAD.MOV.U32 R166, RZ, RZ, R53 ;  /* 0x000000ffffa67224 */ /* 0x000fe200078e0035 */
[----:B------:R-:W3:Y:S01]  /*84540*/  LDL.LU.64 R130, [R1+0x1368] ;  /* 0x0013680001827983 */ /* 0x000ee20000300a00 */
[----:B------:R-:W-:Y:S01]  /*84550*/  IMAD.MOV.U32 R167, RZ, RZ, R54 ;  /* 0x000000ffffa77224 */ /* 0x000fe200078e0036 */
[----:B------:R-:W-:Y:S01]  /*84560*/  MOV R53, R88 ;  /* 0x0000005800357202 */ /* 0x000fe20000000f00 */
[----:B------:R-:W-:Y:S01]  /*84570*/  IMAD.MOV.U32 R52, RZ, RZ, R55 ;  /* 0x000000ffff347224 */ /* 0x000fe200078e0037 */
[----:B------:R-:W3:Y:S01]  /*84580*/  LDL.LU.64 R100, [R1+0x1430] ;  /* 0x0014300001647983 */ /* 0x000ee20000300a00 */
[----:B------:R-:W-:-:S02]  /*84590*/  IMAD.MOV.U32 R54, RZ, RZ, R89 ;  /* 0x000000ffff367224 */ /* 0x000fc400078e0059 */
[----:B------:R-:W-:Y:S01]  /*845a0*/  IMAD.MOV.U32 R55, RZ, RZ, R90 ;  /* 0x000000ffff377224 */ /* 0x000fe200078e005a */
[----:B------:R-:W3:Y:S01]  /*845b0*/  LDL.LU.64 R102, [R1+0x1438] ;  /* 0x0014380001667983 */ /* 0x000ee20000300a00 */
[----:B------:R-:W-:-:S03]  /*845c0*/  IMAD.MOV.U32 R195, RZ, RZ, R91 ;  /* 0x000000ffffc37224 */ /* 0x000fc600078e005b */
[----:B------:R-:W3:Y:S04]  /*845d0*/  LDL.LU.64 R88, [R1+0x1420] ;  /* 0x0014200001587983 */ /* 0x000ee80000300a00 */
[----:B------:R-:W3:Y:S04]  /*845e0*/  LDL.LU.64 R90, [R1+0x1428] ;  /* 0x00142800015a7983 */ /* 0x000ee80000300a00 */
[----:B------:R-:W3:Y:S04]  /*845f0*/  LDL.LU.64 R84, [R1+0x1530] ;  /* 0x0015300001547983 */ /* 0x000ee80000300a00 */
[----:B------:R-:W3:Y:S04]  /*84600*/  LDL.LU.64 R86, [R1+0x1538] ;  /* 0x0015380001567983 */ /* 0x000ee80000300a00 */
[----:B------:R-:W3:Y:S04]  /*84610*/  LDL.LU.64 R80, [R1+0x1520] ;  /* 0x0015200001507983 */ /* 0x000ee80000300a00 */
[----:B------:R-:W3:Y:S04]  /*84620*/  LDL.LU.64 R82, [R1+0x1528] ;  /* 0x0015280001527983 */ /* 0x000ee80000300a00 */
[----:B-1----:R-:W3:Y:S04]  /*84630*/  LDL.LU.64 R64, [R1+0x1550] ;  /* 0x0015500001407983 */ /* 0x002ee80000300a00 */
[----:B------:R-:W3:Y:S04]  /*84640*/  LDL.LU.64 R66, [R1+0x1558] ;  /* 0x0015580001427983 */ /* 0x000ee80000300a00 */
[----:B------:R-:W3:Y:S04]  /*84650*/  LDL.LU.64 R72, [R1+0x1540] ;  /* 0x0015400001487983 */ /* 0x000ee80000300a00 */
[----:B------:R-:W3:Y:S04]  /*84660*/  LDL.LU.64 R74, [R1+0x1548] ;  /* 0x00154800014a7983 */ /* 0x000ee80000300a00 */
[----:B------:R-:W-:Y:S04]  /*84670*/  LDS R232, [R252+0x140200] ;  /* 0x14020000fce87984 */ /* 0x000fe80000000800 */
[----:B------:R-:W-:Y:S04]  /*84680*/  LDS R234, [R252+0x141200] ;  /* 0x14120000fcea7984 */ /* 0x000fe80000000800 */
[----:B------:R-:W-:Y:S04]  /*84690*/  LDS R233, [R3+0x140200] ;  /* 0x1402000003e97984 */ /* 0x000fe80000000800 */
[----:B------:R-:W1:Y:S01]  /*846a0*/  LDS R235, [R3+0x141200] ;  /* 0x1412000003eb7984 */ /* 0x000e620000000800 */
[C---:B--2---:R-:W-:Y:S11]  /*846b0*/  HMMA.1688.F32.TF32 R60, R236.reuse, R120, R60 ;  /* 0x00000078ec3c723c */ /* 0x044ff6000008103c */
[----:B------:R-:W-:Y:S11]  /*846c0*/  @!UPT UIADD3 URZ, URZ, URZ, URZ ;  /* 0x0000003f3f3ff290 */ /* 0x000ff6000fffe03f */
[----:B------:R-:W-:Y:S01]  /*846d0*/  @!UPT UIADD3 URZ, URZ, URZ, URZ ;  /* 0x0000003f3f3ff290 */ /* 0x000fe2000fffe03f */
[----:B------:R2:W-:Y:S04]  /*846e0*/  STL.64 [R1+0x490], R60 ;  /* 0x0004903c01007387 */ /* 0x0005e80000100a00 */
[----:B------:R1:W-:Y:S04]  /*846f0*/  STL.64 [R1+0x498], R62 ;  /* 0x0004983e01007387 */ /* 0x0003e80000100a00 */
[----:B------:R-:W4:Y:S04]  /*84700*/  LDL.LU.64 R76, [R1+0x16e0] ;  /* 0x0016e000014c7983 */ /* 0x000f280000300a00 */
[----:B------:R-:W4:Y:S04]  /*84710*/  LDL.LU.64 R78, [R1+0x16e8] ;  /* 0x0016e800014e7983 */ /* 0x000f280000300a00 */
[----:B--2---:R-:W2:Y:S04]  /*84720*/  LDL.LU.64 R60, [R1+0x1620] ;  /* 0x00162000013c7983 */ /* 0x004ea80000300a00 */
[----:B-1----:R-:W2:Y:S01]  /*84730*/  LDL.LU.64 R62, [R1+0x1628] ;  /* 0x00162800013e7983 */ /* 0x002ea20000300a00 */
[C---:B---3--:R-:W-:Y:S03]  /*84740*/  HMMA.1688.F32.TF32 R136, R236.reuse, R116, R56 ;  /* 0x00000074ec88723c */ /* 0x048fe60000081038 */
[----:B------:R-:W2:Y:S04]  /*84750*/  LDL.LU.64 R56, [R1+0x570] ;  /* 0x0005700001387983 */ /* 0x000ea80000300a00 */
[----:B------:R-:W2:Y:S11]  /*84760*/  LDL.LU.64 R58, [R1+0x578] ;  /* 0x00057800013a7983 */ /* 0x000eb60000300a00 */
[----:B------:R-:W-:Y:S05]  /*84770*/  @!UPT UIADD3 URZ, URZ, URZ, URZ ;  /* 0x0000003f3f3ff290 */ /* 0x000fea000fffe03f */
[----:B------:R-:W-:Y:S04]  /*84780*/  STL.64 [R1+0x4a0], R136 ;  /* 0x0004a08801007387 */ /* 0x000fe80000100a00 */
[----:B------:R1:W-:Y:S02]  /*84790*/  STL.64 [R1+0x4a8], R138 ;  /* 0x0004a88a01007387 */ /* 0x0003e40000100a00 */
[C---:B-1----:R-:W-:Y:S08]  /*847a0*/  HMMA.1688.F32.TF32 R136, R236.reuse, R112, R132 ;  /* 0x00000070ec88723c */ /* 0x042ff00000081084 */
[C---:B------:R-:W-:Y:S08]  /*847b0*/  HMMA.1688.F32.TF32 R132, R236.reuse, R108, R128 ;  /* 0x0000006cec84723c */ /* 0x040ff00000081080 */
[C---:B------:R-:W-:Y:S08]  /*847c0*/  HMMA.1688.F32.TF32 R128, R236.reuse, R96, R100 ;  /* 0x00000060ec80723c */ /* 0x040ff00000081064 */
[C---:B------:R-:W-:Y:S08]  /*847d0*/  HMMA.1688.F32.TF32 R100, R236.reuse, R68, R88 ;  /* 0x00000044ec64723c */ /* 0x040ff00000081058 */
[C---:B------:R-:W-:Y:S08]  /*847e0*/  HMMA.1688.F32.TF32 R88, R236.reuse, R28, R84 ;  /* 0x0000001cec58723c */ /* 0x040ff00000081054 */
[C---:B------:R-:W-:Y:S08]  /*847f0*/  HMMA.1688.F32.TF32 R84, R236.reuse, R8, R80 ;  /* 0x00000008ec54723c */ /* 0x040ff00000081050 */
[C---:B------:R-:W-:Y:S01]  /*84800*/  HMMA.1688.F32.TF32 R80, R236.reuse, R12, R64 ;  /* 0x0000000cec50723c */ /* 0x040fe20000081040 */
        /* <DEDUP_REMOVED lines=10> */
[----:B------:R-:W3:Y:S04]  /*848b0*/  LDL.LU.64 R64, [R1+0x560] ;  /* 0x0005600001407983 */ /* 0x000ee80000300a00 */
[----:B------:R-:W-:Y:S04]  /*848c0*/  STL.64 [R1+0x530], R84 ;  /* 0x0005305401007387 */ /* 0x000fe80000100a00 */
[----:B------:R-:W-:Y:S04]  /*848d0*/  STL.64 [R1+0x538], R86 ;  /* 0x0005385601007387 */ /* 0x000fe80000100a00 */
[----:B------:R-:W3:Y:S04]  /*848e0*/  LDL.LU.64 R66, [R1+0x568] ;  /* 0x0005680001427983 */ /* 0x000ee80000300a00 */
[----:B------:R-:W-:Y:S04]  /*848f0*/  STL.64 [R1+0x520], R80 ;  /* 0x0005205001007387 */ /* 0x000fe80000100a00 */
[----:B------:R1:W-:Y:S02]  /*84900*/  STL.64 [R1+0x528], R82 ;  /* 0x0005285201007387 */ /* 0x0003e40000100a00 */
[C---:B-1----:R-:W-:Y:S02]  /*84910*/  HMMA.1688.F32.TF32 R80, R236.reuse, R16, R72 ;  /* 0x00000010ec50723c */ /* 0x042fe40000081048 */
[----:B------:R-:W3:Y:S04]  /*84920*/  LDL.LU.64 R72, [R1+0x4f0] ;  /* 0x0004f00001487983 */ /* 0x000ee80000300a00 */
[----:B------:R-:W3:Y:S11]  /*84930*/  LDL.LU.64 R74, [R1+0x4f8] ;  /* 0x0004f800014a7983 */ /* 0x000ef60000300a00 */
[----:B------:R-:W-:Y:S06]  /*84940*/  @!UPT UIADD3 URZ, URZ, URZ, URZ ;  /* 0x0000003f3f3ff290 */ /* 0x000fec000fffe03f */
[----:B------:R-:W-:Y:S04]  /*84950*/  STL.64 [R1+0x510], R80 ;  /* 0x0005105001007387 */ /* 0x000fe80000100a00 */
[----:B------:R4:W-:Y:S02]  /*84960*/  STL.64 [R1+0x518], R82 ;  /* 0x0005185201007387 */ /* 0x0009e40000100a00 */
[C---:B----4-:R-:W-:Y:S08]  /*84970*/  HMMA.1688.F32.TF32 R80, R236.reuse, R20, R76 ;  /* 0x00000014ec50723c */ /* 0x050ff0000008104c */
[----:B--2---:R-:W-:Y:S01]  /*84980*/  HMMA.1688.F32.TF32 R76, R236, R104, R60 ;  /* 0x00000068ec4c723c */ /* 0x004fe2000008103c */
[----:B------:R-:W2:Y:S04]  /*84990*/  LDL.LU.64 R60, [R1+0x5d0] ;  /* 0x0005d000013c7983 */ /* 0x000ea80000300a00 */
[----:B------:R-:W-:Y:S04]  /*849a0*/  LDS R236, [R48+0x140200] ;  /* 0x1402000030ec7984 */ /* 0x000fe80000000800 */
[----:B------:R-:W-:Y:S01]  /*849b0*/  LDS R238, [R48+0x141200] ;  /* 0x1412000030ee7984 */ /* 0x000fe20000000800 */
[C---:B------:R-:W-:Y:S03]  /*849c0*/  HMMA.1688.F32.TF32 R56, R228.reuse, R24, R56 ;  /* 0x00000018e438723c */ /* 0x040fe60000081038 */
[----:B------:R-:W-:Y:S04]  /*849d0*/  LDS R237, [R95+0x140200] ;  /* 0x140200005fed7984 */ /* 0x000fe80000000800 */
[----:B------:R1:W-:Y:S04]  /*849e0*/  STL.64 [R1+0x500], R80 ;  /* 0x0005005001007387 */ /* 0x0003e80000100a00 */
[----:B------:R4:W-:Y:S04]  /*849f0*/  STL.64 [R1+0x508], R82 ;  /* 0x0005085201007387 */ /* 0x0009e80000100a00 */
[----:B------:R-:W2:Y:S04]  /*84a00*/  LDL.LU.64 R62, [R1+0x5d8] ;  /* 0x0005d800013e7983 */ /* 0x000ea80000300a00 */
[----:B------:R1:W-:Y:S04]  /*84a10*/  STL.64 [R1+0x4e0], R76 ;  /* 0x0004e04c01007387 */ /* 0x0003e80000100a00 */
[----:B------:R1:W-:Y:S04]  /*84a20*/  STL.64 [R1+0x4e8], R78 ;  /* 0x0004e84e01007387 */ /* 0x0003e80000100a00 */
[----:B------:R-:W2:Y:S04]  /*84a30*/  LDL.LU.64 R84, [R1+0x5c0] ;  /* 0x0005c00001547983 */ /* 0x000ea80000300a00 */
[----:B------:R-:W2:Y:S04]  /*84a40*/  LDL.LU.64 R86, [R1+0x5c8] ;  /* 0x0005c80001567983 */ /* 0x000ea80000300a00 */
[----:B------:R4:W-:Y:S04]  /*84a50*/  STL.64 [R1+0x650], R56 ;  /* 0x0006503801007387 */ /* 0x0009e80000100a00 */
[----:B------:R4:W-:Y:S04]  /*84a60*/  STL.64 [R1+0x658], R58 ;  /* 0x0006583a01007387 */ /* 0x0009e80000100a00 */
[----:B-1----:R-:W2:Y:S04]  /*84a70*/  LDL.LU.64 R80, [R1+0x5b0] ;  /* 0x0005b00001507983 */ /* 0x002ea80000300a00 */
[----:B----4-:R-:W4:Y:S04]  /*84a80*/  LDL.LU.64 R82, [R1+0x5b8] ;  /* 0x0005b80001527983 */ /* 0x010f280000300a00 */
[----:B------:R-:W4:Y:S04]  /*84a90*/  LDL.LU.64 R76, [R1+0x5a0] ;  /* 0x0005a000014c7983 */ /* 0x000f280000300a00 */
[----:B------:R-:W4:Y:S04]  /*84aa0*/  LDL.LU.64 R78, [R1+0x5a8] ;  /* 0x0005a800014e7983 */ /* 0x000f280000300a00 */
[----:B------:R-:W4:Y:S04]  /*84ab0*/  LDL.LU.64 R56, [R1+0x590] ;  /* 0x0005900001387983 */ /* 0x000f280000300a00 */
[----:B------:R-:W4:Y:S04]  /*84ac0*/  LDL.LU.64 R58, [R1+0x598] ;  /* 0x00059800013a7983 */ /* 0x000f280000300a00 */
[----:B------:R-:W1:Y:S01]  /*84ad0*/  LDS R239, [R95+0x141200] ;  /* 0x141200005fef7984 */ /* 0x000e620000000800 */
[C---:B---3--:R-:W-:Y:S03]  /*84ae0*/  HMMA.1688.F32.TF32 R88, R228.reuse, R4, R64 ;  /* 0x00000004e458723c */ /* 0x048fe60000081040 */
[----:B------:R-:W3:Y:S04]  /*84af0*/  LDL.LU.64 R64, [R1+0x580] ;  /* 0x0005800001407983 */ /* 0x000ee80000300a00 */
[----:B------:R-:W3:Y:S11]  /*84b00*/  LDL.LU.64 R66, [R1+0x588] ;  /* 0x0005880001427983 */ /* 0x000ef60000300a00 */
[----:B------:R-:W-:Y:S05]  /*84b10*/  @!UPT UIADD3 URZ, URZ, URZ, URZ ;  /* 0x0000003f3f3ff290 */ /* 0x000fea000fffe03f */
        /* <DEDUP_REMOVED lines=14> */
[C---:B-1----:R-:W-:Y:S08]  /*84c00*/  HMMA.1688.F32.TF32 R88, R228.reuse, R120, R84 ;  /* 0x00000078e458723c */ /* 0x042ff00000081054 */
[C---:B----4-:R-:W-:Y:S08]  /*84c10*/  HMMA.1688.F32.TF32 R84, R228.reuse, R116, R80 ;  /* 0x00000074e454723c */ /* 0x050ff00000081050 */
[C---:B------:R-:W-:Y:S07]  /*84c20*/  HMMA.1688.F32.TF32 R80, R228.reuse, R112, R76 ;  /* 0x00000070e450723c */ /* 0x040fee000008104c */
[----:B------:R-:W-:Y:S01]  /*84c30*/  STL.64 [R1+0x610], R88 ;  /* 0x0006105801007387 */ /* 0x000fe20000100a00 */
[C---:B------:R-:W-:Y:S03]  /*84c40*/  HMMA.1688.F32.TF32 R76, R228.reuse, R108, R56 ;  /* 0x0000006ce44c723c */ /* 0x040fe60000081038 */
[----:B------:R-:W-:Y:S04]  /*84c50*/  STL.64 [R1+0x618], R90 ;  /* 0x0006185a01007387 */ /* 0x000fe80000100a00 */
[----:B------:R-:W-:Y:S04]  /*84c60*/  STL.64 [R1+0x600], R84 ;  /* 0x0006005401007387 */ /* 0x000fe80000100a00 */
[----:B------:R-:W-:Y:S04]  /*84c70*/  STL.64 [R1+0x608], R86 ;  /* 0x0006085601007387 */ /* 0x000fe80000100a00 */
[----:B------:R-:W4:Y:S04]  /*84c80*/  LDL.LU.64 R56, [R1+0x6c0] ;  /* 0x0006c00001387983 */ /* 0x000f280000300a00 */
[----:B------:R-:W-:Y:S04]  /*84c90*/  STL.64 [R1+0x5f0], R80 ;  /* 0x0005f05001007387 */ /* 0x000fe80000100a00 */
[----:B------:R-:W-:Y:S04]  /*84ca0*/  STL.64 [R1+0x5f8], R82 ;  /* 0x0005f85201007387 */ /* 0x000fe80000100a00 */
[----:B------:R-:W4:Y:S04]  /*84cb0*/  LDL.LU.64 R58, [R1+0x6c8] ;  /* 0x0006c800013a7983 */ /* 0x000f280000300a00 */
[----:B------:R-:W-:Y:S04]  /*84cc0*/  STL.64 [R1+0x5e0], R76 ;  /* 0x0005e04c01007387 */ /* 0x000fe80000100a00 */
[----:B------:R3:W-:Y:S02]  /*84cd0*/  STL.64 [R1+0x5e8], R78 ;  /* 0x0005e84e01007387 */ /* 0x0007e40000100a00 */
[C---:B---3--:R-:W-:Y:S02]  /*84ce0*/  HMMA.1688.F32.TF32 R76, R228.reuse, R96, R64 ;  /* 0x00000060e44c723c */ /* 0x048fe40000081040 */
[----:B------:R-:W4:Y:S04]  /*84cf0*/  LDL.LU.64 R64, [R1+0x6a0] ;  /* 0x0006a00001407983 */ /* 0x000f280000300a00 */
[----:B------:R-:W4:Y:S02]  /*84d00*/  LDL.LU.64 R66, [R1+0x6a8] ;  /* 0x0006a80001427983 */ /* 0x000f240000300a00 */
[C---:B------:R-:W-:Y:S11]  /*84d10*/  HMMA.1688.F32.TF32 R72, R228.reuse, R68, R72 ;  /* 0x00000044e448723c */ /* 0x040ff60000081048 */
[----:B------:R-:W-:Y:S04]  /*84d20*/  @!UPT UIADD3 URZ, URZ, URZ, URZ ;  /* 0x0000003f3f3ff290 */ /* 0x000fe8000fffe03f */
[----:B------:R1:W-:Y:S04]  /*84d30*/  STL.64 [R1+0x5d0], R76 ;  /* 0x0005d04c01007387 */ /* 0x0003e80000100a00 */
[----:B------:R1:W-:Y:S04]  /*84d40*/  STL.64 [R1+0x5d8], R78 ;  /* 0x0005d84e01007387 */ /* 0x0003e80000100a00 */
[----:B------:R-:W4:Y:S04]  /*84d50*/  LDL.LU.64 R100, [R1+0x680] ;  /* 0x0006800001647983 */ /* 0x000f280000300a00 */
[----:B------:R-:W4:Y:S04]  /*84d60*/  LDL.LU.64 R102, [R1+0x688] ;  /* 0x0006880001667983 */ /* 0x000f280000300a00 */
[----:B------:R1:W-:Y:S04]  /*84d70*/  STL.64 [R1+0x5c0], R72 ;  /* 0x0005c04801007387 */ /* 0x0003e80000100a00 */
[----:B------:R1:W-:Y:S04]  /*84d80*/  STL.64 [R1+0x5c8], R74 ;  /* 0x0005c84a01007387 */ /* 0x0003e80000100a00 */
[----:B------:R-:W4:Y:S04]  /*84d90*/  LDL.LU.64 R88, [R1+0x670] ;  /* 0x0006700001587983 */ /* 0x000f280000300a00 */
[----:B------:R-:W4:Y:S01]  /*84da0*/  LDL.LU.64 R90, [R1+0x678] ;  /* 0x00067800015a7983 */ /* 0x000f220000300a00 */
[C---:B--2---:R-:W-:Y:S11]  /*84db0*/  HMMA.1688.F32.TF32 R60, R228.reuse, R28, R60 ;  /* 0x0000001ce43c723c */ /* 0x044ff6000008103c */
[----:B------:R-:W-:Y:S11]  /*84dc0*/  @!UPT UIADD3 URZ, URZ, URZ, URZ ;  /* 0x0000003f3f3ff290 */ /* 0x000ff6000fffe03f */
[----:B------:R-:W-:Y:S01]  /*84dd0*/  @!UPT UIADD3 URZ, URZ, URZ, URZ ;  /* 0x0000003f3f3ff290 */ /* 0x000fe2000fffe03f */
[----:B------:R2:W-:Y:S04]  /*84de0*/  STL.64 [R1+0x5b0], R60 ;  /* 0x0005b03c01007387 */ /* 0x0005e80000100a00 */
[----:B------:R1:W-:Y:S04]  /*84df0*/  STL.64 [R1+0x5b8], R62 ;  /* 0x0005b83e01007387 */ /* 0x0003e80000100a00 */
        /* <DEDUP_REMOVED lines=8> */
[----:B--2---:R-:W2:Y:S04]  /*84e80*/  LDL.LU.64 R60, [R1+0xce0] ;  /* 0x000ce000013c7983 */ /* 0x004ea80000300a00 */
[----:B------:R-:W2:Y:S01]  /*84e90*/  LDL.LU.64 R62, [R1+0xce8] ;  /* 0x000ce800013e7983 */ /* 0x000ea20000300a00 */
[C---:B----4-:R-:W-:Y:S03]  /*84ea0*/  HMMA.1688.F32.TF32 R128, R228.reuse, R8, R56 ;  /* 0x00000008e480723c */ /* 0x050fe60000081038 */
[----:B------:R-:W4:Y:S04]  /*84eb0*/  LDL.LU.64 R56, [R1+0xcd0] ;  /* 0x000cd00001387983 */ /* 0x000f280000300a00 */
[----:B------:R-:W4:Y:S11]  /*84ec0*/  LDL.LU.64 R58, [R1+0xcd8] ;  /* 0x000cd800013a7983 */ /* 0x000f360000300a00 */
[----:B------:R-:W-:Y:S05]  /*84ed0*/  @!UPT UIADD3 URZ, URZ, URZ, URZ ;  /* 0x0000003f3f3ff290 */ /* 0x000fea000fffe03f */
[----:B------:R-:W-:Y:S04]  /*84ee0*/  STL.64 [R1+0x5a0], R128 ;  /* 0x0005a08001007387 */ /* 0x000fe80000100a00 */
[----:B------:R1:W-:Y:S02]  /*84ef0*/  STL.64 [R1+0x5a8], R130 ;  /* 0x0005a88201007387 */ /* 0x0003e40000100a00 */
[C---:B-1----:R-:W-:Y:S02]  /*84f00*/  HMMA.1688.F32.TF32 R128, R228.reuse, R12, R64 ;  /* 0x0000000ce480723c */ /* 0x042fe40000081040 */
[----:B------:R-:W4:Y:S04]  /*84f10*/  LDL.LU.64 R64, [R1+0x9a0] ;  /* 0x0009a00001407983 */ /* 0x000f280000300a00 */
[----:B------:R-:W4:Y:S11]  /*84f20*/  LDL.LU.64 R66, [R1+0x9a8] ;  /* 0x0009a80001427983 */ /* 0x000f360000300a00 */
[----:B------:R-:W-:Y:S06]  /*84f30*/  @!UPT UIADD3 URZ, URZ, URZ, URZ ;  /* 0x0000003f3f3ff290 */ /* 0x000fec000fffe03f */
[----:B------:R-:W-:Y:S01]  /*84f40*/  STL.64 [R1+0x590], R128 ;  /* 0x0005908001007387 */ /* 0x000fe20000100a00 */
[C---:B------:R-:W-:Y:S03]  /*84f50*/  HMMA.1688.F32.TF32 R100, R228.reuse, R16, R100 ;  /* 0x00000010e464723c */ /* 0x040fe60000081064 */
[----:B------:R-:W-:Y:S05]  /*84f60*/  STL.64 [R1+0x598], R130 ;  /* 0x0005988201007387 */ /* 0x000fea0000100a00 */
[C---:B------:R-:W-:Y:S11]  /*84f70*/  HMMA.1688.F32.TF32 R88, R228.reuse, R20, R88 ;  /* 0x00000014e458723c */ /* 0x040ff60000081058 */
[----:B------:R-:W-:Y:S04]  /*84f80*/  @!UPT UIADD3 URZ, URZ, URZ, URZ ;  /* 0x0000003f3f3ff290 */ /* 0x000fe8000fffe03f */
[----:B------:R-:W-:Y:S04]  /*84f90*/  STL.64 [R1+0x580], R100 ;  /* 0x0005806401007387 */ /* 0x000fe80000100a00 */
[----:B------:R-:W-:Y:S04]  /*84fa0*/  STL.64 [R1+0x588], R102 ;  /* 0x0005886601007387 */ /* 0x000fe80000100a00 */
[----:B------:R-:W-:Y:S04]  /*84fb0*/  STL.64 [R1+0x570], R88 ;  /* 0x0005705801007387 */ /* 0x000fe80000100a00 */
[----:B------:R-:W-:Y:S01]  /*84fc0*/  STL.64 [R1+0x578], R90 ;  /* 0x0005785a01007387 */ /* 0x000fe20000100a00 */
[----:B---3--:R-:W-:Y:S03]  /*84fd0*/  HMMA.1688.F32.TF32 R84, R228, R104, R84 ;  /* 0x00000068e454723c */ /* 0x008fe60000081054 */
[----:B------:R-:W-:Y:S04]  /*84fe0*/  LDS R228, [R252+0x140280] ;  /* 0x14028000fce47984 */ /* 0x000fe80000000800 */
[----:B------:R-:W-:Y:S04]  /*84ff0*/  LDS R230, [R252+0x141280] ;  /* 0x14128000fce67984 */ /* 0x000fe80000000800 */
[----:B------:R-:W-:Y:S04]  /*85000*/  LDS R229, [R3+0x140280] ;  /* 0x1402800003e57984 */ /* 0x000fe80000000800 */
[----:B------:R-:W1:Y:S08]  /*85010*/  LDS R231, [R3+0x141280] ;  /* 0x1412800003e77984 */ /* 0x000e700000000800 */
[----:B------:R-:W-:Y:S04]  /*85020*/  STL.64 [R1+0x4f0], R84 ;  /* 0x0004f05401007387 */ /* 0x000fe80000100a00 */
[----:B------:R3:W-:Y:S02]  /*85030*/  STL.64 [R1+0x4f8], R86 ;  /* 0x0004f85601007387 */ /* 0x0007e40000100a00 */
[C---:B---3--:R-:W-:Y:S08]  /*85040*/  HMMA.1688.F32.TF32 R84, R232.reuse, R24, R80 ;  /* 0x00000018e854723c */ /* 0x048ff00000081050 */
[C---:B------:R-:W-:Y:S08]  /*85050*/  HMMA.1688.F32.TF32 R80, R232.reuse, R4, R76 ;  /* 0x00000004e850723c */ /* 0x040ff0000008104c */
[C---:B------:R-:W-:Y:S07]  /*85060*/  HMMA.1688.F32.TF32 R76, R232.reuse, R216, R72 ;  /* 0x000000d8e84c723c */ /* 0x040fee0000081048 */
[----:B------:R-:W-:Y:S01]  /*85070*/  STL.64 [R1+0x560], R84 ;  /* 0x0005605401007387 */ /* 0x000fe20000100a00 */
[C---:B--2---:R-:W-:Y:S03]  /*85080*/  HMMA.1688.F32.TF32 R72, R232.reuse, R124, R60 ;  /* 0x0000007ce848723c */ /* 0x044fe6000008103c */
[----:B------:R-:W-:Y:S04]  /*85090*/  STL.64 [R1+0x568], R86 ;  /* 0x0005685601007387 */ /* 0x000fe80000100a00 */
        /* <DEDUP_REMOVED lines=8> */
[C---:B----4-:R-:W-:Y:S02]  /*85120*/  HMMA.1688.F32.TF32 R72, R232.reuse, R120, R56 ;  /* 0x00000078e848723c */ /* 0x050fe40000081038 */
[----:B------:R-:W3:Y:S04]  /*85130*/  LDL.LU.64 R56, [R1+0x980] ;  /* 0x0009800001387983 */ /* 0x000ee80000300a00 */
[----:B------:R-:W3:Y:S02]  /*85140*/  LDL.LU.64 R58, [R1+0x988] ;  /* 0x00098800013a7983 */ /* 0x000ee40000300a00 */
[C---:B------:R-:W-:Y:S11]  /*85150*/  HMMA.1688.F32.TF32 R64, R232.reuse, R116, R64 ;  /* 0x00000074e840723c */ /* 0x040ff60000081040 */
[----:B------:R-:W-:Y:S04]  /*85160*/  @!UPT UIADD3 URZ, URZ, URZ, URZ ;  /* 0x0000003f3f3ff290 */ /* 0x000fe8000fffe03f */
[----:B------:R4:W-:Y:S04]  /*85170*/  STL.64 [R1+0x6a0], R72 ;  /* 0x0006a04801007387 */ /* 0x0009e80000100a00 */
[----:B------:R1:W-:Y:S04]  /*85180*/  STL.64 [R1+0x6a8], R74 ;  /* 0x0006a84a01007387 */ /* 0x0003e80000100a00 */
[----:B------:R-:W3:Y:S04]  /*85190*/  LDL.LU.64 R140, [R1+0x1350] ;  /* 0x00135000018c7983 */ /* 0x000ee80000300a00 */
[----:B------:R-:W3:Y:S04]  /*851a0*/  LDL.LU.64 R142, [R1+0x1358] ;  /* 0x00135800018e7983 */ /* 0x000ee80000300a00 */
[----:B------:R1:W-:Y:S04]  /*851b0*/  STL.64 [R1+0x6c0], R64 ;  /* 0x0006c04001007387 */ /* 0x0003e80000100a00 */
        /* <DEDUP_REMOVED lines=17> */
[----:B----4-:R-:W4:Y:S04]  /*852d0*/  LDL.LU.64 R72, [R1+0x7b0] ;  /* 0x0007b00001487983 */ /* 0x010f280000300a00 */
[----:B-1----:R-:W4:Y:S04]  /*852e0*/  LDL.LU.64 R74, [R1+0x7b8] ;  /* 0x0007b800014a7983 */ /* 0x002f280000300a00 */
[----:B------:R-:W4:Y:S04]  /*852f0*/  LDL.LU.64 R64, [R1+0x7c0] ;  /* 0x0007c00001407983 */ /* 0x000f280000300a00 */
[----:B------:R-:W4:Y:S01]  /*85300*/  LDL.LU.64 R66, [R1+0x7c8] ;  /* 0x0007c80001427983 */ /* 0x000f220000300a00 */
[C---:B--2---:R-:W-:Y:S03]  /*85310*/  HMMA.1688.F32.TF32 R152, R232.reuse, R112, R60 ;  /* 0x00000070e898723c */ /* 0x044fe6000008103c */
[----:B------:R-:W2:Y:S04]  /*85320*/  LDL.LU.64 R60, [R1+0x7d0] ;  /* 0x0007d000013c7983 */ /* 0x000ea80000300a00 */
[----:B------:R-:W2:Y:S11]  /*85330*/  LDL.LU.64 R62, [R1+0x7d8] ;  /* 0x0007d800013e7983 */ /* 0x000eb60000300a00 */
[----:B------:R-:W-:Y:S05]  /*85340*/  @!UPT UIADD3 URZ, URZ, URZ, URZ ;  /* 0x0000003f3f3ff290 */ /* 0x000fea000fffe03f */
        /* <DEDUP_REMOVED lines=14> */
[C---:B------:R-:W-:Y:S08]  /*85430*/  HMMA.1688.F32.TF32 R88, R232.reuse, R20, R84 ;  /* 0x00000014e858723c */ /* 0x040ff00000081054 */
[----:B------:R-:W-:Y:S01]  /*85440*/  HMMA.1688.F32.TF32 R84, R232, R104, R80 ;  /* 0x00000068e854723c */ /* 0x000fe20000081050 */
[----:B------:R-:W-:Y:S04]  /*85450*/  STL.64 [R1+0x700], R152 ;  /* 0x0007009801007387 */ /* 0x000fe80000100a00 */
[----:B------:R-:W-:Y:S03]  /*85460*/  LDS R232, [R252+0x140300] ;  /* 0x14030000fce87984 */ /* 0x000fe60000000800 */
[C---:B------:R-:W-:Y:S01]  /*85470*/  HMMA.1688.F32.TF32 R80, R236.reuse, R24, R76 ;  /* 0x00000018ec50723c */ /* 0x040fe2000008104c */
[----:B------:R-:W-:Y:S04]  /*85480*/  STL.64 [R1+0x708], R154 ;  /* 0x0007089a01007387 */ /* 0x000fe80000100a00 */
[----:B------:R-:W-:Y:S03]  /*85490*/  LDS R234, [R252+0x141300] ;  /* 0x14130000fcea7984 */ /* 0x000fe60000000800 */
[C---:B----4-:R-:W-:Y:S01]  /*854a0*/  HMMA.1688.F32.TF32 R76, R236.reuse, R4, R72 ;  /* 0x00000004ec4c723c */ /* 0x050fe20000081048 */
        /* <DEDUP_REMOVED lines=17> */
[----:B------:R-:W4:Y:S04]  /*855c0*/  LDL.LU.64 R72, [R1+0x7f0] ;  /* 0x0007f00001487983 */ /* 0x000f280000300a00 */
[----:B------:R-:W-:Y:S04]  /*855d0*/  STL.64 [R1+0x7b0], R76 ;  /* 0x0007b04c01007387 */ /* 0x000fe80000100a00 */
[----:B------:R-:W-:Y:S04]  /*855e0*/  STL.64 [R1+0x7b8], R78 ;  /* 0x0007b84e01007387 */ /* 0x000fe80000100a00 */
[----:B------:R-:W4:Y:S04]  /*855f0*/  LDL.LU.64 R74, [R1+0x7f8] ;  /* 0x0007f800014a7983 */ /* 0x000f280000300a00 */
[----:B------:R1:W-:Y:S04]  /*85600*/  STL.64 [R1+0x7c0], R64 ;  /* 0x0007c04001007387 */ /* 0x0003e80000100a00 */
[----:B------:R1:W-:Y:S04]  /*85610*/  STL.64 [R1+0x7c8], R66 ;  /* 0x0007c84201007387 */ /* 0x0003e80000100a00 */
[----:B------:R-:W-:Y:S04]  /*85620*/  LDS R233, [R3+0x140300] ;  /* 0x1403000003e97984 */ /* 0x000fe80000000800 */
[----:B-1----:R-:W4:Y:S04]  /*85630*/  LDL.LU.64 R64, [R1+0x800] ;  /* 0x0008000001407983 */ /* 0x002f280000300a00 */
[----:B------:R-:W4:Y:S04]  /*85640*/  LDL.LU.64 R66, [R1+0x808] ;  /* 0x0008080001427983 */ /* 0x000f280000300a00 */
[----:B------:R-:W-:Y:S01]  /*85650*/  LDS R235, [R3+0x141300] ;  /* 0x1413000003eb7984 */ /* 0x000fe20000000800 */
[C---:B--2---:R-:W-:Y:S11]  /*85660*/  HMMA.1688.F32.TF32 R60, R236.reuse, R124, R60 ;  /* 0x0000007cec3c723c */ /* 0x044ff6000008103c */
[----:B------:R-:W-:Y:S11]  /*85670*/  @!UPT UIADD3 URZ, URZ, URZ, URZ ;  /* 0x0000003f3f3ff290 */ /* 0x000ff6000fffe03f */
[----:B------:R-:W-:Y:S01]  /*85680*/  @!UPT UIADD3 URZ, URZ, URZ, URZ ;  /* 0x0000003f3f3ff290 */ /* 0x000fe2000fffe03f */
[----:B------:R1:W-:Y:S04]  /*85690*/  STL.64 [R1+0x7d0], R60 ;  /* 0x0007d03c01007387 */ /* 0x0003e80000100a00 */
[----:B------:R2:W-:Y:S04]  /*856a0*/  STL.64 [R1+0x7d8], R62 ;  /* 0x0007d83e01007387 */ /* 0x0005e80000100a00 */
[----:B-1----:R-:W4:Y:S04]  /*856b0*/  LDL.LU.64 R60, [R1+0x820] ;  /* 0x00082000013c7983 */ /* 0x002f280000300a00 */
[----:B--2---:R-:W2:Y:S01]  /*856c0*/  LDL.LU.64 R62, [R1+0x828] ;  /* 0x00082800013e7983 */ /* 0x004ea20000300a00 */
[C---:B---3--:R-:W-:Y:S11]  /*856d0*/  HMMA.1688.F32.TF32 R56, R236.reuse, R120, R56 ;  /* 0x00000078ec38723c */ /* 0x048ff60000081038 */
[----:B------:R-:W-:Y:S11]  /*856e0*/  @!UPT UIADD3 URZ, URZ, URZ, URZ ;  /* 0x0000003f3f3ff290 */ /* 0x000ff6000fffe03f */
[----:B------:R-:W-:Y:S01]  /*856f0*/  @!UPT UIADD3 URZ, URZ, URZ, URZ ;  /* 0x0000003f3f3ff290 */ /* 0x000fe2000fffe03f */
[----:B------:R1:W-:Y:S04]  /*85700*/  STL.64 [R1+0x7e0], R56 ;  /* 0x0007e03801007387 */ /* 0x0003e80000100a00 */
[----:B------:R3:W-:Y:S04]  /*85710*/  STL.64 [R1+0x7e8], R58 ;  /* 0x0007e83a01007387 */ /* 0x0007e80000100a00 */
        /* <DEDUP_REMOVED lines=14> */
[----:B-1----:R-:W2:Y:S04]  /*85800*/  LDL.LU.64 R56, [R1+0x840] ;  /* 0x0008400001387983 */ /* 0x002ea80000300a00 */
[----:B---3--:R-:W3:Y:S01]  /*85810*/  LDL.LU.64 R58, [R1+0x848] ;  /* 0x00084800013a7983 */ /* 0x008ee20000300a00 */
        /* <DEDUP_REMOVED lines=33> */
[----:B---3--:R-:W-:Y:S03]  /*85a30*/  HMMA.1688.F32.TF32 R76, R236, R104, R56 ;  /* 0x00000068ec4c723c */ /* 0x008fe60000081038 */
        /* <DEDUP_REMOVED lines=9> */
[----:B------:R4:W-:Y:S04]  /*85ad0*/  STL.64 [R1+0x848], R78 ;  /* 0x0008484e01007387 */ /* 0x0009e80000100a00 */
[----:B------:R-:W-:Y:S04]  /*85ae0*/  LDS R236, [R48+0x140280] ;  /* 0x1402800030ec7984 */ /* 0x000fe80000000800 */
[----:B------:R-:W-:Y:S04]  /*85af0*/  LDS R238, [R48+0x141280] ;  /* 0x1412800030ee7984 */ /* 0x000fe80000000800 */
[----:B------:R-:W-:Y:S04]  /*85b00*/  LDS R237, [R95+0x140280] ;  /* 0x140280005fed7984 */ /* 0x000fe80000000800 */
[----:B------:R-:W1:Y:S01]  /*85b10*/  LDS R239, [R95+0x141280] ;  /* 0x141280005fef7984 */ /* 0x000e620000000800 */
        /* <DEDUP_REMOVED lines=19> */
[----:B------:R-:W4:Y:S04]  /*85c50*/  LDL.LU.64 R80, [R1+0x930] ;  /* 0x0009300001507983 */ /* 0x000f280000300a00 */
[----:B------:R-:W4:Y:S04]  /*85c60*/  LDL.LU.64 R82, [R1+0x938] ;  /* 0x0009380001527983 */ /* 0x000f280000300a00 */
[----:B-1----:R-:W4:Y:S04]  /*85c70*/  LDL.LU.64 R76, [R1+0xcb0] ;  /* 0x000cb000014c7983 */ /* 0x002f280000300a00 */
[----:B------:R-:W4:Y:S04]  /*85c80*/  LDL.LU.64 R78, [R1+0xcb8] ;  /* 0x000cb800014e7983 */ /* 0x000f280000300a00 */
[----:B--2---:R-:W2:Y:S04]  /*85c90*/  LDL.LU.64 R60, [R1+0xcc0] ;  /* 0x000cc000013c7983 */ /* 0x004ea80000300a00 */
[----:B------:R-:W2:Y:S01]  /*85ca0*/  LDL.LU.64 R62, [R1+0xcc8] ;  /* 0x000cc800013e7983 */ /* 0x000ea20000300a00 */
[C---:B---3--:R-:W-:Y:S03]  /*85cb0*/  HMMA.1688.F32.TF32 R88, R228.reuse, R124, R56 ;  /* 0x0000007ce458723c */ /* 0x048fe60000081038 */
[----:B------:R-:W3:Y:S04]  /*85cc0*/  LDL.LU.64 R56, [R1+0x1300] ;  /* 0x0013000001387983 */ /* 0x000ee80000300a00 */
[----:B------:R-:W3:Y:S11]  /*85cd0*/  LDL.LU.64 R58, [R1+0x1308] ;  /* 0x00130800013a7983 */ /* 0x000ef60000300a00 */
[----:B------:R-:W-:Y:S05]  /*85ce0*/  @!UPT UIADD3 URZ, URZ, URZ, URZ ;  /* 0x0000003f3f3ff290 */ /* 0x000fea000fffe03f */
        /* <DEDUP_REMOVED lines=10> */
[----:B------:R-:W4:Y:S02]  /*85d90*/  LDL.LU.64 R66, [R1+0x1338] ;  /* 0x0013380001427983 */ /* 0x000f240000300a00 */
[C---:B------:R-:W-:Y:S11]  /*85da0*/  HMMA.1688.F32.TF32 R84, R228.reuse, R112, R84 ;  /* 0x00000070e454723c */ /* 0x040ff60000081054 */
[----:B------:R-:W-:Y:S04]  /*85db0*/  @!UPT UIADD3 URZ, URZ, URZ, URZ ;  /* 0x0000003f3f3ff290 */ /* 0x000fe8000fffe03f */
[----:B------:R-:W-:Y:S04]  /*85dc0*/  STL.64 [R1+0x960], R88 ;  /* 0x0009605801007387 */ /* 0x000fe80000100a00 */
[----:B------:R-:W-:Y:S04]  /*85dd0*/  STL.64 [R1+0x968], R90 ;  /* 0x0009685a01007387 */ /* 0x000fe80000100a00 */
[----:B------:R-:W-:Y:S04]  /*85de0*/  STL.64 [R1+0x950], R84 ;  /* 0x0009505401007387 */ /* 0x000fe80000100a00 */
[----:B------:R-:W-:Y:S01]  /*85df0*/  STL.64 [R1+0x958], R86 ;  /* 0x0009585601007387 */ /* 0x000fe20000100a00 */
[C---:B------:R-:W-:Y:S08]  /*85e00*/  HMMA.1688.F32.TF32 R80, R228.reuse, R108, R80 ;  /* 0x0000006ce450723c */ /* 0x040ff00000081050 */
[C---:B------:R-:W-:Y:S11]  /*85e10*/  HMMA.1688.F32.TF32 R76, R228.reuse, R96, R76 ;  /* 0x00000060e44c723c */ /* 0x040ff6000008104c */
[----:B------:R-:W-:Y:S04]  /*85e20*/  @!UPT UIADD3 URZ, URZ, URZ, URZ ;  /* 0x0000003f3f3ff290 */ /* 0x000fe8000fffe03f */
[----:B------:R-:W-:Y:S04]  /*85e30*/  STL.64 [R1+0x940], R80 ;  /* 0x0009405001007387 */ /* 0x000fe80000100a00 */
[----:B------:R-:W-:Y:S04]  /*85e40*/  STL.64 [R1+0x948], R82 ;  /* 0x0009485201007387 */ /* 0x000fe80000100a00 */
        /* <DEDUP_REMOVED lines=12> */
[----:B------:R1:W-:Y:S04]  /*85f10*/  STL.64 [R1+0x910], R76 ;  /* 0x0009104c01007387 */ /* 0x0003e80000100a00 */
[----:B------:R1:W-:Y:S04]  /*85f20*/  STL.64 [R1+0x918], R78 ;  /* 0x0009184e01007387 */ /* 0x0003e80000100a00 */
[----:B------:R-:W3:Y:S04]  /*85f30*/  LDL.LU.64 R100, [R1+0x1400] ;  /* 0x0014000001647983 */ /* 0x000ee80000300a00 */
[----:B------:R-:W3:Y:S01]  /*85f40*/  LDL.LU.64 R102, [R1+0x1408] ;  /* 0x0014080001667983 */ /* 0x000ee20000300a00 */
[C---:B----4-:R-:W-:Y:S08]  /*85f50*/  HMMA.1688.F32.TF32 R72, R228.reuse, R8, R72 ;  /* 0x00000008e448723c */ /* 0x050ff00000081048 */
        /* <DEDUP_REMOVED lines=14> */
[----:B----4-:R-:W4:Y:S04]  /*86040*/  LDL.LU.64 R72, [R1+0x9f0] ;  /* 0x0009f00001487983 */ /* 0x010f280000300a00 */
[----:B------:R-:W4:Y:S04]  /*86050*/  LDL.LU.64 R74, [R1+0x9f8] ;  /* 0x0009f800014a7983 */ /* 0x000f280000300a00 */
        /* <DEDUP_REMOVED lines=10> */
[----:B------:R-:W3:Y:S02]  /*86100*/  LDL.LU.64 R58, [R1+0xa28] ;  /* 0x000a2800013a7983 */ /* 0x000ee40000300a00 */
[----:B------:R-:W-:Y:S11]  /*86110*/  HMMA.1688.F32.TF32 R100, R228, R104, R100 ;  /* 0x00000068e464723c */ /* 0x000ff60000081064 */
[----:B------:R-:W-:Y:S04]  /*86120*/  @!UPT UIADD3 URZ, URZ, URZ, URZ ;  /* 0x0000003f3f3ff290 */ /* 0x000fe8000fffe03f */
[----:B------:R-:W-:Y:S04]  /*86130*/  STL.64 [R1+0x8d0], R128 ;  /* 0x0008d08001007387 */ /* 0x000fe80000100a00 */
[----:B------:R-:W-:Y:S04]  /*86140*/  STL.64 [R1+0x8d8], R130 ;  /* 0x0008d88201007387 */ /* 0x000fe80000100a00 */
[----:B------:R-:W-:Y:S04]  /*86150*/  LDS R228, [R48+0x140300] ;  /* 0x1403000030e47984 */ /* 0x000fe80000000800 */
[----:B------:R-:W-:Y:S04]  /*86160*/  LDS R230, [R48+0x141300] ;  /* 0x1413000030e67984 */ /* 0x000fe80000000800 */
[----:B------:R-:W-:Y:S04]  /*86170*/  LDS R229, [R95+0x140300] ;  /* 0x140300005fe57984 */ /* 0x000fe80000000800 */
[----:B------:R-:W1:Y:S04]  /*86180*/  LDS R231, [R95+0x141300] ;  /* 0x141300005fe77984 */ /* 0x000e680000000800 */
[----:B------:R-:W-:Y:S04]  /*86190*/  STL.64 [R1+0x850], R100 ;  /* 0x0008506401007387 */ /* 0x000fe80000100a00 */
[----:B------:R1:W-:Y:S02]  /*861a0*/  STL.64 [R1+0x858], R102 ;  /* 0x0008586601007387 */ /* 0x0003e40000100a00 */
[C---:B-1----:R-:W-:Y:S08]  /*861b0*/  HMMA.1688.F32.TF32 R100, R236.reuse, R24, R88 ;  /* 0x00000018ec64723c */ /* 0x042ff00000081058 */
[C---:B------:R-:W-:Y:S08]  /*861c0*/  HMMA.1688.F32.TF32 R88, R236.reuse, R4, R84 ;  /* 0x00000004ec58723c */ /* 0x040ff00000081054 */
[C---:B------:R-:W-:Y:S08]  /*861d0*/  HMMA.1688.F32.TF32 R84, R236.reuse, R216, R80 ;  /* 0x000000d8ec54723c */ /* 0x040ff00000081050 */
[C---:B------:R-:W-:Y:S08]  /*861e0*/  HMMA.1688.F32.TF32 R80, R236.reuse, R124, R76 ;  /* 0x0000007cec50723c */ /* 0x040ff0000008104c */
[C---:B----4-:R-:W-:Y:S01]  /*861f0*/  HMMA.1688.F32.TF32 R76, R236.reuse, R120, R72 ;  /* 0x00000078ec4c723c */ /* 0x050fe20000081048 */
[----:B------:R-:W-:Y:S04]  /*86200*/  STL.64 [R1+0x8c0], R100 ;  /* 0x0008c06401007387 */ /* 0x000fe80000100a00 */
[----:B------:R-:W-:Y:S04]  /*86210*/  STL.64 [R1+0x8c8], R102 ;  /* 0x0008c86601007387 */ /* 0x000fe80000100a00 */
[----:B------:R-:W-:Y:S04]  /*86220*/  STL.64 [R1+0x9c0], R88 ;  /* 0x0009c05801007387 */ /* 0x000fe80000100a00 */
[----:B------:R-:W-:Y:S01]  /*86230*/  STL.64 [R1+0x9c8], R90 ;  /* 0x0009c85a01007387 */ /* 0x000fe20000100a00 */
[C---:B------:R-:W-:Y:S03]  /*86240*/  HMMA.1688.F32.TF32 R72, R236.reuse, R116, R64 ;  /* 0x00000074ec48723c */ /* 0x040fe60000081040 */
[----:B------:R-:W-:Y:S04]  /*86250*/  STL.64 [R1+0x9d0], R84 ;  /* 0x0009d05401007387 */ /* 0x000fe80000100a00 */
        /* <DEDUP_REMOVED lines=8> */
[----:B------:R-:W-:Y:S04]  /*862e0*/  STL.64 [R1+0xa08], R74 ;  /* 0x000a084a01007387 */ /* 0x000fe80000100a00 */
[----:B------:R-:W4:Y:S04]  /*862f0*/  LDL.LU.64 R140, [R1+0xa40] ;  /* 0x000a4000018c7983 */ /* 0x000f280000300a00 */
[----:B------:R-:W4:Y:S01]  /*86300*/  LDL.LU.64 R142, [R1+0xa48] ;  /* 0x000a4800018e7983 */ /* 0x000f220000300a00 */
[C---:B--2---:R-:W-:Y:S11]  /*86310*/  HMMA.1688.F32.TF32 R60, R236.reuse, R112, R60 ;  /* 0x00000070ec3c723c */ /* 0x044ff6000008103c */
[----:B------:R-:W-:Y:S11]  /*86320*/  @!UPT UIADD3 URZ, URZ, URZ, URZ ;  /* 0x0000003f3f3ff290 */ /* 0x000ff6000fffe03f */
[----:B------:R-:W-:Y:S01]  /*86330*/  @!UPT UIADD3 URZ, URZ, URZ, URZ ;  /* 0x0000003f3f3ff290 */ /* 0x000fe2000fffe03f */
[----:B------:R-:W-:Y:S04]  /*86340*/  STL.64 [R1+0xa10], R60 ;  /* 0x000a103c01007387 */ /* 0x000fe80000100a00 */
[----:B------:R-:W-:Y:S04]  /*86350*/  STL.64 [R1+0xa18], R62 ;  /* 0x000a183e01007387 */ /* 0x000fe80000100a00 */
[----:B------:R-:W2:Y:S04]  /*86360*/  LDL.LU.64 R136, [R1+0xa50] ;  /* 0x000a500001887983 */ /* 0x000ea80000300a00 */
[----:B------:R-:W2:Y:S01]  /*86370*/  LDL.LU.64 R138, [R1+0xa58] ;  /* 0x000a5800018a7983 */ /* 0x000ea20000300a00 */
[C---:B---3--:R-:W-:Y:S11]  /*86380*/  HMMA.1688.F32.TF32 R56, R236.reuse, R108, R56 ;  /* 0x0000006cec38723c */ /* 0x048ff60000081038 */
[----:B------:R-:W-:Y:S11]  /*86390*/  @!UPT UIADD3 URZ, URZ, URZ, URZ ;  /* 0x0000003f3f3ff290 */ /* 0x000ff6000fffe03f */
[----:B------:R-:W-:Y:S01]  /*863a0*/  @!UPT UIADD3 URZ, URZ, URZ, URZ ;  /* 0x0000003f3f3ff290 */ /* 0x000fe2000fffe03f */
[----:B------:R1:W-:Y:S04]  /*863b0*/  STL.64 [R1+0xa20], R56 ;  /* 0x000a203801007387 */ /* 0x0003e80000100a00 */
[----:B------:R3:W-:Y:S04]  /*863c0*/  STL.64 [R1+0xa28], R58 ;  /* 0x000a283a01007387 */ /* 0x0007e80000100a00 */
[----:B-1----:R-:W2:Y:S04]  /*863d0*/  LDL.LU.64 R56, [R1+0xa70] ;  /* 0x000a700001387983 */ /* 0x002ea80000300a00 */
        /* <DEDUP_REMOVED lines=19> */
[C---:B----4-:R-:W-:Y:S03]  /*86510*/  HMMA.1688.F32.TF32 R152, R236.reuse, R96, R64 ;  /* 0x00000060ec98723c */ /* 0x050fe60000081040 */
[----:B------:R-:W4:Y:S04]  /*86520*/  LDL.LU.64 R64, [R1+0xb70] ;  /* 0x000b700001407983 */ /* 0x000f280000300a00 */
[----:B------:R-:W4:Y:S11]  /*86530*/  LDL.LU.64 R66, [R1+0xb78] ;  /* 0x000b780001427983 */ /* 0x000f360000300a00 */
[----:B------:R-:W-:Y:S05]  /*86540*/  @!UPT UIADD3 URZ, URZ, URZ, URZ ;  /* 0x0000003f3f3ff290 */ /* 0x000fea000fffe03f */
[----:B------:R-:W-:Y:S04]  /*86550*/  STL.64 [R1+0xa30], R152 ;  /* 0x000a309801007387 */ /* 0x000fe80000100a00 */
[----:B------:R1:W-:Y:S02]  /*86560*/  STL.64 [R1+0xa38], R154 ;  /* 0x000a389a01007387 */ /* 0x0003e40000100a00 */
[C---:B-1----:R-:W-:Y:S11]  /*86570*/  HMMA.1688.F32.TF32 R152, R236.reuse, R68, R140 ;  /* 0x00000044ec98723c */ /* 0x042ff6000008108c */
[----:B------:R-:W-:Y:S11]  /*86580*/  @!UPT UIADD3 URZ, URZ, URZ, URZ ;  /* 0x0000003f3f3ff290 */ /* 0x000ff6000fffe03f */
[----:B------:R-:W-:Y:S01]  /*86590*/  @!UPT UIADD3 URZ, URZ, URZ, URZ ;  /* 0x0000003f3f3ff290 */ /* 0x000fe2000fffe03f */
[----:B------:R-:W-:Y:S04]  /*865a0*/  STL.64 [R1+0xa40], R152 ;  /* 0x000a409801007387 */ /* 0x000fe80000100a00 */
[----:B------:R-:W-:Y:S01]  /*865b0*/  STL.64 [R1+0xa48], R154 ;  /* 0x000a489a01007387 */ /* 0x000fe20000100a00 */
[C---:B--2---:R-:W-:Y:S08]  /*865c0*/  HMMA.1688.F32.TF32 R140, R236.reuse, R28, R136 ;  /* 0x0000001cec8c723c */ /* 0x044ff00000081088 */
[C---:B---3--:R-:W-:Y:S01]  /*865d0*/  HMMA.1688.F32.TF32 R136, R236.reuse, R8, R56 ;  /* 0x00000008ec88723c */ /* 0x048fe20000081038 */
[----:B------:R-:W2:Y:S11]  /*865e0*/  LDL.LU.64 R56, [R1+0xbf0] ;  /* 0x000bf00001387983 */ /* 0x000eb60000300a00 */
[----:B------:R-:W-:Y:S03]  /*865f0*/  @!UPT UIADD3 URZ, URZ, URZ, URZ ;  /* 0x0000003f3f3ff290 */ /* 0x000fe6000fffe03f */
[----:B------:R-:W-:Y:S04]  /*86600*/  STL.64 [R1+0xa50], R140 ;  /* 0x000a508c01007387 */ /* 0x000fe80000100a00 */
[----:B------:R-:W-:Y:S04]  /*86610*/  STL.64 [R1+0xa58], R142 ;  /* 0x000a588e01007387 */ /* 0x000fe80000100a00 */
[----:B------:R-:W2:Y:S04]  /*86620*/  LDL.LU.64 R58, [R1+0xbf8] ;  /* 0x000bf800013a7983 */ /* 0x000ea80000300a00 */
[----:B------:R-:W-:Y:S04]  /*86630*/  STL.64 [R1+0xa70], R136 ;  /* 0x000a708801007387 */ /* 0x000fe80000100a00 */
[----:B------:R1:W-:Y:S02]  /*86640*/  STL.64 [R1+0xa78], R138 ;  /* 0x000a788a01007387 */ /* 0x0003e40000100a00 */
[C---:B-1----:R-:W-:Y:S08]  /*86650*/  HMMA.1688.F32.TF32 R136, R236.reuse, R12, R132 ;  /* 0x0000000cec88723c */ /* 0x042ff00000081084 */
[C---:B------:R-:W-:Y:S08]  /*86660*/  HMMA.1688.F32.TF32 R132, R236.reuse, R16, R128 ;  /* 0x00000010ec84723c */ /* 0x040ff00000081080 */
[C---:B------:R-:W-:Y:S08]  /*86670*/  HMMA.1688.F32.TF32 R128, R236.reuse, R20, R100 ;  /* 0x00000014ec80723c */ /* 0x040ff00000081064 */
[----:B------:R-:W-:Y:S01]  /*86680*/  HMMA.1688.F32.TF32 R100, R236, R104, R88 ;  /* 0x00000068ec64723c */ /* 0x000fe20000081058 */
[----:B------:R-:W-:Y:S04]  /*86690*/  STL.64 [R1+0xa80], R136 ;  /* 0x000a808801007387 */ /* 0x000fe80000100a00 */
[----:B------:R-:W-:Y:S03]  /*866a0*/  LDS R236, [R252+0x140380] ;  /* 0x14038000fcec7984 */ /* 0x000fe60000000800 */
[C---:B------:R-:W-:Y:S01]  /*866b0*/  HMMA.1688.F32.TF32 R88, R232.reuse, R24, R84 ;  /* 0x00000018e858723c */ /* 0x040fe20000081054 */
[----:B------:R-:W-:Y:S04]  /*866c0*/  LDS R238, [R252+0x141380] ;  /* 0x14138000fcee7984 */ /* 0x000fe80000000800 */
[----:B------:R-:W-:Y:S03]  /*866d0*/  LDS R237, [R3+0x140380] ;  /* 0x1403800003ed7984 */ /* 0x000fe60000000800 */
[C---:B------:R-:W-:Y:S01]  /*866e0*/  HMMA.1688.F32.TF32 R84, R232.reuse, R4, R80 ;  /* 0x00000004e854723c */ /* 0x040fe20000081050 */
[----:B------:R-:W-:Y:S07]  /*866f0*/  LDS R239, [R3+0x141380] ;  /* 0x1413800003ef7984 */ /* 0x000fee0000000800 */
[C---:B------:R-:W-:Y:S08]  /*86700*/  HMMA.1688.F32.TF32 R80, R232.reuse, R216, R76 ;  /* 0x000000d8e850723c */ /* 0x040ff0000008104c */
[C---:B------:R-:W-:Y:S01]  /*86710*/  HMMA.1688.F32.TF32 R76, R232.reuse, R124, R72 ;  /* 0x0000007ce84c723c */ /* 0x040fe20000081048 */
[----:B------:R-:W-:Y:S04]  /*86720*/  STL.64 [R1+0xa88], R138 ;  /* 0x000a888a01007387 */ /* 0x000fe80000100a00 */
[----:B------:R1:W-:Y:S04]  /*86730*/  STL.64 [R1+0xa90], R132 ;  /* 0x000a908401007387 */ /* 0x0003e80000100a00 */
[----:B------:R3:W-:Y:S04]  /*86740*/  STL.64 [R1+0xa98], R134 ;  /* 0x000a988601007387 */ /* 0x0007e80000100a00 */
[----:B------:R1:W-:Y:S04]  /*86750*/  STL.64 [R1+0xac0], R128 ;  /* 0x000ac08001007387 */ /* 0x0003e80000100a00 */
[----:B------:R1:W-:Y:S04]  /*86760*/  STL.64 [R1+0xac8], R130 ;  /* 0x000ac88201007387 */ /* 0x0003e80000100a00 */
[----:B------:R1:W-:Y:S04]  /*86770*/  STL.64 [R1+0xab0], R100 ;  /* 0x000ab06401007387 */ /* 0x0003e80000100a00 */
[----:B------:R1:W-:Y:S04]  /*86780*/  STL.64 [R1+0xab8], R102 ;  /* 0x000ab86601007387 */ /* 0x0003e80000100a00 */
[----:B------:R-:W-:Y:S04]  /*86790*/  STL.64 [R1+0xad0], R88 ;  /* 0x000ad05801007387 */ /* 0x000fe80000100a00 */
[----:B------:R-:W-:Y:S01]  /*867a0*/  STL.64 [R1+0xad8], R90 ;  /* 0x000ad85a01007387 */ /* 0x000fe20000100a00 */
[C---:B------:R-:W-:Y:S03]  /*867b0*/  HMMA.1688.F32.TF32 R72, R232.reuse, R120, R60 ;  /* 0x00000078e848723c */ /* 0x040fe6000008103c */
[----:B------:R-:W-:Y:S04]  /*867c0*/  STL.64 [R1+0xae0], R84 ;  /* 0x000ae05401007387 */ /* 0x000fe80000100a00 */
[----:B------:R-:W-:Y:S04]  /*867d0*/  STL.64 [R1+0xae8], R86 ;  /* 0x000ae85601007387 */ /* 0x000fe80000100a00 */
[----:B------:R-:W-:Y:S04]  /*867e0*/  STL.64 [R1+0xaf0], R80 ;  /* 0x000af05001007387 */ /* 0x000fe80000100a00 */
[----:B------:R-:W-:Y:S04]  /*867f0*/  STL.64 [R1+0xaf8], R82 ;  /* 0x000af85201007387 */ /* 0x000fe80000100a00 */
[----:B------:R-:W2:Y:S04]  /*86800*/  LDL.LU.64 R60, [R1+0xbe0] ;  /* 0x000be000013c7983 */ /* 0x000ea80000300a00 */
[----:B------:R-:W-:Y:S04]  /*86810*/  STL.64 [R1+0xb00], R76 ;  /* 0x000b004c01007387 */ /* 0x000fe80000100a00 */
[----:B------:R-:W-:Y:S04]  /*86820*/  STL.64 [R1+0xb08], R78 ;  /* 0x000b084e01007387 */ /* 0x000fe80000100a00 */
[----:B------:R-:W2:Y:S01]  /*86830*/  LDL.LU.64 R62, [R1+0xbe8] ;  /* 0x000be800013e7983 */ /* 0x000ea20000300a00 */
[C---:B----4-:R-:W-:Y:S03]  /*86840*/  HMMA.1688.F32.TF32 R64, R232.reuse, R116, R64 ;  /* 0x00000074e840723c */ /* 0x050fe60000081040 */
[----:B------:R4:W-:Y:S04]  /*86850*/  STL.64 [R1+0xb20], R72 ;  /* 0x000b204801007387 */ /* 0x0009e80000100a00 */
[----:B------:R2:W-:Y:S04]  /*86860*/  STL.64 [R1+0xb28], R74 ;  /* 0x000b284a01007387 */ /* 0x0005e80000100a00 */
[----:B-1----:R-:W2:Y:S04]  /*86870*/  LDL.LU.64 R132, [R1+0xc40] ;  /* 0x000c400001847983 */ /* 0x002ea80000300a00 */
[----:B---3--:R-:W3:Y:S08]  /*86880*/  LDL.LU.64 R134, [R1+0xc48] ;  /* 0x000c480001867983 */ /* 0x008ef00000300a00 */
[----:B------:R-:W-:Y:S04]  /*86890*/  STL.64 [R1+0xb70], R64 ;  /* 0x000b704001007387 */ /* 0x000fe80000100a00 */
[----:B------:R-:W-:Y:S04]  /*868a0*/  STL.64 [R1+0xb78], R66 ;  /* 0x000b784201007387 */ /* 0x000fe80000100a00 */
[----:B------:R-:W3:Y:S04]  /*868b0*/  LDL.LU.64 R128, [R1+0xc10] ;  /* 0x000c100001807983 */ /* 0x000ee80000300a00 */
[----:B------:R-:W3:Y:S04]  /*868c0*/  LDL.LU.64 R130, [R1+0xc18] ;  /* 0x000c180001827983 */ /* 0x000ee80000300a00 */
[----:B------:R-:W3:Y:S04]  /*868d0*/  LDL.LU.64 R100, [R1+0xc80] ;  /* 0x000c800001647983 */ /* 0x000ee80000300a00 */
[----:B------:R-:W3:Y:S01]  /*868e0*/  LDL.LU.64 R102, [R1+0xc88] ;  /* 0x000c880001667983 */ /* 0x000ee20000300a00 */
[C---:B--2---:R-:W-:Y:S11]  /*868f0*/  HMMA.1688.F32.TF32 R56, R232.reuse, R112, R56 ;  /* 0x00000070e838723c */ /* 0x044ff60000081038 */
[----:B------:R-:W-:Y:S11]  /*86900*/  @!UPT UIADD3 URZ, URZ, URZ, URZ ;  /* 0x0000003f3f3ff290 */ /* 0x000ff6000fffe03f */
[----:B------:R-:W-:Y:S01]  /*86910*/  @!UPT UIADD3 URZ, URZ, URZ, URZ ;  /* 0x0000003f3f3ff290 */ /* 0x000fe2000fffe03f */
[----:B------:R1:W-:Y:S04]  /*86920*/  STL.64 [R1+0xbc0], R56 ;  /* 0x000bc03801007387 */ /* 0x0003e80000100a00 */
[----:B------:R2:W-:Y:S04]  /*86930*/  STL.64 [R1+0xbc8], R58 ;  /* 0x000bc83a01007387 */ /* 0x0005e80000100a00 */
[----:B----4-:R-:W4:Y:S04]  /*86940*/  LDL.LU.64 R72, [R1+0xc60] ;  /* 0x000c600001487983 */ /* 0x010f280000300a00 */
[----:B------:R-:W4:Y:S04]  /*86950*/  LDL.LU.64 R74, [R1+0xc68] ;  /* 0x000c6800014a7983 */ /* 0x000f280000300a00 */
[----:B------:R-:W4:Y:S04]  /*86960*/  LDL.LU.64 R88, [R1+0xca0] ;  /* 0x000ca00001587983 */ /* 0x000f280000300a00 */
[----:B------:R-:W4:Y:S04]  /*86970*/  LDL.LU.64 R90, [R1+0xca8] ;  /* 0x000ca800015a7983 */ /* 0x000f280000300a00 */
[----:B-1----:R-:W4:Y:S04]  /*86980*/  LDL.LU.64 R56, [R1+0xc90] ;  /* 0x000c900001387983 */ /* 0x002f280000300a00 */
[----:B--2---:R-:W2:Y:S04]  /*86990*/  LDL.LU.64 R58, [R1+0xc98] ;  /* 0x000c9800013a7983 */ /* 0x004ea80000300a00 */
        /* <DEDUP_REMOVED lines=8> */
[C---:B------:R-:W-:Y:S03]  /*86a20*/  HMMA.1688.F32.TF32 R136, R232.reuse, R108, R60 ;  /* 0x0000006ce888723c */ /* 0x040fe6000008103c */
[----:B------:R-:W2:Y:S04]  /*86a30*/  LDL.LU.64 R60, [R1+0xb40] ;  /* 0x000b4000013c7983 */ /* 0x000ea80000300a00 */
[----:B------:R-:W2:Y:S11]  /*86a40*/  LDL.LU.64 R62, [R1+0xb48] ;  /* 0x000b4800013e7983 */ /* 0x000eb60000300a00 */
[----:B------:R-:W-:Y:S05]  /*86a50*/  @!UPT UIADD3 URZ, URZ, URZ, URZ ;  /* 0x0000003f3f3ff290 */ /* 0x000fea000fffe03f */
[----:B------:R-:W-:Y:S04]  /*86a60*/  STL.64 [R1+0xbf0], R136 ;  /* 0x000bf08801007387 */ /* 0x000fe80000100a00 */
[----:B------:R3:W-:Y:S02]  /*86a70*/  STL.64 [R1+0xbf8], R138 ;  /* 0x000bf88a01007387 */ /* 0x0007e40000100a00 */
[C---:B---3--:R-:W-:Y:S08]  /*86a80*/  HMMA.1688.F32.TF32 R136, R232.reuse, R96, R132 ;  /* 0x00000060e888723c */ /* 0x048ff00000081084 */
[C---:B------:R-:W-:Y:S08]  /*86a90*/  HMMA.1688.F32.TF32 R132, R232.reuse, R68, R128 ;  /* 0x00000044e884723c */ /* 0x040ff00000081080 */
[C---:B------:R-:W-:Y:S07]  /*86aa0*/  HMMA.1688.F32.TF32 R128, R232.reuse, R28, R100 ;  /* 0x0000001ce880723c */ /* 0x040fee0000081064 */
[----:B------:R-:W-:Y:S04]  /*86ab0*/  STL.64 [R1+0xc20], R136 ;  /* 0x000c208801007387 */ /* 0x000fe80000100a00 */
[----:B------:R-:W-:Y:S04]  /*86ac0*/  STL.64 [R1+0xc28], R138 ;  /* 0x000c288a01007387 */ /* 0x000fe80000100a00 */
[----:B------:R-:W-:Y:S04]  /*86ad0*/  STL.64 [R1+0xce0], R132 ;  /* 0x000ce08401007387 */ /* 0x000fe80000100a00 */
[----:B------:R-:W-:Y:S01]  /*86ae0*/  STL.64 [R1+0xce8], R134 ;  /* 0x000ce88601007387 */ /* 0x000fe20000100a00 */
[C---:B----4-:R-:W-:Y:S03]  /*86af0*/  HMMA.1688.F32.TF32 R100, R232.reuse, R8, R72 ;  /* 0x00000008e864723c */ /* 0x050fe60000081048 */
[----:B------:R-:W3:Y:S04]  /*86b00*/  LDL.LU.64 R72, [R1+0xb10] ;  /* 0x000b100001487983 */ /* 0x000ee80000300a00 */
[----:B------:R-:W-:Y:S04]  /*86b10*/  STL.64 [R1+0xcd0], R128 ;  /* 0x000cd08001007387 */ /* 0x000fe80000100a00 */
[----:B------:R-:W-:Y:S04]  /*86b20*/  STL.64 [R1+0xcd8], R130 ;  /* 0x000cd88201007387 */ /* 0x000fe80000100a00 */
[----:B------:R-:W3:Y:S08]  /*86b30*/  LDL.LU.64 R74, [R1+0xb18] ;  /* 0x000b1800014a7983 */ /* 0x000ef00000300a00 */
[----:B------:R-:W-:Y:S04]  /*86b40*/  STL.64 [R1+0xcc0], R100 ;  /* 0x000cc06401007387 */ /* 0x000fe80000100a00 */
[----:B------:R1:W-:Y:S02]  /*86b50*/  STL.64 [R1+0xcc8], R102 ;  /* 0x000cc86601007387 */ /* 0x0003e40000100a00 */
[C---:B-1----:R-:W-:Y:S08]  /*86b60*/  HMMA.1688.F32.TF32 R100, R232.reuse, R12, R88 ;  /* 0x0000000ce864723c */ /* 0x042ff00000081058 */
[C---:B--2---:R-:W-:Y:S01]  /*86b70*/  HMMA.1688.F32.TF32 R88, R232.reuse, R16, R56 ;  /* 0x00000010e858723c */ /* 0x044fe20000081038 */
        /* <DEDUP_REMOVED lines=8> */
[----:B------:R-:W-:Y:S01]  /*86c00*/  HMMA.1688.F32.TF32 R84, R232, R104, R80 ;  /* 0x00000068e854723c */ /* 0x000fe20000081050 */
[----:B------:R-:W-:Y:S04]  /*86c10*/  LDS R232, [R48+0x140380] ;  /* 0x1403800030e87984 */ /* 0x000fe80000000800 */
[----:B------:R-:W-:Y:S03]  /*86c20*/  LDS R234, [R48+0x141380] ;  /* 0x1413800030ea7984 */ /* 0x000fe60000000800 */
[C---:B------:R-:W-:Y:S01]  /*86c30*/  HMMA.1688.F32.TF32 R80, R228.reuse, R24, R76 ;  /* 0x00000018e450723c */ /* 0x040fe2000008104c */
[----:B------:R-:W-:Y:S04]  /*86c40*/  LDS R233, [R95+0x140380] ;  /* 0x140380005fe97984 */ /* 0x000fe80000000800 */
[----:B------:R-:W1:Y:S04]  /*86c50*/  LDS R235, [R95+0x141380] ;  /* 0x141380005feb7984 */ /* 0x000e680000000800 */
[----:B------:R-:W-:Y:S01]  /*86c60*/  STL.64 [R1+0xc90], R88 ;  /* 0x000c905801007387 */ /* 0x000fe20000100a00 */
[C---:B------:R-:W-:Y:S03]  /*86c70*/  HMMA.1688.F32.TF32 R76, R228.reuse, R4, R64 ;  /* 0x00000004e44c723c */ /* 0x040fe60000081040 */
        /* <DEDUP_REMOVED lines=13> */
[----:B------:R1:W-:Y:S04]  /*86d50*/  STL.64 [R1+0xc80], R76 ;  /* 0x000c804c01007387 */ /* 0x0003e80000100a00 */
[----:B------:R1:W-:Y:S04]  /*86d60*/  STL.64 [R1+0xc88], R78 ;  /* 0x000c884e01007387 */ /* 0x0003e80000100a00 */
[----:B------:R-:W3:Y:S04]  /*86d70*/  LDL.LU.64 R100, [R1+0x740] ;  /* 0x0007400001647983 */ /* 0x000ee80000300a00 */
[----:B------:R-:W3:Y:S02]  /*86d80*/  LDL.LU.64 R102, [R1+0x748] ;  /* 0x0007480001667983 */ /* 0x000ee40000300a00 */
[C---:B---3--:R-:W-:Y:S11]  /*86d90*/  HMMA.1688.F32.TF32 R72, R228.reuse, R124, R72 ;  /* 0x0000007ce448723c */ /* 0x048ff60000081048 */
[----:B------:R-:W-:Y:S11]  /*86da0*/  @!UPT UIADD3 URZ, URZ, URZ, URZ ;  /* 0x0000003f3f3ff290 */ /* 0x000ff6000fffe03f */
[----:B------:R-:W-:Y:S01]  /*86db0*/  @!UPT UIADD3 URZ, URZ, URZ, URZ ;  /* 0x0000003f3f3ff290 */ /* 0x000fe2000fffe03f */
        /* <DEDUP_REMOVED lines=11> */
[----:B------:R-:W4:Y:S04]  /*86e70*/  LDL.LU.64 R80, [R1+0xbd0] ;  /* 0x000bd00001507983 */ /* 0x000f280000300a00 */
[----:B------:R-:W4:Y:S04]  /*86e80*/  LDL.LU.64 R82, [R1+0xbd8] ;  /* 0x000bd80001527983 */ /* 0x000f280000300a00 */
[----:B-1----:R-:W4:Y:S04]  /*86e90*/  LDL.LU.64 R76, [R1+0xba0] ;  /* 0x000ba000014c7983 */ /* 0x002f280000300a00 */
[----:B------:R-:W4:Y:S04]  /*86ea0*/  LDL.LU.64 R78, [R1+0xba8] ;  /* 0x000ba800014e7983 */ /* 0x000f280000300a00 */
[----:B---3--:R-:W3:Y:S04]  /*86eb0*/  LDL.LU.64 R72, [R1+0xb80] ;  /* 0x000b800001487983 */ /* 0x008ee80000300a00 */
[----:B------:R-:W3:Y:S04]  /*86ec0*/  LDL.LU.64 R74, [R1+0xb88] ;  /* 0x000b8800014a7983 */ /* 0x000ee80000300a00 */
[----:B--2---:R-:W2:Y:S04]  /*86ed0*/  LDL.LU.64 R56, [R1+0x6e0] ;  /* 0x0006e00001387983 */ /* 0x004ea80000300a00 */
[----:B------:R-:W2:Y:S01]  /*86ee0*/  LDL.LU.64 R58, [R1+0x6e8] ;  /* 0x0006e800013a7983 */ /* 0x000ea20000300a00 */
[C---:B------:R-:W-:Y:S03]  /*86ef0*/  HMMA.1688.F32.TF32 R128, R228.reuse, R116, R64 ;  /* 0x00000074e480723c */ /* 0x040fe60000081040 */
[----:B------:R-:W2:Y:S04]  /*86f00*/  LDL.LU.64 R64, [R1+0x6b0] ;  /* 0x0006b00001407983 */ /* 0x000ea80000300a00 */
[----:B------:R-:W2:Y:S11]  /*86f10*/  LDL.LU.64 R66, [R1+0x6b8] ;  /* 0x0006b80001427983 */ /* 0x000eb60000300a00 */
[----:B------:R-:W-:Y:S05]  /*86f20*/  @!UPT UIADD3 URZ, URZ, URZ, URZ ;  /* 0x0000003f3f3ff290 */ /* 0x000fea000fffe03f */
[----:B------:R-:W-:Y:S04]  /*86f30*/  STL.64 [R1+0xbe0], R128 ;  /* 0x000be08001007387 */ /* 0x000fe80000100a00 */
[----:B------:R1:W-:Y:S02]  /*86f40*/  STL.64 [R1+0xbe8], R130 ;  /* 0x000be88201007387 */ /* 0x0003e40000100a00 */
[C---:B-1----:R-:W-:Y:S02]  /*86f50*/  HMMA.1688.F32.TF32 R128, R228.reuse, R112, R60 ;  /* 0x00000070e480723c */ /* 0x042fe4000008103c */
[----:B------:R-:W2:Y:S04]  /*86f60*/  LDL.LU.64 R60, [R1+0x690] ;  /* 0x00069000013c7983 */ /* 0x000ea80000300a00 */
[----:B------:R-:W2:Y:S02]  /*86f70*/  LDL.LU.64 R62, [R1+0x698] ;  /* 0x00069800013e7983 */ /* 0x000ea40000300a00 */
[C---:B------:R-:W-:Y:S11]  /*86f80*/  HMMA.1688.F32.TF32 R100, R228.reuse, R108, R100 ;  /* 0x0000006ce464723c */ /* 0x040ff60000081064 */
[----:B------:R-:W-:Y:S04]  /*86f90*/  @!UPT UIADD3 URZ, URZ, URZ, URZ ;  /* 0x0000003f3f3ff290 */ /* 0x000fe8000fffe03f */
[----:B------:R-:W-:Y:S04]  /*86fa0*/  STL.64 [R1+0xbb0], R128 ;  /* 0x000bb08001007387 */ /* 0x000fe80000100a00 */
[----:B------:R-:W-:Y:S04]  /*86fb0*/  STL.64 [R1+0xbb8], R130 ;  /* 0x000bb88201007387 */ /* 0x000fe80000100a00 */
[----:B------:R-:W-:Y:S04]  /*86fc0*/  STL.64 [R1+0xb90], R100 ;  /* 0x000b906401007387 */ /* 0x000fe80000100a00 */
[----:B------:R-:W-:Y:S01]  /*86fd0*/  STL.64 [R1+0xb98], R102 ;  /* 0x000b986601007387 */ /* 0x000fe20000100a00 */
[C---:B----4-:R-:W-:Y:S11]  /*86fe0*/  HMMA.1688.F32.TF32 R88, R228.reuse, R96, R88 ;  /* 0x00000060e458723c */ /* 0x050ff60000081058 */
[----:B------:R-:W-:Y:S11]  /*86ff0*/  @!UPT UIADD3 URZ, URZ, URZ, URZ ;  /* 0x0000003f3f3ff290 */ /* 0x000ff6000fffe03f */
[----:B------:R-:W-:Y:S01]  /*87000*/  @!UPT UIADD3 URZ, URZ, URZ, URZ ;  /* 0x0000003f3f3ff290 */ /* 0x000fe2000fffe03f */
[----:B------:R-:W-:Y:S04]  /*87010*/  STL.64 [R1+0xb60], R88 ;  /* 0x000b605801007387 */ /* 0x000fe80000100a00 */
[----:B------:R1:W-:Y:S04]  /*87020*/  STL.64 [R1+0xb68], R90 ;  /* 0x000b685a01007387 */ /* 0x0003e80000100a00 */
[----:B------:R-:W4:Y:S01]  /*87030*/  LDL.LU R48, [R1+0x578c] ;  /* 0x00578c0001307983 */ /* 0x000f220000300800 */
[C---:B-1----:R-:W-:Y:S08]  /*87040*/  HMMA.1688.F32.TF32 R88, R228.reuse, R68, R84 ;  /* 0x00000044e458723c */ /* 0x042ff00000081054 */
[C---:B------:R-:W-:Y:S08]  /*87050*/  HMMA.1688.F32.TF32 R84, R228.reuse, R28, R80 ;  /* 0x0000001ce454723c */ /* 0x040ff00000081050 */
[C---:B------:R-:W-:Y:S08]  /*87060*/  HMMA.1688.F32.TF32 R80, R228.reuse, R8, R76 ;  /* 0x00000008e450723c */ /* 0x040ff0000008104c */
[C---:B---3--:R-:W-:Y:S01]  /*87070*/  HMMA.1688.F32.TF32 R76, R228.reuse, R12, R72 ;  /* 0x0000000ce44c723c */ /* 0x048fe20000081048 */
[----:B------:R1:W-:Y:S04]  /*87080*/  STL.64 [R1+0xb50], R88 ;  /* 0x000b505801007387 */ /* 0x0003e80000100a00 */
[----:B------:R3:W-:Y:S04]  /*87090*/  STL.64 [R1+0xb58], R90 ;  /* 0x000b585a01007387 */ /* 0x0007e80000100a00 */
[----:B------:R1:W-:Y:S01]  /*870a0*/  STL.64 [R1+0xb40], R84 ;  /* 0x000b405401007387 */ /* 0x0003e20000100a00 */
[C---:B--2---:R-:W-:Y:S03]  /*870b0*/  HMMA.1688.F32.TF32 R72, R228.reuse, R16, R56 ;  /* 0x00000010e448723c */ /* 0x044fe60000081038 */
[----:B------:R2:W-:Y:S04]  /*870c0*/  STL.64 [R1+0xb48], R86 ;  /* 0x000b485601007387 */ /* 0x0005e80000100a00 */
[----:B------:R1:W-:Y:S04]  /*870d0*/  STL.64 [R1+0xb10], R80 ;  /* 0x000b105001007387 */ /* 0x0003e80000100a00 */
[----:B------:R1:W-:Y:S04]  /*870e0*/  STL.64 [R1+0xb18], R82 ;  /* 0x000b185201007387 */ /* 0x0003e80000100a00 */
[----:B------:R-:W4:Y:S04]  /*870f0*/  LDL.LU.64 R56, [R1+0xd20] ;  /* 0x000d200001387983 */ /* 0x000f280000300a00 */
[----:B------:R1:W-:Y:S04]  /*87100*/  STL.64 [R1+0xaa0], R76 ;  /* 0x000aa04c01007387 */ /* 0x0003e80000100a00 */
[----:B------:R1:W-:Y:S04]  /*87110*/  STL.64 [R1+0xaa8], R78 ;  /* 0x000aa84e01007387 */ /* 0x0003e80000100a00 */
[----:B------:R-:W4:Y:S01]  /*87120*/  LDL.LU.64 R58, [R1+0xd28] ;  /* 0x000d2800013a7983 */ /* 0x000f220000300a00 */
[C---:B------:R-:W-:Y:S03]  /*87130*/  HMMA.1688.F32.TF32 R64, R228.reuse, R20, R64 ;  /* 0x00000014e440723c */ /* 0x040fe60000081040 */
[----:B------:R1:W-:Y:S05]  /*87140*/  STL.64 [R1+0x810], R72 ;  /* 0x0008104801007387 */ /* 0x0003ea0000100a00 */
[----:B------:R-:W-:Y:S01]  /*87150*/  HMMA.1688.F32.TF32 R60, R228, R104, R60 ;  /* 0x00000068e43c723c */ /* 0x000fe2000008103c */
[----:B------:R1:W-:Y:S04]  /*87160*/  STL.64 [R1+0x818], R74 ;  /* 0x0008184a01007387 */ /* 0x0003e80000100a00 */
[----:B------:R-:W4:Y:S04]  /*87170*/  LDL.LU.64 R132, [R1+0xcf0] ;  /* 0x000cf00001847983 */ /* 0x000f280000300a00 */
[----:B------:R-:W4:Y:S06]  /*87180*/  LDL.LU.64 R134, [R1+0xcf8] ;  /* 0x000cf80001867983 */ /* 0x000f2c0000300a00 */
[----:B------:R1:W-:Y:S04]  /*87190*/  STL.64 [R1+0x720], R64 ;  /* 0x0007204001007387 */ /* 0x0003e80000100a00 */
[----:B------:R1:W-:Y:S04]  /*871a0*/  STL.64 [R1+0x728], R66 ;  /* 0x0007284201007387 */ /* 0x0003e80000100a00 */
[----:B------:R-:W4:Y:S04]  /*871b0*/  LDL.LU.64 R128, [R1+0xc70] ;  /* 0x000c700001807983 */ /* 0x000f280000300a00 */
[----:B------:R-:W4:Y:S04]  /*871c0*/  LDL.LU.64 R130, [R1+0xc78] ;  /* 0x000c780001827983 */ /* 0x000f280000300a00 */
[----:B------:R1:W-:Y:S04]  /*871d0*/  STL.64 [R1+0x690], R60 ;  /* 0x0006903c01007387 */ /* 0x0003e80000100a00 */
[----:B------:R1:W-:Y:S04]  /*871e0*/  STL.64 [R1+0x698], R62 ;  /* 0x0006983e01007387 */ /* 0x0003e80000100a00 */
[----:B------:R-:W4:Y:S04]  /*871f0*/  LDL.LU.64 R100, [R1+0xc50] ;  /* 0x000c500001647983 */ /* 0x000f280000300a00 */
[----:B------:R-:W4:Y:S04]  /*87200*/  LDL.LU.64 R102, [R1+0xc58] ;  /* 0x000c580001667983 */ /* 0x000f280000300a00 */
[----:B-1----:R-:W4:Y:S04]  /*87210*/  LDL.LU.64 R88, [R1+0xc30] ;  /* 0x000c300001587983 */ /* 0x002f280000300a00 */
[----:B---3--:R-:W3:Y:S04]  /*87220*/  LDL.LU.64 R90, [R1+0xc38] ;  /* 0x000c3800015a7983 */ /* 0x008ee80000300a00 */
[----:B------:R-:W3:Y:S04]  /*87230*/  LDL.LU.64 R84, [R1+0xc00] ;  /* 0x000c000001547983 */ /* 0x000ee80000300a00 */
        /* <DEDUP_REMOVED lines=11> */
[----:B------:R-:W-:Y:S01]  /*872f0*/  IMAD.MOV.U32 R240, RZ, RZ, R49 ;  /* 0x000000fffff07224 */ /* 0x000fe200078e0031 */
[----:B------:R-:W-:Y:S01]  /*87300*/  MOV R242, R51 ;  /* 0x0000003300f27202 */ /* 0x000fe20000000f00 */
[----:B------:R-:W-:-:S02]  /*87310*/  IMAD.MOV.U32 R241, RZ, RZ, R50 ;  /* 0x000000fffff17224 */ /* 0x000fc400078e0032 */
[----:B------:R-:W-:Y:S02]  /*87320*/  IMAD.MOV.U32 R243, RZ, RZ, R248 ;  /* 0x000000fffff37224 */ /* 0x000fe400078e00f8 */
[----:B------:R-:W-:Y:S02]  /*87330*/  IMAD.MOV.U32 R244, RZ, RZ, R249 ;  /* 0x000000fffff47224 */ /* 0x000fe400078e00f9 */
[----:B------:R-:W-:Y:S02]  /*87340*/  IMAD.MOV.U32 R245, RZ, RZ, R250 ;  /* 0x000000fffff57224 */ /* 0x000fe400078e00fa */
[----:B------:R-:W-:Y:S01]  /*87350*/  IMAD.MOV.U32 R246, RZ, RZ, R251 ;  /* 0x000000fffff67224 */ /* 0x000fe200078e00fb */
[----:B------:R-:W-:Y:S01]  /*87360*/  HMMA.1688.F32.TF32 R36, R232, R8, R36 ;  /* 0x00000008e824723c */ /* 0x000fe20000081024 */
[----:B------:R-:W-:Y:S04]  /*87370*/  LDS R228, [R252+0x142000] ;  /* 0x14200000fce47984 */ /* 0x000fe80000000800 */
[----:B------:R-:W-:Y:S04]  /*87380*/  LDS R230, [R252+0x143000] ;  /* 0x14300000fce67984 */ /* 0x000fe80000000800 */
[----:B------:R-:W-:Y:S04]  /*87390*/  LDS R229, [R3+0x142000] ;  /* 0x1420000003e57984 */ /* 0x000fe80000000800 */
[----:B------:R-:W1:Y:S01]  /*873a0*/  LDS R231, [R3+0x143000] ;  /* 0x1430000003e77984 */ /* 0x000e620000000800 */
[C---:B----4-:R-:W-:Y:S03]  /*873b0*/  HMMA.1688.F32.TF32 R136, R236.reuse, R24, R56 ;  /* 0x00000018ec88723c */ /* 0x050fe60000081038 */
[----:B------:R-:W4:Y:S04]  /*873c0*/  LDL.LU.64 R56, [R1+0x1270] ;  /* 0x0012700001387983 */ /* 0x000f280000300a00 */
[----:B------:R-:W4:Y:S01]  /*873d0*/  LDL.LU.64 R58, [R1+0x1278] ;  /* 0x00127800013a7983 */ /* 0x000f220000300a00 */
[C---:B------:R-:W-:Y:S08]  /*873e0*/  HMMA.1688.F32.TF32 R132, R236.reuse, R4, R132 ;  /* 0x00000004ec84723c */ /* 0x040ff00000081084 */
[C---:B------:R-:W-:Y:S08]  /*873f0*/  HMMA.1688.F32.TF32 R128, R236.reuse, R216, R128 ;  /* 0x000000d8ec80723c */ /* 0x040ff00000081080 */
[C---:B------:R-:W-:Y:S08]  /*87400*/  HMMA.1688.F32.TF32 R100, R236.reuse, R124, R100 ;  /* 0x0000007cec64723c */ /* 0x040ff00000081064 */
[C---:B---3--:R-:W-:Y:S08]  /*87410*/  HMMA.1688.F32.TF32 R88, R236.reuse, R120, R88 ;  /* 0x00000078ec58723c */ /* 0x048ff00000081058 */
[C---:B--2---:R-:W-:Y:S08]  /*87420*/  HMMA.1688.F32.TF32 R84, R236.reuse, R116, R84 ;  /* 0x00000074ec54723c */ /* 0x044ff00000081054 */
[C---:B------:R-:W-:Y:S08]  /*87430*/  HMMA.1688.F32.TF32 R80, R236.reuse, R112, R80 ;  /* 0x00000070ec50723c */ /* 0x040ff00000081050 */
[C---:B------:R-:W-:Y:S01]  /*87440*/  HMMA.1688.F32.TF32 R76, R236.reuse, R108, R76 ;  /* 0x0000006cec4c723c */ /* 0x040fe2000008104c */
[----:B------:R-:W-:Y:S07]  /*87450*/  STL.64 [R1+0x6b0], R136 ;  /* 0x0006b08801007387 */ /* 0x000fee0000100a00 */
[C---:B------:R-:W-:Y:S01]  /*87460*/  HMMA.1688.F32.TF32 R72, R236.reuse, R96, R72 ;  /* 0x00000060ec48723c */ /* 0x040fe20000081048 */
[----:B------:R-:W-:Y:S07]  /*87470*/  STL.64 [R1+0x6b8], R138 ;  /* 0x0006b88a01007387 */ /* 0x000fee0000100a00 */
[C---:B------:R-:W-:Y:S01]  /*87480*/  HMMA.1688.F32.TF32 R64, R236.reuse, R68, R64 ;  /* 0x00000044ec40723c */ /* 0x040fe20000081040 */
[----:B------:R2:W-:Y:S04]  /*87490*/  STL.64 [R1+0x6e0], R132 ;  /* 0x0006e08401007387 */ /* 0x0005e80000100a00 */
[----:B------:R3:W-:Y:S04]  /*874a0*/  STL.64 [R1+0x6e8], R134 ;  /* 0x0006e88601007387 */ /* 0x0007e80000100a00 */
[----:B------:R1:W-:Y:S04]  /*874b0*/  STL.64 [R1+0x740], R128 ;  /* 0x0007408001007387 */ /* 0x0003e80000100a00 */
        /* <DEDUP_REMOVED lines=12> */
[----:B--2---:R-:W2:Y:S04]  /*87580*/  LDL.LU.64 R132, [R1+0x1260] ;  /* 0x0012600001847983 */ /* 0x004ea80000300a00 */
[----:B------:R-:W-:Y:S04]  /*87590*/  STL.64 [R1+0xc30], R72 ;  /* 0x000c304801007387 */ /* 0x000fe80000100a00 */
[----:B------:R-:W-:Y:S04]  /*875a0*/  STL.64 [R1+0xc38], R74 ;  /* 0x000c384a01007387 */ /* 0x000fe80000100a00 */
[----:B---3--:R-:W2:Y:S04]  /*875b0*/  LDL.LU.64 R134, [R1+0x1268] ;  /* 0x0012680001867983 */ /* 0x008ea80000300a00 */
[----:B------:R3:W-:Y:S04]  /*875c0*/  STL.64 [R1+0xc50], R64 ;  /* 0x000c504001007387 */ /* 0x0007e80000100a00 */
[----:B------:R3:W-:Y:S04]  /*875d0*/  STL.64 [R1+0xc58], R66 ;  /* 0x000c584201007387 */ /* 0x0007e80000100a00 */
[----:B-1----:R-:W2:Y:S04]  /*875e0*/  LDL.LU.64 R128, [R1+0x1250] ;  /* 0x0012500001807983 */ /* 0x002ea80000300a00 */
[----:B------:R-:W2:Y:S04]  /*875f0*/  LDL.LU.64 R130, [R1+0x1258] ;  /* 0x0012580001827983 */ /* 0x000ea80000300a00 */
[----:B------:R1:W-:Y:S04]  /*87600*/  STL.64 [R1+0xc70], R60 ;  /* 0x000c703c01007387 */ /* 0x0003e80000100a00 */
[----:B------:R1:W-:Y:S04]  /*87610*/  STL.64 [R1+0xc78], R62 ;  /* 0x000c783e01007387 */ /* 0x0003e80000100a00 */
[----:B---3--:R-:W2:Y:S04]  /*87620*/  LDL.LU.64 R64, [R1+0x12b0] ;  /* 0x0012b00001407983 */ /* 0x008ea80000300a00 */
[----:B------:R-:W2:Y:S04]  /*87630*/  LDL.LU.64 R66, [R1+0x12b8] ;  /* 0x0012b80001427983 */ /* 0x000ea80000300a00 */
[----:B-1----:R-:W2:Y:S04]  /*87640*/  LDL.LU.64 R60, [R1+0x1240] ;  /* 0x00124000013c7983 */ /* 0x002ea80000300a00 */
[----:B------:R-:W2:Y:S01]  /*87650*/  LDL.LU.64 R62, [R1+0x1248] ;  /* 0x00124800013e7983 */ /* 0x000ea20000300a00 */
[C---:B----4-:R-:W-:Y:S11]  /*87660*/  HMMA.1688.F32.TF32 R56, R236.reuse, R8, R56 ;  /* 0x00000008ec38723c */ /* 0x050ff60000081038 */
[----:B------:R-:W-:Y:S11]  /*87670*/  @!UPT UIADD3 URZ, URZ, URZ, URZ ;  /* 0x0000003f3f3ff290 */ /* 0x000ff6000fffe03f */
[----:B------:R-:W-:Y:S01]  /*87680*/  @!UPT UIADD3 URZ, URZ, URZ, URZ ;  /* 0x0000003f3f3ff290 */ /* 0x000fe2000fffe03f */
[----:B------:R1:W-:Y:S04]  /*87690*/  STL.64 [R1+0xcf0], R56 ;  /* 0x000cf03801007387 */ /* 0x0003e80000100a00 */
[----:B------:R4:W-:Y:S04]  /*876a0*/  STL.64 [R1+0xcf8], R58 ;  /* 0x000cf83a01007387 */ /* 0x0009e80000100a00 */
[----:B-1----:R-:W3:Y:S04]  /*876b0*/  LDL.LU.64 R56, [R1+0x370] ;  /* 0x0003700001387983 */ /* 0x002ee80000300a00 */
[----:B----4-:R-:W3:Y:S04]  /*876c0*/  LDL.LU.64 R58, [R1+0x378] ;  /* 0x00037800013a7983 */ /* 0x010ee80000300a00 */
        /* <DEDUP_REMOVED lines=12> */
[C---:B--2---:R-:W-:Y:S08]  /*87790*/  HMMA.1688.F32.TF32 R136, R236.reuse, R12, R132 ;  /* 0x0000000cec88723c */ /* 0x044ff00000081084 */
[C---:B------:R-:W-:Y:S11]  /*877a0*/  HMMA.1688.F32.TF32 R132, R236.reuse, R16, R128 ;  /* 0x00000010ec84723c */ /* 0x040ff60000081080 */
[----:B------:R-:W-:Y:S04]  /*877b0*/  @!UPT UIADD3 URZ, URZ, URZ, URZ ;  /* 0x0000003f3f3ff290 */ /* 0x000fe8000fffe03f */
[----:B------:R-:W-:Y:S04]  /*877c0*/  STL.64 [R1+0xd20], R136 ;  /* 0x000d208801007387 */ /* 0x000fe80000100a00 */
[----:B------:R-:W-:Y:S01]  /*877d0*/  STL.64 [R1+0xd28], R138 ;  /* 0x000d288a01007387 */ /* 0x000fe20000100a00 */
[C---:B------:R-:W-:Y:S03]  /*877e0*/  HMMA.1688.F32.TF32 R128, R236.reuse, R20, R64 ;  /* 0x00000014ec80723c */ /* 0x040fe60000081040 */
[----:B------:R-:W2:Y:S04]  /*877f0*/  LDL.LU.64 R64, [R1+0xf0] ;  /* 0x0000f00001407983 */ /* 0x000ea80000300a00 */
[----:B------:R-:W-:Y:S04]  /*87800*/  STL.64 [R1+0xd30], R132 ;  /* 0x000d308401007387 */ /* 0x000fe80000100a00 */
[----:B------:R-:W-:Y:S04]  /*87810*/  STL.64 [R1+0xd38], R134 ;  /* 0x000d388601007387 */ /* 0x000fe80000100a00 */
[----:B------:R-:W2:Y:S08]  /*87820*/  LDL.LU.64 R66, [R1+0xf8] ;  /* 0x0000f80001427983 */ /* 0x000eb00000300a00 */
[----:B------:R-:W-:Y:S04]  /*87830*/  STL.64 [R1+0xdb0], R128 ;  /* 0x000db08001007387 */ /* 0x000fe80000100a00 */
[----:B------:R1:W-:Y:S02]  /*87840*/  STL.64 [R1+0xdb8], R130 ;  /* 0x000db88201007387 */ /* 0x0003e40000100a00 */
[----:B-1----:R-:W-:Y:S02]  /*87850*/  HMMA.1688.F32.TF32 R128, R236, R104, R60 ;  /* 0x00000068ec80723c */ /* 0x002fe4000008103c */
[----:B------:R-:W2:Y:S11]  /*87860*/  LDL.LU.64 R60, [R1+0x90] ;  /* 0x00009000013c7983 */ /* 0x000eb60000300a00 */
[----:B------:R-:W-:Y:S10]  /*87870*/  @!UPT UIADD3 URZ, URZ, URZ, URZ ;  /* 0x0000003f3f3ff290 */ /* 0x000ff4000fffe03f */
[----:B------:R-:W-:Y:S04]  /*87880*/  STL.64 [R1+0xda0], R128 ;  /* 0x000da08001007387 */ /* 0x000fe80000100a00 */
[----:B------:R-:W-:Y:S04]  /*87890*/  STL.64 [R1+0xda8], R130 ;  /* 0x000da88201007387 */ /* 0x000fe80000100a00 */
[----:B------:R-:W2:Y:S01]  /*878a0*/  LDL.LU.64 R62, [R1+0x98] ;  /* 0x00009800013e7983 */ /* 0x000ea20000300a00 */
[C---:B---3--:R-:W-:Y:S11]  /*878b0*/  HMMA.1688.F32.TF32 R56, R232.reuse, R24, R56 ;  /* 0x00000018e838723c */ /* 0x048ff60000081038 */
[----:B------:R-:W-:Y:S11]  /*878c0*/  @!UPT UIADD3 URZ, URZ, URZ, URZ ;  /* 0x0000003f3f3ff290 */ /* 0x000ff6000fffe03f */
[----:B------:R-:W-:Y:S01]  /*878d0*/  @!UPT UIADD3 URZ, URZ, URZ, URZ ;  /* 0x0000003f3f3ff290 */ /* 0x000fe2000fffe03f */
[----:B------:R1:W-:Y:S04]  /*878e0*/  STL.64 [R1+0xd90], R56 ;  /* 0x000d903801007387 */ /* 0x0003e80000100a00 */
[----:B------:R3:W-:Y:S04]  /*878f0*/  STL.64 [R1+0xd98], R58 ;  /* 0x000d983a01007387 */ /* 0x0007e80000100a00 */
[----:B-1----:R-:W2:Y:S04]  /*87900*/  LDL.LU.64 R56, [R1+0x60] ;  /* 0x0000600001387983 */ /* 0x002ea80000300a00 */
[----:B---3--:R-:W3:Y:S01]  /*87910*/  LDL.LU.64 R58, [R1+0x68] ;  /* 0x00006800013a7983 */ /* 0x008ee20000300a00 */
[C---:B----4-:R-:W-:Y:S08]  /*87920*/  HMMA.1688.F32.TF32 R100, R232.reuse, R4, R100 ;  /* 0x00000004e864723c */ /* 0x050ff00000081064 */
        /* <DEDUP_REMOVED lines=15> */
[----:B------:R-:W4:Y:S04]  /*87a20*/  LDL.LU R49, [R1+0x5788] ;  /* 0x0057880001317983 */ /* 0x000f280000300800 */
[----:B------:R-:W-:Y:S04]  /*87a30*/  STL.64 [R1+0x340], R72 ;  /* 0x0003404801007387 */ /* 0x000fe80000100a00 */
[----:B------:R-:W-:Y:S04]  /*87a40*/  STL.64 [R1+0x348], R74 ;  /* 0x0003484a01007387 */ /* 0x000fe80000100a00 */
[----:B------:R-:W4:Y:S04]  /*87a50*/  LDL.LU R50, [R1+0x5784] ;  /* 0x0057840001327983 */ /* 0x000f280000300800 */
[----:B------:R-:W4:Y:S04]  /*87a60*/  LDL.LU R51, [R1+0x5780] ;  /* 0x0057800001337983 */ /* 0x000f280000300800 */
[----:B------:R-:W4:Y:S04]  /*87a70*/  LDL.LU R248, [R1+0x577c] ;  /* 0x00577c0001f87983 */ /* 0x000f280000300800 */
[----:B------:R-:W4:Y:S01]  /*87a80*/  LDL.LU R249, [R1+0x5778] ;  /* 0x0057780001f97983 */ /* 0x000f220000300800 */
[C---:B--2---:R-:W-:Y:S11]  /*87a90*/  HMMA.1688.F32.TF32 R64, R232.reuse, R108, R64 ;  /* 0x0000006ce840723c */ /* 0x044ff60000081040 */
[----:B------:R-:W-:Y:S11]  /*87aa0*/  @!UPT UIADD3 URZ, URZ, URZ, URZ ;  /* 0x0000003f3f3ff290 */ /* 0x000ff6000fffe03f */
[----:B------:R-:W-:Y:S01]  /*87ab0*/  @!UPT UIADD3 URZ, URZ, URZ, URZ ;  /* 0x0000003f3f3ff290 */ /* 0x000fe2000fffe03f */
[----:B------:R-:W-:Y:S04]  /*87ac0*/  STL.64 [R1+0x300], R64 ;  /* 0x0003004001007387 */ /* 0x000fe80000100a00 */
[----:B------:R1:W-:Y:S04]  /*87ad0*/  STL.64 [R1+0x308], R66 ;  /* 0x0003084201007387 */ /* 0x0003e80000100a00 */
[----:B------:R-:W2:Y:S04]  /*87ae0*/  LDL.LU R250, [R1+0x5774] ;  /* 0x0057740001fa7983 */ /* 0x000ea80000300800 */
[----:B------:R-:W2:Y:S01]  /*87af0*/  LDL.LU R251, [R1+0x5770] ;  /* 0x0057700001fb7983 */ /* 0x000ea20000300800 */
[C---:B-1----:R-:W-:Y:S11]  /*87b00*/  HMMA.1688.F32.TF32 R64, R232.reuse, R96, R60 ;  /* 0x00000060e840723c */ /* 0x042ff6000008103c */
[----:B------:R-:W-:Y:S11]  /*87b10*/  @!UPT UIADD3 URZ, URZ, URZ, URZ ;  /* 0x0000003f3f3ff290 */ /* 0x000ff6000fffe03f */
[----:B------:R-:W-:Y:S01]  /*87b20*/  @!UPT UIADD3 URZ, URZ, URZ, URZ ;  /* 0x0000003f3f3ff290 */ /* 0x000fe2000fffe03f */
[----:B------:R-:W-:Y:S04]  /*87b30*/  STL.64 [R1+0x180], R64 ;  /* 0x0001804001007387 */ /* 0x000fe80000100a00 */
[----:B------:R-:W-:Y:S01]  /*87b40*/  STL.64 [R1+0x188], R66 ;  /* 0x0001884201007387 */ /* 0x000fe20000100a00 */
[C---:B---3--:R-:W-:Y:S08]  /*87b50*/  HMMA.1688.F32.TF32 R60, R232.reuse, R68, R56 ;  /* 0x00000044e83c723c */ /* 0x048ff00000081038 */
[C---:B------:R-:W-:Y:S08]  /*87b60*/  HMMA.1688.F32.TF32 R56, R232.reuse, R28, R32 ;  /* 0x0000001ce838723c */ /* 0x040ff00000081020 */
[----:B------:R-:W-:Y:S07]  /*87b70*/  HMMA.1688.F32.TF32 R32, R232, R12, R40 ;  /* 0x0000000ce820723c */ /* 0x000fee0000081028 */
[----:B------:R-:W-:Y:S04]  /*87b80*/  STL.64 [R1+0x170], R60 ;  /* 0x0001703c01007387 */ /* 0x000fe80000100a00 */
[----:B------:R-:W-:Y:S04]  /*87b90*/  STL.64 [R1+0x178], R62 ;  /* 0x0001783e01007387 */ /* 0x000fe80000100a00 */
[----:B------:R-:W-:Y:S04]  /*87ba0*/  STL.64 [R1+0xf0], R56 ;  /* 0x0000f03801007387 */ /* 0x000fe80000100a00 */
[----:B------:R-:W-:Y:S04]  /*87bb0*/  STL.64 [R1+0xf8], R58 ;  /* 0x0000f83a01007387 */ /* 0x000fe80000100a00 */
[----:B------:R-:W-:Y:S01]  /*87bc0*/  STL.64 [R1+0xdc0], R36 ;  /* 0x000dc02401007387 */ /* 0x000fe20000100a00 */
[----:B------:R-:W-:-:S02]  /*87bd0*/  IMAD.MOV.U32 R217, RZ, RZ, R33 ;  /* 0x000000ffffd97224 */ /* 0x000fc400078e0021 */
[----:B------:R-:W-:Y:S01]  /*87be0*/  IMAD.MOV.U32 R216, RZ, RZ, R34 ;  /* 0x000000ffffd87224 */ /* 0x000fe200078e0022 */
[----:B------:R-:W-:Y:S01]  /*87bf0*/  STL.64 [R1+0xdc8], R38 ;  /* 0x000dc82601007387 */ /* 0x000fe20000100a00 */
[----:B------:R-:W-:-:S03]  /*87c00*/  IMAD.MOV.U32 R4, RZ, RZ, R35 ;  /* 0x000000ffff047224 */ /* 0x000fc600078e0023 */
[----:B------:R1:W-:Y:S02]  /*87c10*/  STL [R1+0xdd0], R32 ;  /* 0x000dd02001007387 */ /* 0x0003e40000100800 */
[C---:B-1----:R-:W-:Y:S11]  /*87c20*/  HMMA.1688.F32.TF32 R32, R232.reuse, R16, R44 ;  /* 0x00000010e820723c */ /* 0x042ff6000008102c */
[----:B------:R-:W-:Y:S11]  /*87c30*/  @!UPT UIADD3 URZ, URZ, URZ, URZ ;  /* 0x0000003f3f3ff290 */ /* 0x000ff6000fffe03f */
[----:B------:R-:W-:Y:S02]  /*87c40*/  @!UPT UIADD3 URZ, URZ, URZ, URZ ;  /* 0x0000003f3f3ff290 */ /* 0x000fe4000fffe03f */
[----:B------:R-:W-:Y:S01]  /*87c50*/  IMAD.MOV.U32 R121, RZ, RZ, R32 ;  /* 0x000000ffff797224 */ /* 0x000fe200078e0020 */
[----:B------:R-:W-:Y:S01]  /*87c60*/  MOV R120, R33 ;  /* 0x0000002100787202 */ /* 0x000fe20000000f00 */
[----:B------:R-:W-:Y:S02]  /*87c70*/  IMAD.MOV.U32 R97, RZ, RZ, R34 ;  /* 0x000000ffff617224 */ /* 0x000fe400078e0022 */
[----:B------:R-:W-:Y:S02]  /*87c80*/  IMAD.MOV.U32 R96, RZ, RZ, R35 ;  /* 0x000000ffff607224 */ /* 0x000fe400078e0023 */
[----:B----4-:R-:W-:Y:S11]  /*87c90*/  HMMA.1688.F32.TF32 R32, R232, R20, R48 ;  /* 0x00000014e820723c */ /* 0x010ff60000081030 */
[----:B------:R-:W-:Y:S11]  /*87ca0*/  @!UPT UIADD3 URZ, URZ, URZ, URZ ;  /* 0x0000003f3f3ff290 */ /* 0x000ff6000fffe03f */
[----:B------:R-:W-:Y:S02]  /*87cb0*/  @!UPT UIADD3 URZ, URZ, URZ, URZ ;  /* 0x0000003f3f3ff290 */ /* 0x000fe4000fffe03f */
[----:B------:R-:W-:Y:S01]  /*87cc0*/  IMAD.MOV.U32 R69, RZ, RZ, R32 ;  /* 0x000000ffff457224 */ /* 0x000fe200078e0020 */
[----:B------:R-:W-:Y:S01]  /*87cd0*/  MOV R8, R34 ;  /* 0x0000002200087202 */ /* 0x000fe20000000f00 */
[----:B------:R-:W-:Y:S02]  /*87ce0*/  IMAD.MOV.U32 R9, RZ, RZ, R33 ;  /* 0x000000ffff097224 */ /* 0x000fe400078e0021 */
[----:B------:R-:W-:Y:S01]  /*87cf0*/  IMAD.MOV.U32 R5, RZ, RZ, R35 ;  /* 0x000000ffff057224 */ /* 0x000fe200078e0023 */
[----:B------:R-:W-:Y:S01]  /*87d00*/  MOV R247, R2 ;  /* 0x0000000200f77202 */ /* 0x000fe20000000f00 */
[----:B------:R1:W-:Y:S01]  /*87d10*/  STL [R1+0x5478], R217 ;  /* 0x005478d901007387 */ /* 0x0003e20000100800 */
[----:B------:R-:W-:-:S03]  /*87d20*/  IMAD.MOV.U32 R60, RZ, RZ, R10 ;  /* 0x000000ffff3c7224 */ /* 0x000fc600078e000a */
[----:B-1----:R-:W3:Y:S01]  /*87d30*/  LDL R217, [R1+0xb30] ;  /* 0x000b300001d97983 */ /* 0x002ee20000100800 */
[----:B--2---:R-:W-:Y:S11]  /*87d40*/  HMMA.1688.F32.TF32 R32, R232, R104, R248 ;  /* 0x00000068e820723c */ /* 0x004ff600000810f8 */
[----:B------:R-:W-:Y:S11]  /*87d50*/  @!UPT UIADD3 URZ, URZ, URZ, URZ ;  /* 0x0000003f3f3ff290 */ /* 0x000ff6000fffe03f */
[----:B------:R-:W-:Y:S02]  /*87d60*/  @!UPT UIADD3 URZ, URZ, URZ, URZ ;  /* 0x0000003f3f3ff290 */ /* 0x000fe4000fffe03f */
[----:B------:R-:W-:Y:S01]  /*87d70*/  IMAD.MOV.U32 R17, RZ, RZ, R32 ;  /* 0x000000ffff117224 */ /* 0x000fe200078e0020 */
[----:B------:R-:W-:Y:S01]  /*87d80*/  MOV R12, R35 ;  /* 0x00000023000c7202 */ /* 0x000fe20000000f00 */
[----:B------:R-:W-:Y:S02]  /*87d90*/  IMAD.MOV.U32 R16, RZ, RZ, R33 ;  /* 0x000000ffff107224 */ /* 0x000fe400078e0021 */
[----:B------:R-:W-:Y:S02]  /*87da0*/  IMAD.MOV.U32 R13, RZ, RZ, R34 ;  /* 0x000000ffff0d7224 */ /* 0x000fe400078e0022 */
[C---:B------:R-:W-:Y:S01]  /*87db0*/  HMMA.1688.F32.TF32 R32, R228.reuse, R26, R240 ;  /* 0x0000001ae420723c */ /* 0x040fe200000810f0 */
[----:B------:R-:W-:Y:S01]  /*87dc0*/  IMAD.MOV.U32 R61, RZ, RZ, R11 ;  /* 0x000000ffff3d7224 */ /* 0x000fe200078e000b */
[----:B------:R-:W-:Y:S01]  /*87dd0*/  MOV R62, R23 ;  /* 0x00000017003e7202 */ /* 0x000fe20000000f00 */
[----:B------:R-:W-:Y:S11]  /*87de0*/  IMAD.MOV.U32 R63, RZ, RZ, R22 ;  /* 0x000000ffff3f7224 */ /* 0x000ff600078e0016 */
[----:B------:R-:W-:Y:S10]  /*87df0*/  @!UPT UIADD3 URZ, URZ, URZ, URZ ;  /* 0x0000003f3f3ff290 */ /* 0x000ff4000fffe03f */
[----:B------:R-:W-:Y:S02]  /*87e00*/  IMAD.MOV.U32 R68, RZ, RZ, R32 ;  /* 0x000000ffff447224 */ /* 0x000fe400078e0020 */
[----:B------:R-:W-:Y:S02]  /*87e10*/  IMAD.MOV.U32 R29, RZ, RZ, R33 ;  /* 0x000000ffff1d7224 */ /* 0x000fe400078e0021 */
[----:B------:R-:W-:Y:S02]  /*87e20*/  IMAD.MOV.U32 R28, RZ, RZ, R34 ;  /* 0x000000ffff1c7224 */ /* 0x000fe400078e0022 */
[----:B------:R-:W-:Y:S02]  /*87e30*/  IMAD.MOV.U32 R25, RZ, RZ, R35 ;  /* 0x000000ffff197224 */ /* 0x000fe400078e0023 */
[----:B------:R-:W-:Y:S07]  /*87e40*/  HMMA.1688.F32.TF32 R32, R228, R6, R244 ;  /* 0x00000006e420723c */ /* 0x000fee00000810f4 */
[----:B------:R-:W-:Y:S01]  /*87e50*/  IMAD.MOV.U32 R244, RZ, RZ, R106 ;  /* 0x000000fffff47224 */ /* 0x000fe200078e006a */
[----:B------:R-:W-:Y:S01]  /*87e60*/  MOV R245, R107 ;  /* 0x0000006b00f57202 */ /* 0x000fe20000000f00 */
[----:B------:R-:W2:Y:S01]  /*87e70*/  LDL.LU R106, [R1+0x576c] ;  /* 0x00576c00016a7983 */ /* 0x000ea20000300800 */
[----:B------:R-:W-:-:S02]  /*87e80*/  IMAD.MOV.U32 R246, RZ, RZ, R30 ;  /* 0x000000fffff67224 */ /* 0x000fc400078e001e */
[----:B------:R-:W-:Y:S01]  /*87e90*/  IMAD.MOV.U32 R247, RZ, RZ, R31 ;  /* 0x000000fffff77224 */ /* 0x000fe200078e001f */
[----:B------:R-:W4:Y:S04]  /*87ea0*/  LDL.LU R107, [R1+0x5768] ;  /* 0x00576800016b7983 */ /* 0x000f280000300800 */
[----:B------:R-:W3:Y:S04]  /*87eb0*/  LDL.LU R30, [R1+0x5764] ;  /* 0x00576400011e7983 */ /* 0x000ee80000300800 */
[----:B------:R-:W3:Y:S04]  /*87ec0*/  LDL.LU R31, [R1+0x5760] ;  /* 0x00576000011f7983 */ /* 0x000ee80000300800 */
[----:B------:R-:W3:Y:S04]  /*87ed0*/  LDL.LU R10, [R1+0x575c] ;  /* 0x00575c00010a7983 */ /* 0x000ee80000300800 */
[----:B------:R-:W3:Y:S04]  /*87ee0*/  LDL.LU R11, [R1+0x5758] ;  /* 0x00575800010b7983 */ /* 0x000ee80000300800 */
[----:B------:R-:W3:Y:S04]  /*87ef0*/  LDL.LU R23, [R1+0x5754] ;  /* 0x0057540001177983 */ /* 0x000ee80000300800 */
[----:B------:R-:W3:Y:S01]  /*87f00*/  LDL.LU R22, [R1+0x5750] ;  /* 0x0057500001167983 */ /* 0x000ee20000300800 */
[----:B------:R-:W-:-:S02]  /*87f10*/  IMAD.MOV.U32 R64, RZ, RZ, R99 ;  /* 0x000000ffff407224 */ /* 0x000fc400078e0063 */
[----:B------:R-:W-:Y:S01]  /*87f20*/  IMAD.MOV.U32 R65, RZ, RZ, R98 ;  /* 0x000000ffff417224 */ /* 0x000fe200078e0062 */
[----:B------:R-:W3:Y:S01]  /*87f30*/  LDL.LU R99, [R1+0x574c] ;  /* 0x00574c0001637983 */ /* 0x000ee20000300800 */
[----:B------:R-:W-:Y:S01]  /*87f40*/  IMAD.MOV.U32 R66, RZ, RZ, R71 ;  /* 0x000000ffff427224 */ /* 0x000fe200078e0047 */
[----:B------:R-:W-:Y:S02]  /*87f50*/  MOV R67, R70 ;  /* 0x0000004600437202 */ /* 0x000fe40000000f00 */
[----:B------:R-:W3:Y:S01]  /*87f60*/  LDL.LU R98, [R1+0x5748] ;  /* 0x0057480001627983 */ /* 0x000ee20000300800 */
[----:B------:R-:W-:-:S03]  /*87f70*/  IMAD.MOV.U32 R72, RZ, RZ, R15 ;  /* 0x000000ffff487224 */ /* 0x000fc600078e000f */
[----:B------:R-:W3:Y:S01]  /*87f80*/  LDL.LU R71, [R1+0x5744] ;  /* 0x0057440001477983 */ /* 0x000ee20000300800 */
[----:B------:R-:W-:-:S03]  /*87f90*/  IMAD.MOV.U32 R73, RZ, RZ, R14 ;  /* 0x000000ffff497224 */ /* 0x000fc600078e000e */
[----:B------:R-:W3:Y:S01]  /*87fa0*/  LDL.LU R70, [R1+0x5740] ;  /* 0x0057400001467983 */ /* 0x000ee20000300800 */
[----:B------:R-:W-:-:S03]  /*87fb0*/  IMAD.MOV.U32 R74, RZ, RZ, R19 ;  /* 0x000000ffff4a7224 */ /* 0x000fc600078e0013 */
[----:B------:R-:W3:Y:S01]  /*87fc0*/  LDL.LU R15, [R1+0x573c] ;  /* 0x00573c00010f7983 */ /* 0x000ee20000300800 */
[----:B------:R-:W-:-:S03]  /*87fd0*/  IMAD.MOV.U32 R75, RZ, RZ, R18 ;  /* 0x000000ffff4b7224 */ /* 0x000fc600078e0012 */
[----:B------:R-:W3:Y:S04]  /*87fe0*/  LDL.LU R14, [R1+0x5738] ;  /* 0x00573800010e7983 */ /* 0x000ee80000300800 */
[----:B------:R-:W3:Y:S04]  /*87ff0*/  LDL.LU R19, [R1+0x5734] ;  /* 0x0057340001137983 */ /* 0x000ee80000300800 */
[----:B------:R-:W3:Y:S01]  /*88000*/  LDL.LU R18, [R1+0x5730] ;  /* 0x0057300001127983 */ /* 0x000ee20000300800 */
[----:B--2---:R-:W-:Y:S02]  /*88010*/  IMAD.MOV.U32 R191, RZ, RZ, R106 ;  /* 0x000000ffffbf7224 */ /* 0x004fe400078e006a */
[----:B----4-:R-:W-:-:S02]  /*88020*/  IMAD.MOV.U32 R190, RZ, RZ, R107 ;  /* 0x000000ffffbe7224 */ /* 0x010fc400078e006b */
[----:B---3--:R-:W-:Y:S01]  /*88030*/  IMAD.MOV.U32 R189, RZ, RZ, R30 ;  /* 0x000000ffffbd7224 */ /* 0x008fe200078e001e */
[----:B------:R-:W-:Y:S02]  /*88040*/  MOV R188, R31 ;  /* 0x0000001f00bc7202 */ /* 0x000fe40000000f00 */
[----:B------:R-:W2:Y:S04]  /*88050*/  LDL.LU R31, [R1+0x572c] ;  /* 0x00572c00011f7983 */ /* 0x000ea80000300800 */
[----:B------:R-:W3:Y:S04]  /*88060*/  LDL.LU R30, [R1+0x5728] ;  /* 0x00572800011e7983 */ /* 0x000ee80000300800 */
[----:B------:R-:W4:Y:S04]  /*88070*/  LDL.LU R107, [R1+0x5724] ;  /* 0x00572400016b7983 */ /* 0x000f280000300800 */
[----:B------:R-:W2:Y:S04]  /*88080*/  LDL.LU R106, [R1+0x5720] ;  /* 0x00572000016a7983 */ /* 0x000ea80000300800 */
[----:B------:R-:W3:Y:S01]  /*88090*/  LDL.LU R100, [R1+0x50] ;  /* 0x0000500001647983 */ /* 0x000ee20000300800 */
[----:B------:R-:W-:-:S03]  /*880a0*/  IMAD.MOV.U32 R128, RZ, RZ, R22 ;  /* 0x000000ffff807224 */ /* 0x000fc600078e0016 */
[----:B------:R-:W3:Y:S01]  /*880b0*/  LDL.LU R101, [R1+0x54] ;  /* 0x0000540001657983 */ /* 0x000ee20000300800 */
[----:B------:R-:W-:-:S03]  /*880c0*/  MOV R129, R23 ;  /* 0x0000001700817202 */ /* 0x000fc60000000f00 */
[----:B------:R-:W3:Y:S04]  /*880d0*/  LDL.LU R102, [R1+0x58] ;  /* 0x0000580001667983 */ /* 0x000ee80000300800 */
[----:B------:R-:W3:Y:S04]  /*880e0*/  LDL.LU R103, [R1+0x5c] ;  /* 0x00005c0001677983 */ /* 0x000ee80000300800 */
[----:B------:R-:W3:Y:S01]  /*880f0*/  LDL.LU R22, [R1+0x571c] ;  /* 0x00571c0001167983 */ /* 0x000ee20000300800 */
[----:B------:R-:W-:-:S03]  /*88100*/  IMAD.MOV.U32 R130, RZ, RZ, R11 ;  /* 0x000000ffff827224 */ /* 0x000fc600078e000b */
[----:B------:R-:W3:Y:S01]  /*88110*/  LDL.LU R23, [R1+0x5718] ;  /* 0x0057180001177983 */ /* 0x000ee20000300800 */
[----:B------:R-:W-:-:S03]  /*88120*/  IMAD.MOV.U32 R131, RZ, RZ, R10 ;  /* 0x000000ffff837224 */ /* 0x000fc600078e000a */
[----:B------:R-:W3:Y:S04]  /*88130*/  LDL.LU R11, [R1+0x5714] ;  /* 0x00571400010b7983 */ /* 0x000ee80000300800 */
[----:B------:R-:W3:Y:S01]  /*88140*/  LDL.LU R10, [R1+0x5710] ;  /* 0x00571000010a7983 */ /* 0x000ee20000300800 */
[----:B------:R-:W-:Y:S02]  /*88150*/  IMAD.MOV.U32 R205, RZ, RZ, R19 ;  /* 0x000000ffffcd7224 */ /* 0x000fe400078e0013 */
[----:B------:R-:W-:Y:S01]  /*88160*/  IMAD.MOV.U32 R204, RZ, RZ, R18 ;  /* 0x000000ffffcc7224 */ /* 0x000fe200078e0012 */
[----:B------:R-:W-:Y:S01]  /*88170*/  MOV R207, R15 ;  /* 0x0000000f00cf7202 */ /* 0x000fe20000000f00 */
[----:B------:R-:W-:Y:S01]  /*88180*/  IMAD.MOV.U32 R206, RZ, RZ, R14 ;  /* 0x000000ffffce7224 */ /* 0x000fe200078e000e */
[----:B------:R-:W-:Y:S01]  /*88190*/  MOV R140, R70 ;  /* 0x00000046008c7202 */ /* 0x000fe20000000f00 */
[----:B------:R-:W-:-:S02]  /*881a0*/  IMAD.MOV.U32 R141, RZ, RZ, R71 ;  /* 0x000000ffff8d7224 */ /* 0x000fc400078e0047 */
[----:B------:R-:W-:Y:S02]  /*881b0*/  IMAD.MOV.U32 R142, RZ, RZ, R98 ;  /* 0x000000ffff8e7224 */ /* 0x000fe400078e0062 */
[----:B------:R-:W-:Y:S01]  /*881c0*/  IMAD.MOV.U32 R143, RZ, RZ, R99 ;  /* 0x000000ffff8f7224 */ /* 0x000fe200078e0063 */
[----:B------:R-:W-:Y:S01]  /*881d0*/  MOV R201, R111 ;  /* 0x0000006f00c97202 */ /* 0x000fe20000000f00 */
[----:B------:R-:W-:Y:S02]  /*881e0*/  IMAD.MOV.U32 R200, RZ, RZ, R110 ;  /* 0x000000ffffc87224 */ /* 0x000fe400078e006e */
[----:B------:R-:W-:Y:S02]  /*881f0*/  IMAD.MOV.U32 R202, RZ, RZ, R114 ;  /* 0x000000ffffca7224 */ /* 0x000fe400078e0072 */
[----:B------:R-:W-:Y:S02]  /*88200*/  IMAD.MOV.U32 R203, RZ, RZ, R115 ;  /* 0x000000ffffcb7224 */ /* 0x000fe400078e0073 */
[----:B------:R-:W-:Y:S01]  /*88210*/  IMAD.MOV.U32 R180, RZ, RZ, R118 ;  /* 0x000000ffffb47224 */ /* 0x000fe200078e0076 */
[----:B------:R-:W-:Y:S01]  /*88220*/  MOV R182, R219 ;  /* 0x000000db00b67202 */ /* 0x000fe20000000f00 */
[----:B------:R-:W-:-:S02]  /*88230*/  IMAD.MOV.U32 R181, RZ, RZ, R218 ;  /* 0x000000ffffb57224 */ /* 0x000fc400078e00da */
[----:B------:R-:W-:Y:S02]  /*88240*/  IMAD.MOV.U32 R183, RZ, RZ, R119 ;  /* 0x000000ffffb77224 */ /* 0x000fe400078e0077 */
[----:B------:R-:W-:Y:S02]  /*88250*/  IMAD.MOV.U32 R240, RZ, RZ, R122 ;  /* 0x000000fffff07224 */ /* 0x000fe400078e007a */
[----:B------:R-:W-:Y:S02]  /*88260*/  IMAD.MOV.U32 R241, RZ, RZ, R126 ;  /* 0x000000fffff17224 */ /* 0x000fe400078e007e */
[----:B------:R-:W-:Y:S01]  /*88270*/  IMAD.MOV.U32 R242, RZ, RZ, R127 ;  /* 0x000000fffff27224 */ /* 0x000fe200078e007f */
[----:B------:R-:W-:Y:S01]  /*88280*/  MOV R243, R123 ;  /* 0x0000007b00f37202 */ /* 0x000fe20000000f00 */
[----:B----4-:R-:W-:Y:S02]  /*88290*/  IMAD.MOV.U32 R153, RZ, RZ, R107 ;  /* 0x000000ffff997224 */ /* 0x010fe400078e006b */
[----:B--2---:R-:W-:-:S02]  /*882a0*/  IMAD.MOV.U32 R152, RZ, RZ, R106 ;  /* 0x000000ffff987224 */ /* 0x004fc400078e006a */
[----:B------:R-:W2:Y:S04]  /*882b0*/  LDL.LU R106, [R1+0x570c] ;  /* 0x00570c00016a7983 */ /* 0x000ea80000300800 */
[----:B------:R-:W2:Y:S01]  /*882c0*/  LDL.LU R107, [R1+0x5708] ;  /* 0x00570800016b7983 */ /* 0x000ea20000300800 */
[----:B---3--:R-:W-:Y:S02]  /*882d0*/  IMAD.MOV.U32 R86, RZ, RZ, R30 ;  /* 0x000000ffff567224 */ /* 0x008fe400078e001e */
[----:B------:R-:W-:Y:S01]  /*882e0*/  IMAD.MOV.U32 R87, RZ, RZ, R31 ;  /* 0x000000ffff577224 */ /* 0x000fe200078e001f */
[----:B------:R-:W-:Y:S02]  /*882f0*/  MOV R154, R22 ;  /* 0x00000016009a7202 */ /* 0x000fe40000000f00 */
[----:B------:R-:W3:Y:S01]  /*88300*/  LDL.LU R22, [R1+0x5704] ;  /* 0x0057040001167983 */ /* 0x000ee20000300800 */
[----:B------:R-:W-:-:S03]  /*88310*/  IMAD.MOV.U32 R155, RZ, RZ, R23 ;  /* 0x000000ffff9b7224 */ /* 0x000fc600078e0017 */
[----:B------:R-:W3:Y:S04]  /*88320*/  LDL.LU R23, [R1+0x5700] ;  /* 0x0057000001177983 */ /* 0x000ee80000300800 */
[----:B------:R-:W4:Y:S01]  /*88330*/  LDL.LU R18, [R1+0x56fc] ;  /* 0x0056fc0001127983 */ /* 0x000f220000300800 */
[----:B------:R-:W-:-:S03]  /*88340*/  IMAD.MOV.U32 R85, RZ, RZ, R11 ;  /* 0x000000ffff557224 */ /* 0x000fc600078e000b */
[----:B------:R-:W4:Y:S01]  /*88350*/  LDL.LU R19, [R1+0x56f8] ;  /* 0x0056f80001137983 */ /* 0x000f220000300800 */
[----:B------:R-:W-:-:S03]  /*88360*/  IMAD.MOV.U32 R84, RZ, RZ, R10 ;  /* 0x000000ffff547224 */ /* 0x000fc600078e000a */
        /* <DEDUP_REMOVED lines=21> */
[----:B------:R-:W3:Y:S01]  /*884c0*/  LDL.LU R123, [R1+0x56a0] ;  /* 0x0056a000017b7983 */ /* 0x000ee20000300800 */
[----:B------:R-:W-:Y:S01]  /*884d0*/  MOV R24, R32 ;  /* 0x0000002000187202 */ /* 0x000fe20000000f00 */
[----:B------:R-:W-:-:S02]  /*884e0*/  IMAD.MOV.U32 R21, RZ, RZ, R33 ;  /* 0x000000ffff157224 */ /* 0x000fc400078e0021 */
[----:B------:R-:W-:Y:S02]  /*884f0*/  IMAD.MOV.U32 R20, RZ, RZ, R34 ;  /* 0x000000ffff147224 */ /* 0x000fe400078e0022 */
[----:B------:R-:W-:Y:S01]  /*88500*/  IMAD.MOV.U32 R2, RZ, RZ, R35 ;  /* 0x000000ffff027224 */ /* 0x000fe200078e0023 */
[C---:B--2---:R-:W-:Y:S08]  /*88510*/  HMMA.1688.F32.TF32 R36, R228.reuse, R126, R152 ;  /* 0x0000007ee424723c */ /* 0x044ff00000081098 */
[C---:B------:R-:W-:Y:S11]  /*88520*/  HMMA.1688.F32.TF32 R40, R228.reuse, R118, R204 ;  /* 0x00000076e428723c */ /* 0x040ff600000810cc */
[----:B------:R-:W-:Y:S05]  /*88530*/  @!UPT UIADD3 URZ, URZ, URZ, URZ ;  /* 0x0000003f3f3ff290 */ /* 0x000fea000fffe03f */
[----:B------:R-:W-:Y:S01]  /*88540*/  MOV R109, R36 ;  /* 0x00000024006d7202 */ /* 0x000fe20000000f00 */
[----:B------:R-:W-:Y:S02]  /*88550*/  IMAD.MOV.U32 R108, RZ, RZ, R37 ;  /* 0x000000ffff6c7224 */ /* 0x000fe400078e0025 */
[----:B------:R-:W-:Y:S02]  /*88560*/  IMAD.MOV.U32 R105, RZ, RZ, R38 ;  /* 0x000000ffff697224 */ /* 0x000fe400078e0026 */
[----:B------:R-:W-:Y:S02]  /*88570*/  IMAD.MOV.U32 R104, RZ, RZ, R39 ;  /* 0x000000ffff687224 */ /* 0x000fe400078e0027 */
[C---:B---3--:R-:W-:Y:S08]  /*88580*/  HMMA.1688.F32.TF32 R36, R228.reuse, R122, R84 ;  /* 0x0000007ae424723c */ /* 0x048ff00000081054 */
[C---:B------:R-:W-:Y:S11]  /*88590*/  HMMA.1688.F32.TF32 R44, R228.reuse, R110, R128 ;  /* 0x0000006ee42c723c */ /* 0x040ff60000081080 */
[----:B------:R-:W-:Y:S04]  /*885a0*/  @!UPT UIADD3 URZ, URZ, URZ, URZ ;  /* 0x0000003f3f3ff290 */ /* 0x000fe8000fffe03f */
[----:B------:R1:W-:Y:S01]  /*885b0*/  STL.64 [R1+0xf00], R36 ;  /* 0x000f002401007387 */ /* 0x0003e20000100a00 */
[----:B------:R-:W-:Y:S01]  /*885c0*/  IMAD.MOV.U32 R125, RZ, RZ, R38 ;  /* 0x000000ffff7d7224 */ /* 0x000fe200078e0026 */
[----:B------:R-:W-:Y:S02]  /*885d0*/  MOV R124, R39 ;  /* 0x00000027007c7202 */ /* 0x000fe40000000f00 */
[----:B------:R-:W-:Y:S04]  /*885e0*/  STL.64 [R1+0xef0], R40 ;  /* 0x000ef02801007387 */ /* 0x000fe80000100a00 */
[----:B------:R2:W-:Y:S01]  /*885f0*/  STL.64 [R1+0xef8], R42 ;  /* 0x000ef82a01007387 */ /* 0x0005e20000100a00 */
[C---:B-1----:R-:W-:Y:S08]  /*88600*/  HMMA.1688.F32.TF32 R36, R228.reuse, R114, R140 ;  /* 0x00000072e424723c */ /* 0x042ff0000008108c */
[C---:B--2---:R-:W-:Y:S11]  /*88610*/  HMMA.1688.F32.TF32 R40, R228.reuse, R98, R188 ;  /* 0x00000062e428723c */ /* 0x044ff600000810bc */
[----:B------:R-:W-:Y:S04]  /*88620*/  @!UPT UIADD3 URZ, URZ, URZ, URZ ;  /* 0x0000003f3f3ff290 */ /* 0x000fe8000fffe03f */
[----:B------:R-:W-:Y:S04]  /*88630*/  STL.64 [R1+0xee0], R36 ;  /* 0x000ee02401007387 */ /* 0x000fe80000100a00 */
[----:B------:R-:W-:Y:S04]  /*88640*/  STL.64 [R1+0xee8], R38 ;  /* 0x000ee82601007387 */ /* 0x000fe80000100a00 */
[----:B------:R-:W-:Y:S04]  /*88650*/  STL.64 [R1+0xed0], R44 ;  /* 0x000ed02c01007387 */ /* 0x000fe80000100a00 */
[----:B------:R-:W-:Y:S04]  /*88660*/  STL.64 [R1+0xed8], R46 ;  /* 0x000ed82e01007387 */ /* 0x000fe80000100a00 */
[----:B------:R-:W-:Y:S04]  /*88670*/  STL.64 [R1+0xec0], R40 ;  /* 0x000ec02801007387 */ /* 0x000fe80000100a00 */
[----:B------:R1:W-:Y:S01]  /*88680*/  STL.64 [R1+0xec8], R42 ;  /* 0x000ec82a01007387 */ /* 0x0003e20000100a00 */
[C---:B------:R-:W-:Y:S03]  /*88690*/  HMMA.1688.F32.TF32 R48, R228.reuse, R30, R180 ;  /* 0x0000001ee430723c */ /* 0x040fe600000810b4 */
[----:B------:R-:W-:Y:S04]  /*886a0*/  LDS R36, [R252+0x142080] ;  /* 0x14208000fc247984 */ /* 0x000fe80000000800 */
[----:B------:R-:W-:Y:S01]  /*886b0*/  LDS R38, [R252+0x143080] ;  /* 0x14308000fc267984 */ /* 0x000fe20000000800 */
[C---:B-1----:R-:W-:Y:S03]  /*886c0*/  HMMA.1688.F32.TF32 R40, R228.reuse, R70, R200 ;  /* 0x00000046e428723c */ /* 0x042fe600000810c8 */
[----:B------:R-:W-:Y:S04]  /*886d0*/  LDS R37, [R3+0x142080] ;  /* 0x1420800003257984 */ /* 0x000fe80000000800 */
[----:B------:R-:W-:Y:S01]  /*886e0*/  LDS R39, [R3+0x143080] ;  /* 0x1430800003277984 */ /* 0x000fe20000000800 */
[C---:B------:R-:W-:Y:S11]  /*886f0*/  HMMA.1688.F32.TF32 R44, R228.reuse, R10, R72 ;  /* 0x0000000ae42c723c */ /* 0x040ff60000081048 */
[----:B------:R-:W-:Y:S04]  /*88700*/  @!UPT UIADD3 URZ, URZ, URZ, URZ ;  /* 0x0000003f3f3ff290 */ /* 0x000fe8000fffe03f */
[----:B------:R-:W-:Y:S04]  /*88710*/  STL.64 [R1+0x1510], R40 ;  /* 0x0015102801007387 */ /* 0x000fe80000100a00 */
[----:B------:R1:W-:Y:S02]  /*88720*/  STL.64 [R1+0x1518], R42 ;  /* 0x0015182a01007387 */ /* 0x0003e40000100a00 */
[C---:B-1----:R-:W-:Y:S02]  /*88730*/  HMMA.1688.F32.TF32 R40, R228.reuse, R14, R64 ;  /* 0x0000000ee428723c */ /* 0x042fe40000081040 */
[----:B------:R-:W-:Y:S04]  /*88740*/  STL.64 [R1+0x1500], R48 ;  /* 0x0015003001007387 */ /* 0x000fe80000100a00 */
[----:B------:R4:W-:Y:S04]  /*88750*/  STL.64 [R1+0x1508], R50 ;  /* 0x0015083201007387 */ /* 0x0009e80000100a00 */
[----:B------:R-:W-:Y:S04]  /*88760*/  STL.64 [R1+0x14f0], R44 ;  /* 0x0014f02c01007387 */ /* 0x000fe80000100a00 */
[----:B------:R1:W-:Y:S01]  /*88770*/  STL.64 [R1+0x14f8], R46 ;  /* 0x0014f82e01007387 */ /* 0x0003e20000100a00 */
[C---:B----4-:R-:W-:Y:S08]  /*88780*/  HMMA.1688.F32.TF32 R48, R228.reuse, R18, R60 ;  /* 0x00000012e430723c */ /* 0x050ff0000008103c */
[----:B------:R-:W-:Y:S01]  /*88790*/  STL.64 [R1+0x14e0], R40 ;  /* 0x0014e02801007387 */ /* 0x000fe20000100a00 */
[C---:B-1----:R-:W-:Y:S03]  /*887a0*/  HMMA.1688.F32.TF32 R44, R228.reuse, R22, R240 ;  /* 0x00000016e42c723c */ /* 0x042fe600000810f0 */
[----:B------:R1:W-:Y:S05]  /*887b0*/  STL.64 [R1+0x14e8], R42 ;  /* 0x0014e82a01007387 */ /* 0x0003ea0000100a00 */
[C---:B-1----:R-:W-:Y:S06]  /*887c0*/  HMMA.1688.F32.TF32 R40, R228.reuse, R106, R244 ;  /* 0x0000006ae428723c */ /* 0x042fec00000810f4 */
[----:B------:R1:W-:Y:S04]  /*887d0*/  STL.64 [R1+0x14d0], R48 ;  /* 0x0014d03001007387 */ /* 0x0003e80000100a00 */
[----:B------:R2:W-:Y:S04]  /*887e0*/  STL.64 [R1+0x14d8], R50 ;  /* 0x0014d83201007387 */ /* 0x0005e80000100a00 */
[----:B------:R-:W3:Y:S04]  /*887f0*/  LDL.LU R236, [R1] ;  /* 0x0000000001ec7983 */ /* 0x000ee80000300800 */
[----:B------:R4:W-:Y:S04]  /*88800*/  STL.64 [R1+0x14c0], R44 ;  /* 0x0014c02c01007387 */ /* 0x0009e80000100a00 */
[----:B------:R1:W-:Y:S04]  /*88810*/  STL.64 [R1+0x14c8], R46 ;  /* 0x0014c82e01007387 */ /* 0x0003e80000100a00 */
[----:B------:R-:W-:Y:S04]  /*88820*/  STL.64 [R1+0xeb0], R40 ;  /* 0x000eb02801007387 */ /* 0x000fe80000100a00 */
[----:B------:R-:W-:Y:S04]  /*88830*/  STL.64 [R1+0xeb8], R42 ;  /* 0x000eb82a01007387 */ /* 0x000fe80000100a00 */
[----:B------:R-:W3:Y:S04]  /*88840*/  LDL.LU R237, [R1+0x4] ;  /* 0x0000040001ed7983 */ /* 0x000ee80000300800 */
[----:B------:R-:W3:Y:S04]  /*88850*/  LDL.LU R238, [R1+0x8] ;  /* 0x0000080001ee7983 */ /* 0x000ee80000300800 */
[----:B------:R-:W3:Y:S04]  /*88860*/  LDL.LU R239, [R1+0xc] ;  /* 0x00000c0001ef7983 */ /* 0x000ee80000300800 */
[----:B-1----:R-:W3:Y:S04]  /*88870*/  LDL.LU R48, [R1+0x20] ;  /* 0x0000200001307983 */ /* 0x002ee80000300800 */
[----:B------:R-:W3:Y:S04]  /*88880*/  LDL.LU R49, [R1+0x24] ;  /* 0x0000240001317983 */ /* 0x000ee80000300800 */
[----:B--2---:R-:W3:Y:S04]  /*88890*/  LDL.LU R50, [R1+0x28] ;  /* 0x0000280001327983 */ /* 0x004ee80000300800 */
[----:B------:R-:W3:Y:S04]  /*888a0*/  LDL.LU R51, [R1+0x2c] ;  /* 0x00002c0001337983 */ /* 0x000ee80000300800 */
[----:B------:R-:W2:Y:S04]  /*888b0*/  LDL.LU R248, [R1+0x30] ;  /* 0x0000300001f87983 */ /* 0x000ea80000300800 */
[----:B------:R-:W2:Y:S04]  /*888c0*/  LDL.LU R249, [R1+0x34] ;  /* 0x0000340001f97983 */ /* 0x000ea80000300800 */
[----:B------:R-:W2:Y:S04]  /*888d0*/  LDL.LU R250, [R1+0x38] ;  /* 0x0000380001fa7983 */ /* 0x000ea80000300800 */
[----:B------:R-:W2:Y:S01]  /*888e0*/  LDL.LU R251, [R1+0x3c] ;  /* 0x00003c0001fb7983 */ /* 0x000ea20000300800 */
[----:B------:R-:W-:Y:S03]  /*888f0*/  HMMA.1688.F32.TF32 R32, R228, R218, R100 ;  /* 0x000000dae420723c */ /* 0x000fe60000081064 */
        /* <DEDUP_REMOVED lines=94> */
[----:B------:R-:W-:Y:S01]  /*88ee0*/  LDS R32, [R217+0x142000] ;  /* 0x14200000d9207984 */ /* 0x000fe20000000800 */
[----:B------:R-:W-:Y:S02]  /*88ef0*/  IMAD.MOV.U32 R113, RZ, RZ, R34 ;  /* 0x000000ffff717224 */ /* 0x000fe400078e0022 */
[----:B------:R-:W-:Y:S01]  /*88f00*/  IMAD.MOV.U32 R112, RZ, RZ, R35 ;  /* 0x000000ffff707224 */ /* 0x000fe200078e0023 */
[----:B------:R-:W-:Y:S04]  /*88f10*/  LDS R34, [R217+0x143000] ;  /* 0x14300000d9227984 */ /* 0x000fe80000000800 */
[----:B------:R-:W-:Y:S04]  /*88f20*/  LDS R33, [R95+0x142000] ;  /* 0x142000005f217984 */ /* 0x000fe80000000800 */
[----:B------:R-:W2:Y:S04]  /*88f30*/  LDS R35, [R95+0x143000] ;  /* 0x143000005f237984 */ /* 0x000ea80000000800 */
[----:B----4-:R-:W4:Y:S04]  /*88f40*/  LDL.LU R44, [R1+0x10] ;  /* 0x00001000012c7983 */ /* 0x010f280000300800 */
[----:B------:R-:W4:Y:S04]  /*88f50*/  LDL.LU R45, [R1+0x14] ;  /* 0x00001400012d7983 */ /* 0x000f280000300800 */
[----:B------:R-:W4:Y:S04]  /*88f60*/  LDL.LU R46, [R1+0x18] ;  /* 0x00001800012e7983 */ /* 0x000f280000300800 */
[----:B------:R-:W4:Y:S04]  /*88f70*/  LDL.LU R47, [R1+0x1c] ;  /* 0x00001c00012f7983 */ /* 0x000f280000300800 */
[----:B------:R-:W-:Y:S04]  /*88f80*/  LDS R40, [R217+0x142080] ;  /* 0x14208000d9287984 */ /* 0x000fe80000000800 */
[----:B------:R-:W-:Y:S04]  /*88f90*/  LDS R42, [R217+0x143080] ;  /* 0x14308000d92a7984 */ /* 0x000fe80000000800 */
[----:B------:R-:W-:Y:S04]  /*88fa0*/  LDS R41, [R95+0x142080] ;  /* 0x142080005f297984 */ /* 0x000fe80000000800 */
[----:B------:R-:W1:Y:S01]  /*88fb0*/  LDS R43, [R95+0x143080] ;  /* 0x143080005f2b7984 */ /* 0x000e620000000800 */
[C---:B--2---:R-:W-:Y:S08]  /*88fc0*/  HMMA.1688.F32.TF32 R188, R32.reuse, R18, R188 ;  /* 0x0000001220bc723c */ /* 0x044ff000000810bc */
[C---:B---3--:R-:W-:Y:S08]  /*88fd0*/  HMMA.1688.F32.TF32 R128, R32.reuse, R14, R128 ;  /* 0x0000000e2080723c */ /* 0x048ff00000081080 */
[C---:B------:R-:W-:Y:S08]  /*88fe0*/  HMMA.1688.F32.TF32 R140, R32.reuse, R10, R140 ;  /* 0x0000000a208c723c */ /* 0x040ff0000008108c */
        /* <DEDUP_REMOVED lines=8> */
[C---:B------:R-:W-:Y:S11]  /*89070*/  HMMA.1688.F32.TF32 R88, R32.reuse, R218, R88 ;  /* 0x000000da2058723c */ /* 0x040ff60000081058 */
[----:B------:R-:W-:Y:S04]  /*89080*/  @!UPT UIADD3 URZ, URZ, URZ, URZ ;  /* 0x0000003f3f3ff290 */ /* 0x000fe8000fffe03f */
[----:B------:R-:W-:Y:S04]  /*89090*/  STL.64 [R1+0x14b0], R56 ;  /* 0x0014b03801007387 */ /* 0x000fe80000100a00 */
[----:B------:R2:W-:Y:S01]  /*890a0*/  STL.64 [R1+0x14b8], R58 ;  /* 0x0014b83a01007387 */ /* 0x0005e20000100a00 */
[C---:B------:R-:W-:Y:S03]  /*890b0*/  HMMA.1688.F32.TF32 R76, R32.reuse, R114, R76 ;  /* 0x00000072204c723c */ /* 0x040fe6000008104c */
[----:B--2---:R-:W2:Y:S04]  /*890c0*/  LDL.LU.64 R58, [R1+0x5698] ;  /* 0x00569800013a7983 */ /* 0x004ea80000300a00 */
[----:B------:R-:W2:Y:S04]  /*890d0*/  LDL.LU.64 R56, [R1+0x5690] ;  /* 0x0056900001387983 */ /* 0x000ea80000300a00 */
[----:B------:R-:W-:Y:S04]  /*890e0*/  STL.64 [R1+0x14a0], R224 ;  /* 0x0014a0e001007387 */ /* 0x000fe80000100a00 */
[----:B------:R3:W-:Y:S01]  /*890f0*/  STL.64 [R1+0x14a8], R226 ;  /* 0x0014a8e201007387 */ /* 0x0007e20000100a00 */
[C---:B------:R-:W-:Y:S03]  /*89100*/  HMMA.1688.F32.TF32 R204, R32.reuse, R30, R204 ;  /* 0x0000001e20cc723c */ /* 0x040fe600000810cc */
[----:B---3--:R-:W3:Y:S04]  /*89110*/  LDL.LU.64 R226, [R1+0x5688] ;  /* 0x0056880001e27983 */ /* 0x008ee80000300a00 */
[----:B------:R-:W3:Y:S04]  /*89120*/  LDL.LU.64 R224, [R1+0x5680] ;  /* 0x0056800001e07983 */ /* 0x000ee80000300a00 */
[----:B------:R-:W-:Y:S04]  /*89130*/  STL.64 [R1+0x1490], R88 ;  /* 0x0014905801007387 */ /* 0x000fe80000100a00 */
[----:B------:R1:W-:Y:S04]  /*89140*/  STL.64 [R1+0x1498], R90 ;  /* 0x0014985a01007387 */ /* 0x0003e80000100a00 */
[----:B-1----:R-:W2:Y:S04]  /*89150*/  LDL.LU.64 R90, [R1+0x5678] ;  /* 0x00567800015a7983 */ /* 0x002ea80000300a00 */
[----:B------:R-:W2:Y:S04]  /*89160*/  LDL.LU.64 R88, [R1+0x5670] ;  /* 0x0056700001587983 */ /* 0x000ea80000300a00 */
        /* <DEDUP_REMOVED lines=9> */
[----:B------:R1:W-:Y:S01]  /*89200*/  STL.64 [R1+0x1468], R82 ;  /* 0x0014685201007387 */ /* 0x0003e20000100a00 */
[C---:B------:R-:W-:Y:S03]  /*89210*/  HMMA.1688.F32.TF32 R200, R32.reuse, R22, R200 ;  /* 0x0000001620c8723c */ /* 0x040fe600000810c8 */
        /* <DEDUP_REMOVED lines=8> */
[----:B------:R-:W-:Y:S03]  /*892a0*/  HMMA.1688.F32.TF32 R32, R32, R106, R180 ;  /* 0x0000006a2020723c */ /* 0x000fe600000810b4 */
        /* <DEDUP_REMOVED lines=30> */
[----:B------:R-:W2:Y:S04]  /*89490*/  LDL.LU.64 R182, [R1+0x55a8] ;  /* 0x0055a80001b67983 */ /* 0x000ea80000300a00 */
[----:B------:R-:W2:Y:S04]  /*894a0*/  LDL.LU.64 R180, [R1+0x55a0] ;  /* 0x0055a00001b47983 */ /* 0x000ea80000300a00 */
[----:B------:R1:W-:Y:S04]  /*894b0*/  STL.64 [R1+0xea0], R32 ;  /* 0x000ea02001007387 */ /* 0x0003e80000100a00 */
[----:B------:R3:W-:Y:S04]  /*894c0*/  STL.64 [R1+0xea8], R34 ;  /* 0x000ea82201007387 */ /* 0x0007e80000100a00 */
[----:B-1----:R-:W2:Y:S04]  /*894d0*/  LDL.LU R32, [R1+0x1b0] ;  /* 0x0001b00001207983 */ /* 0x002ea80000300800 */
[----:B------:R-:W2:Y:S04]  /*894e0*/  LDL.LU R33, [R1+0x1b4] ;  /* 0x0001b40001217983 */ /* 0x000ea80000300800 */
[----:B---3--:R-:W2:Y:S04]  /*894f0*/  LDL.LU R34, [R1+0x1b8] ;  /* 0x0001b80001227983 */ /* 0x008ea80000300800 */
[----:B------:R-:W2:Y:S01]  /*89500*/  LDL.LU R35, [R1+0x1bc] ;  /* 0x0001bc0001237983 */ /* 0x000ea20000300800 */
[C---:B------:R-:W-:Y:S08]  /*89510*/  HMMA.1688.F32.TF32 R72, R36.reuse, R26, R72 ;  /* 0x0000001a2448723c */ /* 0x040ff00000081048 */
[C---:B------:R-:W-:Y:S08]  /*89520*/  HMMA.1688.F32.TF32 R64, R36.reuse, R6, R64 ;  /* 0x000000062440723c */ /* 0x040ff00000081040 */
[C---:B------:R-:W-:Y:S08]  /*89530*/  HMMA.1688.F32.TF32 R60, R36.reuse, R218, R60 ;  /* 0x000000da243c723c */ /* 0x040ff0000008103c */
[C---:B------:R-:W-:Y:S01]  /*89540*/  HMMA.1688.F32.TF32 R240, R36.reuse, R126, R240 ;  /* 0x0000007e24f0723c */ /* 0x040fe200000810f0 */
[----:B------:R-:W-:Y:S07]  /*89550*/  STL.64 [R1+0xe90], R72 ;  /* 0x000e904801007387 */ /* 0x000fee0000100a00 */
[C---:B------:R-:W-:Y:S01]  /*89560*/  HMMA.1688.F32.TF32 R244, R36.reuse, R122, R244 ;  /* 0x0000007a24f4723c */ /* 0x040fe200000810f4 */
[----:B------:R1:W-:Y:S04]  /*89570*/  STL.64 [R1+0xe98], R74 ;  /* 0x000e984a01007387 */ /* 0x0003e80000100a00 */
[----:B-1----:R-:W3:Y:S04]  /*89580*/  LDL.LU.64 R74, [R1+0x5598] ;  /* 0x00559800014a7983 */ /* 0x002ee80000300a00 */
[----:B------:R-:W3:Y:S04]  /*89590*/  LDL.LU.64 R72, [R1+0x5590] ;  /* 0x0055900001487983 */ /* 0x000ee80000300a00 */
[----:B------:R-:W-:Y:S04]  /*895a0*/  STL.64 [R1+0xe80], R64 ;  /* 0x000e804001007387 */ /* 0x000fe80000100a00 */
        /* <DEDUP_REMOVED lines=14> */
[----:B------:R-:W3:Y:S01]  /*89690*/  LDL.LU.64 R244, [R1+0x5550] ;  /* 0x0055500001f47983 */ /* 0x000ee20000300a00 */
[C---:B------:R-:W-:Y:S08]  /*896a0*/  HMMA.1688.F32.TF32 R232, R36.reuse, R110, R232 ;  /* 0x0000006e24e8723c */ /* 0x040ff000000810e8 */
[C---:B--2---:R-:W-:Y:S11]  /*896b0*/  HMMA.1688.F32.TF32 R32, R36.reuse, R118, R32 ;  /* 0x000000762420723c */ /* 0x044ff60000081020 */
[----:B------:R-:W-:Y:S11]  /*896c0*/  @!UPT UIADD3 URZ, URZ, URZ, URZ ;  /* 0x0000003f3f3ff290 */ /* 0x000ff6000fffe03f */
[----:B------:R-:W-:Y:S01]  /*896d0*/  @!UPT UIADD3 URZ, URZ, URZ, URZ ;  /* 0x0000003f3f3ff290 */ /* 0x000fe2000fffe03f */
[----:B------:R-:W-:Y:S04]  /*896e0*/  STL.64 [R1+0xe40], R32 ;  /* 0x000e402001007387 */ /* 0x000fe80000100a00 */
[----:B------:R1:W-:Y:S02]  /*896f0*/  STL.64 [R1+0xe48], R34 ;  /* 0x000e482201007387 */ /* 0x0003e40000100a00 */
[C---:B-1----:R-:W-:Y:S08]  /*89700*/  HMMA.1688.F32.TF32 R32, R36.reuse, R114, R228 ;  /* 0x000000722420723c */ /* 0x042ff000000810e4 */
[C---:B------:R-:W-:Y:S11]  /*89710*/  HMMA.1688.F32.TF32 R228, R36.reuse, R98, R248 ;  /* 0x0000006224e4723c */ /* 0x040ff600000810f8 */
[----:B------:R-:W-:Y:S04]  /*89720*/  @!UPT UIADD3 URZ, URZ, URZ, URZ ;  /* 0x0000003f3f3ff290 */ /* 0x000fe8000fffe03f */
[----:B------:R-:W-:Y:S04]  /*89730*/  STL.64 [R1+0x350], R32 ;  /* 0x0003502001007387 */ /* 0x000fe80000100a00 */
[----:B------:R1:W-:Y:S02]  /*89740*/  STL.64 [R1+0x358], R34 ;  /* 0x0003582201007387 */ /* 0x0003e40000100a00 */
[C---:B-1----:R-:W-:Y:S02]  /*89750*/  HMMA.1688.F32.TF32 R32, R36.reuse, R70, R48 ;  /* 0x000000462420723c */ /* 0x042fe40000081030 */
[----:B------:R-:W-:Y:S04]  /*89760*/  STL.64 [R1+0x330], R232 ;  /* 0x000330e801007387 */ /* 0x000fe80000100a00 */
[----:B------:R-:W-:Y:S02]  /*89770*/  STL.64 [R1+0x338], R234 ;  /* 0x000338ea01007387 */ /* 0x000fe40000100a00 */
[C---:B----4-:R-:W-:Y:S02]  /*89780*/  HMMA.1688.F32.TF32 R48, R36.reuse, R30, R44 ;  /* 0x0000001e2430723c */ /* 0x050fe4000008102c */
[----:B------:R-:W-:Y:S04]  /*89790*/  STL.64 [R1+0x320], R228 ;  /* 0x000320e401007387 */ /* 0x000fe80000100a00 */
[----:B------:R-:W-:Y:S02]  /*897a0*/  STL.64 [R1+0x328], R230 ;  /* 0x000328e601007387 */ /* 0x000fe40000100a00 */
[C---:B------:R-:W-:Y:S07]  /*897b0*/  HMMA.1688.F32.TF32 R44, R36.reuse, R10, R236 ;  /* 0x0000000a242c723c */ /* 0x040fee00000810ec */
[----:B------:R-:W-:Y:S04]  /*897c0*/  STL.64 [R1+0x310], R32 ;  /* 0x0003102001007387 */ /* 0x000fe80000100a00 */
[----:B------:R-:W-:Y:S04]  /*897d0*/  STL.64 [R1+0x318], R34 ;  /* 0x0003182201007387 */ /* 0x000fe80000100a00 */
[----:B------:R-:W-:Y:S04]  /*897e0*/  STL.64 [R1+0x2f0], R48 ;  /* 0x0002f03001007387 */ /* 0x000fe80000100a00 */
[----:B------:R3:W-:Y:S04]  /*897f0*/  STL.64 [R1+0x2f8], R50 ;  /* 0x0002f83201007387 */ /* 0x0007e80000100a00 */
[----:B------:R-:W-:Y:S04]  /*89800*/  STL.64 [R1+0x2e0], R44 ;  /* 0x0002e02c01007387 */ /* 0x000fe80000100a00 */
[----:B------:R1:W-:Y:S01]  /*89810*/  STL.64 [R1+0x2e8], R46 ;  /* 0x0002e82e01007387 */ /* 0x0003e20000100a00 */
[C---:B---3--:R-:W-:Y:S08]  /*89820*/  HMMA.1688.F32.TF32 R48, R36.reuse, R18, R240 ;  /* 0x000000122430723c */ /* 0x048ff000000810f0 */
[C---:B------:R-:W-:Y:S08]  /*89830*/  HMMA.1688.F32.TF32 R32, R36.reuse, R14, R244 ;  /* 0x0000000e2420723c */ /* 0x040ff000000810f4 */
[C---:B-1----:R-:W-:Y:S11]  /*89840*/  HMMA.1688.F32.TF32 R44, R36.reuse, R22, R60 ;  /* 0x00000016242c723c */ /* 0x042ff6000008103c */
[----:B------:R-:W-:Y:S04]  /*89850*/  @!UPT UIADD3 URZ, URZ, URZ, URZ ;  /* 0x0000003f3f3ff290 */ /* 0x000fe8000fffe03f */
[----:B------:R-:W-:Y:S04]  /*89860*/  STL.64 [R1+0x260], R32 ;  /* 0x0002602001007387 */ /* 0x000fe80000100a00 */
[----:B------:R1:W-:Y:S02]  /*89870*/  STL.64 [R1+0x268], R34 ;  /* 0x0002682201007387 */ /* 0x0003e40000100a00 */
[----:B-1----:R-:W-:Y:S02]  /*89880*/  HMMA.1688.F32.TF32 R32, R36, R106, R64 ;  /* 0x0000006a2420723c */ /* 0x002fe40000081040 */
[----:B------:R-:W-:Y:S04]  /*89890*/  STL.64 [R1+0x250], R48 ;  /* 0x0002503001007387 */ /* 0x000fe80000100a00 */
[----:B------:R-:W-:Y:S02]  /*898a0*/  STL.64 [R1+0x258], R50 ;  /* 0x0002583201007387 */ /* 0x000fe40000100a00 */
[C---:B------:R-:W-:Y:S02]  /*898b0*/  HMMA.1688.F32.TF32 R36, R40.reuse, R26, R72 ;  /* 0x0000001a2824723c */ /* 0x040fe40000081048 */
[----:B------:R-:W-:Y:S04]  /*898c0*/  STL.64 [R1+0x190], R44 ;  /* 0x0001902c01007387 */ /* 0x000fe80000100a00 */
[----:B------:R1:W-:Y:S09]  /*898d0*/  STL.64 [R1+0x198], R46 ;  /* 0x0001982e01007387 */ /* 0x0003f20000100a00 */
[----:B------:R-:W-:Y:S01]  /*898e0*/  STL.64 [R1+0xe0], R32 ;  /* 0x0000e02001007387 */ /* 0x000fe20000100a00 */
[C---:B-1----:R-:W-:Y:S03]  /*898f0*/  HMMA.1688.F32.TF32 R44, R40.reuse, R6, R180 ;  /* 0x00000006282c723c */ /* 0x042fe600000810b4 */
[----:B------:R1:W-:Y:S05]  /*89900*/  STL.64 [R1+0xe8], R34 ;  /* 0x0000e82201007387 */ /* 0x0003ea0000100a00 */
[C---:B-1----:R-:W-:Y:S01]  /*89910*/  HMMA.1688.F32.TF32 R32, R40.reuse, R218, R200 ;  /* 0x000000da2820723c */ /* 0x042fe200000810c8 */
[----:B------:R-:W-:Y:S04]  /*89920*/  STL.64 [R1+0xd0], R36 ;  /* 0x0000d02401007387 */ /* 0x000fe80000100a00 */
[----:B------:R-:W-:Y:S10]  /*89930*/  STL.64 [R1+0xd8], R38 ;  /* 0x0000d82601007387 */ /* 0x000ff40000100a00 */
[----:B------:R-:W-:Y:S04]  /*89940*/  STL.64 [R1+0xc0], R44 ;  /* 0x0000c02c01007387 */ /* 0x000fe80000100a00 */
[----:B------:R1:W-:Y:S01]  /*89950*/  STL.64 [R1+0xc8], R46 ;  /* 0x0000c82e01007387 */ /* 0x0003e20000100a00 */
[C---:B------:R-:W-:Y:S03]  /*89960*/  HMMA.1688.F32.TF32 R48, R40.reuse, R122, R128 ;  /* 0x0000007a2830723c */ /* 0x040fe60000081080 */
[----:B------:R-:W-:Y:S04]  /*89970*/  LDS R36, [R252+0x142100] ;  /* 0x14210000fc247984 */ /* 0x000fe80000000800 */
[----:B------:R-:W-:Y:S04]  /*89980*/  LDS R38, [R252+0x143100] ;  /* 0x14310000fc267984 */ /* 0x000fe80000000800 */
[----:B------:R-:W-:Y:S04]  /*89990*/  STL.64 [R1+0xb0], R32 ;  /* 0x0000b02001007387 */ /* 0x000fe80000100a00 */
[----:B------:R2:W-:Y:S01]  /*899a0*/  STL.64 [R1+0xb8], R34 ;  /* 0x0000b82201007387 */ /* 0x0005e20000100a00 */
[C---:B-1----:R-:W-:Y:S03]  /*899b0*/  HMMA.1688.F32.TF32 R44, R40.reuse, R118, R140 ;  /* 0x00000076282c723c */ /* 0x042fe6000008108c */
[----:B------:R-:W-:Y:S04]  /*899c0*/  LDS R37, [R3+0x142100] ;  /* 0x1421000003257984 */ /* 0x000fe80000000800 */
[----:B------:R-:W-:Y:S01]  /*899d0*/  LDS R39, [R3+0x143100] ;  /* 0x1431000003277984 */ /* 0x000fe20000000800 */
[C---:B--2---:R-:W-:Y:S11]  /*899e0*/  HMMA.1688.F32.TF32 R32, R40.reuse, R126, R188 ;  /* 0x0000007e2820723c */ /* 0x044ff600000810bc */
[----:B------:R-:W-:Y:S11]  /*899f0*/  @!UPT UIADD3 URZ, URZ, URZ, URZ ;  /* 0x0000003f3f3ff290 */ /* 0x000ff6000fffe03f */
[----:B------:R-:W-:Y:S01]  /*89a00*/  @!UPT UIADD3 URZ, URZ, URZ, URZ ;  /* 0x0000003f3f3ff290 */ /* 0x000fe2000fffe03f */
[----:B------:R-:W-:Y:S04]  /*89a10*/  STL.64 [R1+0x160], R32 ;  /* 0x0001602001007387 */ /* 0x000fe80000100a00 */
[----:B------:R1:W-:Y:S04]  /*89a20*/  STL.64 [R1+0x168], R34 ;  /* 0x0001682201007387 */ /* 0x0003e80000100a00 */
[----:B------:R-:W-:Y:S04]  /*89a30*/  STL.64 [R1+0x150], R48 ;  /* 0x0001503001007387 */ /* 0x000fe80000100a00 */
[----:B------:R2:W-:Y:S01]  /*89a40*/  STL.64 [R1+0x158], R50 ;  /* 0x0001583201007387 */ /* 0x0005e20000100a00 */
[C---:B-1----:R-:W-:Y:S03]  /*89a50*/  HMMA.1688.F32.TF32 R32, R40.reuse, R114, R204 ;  /* 0x000000722820723c */ /* 0x042fe600000810cc */
[----:B------:R-:W-:Y:S04]  /*89a60*/  STL.64 [R1+0x140], R44 ;  /* 0x0001402c01007387 */ /* 0x000fe80000100a00 */
[----:B------:R1:W-:Y:S01]  /*89a70*/  STL.64 [R1+0x148], R46 ;  /* 0x0001482e01007387 */ /* 0x0003e20000100a00 */
[C---:B--2---:R-:W-:Y:S08]  /*89a80*/  HMMA.1688.F32.TF32 R48, R40.reuse, R110, R84 ;  /* 0x0000006e2830723c */ /* 0x044ff00000081054 */
[C---:B-1----:R-:W-:Y:S07]  /*89a90*/  HMMA.1688.F32.TF32 R44, R40.reuse, R98, R152 ;  /* 0x00000062282c723c */ /* 0x042fee0000081098 */
[----:B------:R-:W-:Y:S04]  /*89aa0*/  STL.64 [R1+0x130], R32 ;  /* 0x0001302001007387 */ /* 0x000fe80000100a00 */
[----:B------:R-:W-:Y:S04]  /*89ab0*/  STL.64 [R1+0x138], R34 ;  /* 0x0001382201007387 */ /* 0x000fe80000100a00 */
[----:B------:R-:W-:Y:S04]  /*89ac0*/  STL.64 [R1+0x120], R48 ;  /* 0x0001203001007387 */ /* 0x000fe80000100a00 */
[----:B------:R-:W-:Y:S04]  /*89ad0*/  STL.64 [R1+0x128], R50 ;  /* 0x0001283201007387 */ /* 0x000fe80000100a00 */
[----:B------:R-:W-:Y:S04]  /*89ae0*/  LDS R33, [R95+0x142100] ;  /* 0x142100005f217984 */ /* 0x000fe80000000800 */
[----:B------:R-:W-:Y:S04]  /*89af0*/  STL.64 [R1+0x110], R44 ;  /* 0x0001102c01007387 */ /* 0x000fe80000100a00 */
[----:B------:R-:W-:Y:S04]  /*89b00*/  STL.64 [R1+0x118], R46 ;  /* 0x0001182e01007387 */ /* 0x000fe80000100a00 */
[----:B------:R1:W-:Y:S01]  /*89b10*/  LDS R35, [R95+0x143100] ;  /* 0x143100005f237984 */ /* 0x0003e20000000800 */
[----:B------:R-:W-:Y:S01]  /*89b20*/  HMMA.1688.F32.TF32 R60, R40, R14, R132 ;  /* 0x0000000e283c723c */ /* 0x000fe20000081084 */
[----:B------:R-:W-:-:S02]  /*89b30*/  IMAD.MOV.U32 R248, RZ, RZ, R171 ;  /* 0x000000fffff87224 */ /* 0x000fc400078e00ab */
[----:B------:R-:W-:Y:S02]  /*89b40*/  IMAD.MOV.U32 R249, RZ, RZ, R170 ;  /* 0x000000fffff97224 */ /* 0x000fe400078e00aa */
[----:B------:R-:W-:Y:S01]  /*89b50*/  IMAD.MOV.U32 R250, RZ, RZ, R169 ;  /* 0x000000fffffa7224 */ /* 0x000fe200078e00a9 */
[----:B------:R-:W-:Y:S01]  /*89b60*/  MOV R228, R179 ;  /* 0x000000b300e47202 */ /* 0x000fe20000000f00 */
[----:B-1----:R-:W2:Y:S01]  /*89b70*/  LDL.LU R95, [R1+0x554c] ;  /* 0x00554c00015f7983 */ /* 0x002ea20000300800 */
[----:B------:R-:W-:Y:S01]  /*89b80*/  HMMA.1688.F32.TF32 R44, R40, R70, R100 ;  /* 0x00000046282c723c */ /* 0x000fe20000081064 */
[----:B------:R-:W-:Y:S02]  /*89b90*/  IMAD.MOV.U32 R251, RZ, RZ, R168 ;  /* 0x000000fffffb7224 */ /* 0x000fe400078e00a8 */
[----:B------:R-:W-:Y:S02]  /*89ba0*/  IMAD.MOV.U32 R229, RZ, RZ, R178 ;  /* 0x000000ffffe57224 */ /* 0x000fe400078e00b2 */
[----:B------:R-:W-:-:S02]  /*89bb0*/  IMAD.MOV.U32 R230, RZ, RZ, R177 ;  /* 0x000000ffffe67224 */ /* 0x000fc400078e00b1 */
[----:B------:R-:W-:Y:S01]  /*89bc0*/  IMAD.MOV.U32 R231, RZ, RZ, R176 ;  /* 0x000000ffffe77224 */ /* 0x000fe200078e00b0 */
[----:B------:R-:W-:Y:S01]  /*89bd0*/  HMMA.1688.F32.TF32 R48, R40, R30, R76 ;  /* 0x0000001e2830723c */ /* 0x000fe2000008104c */
[----:B------:R-:W-:Y:S01]  /*89be0*/  IMAD.MOV.U32 R244, RZ, RZ, R156 ;  /* 0x000000fffff47224 */ /* 0x000fe200078e009c */
[----:B------:R-:W-:Y:S01]  /*89bf0*/  MOV R245, R162 ;  /* 0x000000a200f57202 */ /* 0x000fe20000000f00 */
[----:B------:R-:W-:Y:S02]  /*89c00*/  IMAD.MOV.U32 R246, RZ, RZ, R161 ;  /* 0x000000fffff67224 */ /* 0x000fe400078e00a1 */
[----:B------:R-:W-:Y:S01]  /*89c10*/  IMAD.MOV.U32 R240, RZ, RZ, R157 ;  /* 0x000000fffff07224 */ /* 0x000fe200078e009d */
[----:B------:R-:W-:Y:S01]  /*89c20*/  MOV R242, R197 ;  /* 0x000000c500f27202 */ /* 0x000fe20000000f00 */
[----:B------:R-:W-:Y:S02]  /*89c30*/  IMAD.MOV.U32 R247, RZ, RZ, R160 ;  /* 0x000000fffff77224 */ /* 0x000fe400078e00a0 */
[----:B------:R-:W-:-:S02]  /*89c40*/  IMAD.MOV.U32 R232, RZ, RZ, R192 ;  /* 0x000000ffffe87224 */ /* 0x000fc400078e00c0 */
[----:B------:R-:W-:Y:S01]  /*89c50*/  IMAD.MOV.U32 R233, RZ, RZ, R193 ;  /* 0x000000ffffe97224 */ /* 0x000fe200078e00c1 */
[----:B------:R-:W-:Y:S01]  /*89c60*/  MOV R235, R164 ;  /* 0x000000a400eb7202 */ /* 0x000fe20000000f00 */
[----:B------:R-:W-:Y:S02]  /*89c70*/  IMAD.MOV.U32 R241, RZ, RZ, R196 ;  /* 0x000000fffff17224 */ /* 0x000fe400078e00c4 */
[----:B------:R-:W-:Y:S01]  /*89c80*/  IMAD.MOV.U32 R234, RZ, RZ, R194 ;  /* 0x000000ffffea7224 */ /* 0x000fe200078e00c2 */
[----:B------:R-:W-:Y:S04]  /*89c90*/  STL.64 [R1+0x13c0], R44 ;  /* 0x0013c02c01007387 */ /* 0x000fe80000100a00 */
[----:B------:R1:W-:Y:S01]  /*89ca0*/  STL.64 [R1+0x13c8], R46 ;  /* 0x0013c82e01007387 */ /* 0x0003e20000100a00 */
[----:B------:R-:W-:-:S02]  /*89cb0*/  IMAD.MOV.U32 R243, RZ, RZ, R198 ;  /* 0x000000fffff37224 */ /* 0x000fc400078e00c6 */
[----:B------:R-:W-:Y:S01]  /*89cc0*/  IMAD.MOV.U32 R236, RZ, RZ, R199 ;  /* 0x000000ffffec7224 */ /* 0x000fe200078e00c7 */
[----:B------:R-:W-:Y:S01]  /*89cd0*/  MOV R237, R158 ;  /* 0x0000009e00ed7202 */ /* 0x000fe20000000f00 */
[----:B------:R-:W-:Y:S01]  /*89ce0*/  IMAD.MOV.U32 R238, RZ, RZ, R159 ;  /* 0x000000ffffee7224 */ /* 0x000fe200078e009f */
[----:B------:R-:W-:Y:S01]  /*89cf0*/  LDS R32, [R217+0x142100] ;  /* 0x14210000d9207984 */ /* 0x000fe20000000800 */
[----:B------:R-:W-:-:S03]  /*89d00*/  IMAD.MOV.U32 R239, RZ, RZ, R163 ;  /* 0x000000ffffef7224 */ /* 0x000fc600078e00a3 */
[----:B------:R-:W3:Y:S01]  /*89d10*/  LDS R34, [R217+0x143100] ;  /* 0x14310000d9227984 */ /* 0x000ee20000000800 */
[C---:B-1----:R-:W-:Y:S03]  /*89d20*/  HMMA.1688.F32.TF32 R44, R40.reuse, R10, R80 ;  /* 0x0000000a282c723c */ /* 0x042fe60000081050 */
[----:B------:R-:W-:Y:S04]  /*89d30*/  STL.64 [R1+0x13b0], R48 ;  /* 0x0013b03001007387 */ /* 0x000fe80000100a00 */
[----:B------:R1:W-:Y:S04]  /*89d40*/  STL.64 [R1+0x13b8], R50 ;  /* 0x0013b83201007387 */ /* 0x0003e80000100a00 */
[----:B------:R-:W-:Y:S04]  /*89d50*/  LDS R76, [R252+0x142180] ;  /* 0x14218000fc4c7984 */ /* 0x000fe80000000800 */
[----:B------:R-:W-:Y:S01]  /*89d60*/  LDS R78, [R252+0x143180] ;  /* 0x14318000fc4e7984 */ /* 0x000fe20000000800 */
[C---:B-1----:R-:W-:Y:S03]  /*89d70*/  HMMA.1688.F32.TF32 R48, R40.reuse, R18, R136 ;  /* 0x000000122830723c */ /* 0x042fe60000081088 */
[----:B------:R-:W-:Y:S04]  /*89d80*/  LDS R77, [R3+0x142180] ;  /* 0x14218000034d7984 */ /* 0x000fe80000000800 */
[----:B------:R-:W-:Y:S04]  /*89d90*/  STL.64 [R1+0x13a0], R44 ;  /* 0x0013a02c01007387 */ /* 0x000fe80000100a00 */
[----:B------:R1:W-:Y:S04]  /*89da0*/  STL.64 [R1+0x13a8], R46 ;  /* 0x0013a82e01007387 */ /* 0x0003e80000100a00 */
[----:B------:R-:W4:Y:S04]  /*89db0*/  LDS R79, [R3+0x143180] ;  /* 0x14318000034f7984 */ /* 0x000f280000000800 */
[----:B------:R-:W-:Y:S01]  /*89dc0*/  LDS R80, [R217+0x142180] ;  /* 0x14218000d9507984 */ /* 0x000fe20000000800 */
[----:B-1----:R-:W-:Y:S03]  /*89dd0*/  HMMA.1688.F32.TF32 R44, R40, R22, R88 ;  /* 0x00000016282c723c */ /* 0x002fe60000081058 */
[----:B------:R-:W-:Y:S04]  /*89de0*/  STL.64 [R1+0x1390], R60 ;  /* 0x0013903c01007387 */ /* 0x000fe80000100a00 */
[----:B------:R-:W-:Y:S04]  /*89df0*/  STL.64 [R1+0x1398], R62 ;  /* 0x0013983e01007387 */ /* 0x000fe80000100a00 */
[----:B------:R-:W-:Y:S04]  /*89e00*/  STL.64 [R1+0x1380], R48 ;  /* 0x0013803001007387 */ /* 0x000fe80000100a00 */
[----:B------:R-:W-:Y:S01]  /*89e10*/  STL.64 [R1+0x1388], R50 ;  /* 0x0013883201007387 */ /* 0x000fe20000100a00 */
[----:B---3--:R-:W-:Y:S03]  /*89e20*/  HMMA.1688.F32.TF32 R248, R32, R70, R248 ;  /* 0x0000004620f8723c */ /* 0x008fe600000810f8 */
[----:B------:R-:W-:Y:S04]  /*89e30*/  LDS R82, [R217+0x143180] ;  /* 0x14318000d9527984 */ /* 0x000fe80000000800 */
[----:B------:R-:W-:Y:S04]  /*89e40*/  LDS R100, [R217+0x142200] ;  /* 0x14220000d9647984 */ /* 0x000fe80000000800 */
[----:B------:R-:W-:Y:S04]  /*89e50*/  STL.64 [R1+0x1370], R44 ;  /* 0x0013702c01007387 */ /* 0x000fe80000100a00 */
[----:B------:R1:W-:Y:S04]  /*89e60*/  STL.64 [R1+0x1378], R46 ;  /* 0x0013782e01007387 */ /* 0x0003e80000100a00 */
[----:B------:R-:W-:Y:S01]  /*89e70*/  LDS R102, [R217+0x143200] ;  /* 0x14320000d9667984 */ /* 0x000fe20000000800 */
[C---:B-1----:R-:W-:Y:S08]  /*89e80*/  HMMA.1688.F32.TF32 R44, R36.reuse, R26, R224 ;  /* 0x0000001a242c723c */ /* 0x042ff000000810e0 */
[----:B------:R-:W-:Y:S01]  /*89e90*/  HMMA.1688.F32.TF32 R48, R36, R218, R144 ;  /* 0x000000da2430723c */ /* 0x000fe20000081090 */
[----:B------:R-:W-:Y:S01]  /*89ea0*/  IMAD.MOV.U32 R60, RZ, RZ, R175 ;  /* 0x000000ffff3c7224 */ /* 0x000fe200078e00af */
[----:B------:R-:W-:Y:S01]  /*89eb0*/  MOV R62, R173 ;  /* 0x000000ad003e7202 */ /* 0x000fe20000000f00 */
[----:B------:R-:W-:-:S02]  /*89ec0*/  IMAD.MOV.U32 R61, RZ, RZ, R174 ;  /* 0x000000ffff3d7224 */ /* 0x000fc400078e00ae */
[----:B------:R-:W-:-:S03]  /*89ed0*/  IMAD.MOV.U32 R63, RZ, RZ, R172 ;  /* 0x000000ffff3f7224 */ /* 0x000fc600078e00ac */
[----:B--2---:R-:W-:Y:S11]  /*89ee0*/  HMMA.1688.F32.TF32 R40, R40, R106, R92 ;  /* 0x0000006a2828723c */ /* 0x004ff6000008105c */
[----:B------:R-:W-:Y:S11]  /*89ef0*/  @!UPT UIADD3 URZ, URZ, URZ, URZ ;  /* 0x0000003f3f3ff290 */ /* 0x000ff6000fffe03f */
[----:B------:R-:W-:Y:S01]  /*89f00*/  @!UPT UIADD3 URZ, URZ, URZ, URZ ;  /* 0x0000003f3f3ff290 */ /* 0x000fe2000fffe03f */
[----:B------:R-:W-:Y:S04]  /*89f10*/  STL.64 [R1+0x100], R40 ;  /* 0x0001002801007387 */ /* 0x000fe80000100a00 */
[----:B------:R1:W-:Y:S02]  /*89f20*/  STL.64 [R1+0x108], R42 ;  /* 0x0001082a01007387 */ /* 0x0003e40000100a00 */
[C---:B-1----:R-:W-:Y:S02]  /*89f30*/  HMMA.1688.F32.TF32 R40, R36.reuse, R6, R56 ;  /* 0x000000062428723c */ /* 0x042fe40000081038 */
[----:B------:R-:W-:Y:S04]  /*89f40*/  STL.64 [R1+0x1360], R44 ;  /* 0x0013602c01007387 */ /* 0x000fe80000100a00 */
[----:B------:R1:W-:Y:S02]  /*89f50*/  STL.64 [R1+0x1368], R46 ;  /* 0x0013682e01007387 */ /* 0x0003e40000100a00 */
[C---:B-1----:R-:W-:Y:S11]  /*89f60*/  HMMA.1688.F32.TF32 R44, R36.reuse, R126, R148 ;  /* 0x0000007e242c723c */ /* 0x042ff60000081094 */
        /* <DEDUP_REMOVED lines=8> */
[C---:B-1----:R-:W-:Y:S08]  /*89ff0*/  HMMA.1688.F32.TF32 R48, R36.reuse, R118, R220 ;  /* 0x000000762430723c */ /* 0x042ff000000810dc */
[----:B------:R-:W-:Y:S01]  /*8a000*/  STL.64 [R1+0x1320], R40 ;  /* 0x0013202801007387 */ /* 0x000fe20000100a00 */
[C---:B--2---:R-:W-:Y:S03]  /*8a010*/  HMMA.1688.F32.TF32 R44, R36.reuse, R114, R208 ;  /* 0x00000072242c723c */ /* 0x044fe600000810d0 */
[----:B------:R1:W-:Y:S05]  /*8a020*/  STL.64 [R1+0x1328], R42 ;  /* 0x0013282a01007387 */ /* 0x0003ea0000100a00 */
[----:B-1----:R-:W-:Y:S06]  /*8a030*/  HMMA.1688.F32.TF32 R40, R36, R110, R184 ;  /* 0x0000006e2428723c */ /* 0x002fec00000810b8 */
[----:B------:R1:W-:Y:S04]  /*8a040*/  STL.64 [R1+0x1310], R48 ;  /* 0x0013103001007387 */ /* 0x0003e80000100a00 */
[----:B------:R2:W-:Y:S05]  /*8a050*/  STL.64 [R1+0x1318], R50 ;  /* 0x0013183201007387 */ /* 0x0005ea0000100a00 */
[----:B------:R3:W-:Y:S04]  /*8a060*/  STL.64 [R1+0x1300], R44 ;  /* 0x0013002c01007387 */ /* 0x0007e80000100a00 */
[----:B------:R1:W-:Y:S04]  /*8a070*/  STL.64 [R1+0x1308], R46 ;  /* 0x0013082e01007387 */ /* 0x0003e80000100a00 */
[----:B------:R-:W4:Y:S04]  /*8a080*/  LDL.LU R171, [R1+0x5548] ;  /* 0x0055480001ab7983 */ /* 0x000f280000300800 */
[----:B------:R-:W-:Y:S04]  /*8a090*/  STL.64 [R1+0x12f0], R40 ;  /* 0x0012f02801007387 */ /* 0x000fe80000100a00 */
[----:B------:R1:W-:Y:S04]  /*8a0a0*/  STL.64 [R1+0x12f8], R42 ;  /* 0x0012f82a01007387 */ /* 0x0003e80000100a00 */
        /* <DEDUP_REMOVED lines=15> */
[----:B-1----:R-:W-:-:S02]  /*8a1a0*/  IMAD.MOV.U32 R48, RZ, RZ, R165 ;  /* 0x000000ffff307224 */ /* 0x002fc400078e00a5 */
[----:B------:R-:W-:Y:S02]  /*8a1b0*/  IMAD.MOV.U32 R49, RZ, RZ, R166 ;  /* 0x000000ffff317224 */ /* 0x000fe400078e00a6 */
[----:B--2---:R-:W-:Y:S01]  /*8a1c0*/  IMAD.MOV.U32 R50, RZ, RZ, R167 ;  /* 0x000000ffff327224 */ /* 0x004fe200078e00a7 */
[----:B---3--:R-:W-:Y:S01]  /*8a1d0*/  MOV R44, R53 ;  /* 0x00000035002c7202 */ /* 0x008fe20000000f00 */
[----:B------:R-:W-:Y:S02]  /*8a1e0*/  IMAD.MOV.U32 R51, RZ, RZ, R52 ;  /* 0x000000ffff337224 */ /* 0x000fe400078e0034 */
[----:B------:R-:W-:Y:S02]  /*8a1f0*/  IMAD.MOV.U32 R45, RZ, RZ, R54 ;  /* 0x000000ffff2d7224 */ /* 0x000fe400078e0036 */
[----:B------:R-:W-:Y:S02]  /*8a200*/  IMAD.MOV.U32 R46, RZ, RZ, R55 ;  /* 0x000000ffff2e7224 */ /* 0x000fe400078e0037 */
[----:B------:R-:W-:Y:S01]  /*8a210*/  IMAD.MOV.U32 R47, RZ, RZ, R195 ;  /* 0x000000ffff2f7224 */ /* 0x000fe200078e00c3 */
[----:B----4-:R-:W-:Y:S01]  /*8a220*/  MOV R67, R171 ;  /* 0x000000ab00437202 */ /* 0x010fe20000000f00 */
[----:B------:R-:W-:-:S02]  /*8a230*/  IMAD.MOV.U32 R66, RZ, RZ, R170 ;  /* 0x000000ffff427224 */ /* 0x000fc400078e00aa */
[----:B------:R-:W-:Y:S02]  /*8a240*/  IMAD.MOV.U32 R65, RZ, RZ, R169 ;  /* 0x000000ffff417224 */ /* 0x000fe400078e00a9 */
[----:B------:R-:W-:Y:S02]  /*8a250*/  IMAD.MOV.U32 R64, RZ, RZ, R168 ;  /* 0x000000ffff407224 */ /* 0x000fe400078e00a8 */
[----:B------:R-:W2:Y:S04]  /*8a260*/  LDL.LU R168, [R1+0x5508] ;  /* 0x0055080001a87983 */ /* 0x000ea80000300800 */
[----:B------:R-:W2:Y:S04]  /*8a270*/  LDL.LU R169, [R1+0x5504] ;  /* 0x0055040001a97983 */ /* 0x000ea80000300800 */
[----:B------:R-:W2:Y:S01]  /*8a280*/  LDL.LU R170, [R1+0x5500] ;  /* 0x0055000001aa7983 */ /* 0x000ea20000300800 */
[----:B------:R-:W-:-:S02]  /*8a290*/  IMAD.MOV.U32 R74, RZ, RZ, R178 ;  /* 0x000000ffff4a7224 */ /* 0x000fc400078e00b2 */
[----:B------:R-:W-:Y:S01]  /*8a2a0*/  IMAD.MOV.U32 R73, RZ, RZ, R177 ;  /* 0x000000ffff497224 */ /* 0x000fe200078e00b1 */
[----:B------:R-:W2:Y:S01]  /*8a2b0*/  LDL.LU R171, [R1+0x54fc] ;  /* 0x0054fc0001ab7983 */ /* 0x000ea20000300800 */
[----:B------:R-:W-:-:S03]  /*8a2c0*/  IMAD.MOV.U32 R72, RZ, RZ, R176 ;  /* 0x000000ffff487224 */ /* 0x000fc600078e00b0 */
[----:B------:R-:W3:Y:S01]  /*8a2d0*/  LDL.LU R176, [R1+0x54f8] ;  /* 0x0054f80001b07983 */ /* 0x000ee20000300800 */
[----:B------:R-:W-:-:S03]  /*8a2e0*/  IMAD.MOV.U32 R75, RZ, RZ, R179 ;  /* 0x000000ffff4b7224 */ /* 0x000fc600078e00b3 */
[----:B------:R-:W3:Y:S04]  /*8a2f0*/  LDL.LU R177, [R1+0x54f4] ;  /* 0x0054f40001b17983 */ /* 0x000ee80000300800 */
[----:B------:R-:W3:Y:S04]  /*8a300*/  LDL.LU R178, [R1+0x54f0] ;  /* 0x0054f00001b27983 */ /* 0x000ee80000300800 */
[----:B------:R-:W3:Y:S01]  /*8a310*/  LDL.LU R179, [R1+0x54ec] ;  /* 0x0054ec0001b37983 */ /* 0x000ee20000300800 */
[----:B------:R-:W-:Y:S01]  /*8a320*/  MOV R181, R161 ;  /* 0x000000a100b57202 */ /* 0x000fe20000000f00 */
[----:B------:R-:W-:-:S02]  /*8a330*/  IMAD.MOV.U32 R180, RZ, RZ, R160 ;  /* 0x000000ffffb47224 */ /* 0x000fc400078e00a0 */
[----:B------:R-:W-:Y:S02]  /*8a340*/  IMAD.MOV.U32 R203, RZ, RZ, R175 ;  /* 0x000000ffffcb7224 */ /* 0x000fe400078e00af */
[----:B------:R-:W-:Y:S02]  /*8a350*/  IMAD.MOV.U32 R202, RZ, RZ, R174 ;  /* 0x000000ffffca7224 */ /* 0x000fe400078e00ae */
[----:B------:R-:W-:Y:S01]  /*8a360*/  IMAD.MOV.U32 R201, RZ, RZ, R173 ;  /* 0x000000ffffc97224 */ /* 0x000fe200078e00ad */
[----:B------:R-:W-:Y:S02]  /*8a370*/  MOV R200, R172 ;  /* 0x000000ac00c87202 */ /* 0x000fe40000000f00 */
[----:B------:R-:W4:Y:S04]  /*8a380*/  LDL.LU R172, [R1+0x54e8] ;  /* 0x0054e80001ac7983 */ /* 0x000f280000300800 */
[----:B------:R-:W4:Y:S01]  /*8a390*/  LDL.LU R173, [R1+0x54e4] ;  /* 0x0054e40001ad7983 */ /* 0x000f220000300800 */
[----:B------:R-:W-:-:S03]  /*8a3a0*/  IMAD.MOV.U32 R182, RZ, RZ, R162 ;  /* 0x000000ffffb67224 */ /* 0x000fc600078e00a2 */
[----:B------:R-:W4:Y:S01]  /*8a3b0*/  LDL.LU R174, [R1+0x54e0] ;  /* 0x0054e00001ae7983 */ /* 0x000f220000300800 */
[----:B------:R-:W-:-:S03]  /*8a3c0*/  IMAD.MOV.U32 R183, RZ, RZ, R156 ;  /* 0x000000ffffb77224 */ /* 0x000fc600078e009c */
[----:B------:R-:W4:Y:S04]  /*8a3d0*/  LDL.LU R175, [R1+0x54dc] ;  /* 0x0054dc0001af7983 */ /* 0x000f280000300800 */
        /* <DEDUP_REMOVED lines=23> */
[----:B------:R-:W4:Y:S01]  /*8a550*/  LDL.LU R163, [R1+0x547c] ;  /* 0x00547c0001a37983 */ /* 0x000f220000300800 */
[----:B------:R-:W-:Y:S08]  /*8a560*/  HMMA.1688.F32.TF32 R224, R32, R18, R236 ;  /* 0x0000001220e0723c */ /* 0x000ff000000810ec */
[C---:B--2---:R-:W-:Y:S08]  /*8a570*/  HMMA.1688.F32.TF32 R40, R36.reuse, R98, R52 ;  /* 0x000000622428723c */ /* 0x044ff00000081034 */
[C---:B------:R-:W-:Y:S08]  /*8a580*/  HMMA.1688.F32.TF32 R56, R36.reuse, R70, R164 ;  /* 0x000000462438723c */ /* 0x040ff000000810a4 */
[C---:B---3--:R-:W-:Y:S07]  /*8a590*/  HMMA.1688.F32.TF32 R52, R36.reuse, R30, R192 ;  /* 0x0000001e2434723c */ /* 0x048fee00000810c0 */
        /* <DEDUP_REMOVED lines=9> */
[C---:B----4-:R-:W-:Y:S03]  /*8a630*/  HMMA.1688.F32.TF32 R52, R36.reuse, R18, R160 ;  /* 0x000000122434723c */ /* 0x050fe600000810a0 */
[----:B------:R1:W-:Y:S05]  /*8a640*/  STL.64 [R1+0x12b8], R42 ;  /* 0x0012b82a01007387 */ /* 0x0003ea0000100a00 */
[C---:B-1----:R-:W-:Y:S08]  /*8a650*/  HMMA.1688.F32.TF32 R40, R36.reuse, R22, R172 ;  /* 0x000000162428723c */ /* 0x042ff000000810ac */
[----:B------:R-:W-:Y:S01]  /*8a660*/  HMMA.1688.F32.TF32 R36, R36, R106, R176 ;  /* 0x0000006a2424723c */ /* 0x000fe200000810b0 */
[----:B------:R-:W-:Y:S04]  /*8a670*/  STL.64 [R1+0x12a0], R56 ;  /* 0x0012a03801007387 */ /* 0x000fe80000100a00 */
[----:B------:R-:W-:Y:S04]  /*8a680*/  STL.64 [R1+0x12a8], R58 ;  /* 0x0012a83a01007387 */ /* 0x000fe80000100a00 */
[----:B------:R-:W-:Y:S04]  /*8a690*/  STL.64 [R1+0x1290], R52 ;  /* 0x0012903401007387 */ /* 0x000fe80000100a00 */
[----:B------:R1:W-:Y:S04]  /*8a6a0*/  STL.64 [R1+0x1298], R54 ;  /* 0x0012983601007387 */ /* 0x0003e80000100a00 */
[----:B------:R-:W-:Y:S04]  /*8a6b0*/  STL.64 [R1+0x1280], R40 ;  /* 0x0012802801007387 */ /* 0x000fe80000100a00 */
[----:B------:R2:W-:Y:S01]  /*8a6c0*/  STL.64 [R1+0x1288], R42 ;  /* 0x0012882a01007387 */ /* 0x0005e20000100a00 */
[C---:B-1----:R-:W-:Y:S03]  /*8a6d0*/  HMMA.1688.F32.TF32 R52, R32.reuse, R26, R168 ;  /* 0x0000001a2034723c */ /* 0x042fe600000810a8 */
[----:B------:R-:W-:Y:S04]  /*8a6e0*/  STL.64 [R1+0x90], R36 ;  /* 0x0000902401007387 */ /* 0x000fe80000100a00 */
[----:B------:R1:W-:Y:S01]  /*8a6f0*/  STL.64 [R1+0x98], R38 ;  /* 0x0000982601007387 */ /* 0x0003e20000100a00 */
[C---:B--2---:R-:W-:Y:S03]  /*8a700*/  HMMA.1688.F32.TF32 R40, R32.reuse, R6, R200 ;  /* 0x000000062028723c */ /* 0x044fe600000810c8 */
[----:B------:R-:W-:Y:S04]  /*8a710*/  LDS R176, [R252+0x142200] ;  /* 0x14220000fcb07984 */ /* 0x000fe80000000800 */
[----:B------:R-:W-:Y:S01]  /*8a720*/  LDS R178, [R252+0x143200] ;  /* 0x14320000fcb27984 */ /* 0x000fe20000000800 */
[C---:B-1----:R-:W-:Y:S03]  /*8a730*/  HMMA.1688.F32.TF32 R36, R32.reuse, R218, R180 ;  /* 0x000000da2024723c */ /* 0x042fe600000810b4 */
[----:B------:R-:W-:Y:S04]  /*8a740*/  LDS R177, [R3+0x142200] ;  /* 0x1422000003b17984 */ /* 0x000fe80000000800 */
[----:B------:R-:W-:Y:S04]  /*8a750*/  LDS R179, [R3+0x143200] ;  /* 0x1432000003b37984 */ /* 0x000fe80000000800 */
        /* <DEDUP_REMOVED lines=17> */
[C---:B-1----:R-:W-:Y:S08]  /*8a870*/  HMMA.1688.F32.TF32 R36, R32.reuse, R98, R228 ;  /* 0x000000622024723c */ /* 0x042ff000000810e4 */
        /* <DEDUP_REMOVED lines=8> */
[----:B------:R-:W-:Y:S04]  /*8a900*/  STL.64 [R1], R36 ;  /* 0x0000002401007387 */ /* 0x000fe80000100a00 */
[----:B------:R-:W-:Y:S04]  /*8a910*/  STL.64 [R1+0x8], R38 ;  /* 0x0000082601007387 */ /* 0x000fe80000100a00 */
[----:B------:R-:W-:Y:S04]  /*8a920*/  STL.64 [R1+0x52d8], R248 ;  /* 0x0052d8f801007387 */ /* 0x000fe80000100a00 */
[----:B------:R-:W-:Y:S04]  /*8a930*/  STL.64 [R1+0x52f0], R246 ;  /* 0x0052f0f601007387 */ /* 0x000fe80000100a00 */
[----:B------:R-:W-:Y:S04]  /*8a940*/  STL.64 [R1+0x52e8], R244 ;  /* 0x0052e8f401007387 */ /* 0x000fe80000100a00 */
[----:B------:R-:W-:Y:S04]  /*8a950*/  STL.64 [R1+0x5300], R234 ;  /* 0x005300ea01007387 */ /* 0x000fe80000100a00 */
[----:B------:R-:W-:Y:S04]  /*8a960*/  STL.64 [R1+0x52f8], R232 ;  /* 0x0052f8e801007387 */ /* 0x000fe80000100a00 */
[----:B------:R1:W-:Y:S04]  /*8a970*/  STL.64 [R1+0x5310], R230 ;  /* 0x005310e601007387 */ /* 0x0003e80000100a00 */
[----:B-1----:R-:W2:Y:S04]  /*8a980*/  LDL R231, [R1+0xb34] ;  /* 0x000b340001e77983 */ /* 0x002ea80000100800 */
[----:B------:R-:W-:Y:S04]  /*8a990*/  STL.64 [R1+0x5308], R228 ;  /* 0x005308e401007387 */ /* 0x000fe80000100a00 */
[----:B------:R-:W3:Y:S04]  /*8a9a0*/  LDL.LU R180, [R1+0x430] ;  /* 0x0004300001b47983 */ /* 0x000ee80000300800 */
[----:B------:R-:W3:Y:S04]  /*8a9b0*/  LDL.LU R181, [R1+0x434] ;  /* 0x0004340001b57983 */ /* 0x000ee80000300800 */
[----:B------:R-:W3:Y:S04]  /*8a9c0*/  LDL.LU R182, [R1+0x438] ;  /* 0x0004380001b67983 */ /* 0x000ee80000300800 */
[----:B------:R-:W3:Y:S04]  /*8a9d0*/  LDL.LU R183, [R1+0x43c] ;  /* 0x00043c0001b77983 */ /* 0x000ee80000300800 */
[----:B------:R-:W4:Y:S04]  /*8a9e0*/  LDL.LU R200, [R1+0x440] ;  /* 0x0004400001c87983 */ /* 0x000f280000300800 */
[----:B------:R-:W4:Y:S04]  /*8a9f0*/  LDL.LU R201, [R1+0x444] ;  /* 0x0004440001c97983 */ /* 0x000f280000300800 */
[----:B------:R-:W4:Y:S04]  /*8aa00*/  LDL.LU R202, [R1+0x448] ;  /* 0x0004480001ca7983 */ /* 0x000f280000300800 */
        /* <DEDUP_REMOVED lines=29> */
[----:B------:R-:W-:Y:S04]  /*8abe0*/  STL.64 [R1+0x5320], R226 ;  /* 0x005320e201007387 */ /* 0x000fe80000100a00 */
[----:B------:R-:W-:Y:S04]  /*8abf0*/  STL.64 [R1+0x5318], R224 ;  /* 0x005318e001007387 */ /* 0x000fe80000100a00 */
[----:B--2---:R-:W-:Y:S04]  /*8ac00*/  LDS R81, [R231+0x142180] ;  /* 0x14218000e7517984 */ /* 0x004fe80000000800 */
[----:B------:R-:W1:Y:S04]  /*8ac10*/  LDS R83, [R231+0x143180] ;  /* 0x14318000e7537984 */ /* 0x000e680000000800 */
[----:B------:R-:W-:Y:S04]  /*8ac20*/  LDS R101, [R231+0x142200] ;  /* 0x14220000e7657984 */ /* 0x000fe80000000800 */
[----:B------:R-:W2:Y:S01]  /*8ac30*/  LDS R103, [R231+0x143200] ;  /* 0x14320000e7677984 */ /* 0x000ea20000000800 */
[C---:B----4-:R-:W-:Y:S08]  /*8ac40*/  HMMA.1688.F32.TF32 R220, R32.reuse, R22, R200 ;  /* 0x0000001620dc723c */ /* 0x050ff000000810c8 */
[----:B---3--:R-:W-:Y:S08]  /*8ac50*/  HMMA.1688.F32.TF32 R32, R32, R106, R180 ;  /* 0x0000006a2020723c */ /* 0x008ff000000810b4 */
[C---:B------:R-:W-:Y:S08]  /*8ac60*/  HMMA.1688.F32.TF32 R36, R76.reuse, R26, R72 ;  /* 0x0000001a4c24723c */ /* 0x040ff00000081048 */
[C---:B------:R-:W-:Y:S01]  /*8ac70*/  HMMA.1688.F32.TF32 R40, R76.reuse, R6, R64 ;  /* 0x000000064c28723c */ /* 0x040fe20000081040 */
[----:B------:R-:W-:Y:S07]  /*8ac80*/  STL.64 [R1+0x5330], R222 ;  /* 0x005330de01007387 */ /* 0x000fee0000100a00 */
[C---:B------:R-:W-:Y:S01]  /*8ac90*/  HMMA.1688.F32.TF32 R44, R76.reuse, R218, R44 ;  /* 0x000000da4c2c723c */ /* 0x040fe2000008102c */
[----:B------:R-:W-:Y:S07]  /*8aca0*/  STL.64 [R1+0x5328], R220 ;  /* 0x005328dc01007387 */ /* 0x000fee0000100a00 */
[C---:B------:R-:W-:Y:S01]  /*8acb0*/  HMMA.1688.F32.TF32 R48, R76.reuse, R126, R48 ;  /* 0x0000007e4c30723c */ /* 0x040fe20000081030 */
[----:B------:R-:W-:Y:S07]  /*8acc0*/  STL.64 [R1+0x5340], R34 ;  /* 0x0053402201007387 */ /* 0x000fee0000100a00 */
[C---:B------:R-:W-:Y:S01]  /*8acd0*/  HMMA.1688.F32.TF32 R52, R76.reuse, R122, R60 ;  /* 0x0000007a4c34723c */ /* 0x040fe2000008103c */
[----:B------:R3:W-:Y:S07]  /*8ace0*/  STL.64 [R1+0x5338], R32 ;  /* 0x0053382001007387 */ /* 0x0007ee0000100a00 */
[C---:B------:R-:W-:Y:S01]  /*8acf0*/  HMMA.1688.F32.TF32 R56, R76.reuse, R118, R240 ;  /* 0x000000764c38723c */ /* 0x040fe200000810f0 */
        /* <DEDUP_REMOVED lines=28> */
[C---:B------:R-:W-:Y:S03]  /*8aec0*/  HMMA.1688.F32.TF32 R60, R76.reuse, R114, R236 ;  /* 0x000000724c3c723c */ /* 0x040fe600000810ec */
        /* <DEDUP_REMOVED lines=20> */
[----:B------:R-:W-:Y:S04]  /*8b010*/  STL.64 [R1+0x53b0], R62 ;  /* 0x0053b03e01007387 */ /* 0x000fe80000100a00 */
[----:B------:R-:W-:Y:S01]  /*8b020*/  STL.64 [R1+0x53a8], R60 ;  /* 0x0053a83c01007387 */ /* 0x000fe20000100a00 */
[C---:B--2---:R-:W-:Y:S08]  /*8b030*/  HMMA.1688.F32.TF32 R64, R76.reuse, R110, R64 ;  /* 0x0000006e4c40723c */ /* 0x044ff00000081040 */
[C---:B------:R-:W-:Y:S11]  /*8b040*/  HMMA.1688.F32.TF32 R72, R76.reuse, R98, R240 ;  /* 0x000000624c48723c */ /* 0x040ff600000810f0 */
[----:B------:R-:W-:Y:S04]  /*8b050*/  @!UPT UIADD3 URZ, URZ, URZ, URZ ;  /* 0x0000003f3f3ff290 */ /* 0x000fe8000fffe03f */
[----:B------:R-:W-:Y:S04]  /*8b060*/  STL.64 [R1+0x53c0], R66 ;  /* 0x0053c04201007387 */ /* 0x000fe80000100a00 */
[----:B------:R-:W-:Y:S04]  /*8b070*/  STL.64 [R1+0x53b8], R64 ;  /* 0x0053b84001007387 */ /* 0x000fe80000100a00 */
[----:B------:R-:W1:Y:S04]  /*8b080*/  LDL.LU R240, [R1+0x650] ;  /* 0x0006500001f07983 */ /* 0x000e680000300800 */
[----:B------:R-:W1:Y:S04]  /*8b090*/  LDL.LU R241, [R1+0x654] ;  /* 0x0006540001f17983 */ /* 0x000e680000300800 */
[----:B------:R-:W1:Y:S04]  /*8b0a0*/  LDL.LU R242, [R1+0x658] ;  /* 0x0006580001f27983 */ /* 0x000e680000300800 */
[----:B------:R-:W1:Y:S04]  /*8b0b0*/  LDL.LU R243, [R1+0x65c] ;  /* 0x00065c0001f37983 */ /* 0x000e680000300800 */
[----:B------:R-:W2:Y:S04]  /*8b0c0*/  LDL.LU R200, [R1+0x640] ;  /* 0x0006400001c87983 */ /* 0x000ea80000300800 */
[----:B------:R-:W2:Y:S04]  /*8b0d0*/  LDL.LU R201, [R1+0x644] ;  /* 0x0006440001c97983 */ /* 0x000ea80000300800 */
[----:B------:R-:W2:Y:S04]  /*8b0e0*/  LDL.LU R202, [R1+0x648] ;  /* 0x0006480001ca7983 */ /* 0x000ea80000300800 */
[----:B------:R-:W2:Y:S01]  /*8b0f0*/  LDL.LU R203, [R1+0x64c] ;  /* 0x00064c0001cb7983 */ /* 0x000ea20000300800 */
[C---:B---3--:R-:W-:Y:S03]  /*8b100*/  HMMA.1688.F32.TF32 R32, R76.reuse, R70, R236 ;  /* 0x000000464c20723c */ /* 0x048fe600000810ec */
[----:B------:R-:W-:Y:S04]  /*8b110*/  STL [R1+0x5274], R72 ;  /* 0x0052744801007387 */ /* 0x000fe80000100800 */
[----:B------:R-:W-:Y:S04]  /*8b120*/  STL [R1+0x5270], R73 ;  /* 0x0052704901007387 */ /* 0x000fe80000100800 */
[----:B------:R-:W-:Y:S04]  /*8b130*/  STL [R1+0x526c], R74 ;  /* 0x00526c4a01007387 */ /* 0x000fe80000100800 */
[----:B------:R-:W-:Y:S04]  /*8b140*/  STL [R1+0x5268], R75 ;  /* 0x0052684b01007387 */ /* 0x000fe80000100800 */
[----:B------:R-:W3:Y:S04]  /*8b150*/  LDL.LU R236, [R1+0x630] ;  /* 0x0006300001ec7983 */ /* 0x000ee80000300800 */
[----:B------:R-:W-:Y:S04]  /*8b160*/  STL.64 [R1+0x1270], R32 ;  /* 0x0012702001007387 */ /* 0x000fe80000100a00 */
[----:B------:R4:W-:Y:S04]  /*8b170*/  STL.64 [R1+0x1278], R34 ;  /* 0x0012782201007387 */ /* 0x0009e80000100a00 */
[----:B------:R-:W3:Y:S04]  /*8b180*/  LDL.LU R237, [R1+0x634] ;  /* 0x0006340001ed7983 */ /* 0x000ee80000300800 */
[----:B------:R-:W3:Y:S04]  /*8b190*/  LDL.LU R238, [R1+0x638] ;  /* 0x0006380001ee7983 */ /* 0x000ee80000300800 */
[----:B------:R-:W3:Y:S01]  /*8b1a0*/  LDL.LU R239, [R1+0x63c] ;  /* 0x00063c0001ef7983 */ /* 0x000ee20000300800 */
[C---:B----4-:R-:W-:Y:S08]  /*8b1b0*/  HMMA.1688.F32.TF32 R36, R76.reuse, R30, R84 ;  /* 0x0000001e4c24723c */ /* 0x050ff00000081054 */
[C---:B------:R-:W-:Y:S08]  /*8b1c0*/  HMMA.1688.F32.TF32 R32, R76.reuse, R10, R204 ;  /* 0x0000000a4c20723c */ /* 0x040ff000000810cc */
[C---:B------:R-:W-:Y:S07]  /*8b1d0*/  HMMA.1688.F32.TF32 R40, R76.reuse, R14, R140 ;  /* 0x0000000e4c28723c */ /* 0x040fee000008108c */
[----:B------:R-:W-:Y:S04]  /*8b1e0*/  STL.64 [R1+0x1260], R36 ;  /* 0x0012602401007387 */ /* 0x000fe80000100a00 */
[----:B------:R4:W-:Y:S04]  /*8b1f0*/  STL.64 [R1+0x1268], R38 ;  /* 0x0012682601007387 */ /* 0x0009e80000100a00 */
[----:B------:R-:W-:Y:S04]  /*8b200*/  STL.64 [R1+0x1250], R32 ;  /* 0x0012502001007387 */ /* 0x000fe80000100a00 */
[----:B------:R4:W-:Y:S02]  /*8b210*/  STL.64 [R1+0x1258], R34 ;  /* 0x0012582201007387 */ /* 0x0009e40000100a00 */
[C---:B----4-:R-:W-:Y:S08]  /*8b220*/  HMMA.1688.F32.TF32 R36, R76.reuse, R18, R128 ;  /* 0x000000124c24723c */ /* 0x050ff00000081080 */
[C---:B------:R-:W-:Y:S01]  /*8b230*/  HMMA.1688.F32.TF32 R32, R76.reuse, R22, R188 ;  /* 0x000000164c20723c */ /* 0x040fe200000810bc */
[----:B------:R-:W-:Y:S04]  /*8b240*/  STL.64 [R1+0x1240], R40 ;  /* 0x0012402801007387 */ /* 0x000fe80000100a00 */
[----:B------:R-:W-:Y:S03]  /*8b250*/  STL.64 [R1+0x1248], R42 ;  /* 0x0012482a01007387 */ /* 0x000fe60000100a00 */
[----:B------:R-:W-:Y:S07]  /*8b260*/  HMMA.1688.F32.TF32 R76, R76, R106, R180 ;  /* 0x0000006a4c4c723c */ /* 0x000fee00000810b4 */
[----:B------:R-:W-:Y:S04]  /*8b270*/  STL.64 [R1+0x1230], R36 ;  /* 0x0012302401007387 */ /* 0x000fe80000100a00 */
[----:B------:R-:W-:Y:S04]  /*8b280*/  STL.64 [R1+0x1238], R38 ;  /* 0x0012382601007387 */ /* 0x000fe80000100a00 */
[----:B------:R-:W3:Y:S04]  /*8b290*/  LDL.LU R180, [R1+0x620] ;  /* 0x0006200001b47983 */ /* 0x000ee80000300800 */
[----:B------:R-:W-:Y:S04]  /*8b2a0*/  STL.64 [R1+0x1220], R32 ;  /* 0x0012202001007387 */ /* 0x000fe80000100a00 */
[----:B------:R1:W-:Y:S04]  /*8b2b0*/  STL.64 [R1+0x1228], R34 ;  /* 0x0012282201007387 */ /* 0x0003e80000100a00 */
[----:B------:R-:W3:Y:S04]  /*8b2c0*/  LDL.LU R181, [R1+0x624] ;  /* 0x0006240001b57983 */ /* 0x000ee80000300800 */
[----:B------:R-:W3:Y:S04]  /*8b2d0*/  LDL.LU R182, [R1+0x628] ;  /* 0x0006280001b67983 */ /* 0x000ee80000300800 */
[----:B------:R-:W3:Y:S04]  /*8b2e0*/  LDL.LU R183, [R1+0x62c] ;  /* 0x00062c0001b77983 */ /* 0x000ee80000300800 */
[----:B------:R-:W-:Y:S04]  /*8b2f0*/  STL.64 [R1+0x5220], R78 ;  /* 0x0052204e01007387 */ /* 0x000fe80000100a00 */
[----:B------:R-:W-:Y:S01]  /*8b300*/  STL.64 [R1+0x5218], R76 ;  /* 0x0052184c01007387 */ /* 0x000fe20000100a00 */
[C---:B-1----:R-:W-:Y:S03]  /*8b310*/  HMMA.1688.F32.TF32 R32, R80.reuse, R26, R240 ;  /* 0x0000001a5020723c */ /* 0x042fe600000810f0 */
[----:B------:R-:W4:Y:S11]  /*8b320*/  LDL.LU R240, [R1+0x610] ;  /* 0x0006100001f07983 */ /* 0x000f360000300800 */
[----:B------:R-:W-:Y:S09]  /*8b330*/  @!UPT UIADD3 URZ, URZ, URZ, URZ ;  /* 0x0000003f3f3ff290 */ /* 0x000ff2000fffe03f */
[----:B------:R-:W-:Y:S04]  /*8b340*/  STL.64 [R1+0x1210], R32 ;  /* 0x0012102001007387 */ /* 0x000fe80000100a00 */
[----:B------:R2:W-:Y:S04]  /*8b350*/  STL.64 [R1+0x1218], R34 ;  /* 0x0012182201007387 */ /* 0x0005e80000100a00 */
[----:B------:R-:W4:Y:S04]  /*8b360*/  LDL.LU R241, [R1+0x614] ;  /* 0x0006140001f17983 */ /* 0x000f280000300800 */
[----:B------:R-:W4:Y:S01]  /*8b370*/  LDL.LU R242, [R1+0x618] ;  /* 0x0006180001f27983 */ /* 0x000f220000300800 */
[C---:B--2---:R-:W-:Y:S03]  /*8b380*/  HMMA.1688.F32.TF32 R32, R80.reuse, R6, R200 ;  /* 0x000000065020723c */ /* 0x044fe600000810c8 */
[----:B------:R-:W4:Y:S11]  /*8b390*/  LDL.LU R243, [R1+0x61c] ;  /* 0x00061c0001f37983 */ /* 0x000f360000300800 */
[----:B------:R-:W-:Y:S10]  /*8b3a0*/  @!UPT UIADD3 URZ, URZ, URZ, URZ ;  /* 0x0000003f3f3ff290 */ /* 0x000ff4000fffe03f */
[----:B------:R-:W-:Y:S01]  /*8b3b0*/  IMAD.MOV.U32 R79, RZ, RZ, R32 ;  /* 0x000000ffff4f7224 */ /* 0x000fe200078e0020 */
[----:B------:R-:W-:Y:S01]  /*8b3c0*/  MOV R77, R34 ;  /* 0x00000022004d7202 */ /* 0x000fe20000000f00 */
[----:B------:R-:W-:Y:S02]  /*8b3d0*/  IMAD.MOV.U32 R78, RZ, RZ, R33 ;  /* 0x000000ffff4e7224 */ /* 0x000fe400078e0021 */
[----:B------:R-:W-:Y:S02]  /*8b3e0*/  IMAD.MOV.U32 R76, RZ, RZ, R35 ;  /* 0x000000ffff4c7224 */ /* 0x000fe400078e0023 */
[C---:B---3--:R-:W-:Y:S03]  /*8b3f0*/  HMMA.1688.F32.TF32 R32, R80.reuse, R218, R236 ;  /* 0x000000da5020723c */ /* 0x048fe600000810ec */
[----:B------:R-:W-:Y:S04]  /*8b400*/  STL [R1+0x5284], R76 ;  /* 0x0052844c01007387 */ /* 0x000fe80000100800 */
[----:B------:R-:W-:Y:S04]  /*8b410*/  STL [R1+0x5280], R78 ;  /* 0x0052804e01007387 */ /* 0x000fe80000100800 */
[----:B------:R-:W-:Y:S04]  /*8b420*/  STL [R1+0x527c], R79 ;  /* 0x00527c4f01007387 */ /* 0x000fe80000100800 */
[----:B------:R-:W-:Y:S04]  /*8b430*/  STL [R1+0x5278], R77 ;  /* 0x0052784d01007387 */ /* 0x000fe80000100800 */
[----:B------:R-:W2:Y:S04]  /*8b440*/  LDL.LU R236, [R1+0x600] ;  /* 0x0006000001ec7983 */ /* 0x000ea80000300800 */
[----:B------:R-:W-:Y:S04]  /*8b450*/  STL.64 [R1+0x11f0], R32 ;  /* 0x0011f02001007387 */ /* 0x000fe80000100a00 */
[----:B------:R1:W-:Y:S04]  /*8b460*/  STL.64 [R1+0x11f8], R34 ;  /* 0x0011f82201007387 */ /* 0x0003e80000100a00 */
        /* <DEDUP_REMOVED lines=11> */
[C---:B-1----:R-:W-:Y:S03]  /*8b520*/  HMMA.1688.F32.TF32 R32, R80.reuse, R126, R180 ;  /* 0x0000007e5020723c */ /* 0x042fe600000810b4 */
[----:B------:R-:W3:Y:S11]  /*8b530*/  LDL.LU R180, [R1+0x5c0] ;  /* 0x0005c00001b47983 */ /* 0x000ef60000300800 */
[----:B------:R-:W-:Y:S09]  /*8b540*/  @!UPT UIADD3 URZ, URZ, URZ, URZ ;  /* 0x0000003f3f3ff290 */ /* 0x000ff2000fffe03f */
[----:B------:R-:W-:Y:S04]  /*8b550*/  STL.64 [R1+0x11e0], R32 ;  /* 0x0011e02001007387 */ /* 0x000fe80000100a00 */
[----:B------:R4:W-:Y:S04]  /*8b560*/  STL.64 [R1+0x11e8], R34 ;  /* 0x0011e82201007387 */ /* 0x0009e80000100a00 */
[----:B------:R-:W3:Y:S04]  /*8b570*/  LDL.LU R181, [R1+0x5c4] ;  /* 0x0005c40001b57983 */ /* 0x000ee80000300800 */
[----:B------:R-:W3:Y:S04]  /*8b580*/  LDL.LU R182, [R1+0x5c8] ;  /* 0x0005c80001b67983 */ /* 0x000ee80000300800 */
[----:B------:R-:W3:Y:S04]  /*8b590*/  LDL.LU R183, [R1+0x5cc] ;  /* 0x0005cc0001b77983 */ /* 0x000ee80000300800 */
[----:B------:R-:W3:Y:S04]  /*8b5a0*/  LDL.LU R200, [R1+0x5d0] ;  /* 0x0005d00001c87983 */ /* 0x000ee80000300800 */
[----:B------:R-:W3:Y:S04]  /*8b5b0*/  LDL.LU R201, [R1+0x5d4] ;  /* 0x0005d40001c97983 */ /* 0x000ee80000300800 */
[----:B------:R-:W3:Y:S04]  /*8b5c0*/  LDL.LU R202, [R1+0x5d8] ;  /* 0x0005d80001ca7983 */ /* 0x000ee80000300800 */
[----:B------:R-:W3:Y:S01]  /*8b5d0*/  LDL.LU R203, [R1+0x5dc] ;  /* 0x0005dc0001cb7983 */ /* 0x000ee20000300800 */
[----:B----4-:R-:W-:Y:S03]  /*8b5e0*/  HMMA.1688.F32.TF32 R32, R80, R122, R240 ;  /* 0x0000007a5020723c */ /* 0x010fe600000810f0 */
[----:B------:R-:W4:Y:S04]  /*8b5f0*/  LDL.LU R240, [R1+0x5b0] ;  /* 0x0005b00001f07983 */ /* 0x000f280000300800 */
[----:B------:R-:W4:Y:S04]  /*8b600*/  LDL.LU R241, [R1+0x5b4] ;  /* 0x0005b40001f17983 */ /* 0x000f280000300800 */
[----:B------:R-:W4:Y:S04]  /*8b610*/  LDL.LU R242, [R1+0x5b8] ;  /* 0x0005b80001f27983 */ /* 0x000f280000300800 */
[----:B------:R-:W4:Y:S09]  /*8b620*/  LDL.LU R243, [R1+0x5bc] ;  /* 0x0005bc0001f37983 */ /* 0x000f320000300800 */
[----:B------:R-:W-:Y:S01]  /*8b630*/  IMAD.MOV.U32 R76, RZ, RZ, R32 ;  /* 0x000000ffff4c7224 */ /* 0x000fe200078e0020 */
[----:B------:R-:W-:Y:S01]  /*8b640*/  MOV R77, R35 ;  /* 0x00000023004d7202 */ /* 0x000fe20000000f00 */
[----:B------:R-:W-:-:S02]  /*8b650*/  IMAD.MOV.U32 R78, RZ, RZ, R33 ;  /* 0x000000ffff4e7224 */ /* 0x000fc400078e0021 */
[----:B------:R-:W-:Y:S02]  /*8b660*/  IMAD.MOV.U32 R79, RZ, RZ, R34 ;  /* 0x000000ffff4f7224 */ /* 0x000fe400078e0022 */
[----:B------:R-:W-:Y:S04]  /*8b670*/  STL [R1+0x5294], R77 ;  /* 0x0052944d01007387 */ /* 0x000fe80000100800 */
[----:B------:R-:W-:Y:S04]  /*8b680*/  STL [R1+0x5290], R79 ;  /* 0x0052904f01007387 */ /* 0x000fe80000100800 */
[----:B------:R-:W-:Y:S04]  /*8b690*/  STL [R1+0x528c], R76 ;  /* 0x00528c4c01007387 */ /* 0x000fe80000100800 */
[----:B------:R-:W-:Y:S01]  /*8b6a0*/  STL [R1+0x5288], R78 ;  /* 0x0052884e01007387 */ /* 0x000fe20000100800 */
[C---:B--2---:R-:W-:Y:S03]  /*8b6b0*/  HMMA.1688.F32.TF32 R32, R80.reuse, R118, R236 ;  /* 0x000000765020723c */ /* 0x044fe600000810ec */
[----:B------:R-:W2:Y:S11]  /*8b6c0*/  LDL.LU R236, [R1+0x5a0] ;  /* 0x0005a00001ec7983 */ /* 0x000eb60000300800 */
[----:B------:R-:W-:Y:S09]  /*8b6d0*/  @!UPT UIADD3 URZ, URZ, URZ, URZ ;  /* 0x0000003f3f3ff290 */ /* 0x000ff2000fffe03f */
[----:B------:R-:W-:Y:S04]  /*8b6e0*/  STL.64 [R1+0x11c0], R32 ;  /* 0x0011c02001007387 */ /* 0x000fe80000100a00 */
[----:B------:R3:W-:Y:S04]  /*8b6f0*/  STL.64 [R1+0x11c8], R34 ;  /* 0x0011c82201007387 */ /* 0x0007e80000100a00 */
[----:B------:R-:W2:Y:S04]  /*8b700*/  LDL.LU R237, [R1+0x5a4] ;  /* 0x0005a40001ed7983 */ /* 0x000ea80000300800 */
[----:B------:R-:W2:Y:S04]  /*8b710*/  LDL.LU R238, [R1+0x5a8] ;  /* 0x0005a80001ee7983 */ /* 0x000ea80000300800 */
[----:B------:R-:W2:Y:S01]  /*8b720*/  LDL.LU R239, [R1+0x5ac] ;  /* 0x0005ac0001ef7983 */ /* 0x000ea20000300800 */
[----:B---3--:R-:W-:Y:S11]  /*8b730*/  HMMA.1688.F32.TF32 R32, R80, R114, R128 ;  /* 0x000000725020723c */ /* 0x008ff60000081080 */
[----:B------:R-:W-:Y:S11]  /*8b740*/  @!UPT UIADD3 URZ, URZ, URZ, URZ ;  /* 0x0000003f3f3ff290 */ /* 0x000ff6000fffe03f */
[----:B------:R-:W-:Y:S01]  /*8b750*/  @!UPT UIADD3 URZ, URZ, URZ, URZ ;  /* 0x0000003f3f3ff290 */ /* 0x000fe2000fffe03f */
[----:B------:R-:W-:Y:S01]  /*8b760*/  STL.64 [R1+0x540], R32 ;  /* 0x0005402001007387 */ /* 0x000fe20000100a00 */
[----:B------:R-:W-:-:S03]  /*8b770*/  IMAD.MOV.U32 R72, RZ, RZ, R35 ;  /* 0x000000ffff487224 */ /* 0x000fc600078e0023 */
[----:B------:R1:W-:Y:S02]  /*8b780*/  STL [R1+0x548], R34 ;  /* 0x0005482201007387 */ /* 0x0003e40000100800 */
[C---:B-1----:R-:W-:Y:S02]  /*8b790*/  HMMA.1688.F32.TF32 R32, R80.reuse, R110, R188 ;  /* 0x0000006e5020723c */ /* 0x042fe400000810bc */
[----:B------:R1:W-:Y:S11]  /*8b7a0*/  STL [R1+0x5298], R72 ;  /* 0x0052984801007387 */ /* 0x0003f60000100800 */
[----:B------:R-:W-:Y:S11]  /*8b7b0*/  @!UPT UIADD3 URZ, URZ, URZ, URZ ;  /* 0x0000003f3f3ff290 */ /* 0x000ff6000fffe03f */
[----:B------:R-:W-:Y:S01]  /*8b7c0*/  IMAD.MOV.U32 R77, RZ, RZ, R32 ;  /* 0x000000ffff4d7224 */ /* 0x000fe200078e0020 */
[----:B------:R-:W-:Y:S01]  /*8b7d0*/  MOV R78, R35 ;  /* 0x00000023004e7202 */ /* 0x000fe20000000f00 */
[----:B------:R-:W-:Y:S02]  /*8b7e0*/  IMAD.MOV.U32 R79, RZ, RZ, R33 ;  /* 0x000000ffff4f7224 */ /* 0x000fe400078e0021 */
[----:B------:R-:W-:Y:S02]  /*8b7f0*/  IMAD.MOV.U32 R76, RZ, RZ, R34 ;  /* 0x000000ffff4c7224 */ /* 0x000fe400078e0022 */
[----:B------:R-:W-:Y:S01]  /*8b800*/  HMMA.1688.F32.TF32 R32, R80, R98, R200 ;  /* 0x000000625020723c */ /* 0x000fe200000810c8 */
[----:B------:R-:W-:Y:S04]  /*8b810*/  STL [R1+0x52a8], R78 ;  /* 0x0052a84e01007387 */ /* 0x000fe80000100800 */
[----:B------:R-:W-:Y:S04]  /*8b820*/  STL [R1+0x52a4], R76 ;  /* 0x0052a44c01007387 */ /* 0x000fe80000100800 */
[----:B------:R-:W-:Y:S04]  /*8b830*/  STL [R1+0x52a0], R77 ;  /* 0x0052a04d01007387 */ /* 0x000fe80000100800 */
[----:B------:R-:W-:Y:S10]  /*8b840*/  STL [R1+0x529c], R79 ;  /* 0x00529c4f01007387 */ /* 0x000ff40000100800 */
[----:B------:R-:W-:Y:S01]  /*8b850*/  STL.64 [R1+0x510], R32 ;  /* 0x0005102001007387 */ /* 0x000fe20000100a00 */
[----:B-1----:R-:W-:-:S03]  /*8b860*/  IMAD.MOV.U32 R72, RZ, RZ, R35 ;  /* 0x000000ffff487224 */ /* 0x002fc600078e0023 */
[----:B------:R1:W-:Y:S02]  /*8b870*/  STL [R1+0x518], R34 ;  /* 0x0005182201007387 */ /* 0x0003e40000100800 */
[C---:B-1----:R-:W-:Y:S02]  /*8b880*/  HMMA.1688.F32.TF32 R32, R80.reuse, R70, R180 ;  /* 0x000000465020723c */ /* 0x042fe400000810b4 */
[----:B------:R-:W-:Y:S11]  /*8b890*/  STL [R1+0x52ac], R72 ;  /* 0x0052ac4801007387 */ /* 0x000ff60000100800 */
[----:B------:R-:W-:Y:S11]  /*8b8a0*/  @!UPT UIADD3 URZ, URZ, URZ, URZ ;  /* 0x0000003f3f3ff290 */ /* 0x000ff6000fffe03f */
[----:B------:R-:W-:Y:S01]  /*8b8b0*/  IMAD.MOV.U32 R78, RZ, RZ, R32 ;  /* 0x000000ffff4e7224 */ /* 0x000fe200078e0020 */
[----:B------:R-:W-:Y:S01]  /*8b8c0*/  MOV R79, R35 ;  /* 0x00000023004f7202 */ /* 0x000fe20000000f00 */
[----:B------:R-:W-:Y:S02]  /*8b8d0*/  IMAD.MOV.U32 R76, RZ, RZ, R33 ;  /* 0x000000ffff4c7224 */ /* 0x000fe400078e0021 */
[----:B------:R-:W-:Y:S01]  /*8b8e0*/  IMAD.MOV.U32 R77, RZ, RZ, R34 ;  /* 0x000000ffff4d7224 */ /* 0x000fe200078e0022 */
[----:B------:R-:W-:Y:S04]  /*8b8f0*/  STL [R1+0x52bc], R78 ;  /* 0x0052bc4e01007387 */ /* 0x000fe80000100800 */
[----:B------:R-:W-:Y:S04]  /*8b900*/  STL [R1+0x52b8], R76 ;  /* 0x0052b84c01007387 */ /* 0x000fe80000100800 */
[----:B------:R-:W-:Y:S04]  /*8b910*/  STL [R1+0x52b4], R77 ;  /* 0x0052b44d01007387 */ /* 0x000fe80000100800 */
[----:B------:R-:W-:Y:S01]  /*8b920*/  STL [R1+0x52b0], R79 ;  /* 0x0052b04f01007387 */ /* 0x000fe20000100800 */
[----:B----4-:R-:W-:Y:S11]  /*8b930*/  HMMA.1688.F32.TF32 R32, R80, R30, R240 ;  /* 0x0000001e5020723c */ /* 0x010ff600000810f0 */
[----:B------:R-:W-:Y:S11]  /*8b940*/  @!UPT UIADD3 URZ, URZ, URZ, URZ ;  /* 0x0000003f3f3ff290 */ /* 0x000ff6000fffe03f */
[----:B------:R-:W-:Y:S01]  /*8b950*/  @!UPT UIADD3 URZ, URZ, URZ, URZ ;  /* 0x0000003f3f3ff290 */ /* 0x000fe2000fffe03f */
[----:B------:R2:W-:Y:S01]  /*8b960*/  STL [R1+0x4ec], R35 ;  /* 0x0004ec2301007387 */ /* 0x0005e20000100800 */
[----:B------:R-:W-:Y:S02]  /*8b970*/  IMAD.MOV.U32 R73, RZ, RZ, R32 ;  /* 0x000000ffff497224 */ /* 0x000fe400078e0020 */
[----:B------:R-:W-:Y:S02]  /*8b980*/  IMAD.MOV.U32 R74, RZ, RZ, R33 ;  /* 0x000000ffff4a7224 */ /* 0x000fe400078e0021 */
[----:B------:R-:W-:-:S05]  /*8b990*/  IMAD.MOV.U32 R75, RZ, RZ, R34 ;  /* 0x000000ffff4b7224 */ /* 0x000fca00078e0022 */
[----:B------:R-:W-:Y:S04]  /*8b9a0*/  STL [R1+0x52c8], R75 ;  /* 0x0052c84b01007387 */ /* 0x000fe80000100800 */
[----:B------:R-:W-:Y:S04]  /*8b9b0*/  STL [R1+0x52c4], R74 ;  /* 0x0052c44a01007387 */ /* 0x000fe80000100800 */
[----:B------:R-:W-:Y:S01]  /*8b9c0*/  STL [R1+0x52c0], R73 ;  /* 0x0052c04901007387 */ /* 0x000fe20000100800 */
[----:B--2---:R-:W-:Y:S11]  /*8b9d0*/  HMMA.1688.F32.TF32 R32, R80, R10, R236 ;  /* 0x0000000a5020723c */ /* 0x004ff600000810ec */
[----:B------:R-:W-:Y:S11]  /*8b9e0*/  @!UPT UIADD3 URZ, URZ, URZ, URZ ;  /* 0x0000003f3f3ff290 */ /* 0x000ff6000fffe03f */
[----:B------:R-:W-:Y:S01]  /*8b9f0*/  @!UPT UIADD3 URZ, URZ, URZ, URZ ;  /* 0x0000003f3f3ff290 */ /* 0x000fe2000fffe03f */
[----:B------:R1:W-:Y:S04]  /*8ba00*/  STL [R1+0x4d8], R34 ;  /* 0x0004d82201007387 */ /* 0x0003e80000100800 */
[----:B------:R-:W1:Y:S04]  /*8ba10*/  LDL.LU R204, [R1+0x590] ;  /* 0x0005900001cc7983 */ /* 0x000e680000300800 */
[----:B------:R-:W1:Y:S04]  /*8ba20*/  LDL.LU R205, [R1+0x594] ;  /* 0x0005940001cd7983 */ /* 0x000e680000300800 */
[----:B------:R-:W1:Y:S04]  /*8ba30*/  LDL.LU R206, [R1+0x598] ;  /* 0x0005980001ce7983 */ /* 0x000e680000300800 */
[----:B------:R-:W1:Y:S04]  /*8ba40*/  LDL.LU R207, [R1+0x59c] ;  /* 0x00059c0001cf7983 */ /* 0x000e680000300800 */
        /* <DEDUP_REMOVED lines=28> */
[----:B------:R-:W-:Y:S01]  /*8bc10*/  IMAD.MOV.U32 R77, RZ, RZ, R32 ;  /* 0x000000ffff4d7224 */ /* 0x000fe200078e0020 */
[----:B------:R-:W-:Y:S01]  /*8bc20*/  MOV R79, R33 ;  /* 0x00000021004f7202 */ /* 0x000fe20000000f00 */
[----:B------:R-:W-:-:S05]  /*8bc30*/  IMAD.MOV.U32 R72, RZ, RZ, R35 ;  /* 0x000000ffff487224 */ /* 0x000fca00078e0023 */
[----:B------:R1:W-:Y:S04]  /*8bc40*/  STL [R1+0x52d4], R72 ;  /* 0x0052d44801007387 */ /* 0x0003e80000100800 */
[----:B------:R1:W-:Y:S04]  /*8bc50*/  STL [R1+0x52d0], R79 ;  /* 0x0052d04f01007387 */ /* 0x0003e80000100800 */
        /* <DEDUP_REMOVED lines=8> */
[----:B--2---:R-:W-:Y:S08]  /*8bce0*/  HMMA.1688.F32.TF32 R32, R80, R18, R140 ;  /* 0x000000125020723c */ /* 0x004ff0000008108c */
[----:B---3--:R-:W-:Y:S11]  /*8bcf0*/  HMMA.1688.F32.TF32 R84, R176, R26, R200 ;  /* 0x0000001ab054723c */ /* 0x008ff600000810c8 */
[----:B------:R-:W-:Y:S05]  /*8bd00*/  @!UPT UIADD3 URZ, URZ, URZ, URZ ;  /* 0x0000003f3f3ff290 */ /* 0x000fea000fffe03f */
[----:B------:R-:W-:Y:S02]  /*8bd10*/  IMAD.MOV.U32 R72, RZ, RZ, R32 ;  /* 0x000000ffff487224 */ /* 0x000fe400078e0020 */
[----:B------:R-:W-:Y:S02]  /*8bd20*/  IMAD.MOV.U32 R79, RZ, RZ, R33 ;  /* 0x000000ffff4f7224 */ /* 0x000fe400078e0021 */
[----:B------:R-:W-:Y:S02]  /*8bd30*/  IMAD.MOV.U32 R77, RZ, RZ, R34 ;  /* 0x000000ffff4d7224 */ /* 0x000fe400078e0022 */
[----:B------:R-:W-:Y:S02]  /*8bd40*/  IMAD.MOV.U32 R75, RZ, RZ, R35 ;  /* 0x000000ffff4b7224 */ /* 0x000fe400078e0023 */
[C---:B----4-:R-:W-:Y:S08]  /*8bd50*/  HMMA.1688.F32.TF32 R32, R80.reuse, R22, R128 ;  /* 0x000000165020723c */ /* 0x050ff00000081080 */
[----:B------:R-:W-:Y:S08]  /*8bd60*/  HMMA.1688.F32.TF32 R80, R80, R106, R188 ;  /* 0x0000006a5050723c */ /* 0x000ff000000810bc */
[C---:B------:R-:W-:Y:S01]  /*8bd70*/  HMMA.1688.F32.TF32 R88, R176.reuse, R6, R180 ;  /* 0x00000006b058723c */ /* 0x040fe200000810b4 */
[----:B------:R-:W-:Y:S07]  /*8bd80*/  STL.64 [R1+0x53e0], R74 ;  /* 0x0053e04a01007387 */ /* 0x000fee0000100a00 */
[C---:B------:R-:W-:Y:S01]  /*8bd90*/  HMMA.1688.F32.TF32 R92, R176.reuse, R218, R240 ;  /* 0x000000dab05c723c */ /* 0x040fe200000810f0 */
[----:B------:R-:W-:Y:S04]  /*8bda0*/  STL.64 [R1+0x53d8], R72 ;  /* 0x0053d84801007387 */ /* 0x000fe80000100a00 */
[----:B------:R-:W-:Y:S04]  /*8bdb0*/  STL.64 [R1+0x53d0], R78 ;  /* 0x0053d04e01007387 */ /* 0x000fe80000100a00 */
[----:B------:R-:W-:Y:S04]  /*8bdc0*/  STL.64 [R1+0x53c8], R76 ;  /* 0x0053c84c01007387 */ /* 0x000fe80000100a00 */
[----:B------:R-:W-:Y:S04]  /*8bdd0*/  STL.64 [R1+0x5230], R82 ;  /* 0x0052305201007387 */ /* 0x000fe80000100a00 */
[----:B------:R1:W-:Y:S04]  /*8bde0*/  STL.64 [R1+0x360], R32 ;  /* 0x0003602001007387 */ /* 0x0003e80000100a00 */
[----:B------:R2:W-:Y:S04]  /*8bdf0*/  STL.64 [R1+0x368], R34 ;  /* 0x0003682201007387 */ /* 0x0005e80000100a00 */
        /* <DEDUP_REMOVED lines=71> */
[C---:B---3--:R-:W-:Y:S08]  /*8c270*/  HMMA.1688.F32.TF32 R136, R176.reuse, R118, R136 ;  /* 0x00000076b088723c */ /* 0x048ff00000081088 */
[C---:B----4-:R-:W-:Y:S08]  /*8c280*/  HMMA.1688.F32.TF32 R132, R176.reuse, R122, R132 ;  /* 0x0000007ab084723c */ /* 0x050ff00000081084 */
[C---:B------:R-:W-:Y:S08]  /*8c290*/  HMMA.1688.F32.TF32 R140, R176.reuse, R114, R140 ;  /* 0x00000072b08c723c */ /* 0x040ff0000008108c */
[C---:B------:R-:W-:Y:S07]  /*8c2a0*/  HMMA.1688.F32.TF32 R144, R176.reuse, R110, R144 ;  /* 0x0000006eb090723c */ /* 0x040fee0000081090 */
[----:B------:R-:W-:Y:S01]  /*8c2b0*/  STL.64 [R1+0x5400], R134 ;  /* 0x0054008601007387 */ /* 0x000fe20000100a00 */
[C---:B------:R-:W-:Y:S03]  /*8c2c0*/  HMMA.1688.F32.TF32 R148, R176.reuse, R98, R148 ;  /* 0x00000062b094723c */ /* 0x040fe60000081094 */
[----:B------:R-:W-:Y:S05]  /*8c2d0*/  STL.64 [R1+0x53f8], R132 ;  /* 0x0053f88401007387 */ /* 0x000fea0000100a00 */
[C---:B------:R-:W-:Y:S01]  /*8c2e0*/  HMMA.1688.F32.TF32 R156, R176.reuse, R30, R184 ;  /* 0x0000001eb09c723c */ /* 0x040fe200000810b8 */
[----:B------:R-:W-:Y:S07]  /*8c2f0*/  STL.64 [R1+0x5410], R138 ;  /* 0x0054108a01007387 */ /* 0x000fee0000100a00 */
        /* <DEDUP_REMOVED lines=15> */
[----:B------:R-:W2:Y:S04]  /*8c3f0*/  LDL.LU R248, [R1+0x860] ;  /* 0x0008600001f87983 */ /* 0x000ea80000300800 */
[----:B------:R-:W2:Y:S04]  /*8c400*/  LDL.LU R249, [R1+0x864] ;  /* 0x0008640001f97983 */ /* 0x000ea80000300800 */
[----:B------:R-:W2:Y:S04]  /*8c410*/  LDL.LU R250, [R1+0x868] ;  /* 0x0008680001fa7983 */ /* 0x000ea80000300800 */
[----:B------:R-:W2:Y:S01]  /*8c420*/  LDL.LU R251, [R1+0x86c] ;  /* 0x00086c0001fb7983 */ /* 0x000ea20000300800 */
[C---:B------:R-:W-:Y:S03]  /*8c430*/  HMMA.1688.F32.TF32 R168, R176.reuse, R18, R204 ;  /* 0x00000012b0a8723c */ /* 0x040fe600000810cc */
        /* <DEDUP_REMOVED lines=10> */
[----:B------:R-:W2:Y:S01]  /*8c4e0*/  LDL.LU R210, [R1+0x7e8] ;  /* 0x0007e80001d27983 */ /* 0x000ea20000300800 */
[C---:B------:R-:W-:Y:S03]  /*8c4f0*/  HMMA.1688.F32.TF32 R172, R176.reuse, R22, R188 ;  /* 0x00000016b0ac723c */ /* 0x040fe600000810bc */
[----:B------:R-:W2:Y:S04]  /*8c500*/  LDL.LU R211, [R1+0x7ec] ;  /* 0x0007ec0001d37983 */ /* 0x000ea80000300800 */
[----:B------:R-:W3:Y:S01]  /*8c510*/  LDL.LU R192, [R1+0x7d0] ;  /* 0x0007d00001c07983 */ /* 0x000ee20000300800 */
[----:B------:R-:W-:Y:S03]  /*8c520*/  HMMA.1688.F32.TF32 R176, R176, R106, R200 ;  /* 0x0000006ab0b0723c */ /* 0x000fe600000810c8 */
[----:B------:R-:W3:Y:S04]  /*8c530*/  LDL.LU R193, [R1+0x7d4] ;  /* 0x0007d40001c17983 */ /* 0x000ee80000300800 */
[----:B------:R-:W4:Y:S04]  /*8c540*/  LDL.LU R194, [R1+0x7d8] ;  /* 0x0007d80001c27983 */ /* 0x000f280000300800 */
[----:B------:R-:W4:Y:S01]  /*8c550*/  LDL.LU R195, [R1+0x7dc] ;  /* 0x0007dc0001c37983 */ /* 0x000f220000300800 */
[C---:B------:R-:W-:Y:S03]  /*8c560*/  HMMA.1688.F32.TF32 R184, R100.reuse, R6, R240 ;  /* 0x0000000664b8723c */ /* 0x040fe600000810f0 */
        /* <DEDUP_REMOVED lines=27> */
[----:B------:R-:W4:Y:S01]  /*8c720*/  LDL.LU R247, [R1+0x87c] ;  /* 0x00087c0001f77983 */ /* 0x000f220000300800 */
[C---:B--2---:R-:W-:Y:S08]  /*8c730*/  HMMA.1688.F32.TF32 R196, R100.reuse, R122, R208 ;  /* 0x0000007a64c4723c */ /* 0x044ff000000810d0 */
[C---:B---3--:R-:W-:Y:S08]  /*8c740*/  HMMA.1688.F32.TF32 R208, R100.reuse, R110, R212 ;  /* 0x0000006e64d0723c */ /* 0x048ff000000810d4 */
[C---:B----4-:R-:W-:Y:S11]  /*8c750*/  HMMA.1688.F32.TF32 R212, R100.reuse, R98, R240 ;  /* 0x0000006264d4723c */ /* 0x050ff600000810f0 */
[----:B------:R-:W-:Y:S04]  /*8c760*/  @!UPT UIADD3 URZ, URZ, URZ, URZ ;  /* 0x0000003f3f3ff290 */ /* 0x000fe8000fffe03f */
[----:B------:R-:W-:Y:S04]  /*8c770*/  STL [R1+0x51b8], R208 ;  /* 0x0051b8d001007387 */ /* 0x000fe80000100800 */
[----:B------:R-:W-:Y:S04]  /*8c780*/  STL [R1+0x51b4], R209 ;  /* 0x0051b4d101007387 */ /* 0x000fe80000100800 */
[----:B------:R-:W-:Y:S04]  /*8c790*/  STL [R1+0x51b0], R210 ;  /* 0x0051b0d201007387 */ /* 0x000fe80000100800 */
[----:B------:R-:W-:Y:S01]  /*8c7a0*/  STL [R1+0x51ac], R211 ;  /* 0x0051acd301007387 */ /* 0x000fe20000100800 */
[C---:B------:R-:W-:Y:S03]  /*8c7b0*/  HMMA.1688.F32.TF32 R40, R100.reuse, R14, R224 ;  /* 0x0000000e6428723c */ /* 0x040fe600000810e0 */
[----:B------:R-:W-:Y:S04]  /*8c7c0*/  LDS R240, [R217+0x142280] ;  /* 0x14228000d9f07984 */ /* 0x000fe80000000800 */
[----:B------:R-:W-:Y:S01]  /*8c7d0*/  LDS R242, [R217+0x143280] ;  /* 0x14328000d9f27984 */ /* 0x000fe20000000800 */
[C---:B------:R-:W-:Y:S03]  /*8c7e0*/  HMMA.1688.F32.TF32 R36, R100.reuse, R70, R232 ;  /* 0x000000466424723c */ /* 0x040fe600000810e8 */
[----:B------:R-:W-:Y:S04]  /*8c7f0*/  STL [R1+0x51c8], R212 ;  /* 0x0051c8d401007387 */ /* 0x000fe80000100800 */
[----:B------:R-:W-:Y:S04]  /*8c800*/  STL [R1+0x51c4], R213 ;  /* 0x0051c4d501007387 */ /* 0x000fe80000100800 */
[----:B------:R-:W-:Y:S04]  /*8c810*/  STL [R1+0x51c0], R214 ;  /* 0x0051c0d601007387 */ /* 0x000fe80000100800 */
[----:B------:R-:W-:Y:S04]  /*8c820*/  STL [R1+0x51bc], R215 ;  /* 0x0051bcd701007387 */ /* 0x000fe80000100800 */
[----:B------:R-:W2:Y:S01]  /*8c830*/  LDL.LU R232, [R1+0x840] ;  /* 0x0008400001e87983 */ /* 0x000ea20000300800 */
[C---:B------:R-:W-:Y:S03]  /*8c840*/  HMMA.1688.F32.TF32 R188, R100.reuse, R218, R236 ;  /* 0x000000da64bc723c */ /* 0x040fe600000810ec */
[----:B------:R-:W-:Y:S04]  /*8c850*/  LDS R236, [R252+0x142280] ;  /* 0x14228000fcec7984 */ /* 0x000fe80000000800 */
[----:B------:R-:W-:Y:S04]  /*8c860*/  STL.64 [R1+0x11b0], R36 ;  /* 0x0011b02401007387 */ /* 0x000fe80000100a00 */
[----:B------:R1:W-:Y:S04]  /*8c870*/  STL.64 [R1+0x11b8], R38 ;  /* 0x0011b82601007387 */ /* 0x0003e80000100a00 */
[----:B------:R-:W2:Y:S04]  /*8c880*/  LDL.LU R233, [R1+0x844] ;  /* 0x0008440001e97983 */ /* 0x000ea80000300800 */
[----:B------:R-:W2:Y:S01]  /*8c890*/  LDL.LU R234, [R1+0x848] ;  /* 0x0008480001ea7983 */ /* 0x000ea20000300800 */
[C---:B-1----:R-:W-:Y:S03]  /*8c8a0*/  HMMA.1688.F32.TF32 R36, R100.reuse, R30, R32 ;  /* 0x0000001e6424723c */ /* 0x042fe60000081020 */
[----:B------:R-:W2:Y:S04]  /*8c8b0*/  LDL.LU R235, [R1+0x84c] ;  /* 0x00084c0001eb7983 */ /* 0x000ea80000300800 */
[----:B------:R-:W-:Y:S01]  /*8c8c0*/  LDS R238, [R252+0x143280] ;  /* 0x14328000fcee7984 */ /* 0x000fe20000000800 */
[C---:B------:R-:W-:Y:S03]  /*8c8d0*/  HMMA.1688.F32.TF32 R32, R100.reuse, R10, R220 ;  /* 0x0000000a6420723c */ /* 0x040fe600000810dc */
[----:B------:R-:W-:Y:S04]  /*8c8e0*/  LDS R237, [R3+0x142280] ;  /* 0x1422800003ed7984 */ /* 0x000fe80000000800 */
[----:B------:R-:W1:Y:S04]  /*8c8f0*/  LDS R239, [R3+0x143280] ;  /* 0x1432800003ef7984 */ /* 0x000e680000000800 */
[----:B------:R-:W-:Y:S04]  /*8c900*/  LDS R241, [R231+0x142280] ;  /* 0x14228000e7f17984 */ /* 0x000fe80000000800 */
[----:B------:R-:W3:Y:S04]  /*8c910*/  LDS R243, [R231+0x143280] ;  /* 0x14328000e7f37984 */ /* 0x000ee80000000800 */
[----:B------:R-:W-:Y:S04]  /*8c920*/  STL.64 [R1+0x11a0], R36 ;  /* 0x0011a02401007387 */ /* 0x000fe80000100a00 */
[----:B------:R4:W-:Y:S04]  /*8c930*/  STL.64 [R1+0x11a8], R38 ;  /* 0x0011a82601007387 */ /* 0x0009e80000100a00 */
[----:B------:R-:W-:Y:S04]  /*8c940*/  STL.64 [R1+0x1190], R32 ;  /* 0x0011902001007387 */ /* 0x000fe80000100a00 */
[----:B------:R1:W-:Y:S01]  /*8c950*/  STL.64 [R1+0x1198], R34 ;  /* 0x0011982201007387 */ /* 0x0003e20000100a00 */
[C---:B----4-:R-:W-:Y:S08]  /*8c960*/  HMMA.1688.F32.TF32 R36, R100.reuse, R18, R244 ;  /* 0x000000126424723c */ /* 0x050ff000000810f4 */
[C---:B-1----:R-:W-:Y:S01]  /*8c970*/  HMMA.1688.F32.TF32 R32, R100.reuse, R22, R248 ;  /* 0x000000166420723c */ /* 0x042fe200000810f8 */
[----:B------:R-:W-:Y:S04]  /*8c980*/  STL.64 [R1+0x1180], R40 ;  /* 0x0011802801007387 */ /* 0x000fe80000100a00 */
[----:B------:R-:W-:Y:S04]  /*8c990*/  STL.64 [R1+0x1188], R42 ;  /* 0x0011882a01007387 */ /* 0x000fe80000100a00 */
[----:B------:R-:W4:Y:S06]  /*8c9a0*/  LDL.LU R244, [R1+0x9b0] ;  /* 0x0009b00001f47983 */ /* 0x000f2c0000300800 */
[----:B------:R-:W-:Y:S04]  /*8c9b0*/  STL.64 [R1+0x1170], R36 ;  /* 0x0011702401007387 */ /* 0x000fe80000100a00 */
[----:B------:R-:W-:Y:S04]  /*8c9c0*/  STL.64 [R1+0x1178], R38 ;  /* 0x0011782601007387 */ /* 0x000fe80000100a00 */
[----:B------:R1:W-:Y:S04]  /*8c9d0*/  STL.64 [R1+0x1160], R32 ;  /* 0x0011602001007387 */ /* 0x0003e80000100a00 */
[----:B------:R1:W-:Y:S04]  /*8c9e0*/  STL.64 [R1+0x1168], R34 ;  /* 0x0011682201007387 */ /* 0x0003e80000100a00 */
[----:B------:R-:W4:Y:S04]  /*8c9f0*/  LDL.LU R245, [R1+0x9b4] ;  /* 0x0009b40001f57983 */ /* 0x000f280000300800 */
[----:B------:R-:W4:Y:S04]  /*8ca00*/  LDL.LU R246, [R1+0x9b8] ;  /* 0x0009b80001f67983 */ /* 0x000f280000300800 */
[----:B------:R-:W4:Y:S04]  /*8ca10*/  LDL.LU R247, [R1+0x9bc] ;  /* 0x0009bc0001f77983 */ /* 0x000f280000300800 */
[----:B------:R-:W3:Y:S04]  /*8ca20*/  LDL.LU R248, [R1+0x9a0] ;  /* 0x0009a00001f87983 */ /* 0x000ee80000300800 */
[----:B------:R-:W3:Y:S04]  /*8ca30*/  LDL.LU R249, [R1+0x9a4] ;  /* 0x0009a40001f97983 */ /* 0x000ee80000300800 */
[----:B------:R-:W3:Y:S04]  /*8ca40*/  LDL.LU R250, [R1+0x9a8] ;  /* 0x0009a80001fa7983 */ /* 0x000ee80000300800 */
[----:B------:R-:W3:Y:S04]  /*8ca50*/  LDL.LU R251, [R1+0x9ac] ;  /* 0x0009ac0001fb7983 */ /* 0x000ee80000300800 */
[----:B-1----:R-:W3:Y:S04]  /*8ca60*/  LDL.LU R32, [R1+0x970] ;  /* 0x0009700001207983 */ /* 0x002ee80000300800 */
        /* <DEDUP_REMOVED lines=15> */
[----:B--2---:R-:W-:Y:S03]  /*8cb60*/  HMMA.1688.F32.TF32 R44, R100, R106, R232 ;  /* 0x0000006a642c723c */ /* 0x004fe600000810e8 */
[----:B------:R-:W2:Y:S11]  /*8cb70*/  LDL.LU R232, [R1+0x940] ;  /* 0x0009400001e87983 */ /* 0x000eb60000300800 */
[----:B------:R-:W-:Y:S09]  /*8cb80*/  @!UPT UIADD3 URZ, URZ, URZ, URZ ;  /* 0x0000003f3f3ff290 */ /* 0x000ff2000fffe03f */
[----:B------:R-:W-:Y:S04]  /*8cb90*/  STL.64 [R1+0xa0], R44 ;  /* 0x0000a02c01007387 */ /* 0x000fe80000100a00 */
[----:B------:R3:W-:Y:S04]  /*8cba0*/  STL.64 [R1+0xa8], R46 ;  /* 0x0000a82e01007387 */ /* 0x0007e80000100a00 */
[----:B------:R-:W2:Y:S04]  /*8cbb0*/  LDL.LU R233, [R1+0x944] ;  /* 0x0009440001e97983 */ /* 0x000ea80000300800 */
[----:B------:R-:W2:Y:S04]  /*8cbc0*/  LDL.LU R234, [R1+0x948] ;  /* 0x0009480001ea7983 */ /* 0x000ea80000300800 */
[----:B------:R-:W2:Y:S04]  /*8cbd0*/  LDL.LU R235, [R1+0x94c] ;  /* 0x00094c0001eb7983 */ /* 0x000ea80000300800 */
[----:B------:R-:W2:Y:S04]  /*8cbe0*/  LDL.LU R224, [R1+0x950] ;  /* 0x0009500001e07983 */ /* 0x000ea80000300800 */
[----:B------:R-:W2:Y:S04]  /*8cbf0*/  LDL.LU R225, [R1+0x954] ;  /* 0x0009540001e17983 */ /* 0x000ea80000300800 */
[----:B------:R-:W2:Y:S04]  /*8cc00*/  LDL.LU R226, [R1+0x958] ;  /* 0x0009580001e27983 */ /* 0x000ea80000300800 */
[----:B------:R-:W2:Y:S01]  /*8cc10*/  LDL.LU R227, [R1+0x95c] ;  /* 0x00095c0001e37983 */ /* 0x000ea20000300800 */
[C---:B----4-:R-:W-:Y:S08]  /*8cc20*/  HMMA.1688.F32.TF32 R48, R236.reuse, R26, R244 ;  /* 0x0000001aec30723c */ /* 0x050ff000000810f4 */
[C---:B---3--:R-:W-:Y:S11]  /*8cc30*/  HMMA.1688.F32.TF32 R44, R236.reuse, R6, R248 ;  /* 0x00000006ec2c723c */ /* 0x048ff600000810f8 */
[----:B------:R-:W-:Y:S11]  /*8cc40*/  @!UPT UIADD3 URZ, URZ, URZ, URZ ;  /* 0x0000003f3f3ff290 */ /* 0x000ff6000fffe03f */
[----:B------:R-:W-:Y:S01]  /*8cc50*/  @!UPT UIADD3 URZ, URZ, URZ, URZ ;  /* 0x0000003f3f3ff290 */ /* 0x000fe2000fffe03f */
[----:B------:R-:W-:Y:S04]  /*8cc60*/  STL.64 [R1+0x1140], R44 ;  /* 0x0011402c01007387 */ /* 0x000fe80000100a00 */
[----:B------:R-:W-:Y:S04]  /*8cc70*/  STL.64 [R1+0x1150], R48 ;  /* 0x0011503001007387 */ /* 0x000fe80000100a00 */
[----:B------:R-:W-:Y:S04]  /*8cc80*/  STL.64 [R1+0x1158], R50 ;  /* 0x0011583201007387 */ /* 0x000fe80000100a00 */
[----:B------:R-:W-:Y:S04]  /*8cc90*/  STL [R1+0x1148], R46 ;  /* 0x0011482e01007387 */ /* 0x000fe80000100800 */
[----:B------:R-:W3:Y:S04]  /*8cca0*/  LDL.LU R244, [R1+0x930] ;  /* 0x0009300001f47983 */ /* 0x000ee80000300800 */
[----:B------:R-:W3:Y:S04]  /*8ccb0*/  LDL.LU R245, [R1+0x934] ;  /* 0x0009340001f57983 */ /* 0x000ee80000300800 */
[----:B------:R-:W3:Y:S04]  /*8ccc0*/  LDL.LU R246, [R1+0x938] ;  /* 0x0009380001f67983 */ /* 0x000ee80000300800 */
[----:B------:R-:W3:Y:S04]  /*8ccd0*/  LDL.LU R247, [R1+0x93c] ;  /* 0x00093c0001f77983 */ /* 0x000ee80000300800 */
[----:B------:R-:W4:Y:S04]  /*8cce0*/  LDL.LU R248, [R1+0x920] ;  /* 0x0009200001f87983 */ /* 0x000f280000300800 */
[----:B------:R-:W4:Y:S04]  /*8ccf0*/  LDL.LU R249, [R1+0x924] ;  /* 0x0009240001f97983 */ /* 0x000f280000300800 */
[----:B------:R-:W4:Y:S04]  /*8cd00*/  LDL.LU R250, [R1+0x928] ;  /* 0x0009280001fa7983 */ /* 0x000f280000300800 */
[----:B------:R-:W4:Y:S01]  /*8cd10*/  LDL.LU R251, [R1+0x92c] ;  /* 0x00092c0001fb7983 */ /* 0x000f220000300800 */
[C---:B------:R-:W-:Y:S08]  /*8cd20*/  HMMA.1688.F32.TF32 R36, R236.reuse, R126, R36 ;  /* 0x0000007eec24723c */ /* 0x040ff00000081024 */
[----:B------:R-:W-:Y:S01]  /*8cd30*/  HMMA.1688.F32.TF32 R40, R236, R218, R40 ;  /* 0x000000daec28723c */ /* 0x000fe20000081028 */
[----:B------:R-:W-:-:S05]  /*8cd40*/  MOV R212, R47 ;  /* 0x0000002f00d47202 */ /* 0x000fca0000000f00 */
[----:B------:R1:W-:Y:S09]  /*8cd50*/  STL [R1+0x51cc], R212 ;  /* 0x0051ccd401007387 */ /* 0x0003f20000100800 */
[----:B------:R-:W-:Y:S01]  /*8cd60*/  STL.64 [R1+0x1120], R36 ;  /* 0x0011202401007387 */ /* 0x000fe20000100a00 */
[----:B-1----:R-:W-:-:S07]  /*8cd70*/  IMAD.MOV.U32 R212, RZ, RZ, R39 ;  /* 0x000000ffffd47224 */ /* 0x002fce00078e0027 */
[----:B------:R-:W-:Y:S04]  /*8cd80*/  STL.64 [R1+0x1130], R40 ;  /* 0x0011302801007387 */ /* 0x000fe80000100a00 */
[----:B------:R-:W-:Y:S04]  /*8cd90*/  STL.64 [R1+0x1138], R42 ;  /* 0x0011382a01007387 */ /* 0x000fe80000100a00 */
[----:B------:R1:W-:Y:S02]  /*8cda0*/  STL [R1+0x1128], R38 ;  /* 0x0011282601007387 */ /* 0x0003e40000100800 */
[C---:B-1----:R-:W-:Y:S08]  /*8cdb0*/  HMMA.1688.F32.TF32 R36, R236.reuse, R122, R32 ;  /* 0x0000007aec24723c */ /* 0x042ff00000081020 */
[C---:B------:R-:W-:Y:S01]  /*8cdc0*/  HMMA.1688.F32.TF32 R32, R236.reuse, R118, R220 ;  /* 0x00000076ec20723c */ /* 0x040fe200000810dc */
[----:B------:R1:W-:Y:S11]  /*8cdd0*/  STL [R1+0x51d0], R212 ;  /* 0x0051d0d401007387 */ /* 0x0003f60000100800 */
[----:B------:R-:W-:Y:S11]  /*8cde0*/  @!UPT UIADD3 URZ, URZ, URZ, URZ ;  /* 0x0000003f3f3ff290 */ /* 0x000ff6000fffe03f */
[----:B------:R-:W-:Y:S01]  /*8cdf0*/  @!UPT UIADD3 URZ, URZ, URZ, URZ ;  /* 0x0000003f3f3ff290 */ /* 0x000fe2000fffe03f */
[----:B------:R-:W-:Y:S01]  /*8ce00*/  IMAD.MOV.U32 R213, RZ, RZ, R32 ;  /* 0x000000ffffd57224 */ /* 0x000fe200078e0020 */
[----:B------:R-:W-:Y:S01]  /*8ce10*/  MOV R208, R35 ;  /* 0x0000002300d07202 */ /* 0x000fe20000000f00 */
[----:B------:R-:W-:Y:S02]  /*8ce20*/  IMAD.MOV.U32 R214, RZ, RZ, R33 ;  /* 0x000000ffffd67224 */ /* 0x000fe400078e0021 */
[----:B------:R-:W-:Y:S01]  /*8ce30*/  IMAD.MOV.U32 R215, RZ, RZ, R34 ;  /* 0x000000ffffd77224 */ /* 0x000fe200078e0022 */
[----:B------:R-:W-:Y:S04]  /*8ce40*/  STL.64 [R1+0x1110], R36 ;  /* 0x0011102401007387 */ /* 0x000fe80000100a00 */
[----:B------:R-:W-:Y:S04]  /*8ce50*/  STL.64 [R1+0x1118], R38 ;  /* 0x0011182601007387 */ /* 0x000fe80000100a00 */
[----:B------:R-:W-:Y:S04]  /*8ce60*/  STL [R1+0x51e0], R208 ;  /* 0x0051e0d001007387 */ /* 0x000fe80000100800 */
[----:B------:R-:W-:Y:S04]  /*8ce70*/  STL [R1+0x51dc], R215 ;  /* 0x0051dcd701007387 */ /* 0x000fe80000100800 */
[----:B------:R-:W-:Y:S04]  /*8ce80*/  STL [R1+0x51d8], R214 ;  /* 0x0051d8d601007387 */ /* 0x000fe80000100800 */
[----:B------:R-:W-:Y:S01]  /*8ce90*/  STL [R1+0x51d4], R213 ;  /* 0x0051d4d501007387 */ /* 0x000fe20000100800 */
[----:B--2---:R-:W-:Y:S11]  /*8cea0*/  HMMA.1688.F32.TF32 R32, R236, R114, R224 ;  /* 0x00000072ec20723c */ /* 0x004ff600000810e0 */
[----:B------:R-:W-:Y:S11]  /*8ceb0*/  @!UPT UIADD3 URZ, URZ, URZ, URZ ;  /* 0x0000003f3f3ff290 */ /* 0x000ff6000fffe03f */
[----:B------:R-:W-:Y:S01]  /*8cec0*/  @!UPT UIADD3 URZ, URZ, URZ, URZ ;  /* 0x0000003f3f3ff290 */ /* 0x000fe2000fffe03f */
[----:B------:R-:W-:Y:S01]  /*8ced0*/  STL.64 [R1+0x10f0], R32 ;  /* 0x0010f02001007387 */ /* 0x000fe20000100a00 */
[----:B-1----:R-:W-:-:S03]  /*8cee0*/  IMAD.MOV.U32 R212, RZ, RZ, R35 ;  /* 0x000000ffffd47224 */ /* 0x002fc600078e0023 */
        /* <DEDUP_REMOVED lines=8> */
[----:B------:R-:W-:Y:S04]  /*8cf70*/  STL [R1+0x51f4], R213 ;  /* 0x0051f4d501007387 */ /* 0x000fe80000100800 */
[----:B------:R-:W-:Y:S04]  /*8cf80*/  STL [R1+0x51f0], R214 ;  /* 0x0051f0d601007387 */ /* 0x000fe80000100800 */
[----:B------:R-:W-:Y:S01]  /*8cf90*/  STL [R1+0x51ec], R208 ;  /* 0x0051ecd001007387 */ /* 0x000fe20000100800 */
[----:B---3--:R-:W-:Y:S03]  /*8cfa0*/  HMMA.1688.F32.TF32 R32, R236, R98, R244 ;  /* 0x00000062ec20723c */ /* 0x008fe600000810f4 */
[----:B------:R-:W-:Y:S11]  /*8cfb0*/  STL [R1+0x51e8], R215 ;  /* 0x0051e8d701007387 */ /* 0x000ff60000100800 */
[----:B------:R-:W-:Y:S09]  /*8cfc0*/  @!UPT UIADD3 URZ, URZ, URZ, URZ ;  /* 0x0000003f3f3ff290 */ /* 0x000ff2000fffe03f */
[----:B------:R-:W-:Y:S01]  /*8cfd0*/  STL.64 [R1+0x10d0], R32 ;  /* 0x0010d02001007387 */ /* 0x000fe20000100a00 */
[----:B-1----:R-:W-:-:S03]  /*8cfe0*/  IMAD.MOV.U32 R212, RZ, RZ, R35 ;  /* 0x000000ffffd47224 */ /* 0x002fc600078e0023 */
[----:B------:R4:W-:Y:S02]  /*8cff0*/  STL [R1+0x10d8], R34 ;  /* 0x0010d82201007387 */ /* 0x0009e40000100800 */
[----:B----4-:R-:W-:Y:S02]  /*8d000*/  HMMA.1688.F32.TF32 R32, R236, R70, R248 ;  /* 0x00000046ec20723c */ /* 0x010fe400000810f8 */
[----:B------:R-:W-:Y:S11]  /*8d010*/  STL [R1+0x51f8], R212 ;  /* 0x0051f8d401007387 */ /* 0x000ff60000100800 */
[----:B------:R-:W-:Y:S10]  /*8d020*/  @!UPT UIADD3 URZ, URZ, URZ, URZ ;  /* 0x0000003f3f3ff290 */ /* 0x000ff4000fffe03f */
[----:B------:R1:W-:Y:S04]  /*8d030*/  STL [R1+0x10cc], R35 ;  /* 0x0010cc2301007387 */ /* 0x0003e80000100800 */
        /* <DEDUP_REMOVED lines=12> */
[----:B------:R-:W-:-:S03]  /*8d100*/  IMAD.MOV.U32 R209, RZ, RZ, R32 ;  /* 0x000000ffffd17224 */ /* 0x000fc600078e0020 */
[----:B------:R-:W2:Y:S01]  /*8d110*/  LDL.LU R220, [R1+0x9f0] ;  /* 0x0009f00001dc7983 */ /* 0x000ea20000300800 */
[----:B------:R-:W-:-:S03]  /*8d120*/  IMAD.MOV.U32 R210, RZ, RZ, R33 ;  /* 0x000000ffffd27224 */ /* 0x000fc600078e0021 */
[----:B------:R-:W2:Y:S01]  /*8d130*/  LDL.LU R221, [R1+0x9f4] ;  /* 0x0009f40001dd7983 */ /* 0x000ea20000300800 */
[----:B------:R-:W-:-:S03]  /*8d140*/  IMAD.MOV.U32 R211, RZ, RZ, R34 ;  /* 0x000000ffffd37224 */ /* 0x000fc600078e0022 */
[----:B------:R-:W2:Y:S04]  /*8d150*/  LDL.LU R222, [R1+0x9f8] ;  /* 0x0009f80001de7983 */ /* 0x000ea80000300800 */
[----:B------:R-:W2:Y:S04]  /*8d160*/  LDL.LU R223, [R1+0x9fc] ;  /* 0x0009fc0001df7983 */ /* 0x000ea80000300800 */
[----:B------:R-:W2:Y:S04]  /*8d170*/  LDL.LU R32, [R1+0x9e0] ;  /* 0x0009e00001207983 */ /* 0x000ea80000300800 */
[----:B------:R-:W2:Y:S04]  /*8d180*/  LDL.LU R33, [R1+0x9e4] ;  /* 0x0009e40001217983 */ /* 0x000ea80000300800 */
[----:B------:R-:W2:Y:S04]  /*8d190*/  LDL.LU R34, [R1+0x9e8] ;  /* 0x0009e80001227983 */ /* 0x000ea80000300800 */
[----:B-1----:R-:W2:Y:S04]  /*8d1a0*/  LDL.LU R35, [R1+0x9ec] ;  /* 0x0009ec0001237983 */ /* 0x002ea80000300800 */
        /* <DEDUP_REMOVED lines=40> */
[----:B------:R1:W-:Y:S04]  /*8d430*/  STL [R1+0x5204], R211 ;  /* 0x005204d301007387 */ /* 0x0003e80000100800 */
[----:B------:R1:W-:Y:S04]  /*8d440*/  STL [R1+0x5200], R210 ;  /* 0x005200d201007387 */ /* 0x0003e80000100800 */
[----:B------:R1:W-:Y:S01]  /*8d450*/  STL [R1+0x51fc], R209 ;  /* 0x0051fcd101007387 */ /* 0x0003e20000100800 */
[C---:B--2---:R-:W-:Y:S08]  /*8d460*/  HMMA.1688.F32.TF32 R72, R236.reuse, R30, R72 ;  /* 0x0000001eec48723c */ /* 0x044ff00000081048 */
[C---:B---3--:R-:W-:Y:S11]  /*8d470*/  HMMA.1688.F32.TF32 R64, R236.reuse, R10, R64 ;  /* 0x0000000aec40723c */ /* 0x048ff60000081040 */
[----:B------:R-:W-:Y:S05]  /*8d480*/  @!UPT UIADD3 URZ, URZ, URZ, URZ ;  /* 0x0000003f3f3ff290 */ /* 0x000fea000fffe03f */
[----:B------:R-:W-:Y:S01]  /*8d490*/  IMAD.MOV.U32 R215, RZ, RZ, R75 ;  /* 0x000000ffffd77224 */ /* 0x000fe200078e004b */
[----:B----4-:R-:W-:Y:S01]  /*8d4a0*/  HMMA.1688.F32.TF32 R60, R236, R14, R60 ;  /* 0x0000000eec3c723c */ /* 0x010fe2000008103c */
[----:B------:R-:W-:Y:S01]  /*8d4b0*/  IMAD.MOV.U32 R208, RZ, RZ, R74 ;  /* 0x000000ffffd07224 */ /* 0x000fe200078e004a */
[----:B------:R-:W-:Y:S01]  /*8d4c0*/  MOV R213, R72 ;  /* 0x0000004800d57202 */ /* 0x000fe20000000f00 */
[----:B------:R-:W-:Y:S01]  /*8d4d0*/  IMAD.MOV.U32 R214, RZ, RZ, R73 ;  /* 0x000000ffffd67224 */ /* 0x000fe200078e0049 */
[----:B------:R2:W-:Y:S04]  /*8d4e0*/  STL [R1+0x5214], R215 ;  /* 0x005214d701007387 */ /* 0x0005e80000100800 */
[----:B------:R-:W-:Y:S01]  /*8d4f0*/  STL [R1+0x5210], R208 ;  /* 0x005210d001007387 */ /* 0x000fe20000100800 */
[----:B-1----:R-:W-:Y:S01]  /*8d500*/  IMAD.MOV.U32 R211, RZ, RZ, R64 ;  /* 0x000000ffffd37224 */ /* 0x002fe200078e0040 */
[----:B------:R-:W-:Y:S01]  /*8d510*/  MOV R210, R65 ;  /* 0x0000004100d27202 */ /* 0x000fe20000000f00 */
[----:B------:R-:W-:Y:S01]  /*8d520*/  IMAD.MOV.U32 R209, RZ, RZ, R66 ;  /* 0x000000ffffd17224 */ /* 0x000fe200078e0042 */
[----:B------:R1:W-:Y:S01]  /*8d530*/  STL [R1+0x520c], R213 ;  /* 0x00520cd501007387 */ /* 0x0003e20000100800 */
[----:B------:R-:W-:-:S03]  /*8d540*/  IMAD.MOV.U32 R212, RZ, RZ, R67 ;  /* 0x000000ffffd47224 */ /* 0x000fc600078e0043 */
[----:B------:R3:W-:Y:S08]  /*8d550*/  STL [R1+0x5208], R214 ;  /* 0x005208d601007387 */ /* 0x0007f00000100800 */
[----:B--2---:R-:W-:Y:S01]  /*8d560*/  IMAD.MOV.U32 R215, RZ, RZ, R60 ;  /* 0x000000ffffd77224 */ /* 0x004fe200078e003c */
[----:B-1----:R-:W-:Y:S01]  /*8d570*/  MOV R213, R62 ;  /* 0x0000003e00d57202 */ /* 0x002fe20000000f00 */
[----:B------:R-:W-:-:S02]  /*8d580*/  IMAD.MOV.U32 R208, RZ, RZ, R61 ;  /* 0x000000ffffd07224 */ /* 0x000fc400078e003d */
[----:B---3--:R-:W-:Y:S02]  /*8d590*/  IMAD.MOV.U32 R214, RZ, RZ, R63 ;  /* 0x000000ffffd67224 */ /* 0x008fe400078e003f */
[C---:B------:R-:W-:Y:S08]  /*8d5a0*/  HMMA.1688.F32.TF32 R60, R236.reuse, R22, R52 ;  /* 0x00000016ec3c723c */ /* 0x040ff00000081034 */
[C---:B------:R-:W-:Y:S08]  /*8d5b0*/  HMMA.1688.F32.TF32 R64, R236.reuse, R18, R56 ;  /* 0x00000012ec40723c */ /* 0x040ff00000081038 */
[----:B------:R-:W-:Y:S01]  /*8d5c0*/  HMMA.1688.F32.TF32 R56, R236, R106, R48 ;  /* 0x0000006aec38723c */ /* 0x000fe20000081030 */
[----:B------:R-:W-:Y:S04]  /*8d5d0*/  LDS R236, [R217+0x142300] ;  /* 0x14230000d9ec7984 */ /* 0x000fe80000000800 */
[----:B------:R-:W-:Y:S03]  /*8d5e0*/  LDS R238, [R217+0x143300] ;  /* 0x14330000d9ee7984 */ /* 0x000fe60000000800 */
[C---:B------:R-:W-:Y:S01]  /*8d5f0*/  HMMA.1688.F32.TF32 R52, R240.reuse, R26, R44 ;  /* 0x0000001af034723c */ /* 0x040fe2000008102c */
[----:B------:R-:W-:Y:S04]  /*8d600*/  LDS R237, [R231+0x142300] ;  /* 0x14230000e7ed7984 */ /* 0x000fe80000000800 */
[----:B------:R-:W-:Y:S03]  /*8d610*/  LDS R239, [R231+0x143300] ;  /* 0x14330000e7ef7984 */ /* 0x000fe60000000800 */
[C---:B------:R-:W-:Y:S08]  /*8d620*/  HMMA.1688.F32.TF32 R48, R240.reuse, R6, R40 ;  /* 0x00000006f030723c */ /* 0x040ff00000081028 */
[C---:B------:R-:W-:Y:S08]  /*8d630*/  HMMA.1688.F32.TF32 R44, R240.reuse, R218, R36 ;  /* 0x000000daf02c723c */ /* 0x040ff00000081024 */
[C---:B------:R-:W-:Y:S08]  /*8d640*/  HMMA.1688.F32.TF32 R40, R240.reuse, R126, R32 ;  /* 0x0000007ef028723c */ /* 0x040ff00000081020 */
        /* <DEDUP_REMOVED lines=22> */
[----:B-1----:R-:W-:Y:S07]  /*8d7b0*/  HMMA.1688.F32.TF32 R32, R240, R98, R248 ;  /* 0x00000062f020723c */ /* 0x002fee00000810f8 */
[----:B------:R-:W-:Y:S04]  /*8d7c0*/  STL.64 [R1+0x210], R40 ;  /* 0x0002102801007387 */ /* 0x000fe80000100a00 */
[----:B------:R-:W-:Y:S04]  /*8d7d0*/  STL.64 [R1+0x218], R42 ;  /* 0x0002182a01007387 */ /* 0x000fe80000100a00 */
[----:B------:R-:W2:Y:S04]  /*8d7e0*/  LDL.LU R244, [R1+0xc90] ;  /* 0x000c900001f47983 */ /* 0x000ea80000300800 */
[----:B------:R-:W-:Y:S04]  /*8d7f0*/  STL.64 [R1+0x220], R36 ;  /* 0x0002202401007387 */ /* 0x000fe80000100a00 */
[----:B------:R-:W-:Y:S04]  /*8d800*/  STL.64 [R1+0x228], R38 ;  /* 0x0002282601007387 */ /* 0x000fe80000100a00 */
[----:B------:R1:W-:Y:S04]  /*8d810*/  STL.64 [R1+0x230], R32 ;  /* 0x0002302001007387 */ /* 0x0003e80000100a00 */
[----:B------:R3:W-:Y:S04]  /*8d820*/  STL.64 [R1+0x238], R34 ;  /* 0x0002382201007387 */ /* 0x0007e80000100a00 */
[----:B------:R-:W2:Y:S04]  /*8d830*/  LDL.LU R245, [R1+0xc94] ;  /* 0x000c940001f57983 */ /* 0x000ea80000300800 */
[----:B------:R-:W2:Y:S04]  /*8d840*/  LDL.LU R246, [R1+0xc98] ;  /* 0x000c980001f67983 */ /* 0x000ea80000300800 */
[----:B------:R-:W2:Y:S04]  /*8d850*/  LDL.LU R247, [R1+0xc9c] ;  /* 0x000c9c0001f77983 */ /* 0x000ea80000300800 */
        /* <DEDUP_REMOVED lines=8> */
[----:B-1----:R-:W2:Y:S04]  /*8d8e0*/  LDL.LU R32, [R1+0xcd0] ;  /* 0x000cd00001207983 */ /* 0x002ea80000300800 */
[----:B------:R-:W2:Y:S04]  /*8d8f0*/  LDL.LU R33, [R1+0xcd4] ;  /* 0x000cd40001217983 */ /* 0x000ea80000300800 */
[----:B---3--:R-:W2:Y:S04]  /*8d900*/  LDL.LU R34, [R1+0xcd8] ;  /* 0x000cd80001227983 */ /* 0x008ea80000300800 */
[----:B------:R-:W2:Y:S04]  /*8d910*/  LDL.LU R35, [R1+0xcdc] ;  /* 0x000cdc0001237983 */ /* 0x000ea80000300800 */
[----:B------:R-:W3:Y:S04]  /*8d920*/  LDL.LU R40, [R1+0xc20] ;  /* 0x000c200001287983 */ /* 0x000ee80000300800 */
[----:B------:R-:W3:Y:S04]  /*8d930*/  LDL.LU R41, [R1+0xc24] ;  /* 0x000c240001297983 */ /* 0x000ee80000300800 */
[----:B------:R-:W3:Y:S04]  /*8d940*/  LDL.LU R42, [R1+0xc28] ;  /* 0x000c2800012a7983 */ /* 0x000ee80000300800 */
[----:B------:R-:W3:Y:S04]  /*8d950*/  LDL.LU R43, [R1+0xc2c] ;  /* 0x000c2c00012b7983 */ /* 0x000ee80000300800 */
        /* <DEDUP_REMOVED lines=72> */
[C---:B------:R-:W-:Y:S08]  /*8dde0*/  HMMA.1688.F32.TF32 R180, R100.reuse, R26, R180 ;  /* 0x0000001a64b4723c */ /* 0x040ff000000810b4 */
[C---:B------:R-:W-:Y:S08]  /*8ddf0*/  HMMA.1688.F32.TF32 R192, R100.reuse, R126, R192 ;  /* 0x0000007e64c0723c */ /* 0x040ff000000810c0 */
[C---:B------:R-:W-:Y:S08]  /*8de00*/  HMMA.1688.F32.TF32 R200, R100.reuse, R118, R200 ;  /* 0x0000007664c8723c */ /* 0x040ff000000810c8 */
[----:B------:R-:W-:Y:S01]  /*8de10*/  HMMA.1688.F32.TF32 R204, R100, R114, R204 ;  /* 0x0000007264cc723c */ /* 0x000fe200000810cc */
[----:B------:R-:W-:Y:S04]  /*8de20*/  LDS R100, [R252+0x142300] ;  /* 0x14230000fc647984 */ /* 0x000fe80000000800 */
[----:B------:R-:W-:Y:S04]  /*8de30*/  LDS R102, [R252+0x143300] ;  /* 0x14330000fc667984 */ /* 0x000fe80000000800 */
[----:B------:R-:W-:Y:S04]  /*8de40*/  LDS R101, [R3+0x142300] ;  /* 0x1423000003657984 */ /* 0x000fe80000000800 */
[----:B------:R-:W2:Y:S02]  /*8de50*/  LDS R103, [R3+0x143300] ;  /* 0x1433000003677984 */ /* 0x000ea40000000800 */
[C---:B--2---:R-:W-:Y:S08]  /*8de60*/  HMMA.1688.F32.TF32 R72, R100.reuse, R6, R72 ;  /* 0x000000066448723c */ /* 0x044ff00000081048 */
[C---:B------:R-:W-:Y:S08]  /*8de70*/  HMMA.1688.F32.TF32 R64, R100.reuse, R218, R64 ;  /* 0x000000da6440723c */ /* 0x040ff00000081040 */
[----:B---3--:R-:W-:Y:S08]  /*8de80*/  HMMA.1688.F32.TF32 R76, R100, R26, R76 ;  /* 0x0000001a644c723c */ /* 0x008ff0000008104c */
[C---:B----4-:R-:W-:Y:S08]  /*8de90*/  HMMA.1688.F32.TF32 R84, R240.reuse, R22, R84 ;  /* 0x00000016f054723c */ /* 0x050ff00000081054 */
[C---:B------:R-:W-:Y:S08]  /*8dea0*/  HMMA.1688.F32.TF32 R88, R240.reuse, R18, R88 ;  /* 0x00000012f058723c */ /* 0x040ff00000081058 */
[C---:B------:R-:W-:Y:S08]  /*8deb0*/  HMMA.1688.F32.TF32 R92, R240.reuse, R14, R92 ;  /* 0x0000000ef05c723c */ /* 0x040ff0000008105c */
[C---:B------:R-:W-:Y:S08]  /*8dec0*/  HMMA.1688.F32.TF32 R132, R240.reuse, R30, R132 ;  /* 0x0000001ef084723c */ /* 0x040ff00000081084 */
[C---:B------:R-:W-:Y:S08]  /*8ded0*/  HMMA.1688.F32.TF32 R136, R240.reuse, R70, R136 ;  /* 0x00000046f088723c */ /* 0x040ff00000081088 */
[C---:B------:R-:W-:Y:S08]  /*8dee0*/  HMMA.1688.F32.TF32 R128, R240.reuse, R10, R128 ;  /* 0x0000000af080723c */ /* 0x040ff00000081080 */
[----:B------:R-:W-:Y:S07]  /*8def0*/  HMMA.1688.F32.TF32 R80, R240, R106, R80 ;  /* 0x0000006af050723c */ /* 0x000fee0000081050 */
[----:B------:R-:W-:Y:S04]  /*8df00*/  STL.64 [R1+0x240], R136 ;  /* 0x0002408801007387 */ /* 0x000fe80000100a00 */
[----:B------:R-:W-:Y:S01]  /*8df10*/  STL.64 [R1+0x248], R138 ;  /* 0x0002488a01007387 */ /* 0x000fe20000100a00 */
[C---:B------:R-:W-:Y:S03]  /*8df20*/  HMMA.1688.F32.TF32 R52, R100.reuse, R118, R52 ;  /* 0x000000766434723c */ /* 0x040fe60000081034 */
[----:B------:R-:W-:Y:S05]  /*8df30*/  STL.64 [R1+0x270], R132 ;  /* 0x0002708401007387 */ /* 0x000fea0000100a00 */
[C---:B------:R-:W-:Y:S01]  /*8df40*/  HMMA.1688.F32.TF32 R60, R100.reuse, R126, R60 ;  /* 0x0000007e643c723c */ /* 0x040fe2000008103c */
[----:B------:R-:W-:Y:S04]  /*8df50*/  STL.64 [R1+0x278], R134 ;  /* 0x0002788601007387 */ /* 0x000fe80000100a00 */
[----:B------:R-:W-:Y:S03]  /*8df60*/  STL.64 [R1+0x280], R128 ;  /* 0x0002808001007387 */ /* 0x000fe60000100a00 */
[C---:B------:R-:W-:Y:S01]  /*8df70*/  HMMA.1688.F32.TF32 R48, R100.reuse, R114, R48 ;  /* 0x000000726430723c */ /* 0x040fe20000081030 */
[----:B------:R-:W-:Y:S07]  /*8df80*/  STL.64 [R1+0x288], R130 ;  /* 0x0002888201007387 */ /* 0x000fee0000100a00 */
[C---:B------:R-:W-:Y:S01]  /*8df90*/  HMMA.1688.F32.TF32 R56, R100.reuse, R122, R56 ;  /* 0x0000007a6438723c */ /* 0x040fe20000081038 */
[----:B------:R-:W-:Y:S04]  /*8dfa0*/  STL.64 [R1+0x290], R92 ;  /* 0x0002905c01007387 */ /* 0x000fe80000100a00 */
[----:B------:R-:W-:Y:S03]  /*8dfb0*/  STL.64 [R1+0x298], R94 ;  /* 0x0002985e01007387 */ /* 0x000fe60000100a00 */
[C---:B------:R-:W-:Y:S01]  /*8dfc0*/  HMMA.1688.F32.TF32 R40, R100.reuse, R98, R40 ;  /* 0x000000626428723c */ /* 0x040fe20000081028 */
[----:B------:R-:W-:Y:S07]  /*8dfd0*/  STL.64 [R1+0x2a0], R88 ;  /* 0x0002a05801007387 */ /* 0x000fee0000100a00 */
[C---:B------:R-:W-:Y:S01]  /*8dfe0*/  HMMA.1688.F32.TF32 R44, R100.reuse, R110, R44 ;  /* 0x0000006e642c723c */ /* 0x040fe2000008102c */
        /* <DEDUP_REMOVED lines=27> */
[----:B------:R-:W-:Y:S04]  /*8e1a0*/  LDS R240, [R252+0x142380] ;  /* 0x14238000fcf07984 */ /* 0x000fe80000000800 */
[----:B------:R-:W-:Y:S01]  /*8e1b0*/  LDS R242, [R252+0x143380] ;  /* 0x14338000fcf27984 */ /* 0x000fe20000000800 */
[C---:B--2---:R-:W-:Y:S03]  /*8e1c0*/  HMMA.1688.F32.TF32 R36, R100.reuse, R10, R220 ;  /* 0x0000000a6424723c */ /* 0x044fe600000810dc */
[----:B------:R-:W-:Y:S04]  /*8e1d0*/  LDS R241, [R3+0x142380] ;  /* 0x1423800003f17984 */ /* 0x000fe80000000800 */
[----:B------:R-:W1:Y:S01]  /*8e1e0*/  LDS R243, [R3+0x143380] ;  /* 0x1433800003f37984 */ /* 0x000e620000000800 */
[C---:B------:R-:W-:Y:S07]  /*8e1f0*/  HMMA.1688.F32.TF32 R32, R100.reuse, R14, R224 ;  /* 0x0000000e6420723c */ /* 0x040fee00000810e0 */
[----:B------:R-:W-:Y:S04]  /*8e200*/  STL.64 [R1+0x1050], R40 ;  /* 0x0010502801007387 */ /* 0x000fe80000100a00 */
[----:B------:R2:W-:Y:S04]  /*8e210*/  STL.64 [R1+0x1058], R42 ;  /* 0x0010582a01007387 */ /* 0x0005e80000100a00 */
[----:B------:R-:W-:Y:S04]  /*8e220*/  STL.64 [R1+0x1040], R36 ;  /* 0x0010402401007387 */ /* 0x000fe80000100a00 */
[----:B------:R3:W-:Y:S01]  /*8e230*/  STL.64 [R1+0x1048], R38 ;  /* 0x0010482601007387 */ /* 0x0007e20000100a00 */
[C---:B--2---:R-:W-:Y:S03]  /*8e240*/  HMMA.1688.F32.TF32 R40, R100.reuse, R18, R232 ;  /* 0x000000126428723c */ /* 0x044fe600000810e8 */
[----:B------:R-:W-:Y:S04]  /*8e250*/  STL.64 [R1+0x1030], R32 ;  /* 0x0010302001007387 */ /* 0x000fe80000100a00 */
[----:B------:R2:W-:Y:S01]  /*8e260*/  STL.64 [R1+0x1038], R34 ;  /* 0x0010382201007387 */ /* 0x0005e20000100a00 */
[C---:B---3--:R-:W-:Y:S08]  /*8e270*/  HMMA.1688.F32.TF32 R36, R100.reuse, R22, R244 ;  /* 0x000000166424723c */ /* 0x048ff000000810f4 */
[-C--:B--2---:R-:W-:Y:S01]  /*8e280*/  HMMA.1688.F32.TF32 R32, R100, R106.reuse, R248 ;  /* 0x0000006a6420723c */ /* 0x084fe200000810f8 */
[----:B------:R-:W-:Y:S04]  /*8e290*/  LDS R100, [R217+0x142380] ;  /* 0x14238000d9647984 */ /* 0x000fe80000000800 */
[----:B------:R2:W-:Y:S04]  /*8e2a0*/  LDS R102, [R217+0x143380] ;  /* 0x14338000d9667984 */ /* 0x0005e80000000800 */
[----:B------:R-:W-:Y:S04]  /*8e2b0*/  STL.64 [R1+0x1020], R40 ;  /* 0x0010202801007387 */ /* 0x000fe80000100a00 */
[----:B------:R-:W-:Y:S04]  /*8e2c0*/  STL.64 [R1+0x1028], R42 ;  /* 0x0010282a01007387 */ /* 0x000fe80000100a00 */
[----:B------:R-:W-:Y:S04]  /*8e2d0*/  STL.64 [R1+0x1010], R36 ;  /* 0x0010102401007387 */ /* 0x000fe80000100a00 */
[----:B------:R-:W-:Y:S04]  /*8e2e0*/  STL.64 [R1+0x1018], R38 ;  /* 0x0010182601007387 */ /* 0x000fe80000100a00 */
[----:B------:R3:W-:Y:S04]  /*8e2f0*/  STL.64 [R1+0x3f0], R32 ;  /* 0x0003f02001007387 */ /* 0x0007e80000100a00 */
[----:B------:R4:W-:Y:S04]  /*8e300*/  STL.64 [R1+0x3f8], R34 ;  /* 0x0003f82201007387 */ /* 0x0009e80000100a00 */
        /* <DEDUP_REMOVED lines=15> */
[----:B----4-:R-:W3:Y:S04]  /*8e400*/  LDL.LU R34, [R1+0xc08] ;  /* 0x000c080001227983 */ /* 0x010ee80000300800 */
        /* <DEDUP_REMOVED lines=101> */
[C---:B--2---:R-:W-:Y:S03]  /*8ea60*/  HMMA.1688.F32.TF32 R64, R236.reuse, R106, R64 ;  /* 0x0000006aec40723c */ /* 0x044fe60000081040 */
[----:B------:R-:W-:Y:S04]  /*8ea70*/  LDS R101, [R231+0x142380] ;  /* 0x14238000e7657984 */ /* 0x000fe80000000800 */
[----:B------:R-:W2:Y:S01]  /*8ea80*/  LDS R103, [R231+0x143380] ;  /* 0x14338000e7677984 */ /* 0x000ea20000000800 */
[----:B---3--:R-:W-:Y:S08]  /*8ea90*/  HMMA.1688.F32.TF32 R72, R236, R22, R72 ;  /* 0x00000016ec48723c */ /* 0x008ff00000081048 */
[----:B-1----:R-:W-:Y:S08]  /*8eaa0*/  HMMA.1688.F32.TF32 R56, R240, R6, R56 ;  /* 0x00000006f038723c */ /* 0x002ff00000081038 */
[C---:B----4-:R-:W-:Y:S08]  /*8eab0*/  HMMA.1688.F32.TF32 R76, R236.reuse, R18, R76 ;  /* 0x00000012ec4c723c */ /* 0x050ff0000008104c */
        /* <DEDUP_REMOVED lines=15> */
[----:B-1----:R-:W3:Y:S04]  /*8ebb0*/  LDL.LU.64 R162, [R1+0x5470] ;  /* 0x0054700001a27983 */ /* 0x002ee80000300a00 */
[----:B------:R-:W3:Y:S04]  /*8ebc0*/  LDL.LU.64 R160, [R1+0x5468] ;  /* 0x0054680001a07983 */ /* 0x000ee80000300a00 */
[----:B------:R-:W-:Y:S04]  /*8ebd0*/  STL.64 [R1+0xff0], R156 ;  /* 0x000ff09c01007387 */ /* 0x000fe80000100a00 */
[----:B------:R1:W-:Y:S01]  /*8ebe0*/  STL.64 [R1+0xff8], R158 ;  /* 0x000ff89e01007387 */ /* 0x0003e20000100a00 */
[----:B------:R-:W-:Y:S03]  /*8ebf0*/  HMMA.1688.F32.TF32 R80, R236, R14, R80 ;  /* 0x0000000eec50723c */ /* 0x000fe60000081050 */
[----:B------:R-:W-:Y:S04]  /*8ec00*/  LDS R236, [R252+0x144080] ;  /* 0x14408000fcec7984 */ /* 0x000fe80000000800 */
[----:B------:R-:W-:Y:S04]  /*8ec10*/  LDS R238, [R252+0x145080] ;  /* 0x14508000fcee7984 */ /* 0x000fe80000000800 */
[----:B-1----:R-:W4:Y:S04]  /*8ec20*/  LDL.LU.64 R158, [R1+0x5460] ;  /* 0x00546000019e7983 */ /* 0x002f280000300a00 */
[----:B------:R-:W4:Y:S04]  /*8ec30*/  LDL.LU.64 R156, [R1+0x5458] ;  /* 0x00545800019c7983 */ /* 0x000f280000300a00 */
[----:B------:R-:W-:Y:S04]  /*8ec40*/  STL.64 [R1+0xfe0], R152 ;  /* 0x000fe09801007387 */ /* 0x000fe80000100a00 */
[----:B------:R1:W-:Y:S01]  /*8ec50*/  STL.64 [R1+0xfe8], R154 ;  /* 0x000fe89a01007387 */ /* 0x0003e20000100a00 */
[C---:B------:R-:W-:Y:S03]  /*8ec60*/  HMMA.1688.F32.TF32 R60, R240.reuse, R26, R60 ;  /* 0x0000001af03c723c */ /* 0x040fe6000008103c */
[----:B------:R-:W-:Y:S04]  /*8ec70*/  LDS R237, [R3+0x144080] ;  /* 0x1440800003ed7984 */ /* 0x000fe80000000800 */
[----:B------:R-:W-:Y:S04]  /*8ec80*/  LDS R239, [R3+0x145080] ;  /* 0x1450800003ef7984 */ /* 0x000fe80000000800 */
        /* <DEDUP_REMOVED lines=8> */
[----:B------:R-:W-:Y:S04]  /*8ed10*/  STL.64 [R1+0xfc8], R146 ;  /* 0x000fc89201007387 */ /* 0x000fe80000100a00 */
[----:B------:R-:W-:Y:S04]  /*8ed20*/  STL.64 [R1+0xfb0], R140 ;  /* 0x000fb08c01007387 */ /* 0x000fe80000100a00 */
[----:B------:R-:W-:Y:S01]  /*8ed30*/  STL.64 [R1+0xfb8], R142 ;  /* 0x000fb88e01007387 */ /* 0x000fe20000100a00 */
[C---:B------:R-:W-:Y:S03]  /*8ed40*/  HMMA.1688.F32.TF32 R48, R240.reuse, R126, R48 ;  /* 0x0000007ef030723c */ /* 0x040fe60000081030 */
        /* <DEDUP_REMOVED lines=35> */
[----:B------:R1:W-:Y:S04]  /*8ef80*/  STL.64 [R1+0x598], R42 ;  /* 0x0005982a01007387 */ /* 0x0003e80000100a00 */
[----:B------:R-:W-:Y:S04]  /*8ef90*/  STL.64 [R1+0x5c0], R36 ;  /* 0x0005c02401007387 */ /* 0x000fe80000100a00 */
[----:B------:R1:W-:Y:S02]  /*8efa0*/  STL.64 [R1+0x5c8], R38 ;  /* 0x0005c82601007387 */ /* 0x0003e40000100a00 */
[C---:B-1----:R-:W-:Y:S08]  /*8efb0*/  HMMA.1688.F32.TF32 R40, R240.reuse, R98, R220 ;  /* 0x00000062f028723c */ /* 0x042ff000000810dc */
[C---:B------:R-:W-:Y:S01]  /*8efc0*/  HMMA.1688.F32.TF32 R36, R240.reuse, R70, R224 ;  /* 0x00000046f024723c */ /* 0x040fe200000810e0 */
[----:B------:R-:W-:Y:S04]  /*8efd0*/  STL.64 [R1+0x5f0], R32 ;  /* 0x0005f02001007387 */ /* 0x000fe80000100a00 */
[----:B------:R1:W-:Y:S10]  /*8efe0*/  STL.64 [R1+0x5f8], R34 ;  /* 0x0005f82201007387 */ /* 0x0003f40000100a00 */
[----:B------:R-:W-:Y:S01]  /*8eff0*/  STL.64 [R1+0x620], R40 ;  /* 0x0006202801007387 */ /* 0x000fe20000100a00 */
[C---:B-1----:R-:W-:Y:S03]  /*8f000*/  HMMA.1688.F32.TF32 R32, R240.reuse, R30, R232 ;  /* 0x0000001ef020723c */ /* 0x042fe600000810e8 */
[----:B------:R1:W-:Y:S04]  /*8f010*/  STL.64 [R1+0x628], R42 ;  /* 0x0006282a01007387 */ /* 0x0003e80000100a00 */
[----:B------:R-:W-:Y:S04]  /*8f020*/  STL.64 [R1+0x660], R36 ;  /* 0x0006602401007387 */ /* 0x000fe80000100a00 */
[----:B------:R1:W-:Y:S02]  /*8f030*/  STL.64 [R1+0x668], R38 ;  /* 0x0006682601007387 */ /* 0x0003e40000100a00 */
[C---:B-1----:R-:W-:Y:S08]  /*8f040*/  HMMA.1688.F32.TF32 R40, R240.reuse, R10, R244 ;  /* 0x0000000af028723c */ /* 0x042ff000000810f4 */
[C---:B------:R-:W-:Y:S02]  /*8f050*/  HMMA.1688.F32.TF32 R36, R240.reuse, R14, R248 ;  /* 0x0000000ef024723c */ /* 0x040fe400000810f8 */
[----:B------:R1:W-:Y:S04]  /*8f060*/  STL.64 [R1+0x690], R32 ;  /* 0x0006902001007387 */ /* 0x0003e80000100a00 */
[----:B------:R3:W-:Y:S04]  /*8f070*/  STL.64 [R1+0x698], R34 ;  /* 0x0006982201007387 */ /* 0x0007e80000100a00 */
[----:B-1----:R-:W2:Y:S05]  /*8f080*/  LDL.LU R32, [R1+0x170] ;  /* 0x0001700001207983 */ /* 0x002eaa0000300800 */
[----:B------:R-:W-:Y:S04]  /*8f090*/  STL.64 [R1+0x6c0], R40 ;  /* 0x0006c02801007387 */ /* 0x000fe80000100a00 */
[----:B------:R-:W-:Y:S04]  /*8f0a0*/  STL.64 [R1+0x6c8], R42 ;  /* 0x0006c82a01007387 */ /* 0x000fe80000100a00 */
[----:B------:R1:W-:Y:S04]  /*8f0b0*/  STL.64 [R1+0x6f0], R36 ;  /* 0x0006f02401007387 */ /* 0x0003e80000100a00 */
[----:B------:R1:W-:Y:S04]  /*8f0c0*/  STL.64 [R1+0x6f8], R38 ;  /* 0x0006f82601007387 */ /* 0x0003e80000100a00 */
[----:B------:R-:W2:Y:S04]  /*8f0d0*/  LDL.LU R33, [R1+0x174] ;  /* 0x0001740001217983 */ /* 0x000ea80000300800 */
[----:B---3--:R-:W3:Y:S04]  /*8f0e0*/  LDL.LU R34, [R1+0x178] ;  /* 0x0001780001227983 */ /* 0x008ee80000300800 */
[----:B------:R-:W3:Y:S04]  /*8f0f0*/  LDL.LU R35, [R1+0x17c] ;  /* 0x00017c0001237983 */ /* 0x000ee80000300800 */
        /* <DEDUP_REMOVED lines=52> */
[----:B--2---:R-:W-:Y:S08]  /*8f440*/  HMMA.1688.F32.TF32 R72, R240, R22, R60 ;  /* 0x00000016f048723c */ /* 0x004ff0000008103c */
[----:B------:R-:W-:Y:S08]  /*8f450*/  HMMA.1688.F32.TF32 R60, R100, R26, R232 ;  /* 0x0000001a643c723c */ /* 0x000ff000000810e8 */
[C---:B---3--:R-:W-:Y:S08]  /*8f460*/  HMMA.1688.F32.TF32 R76, R240.reuse, R18, R64 ;  /* 0x00000012f04c723c */ /* 0x048ff00000081040 */
[----:B----4-:R-:W-:Y:S01]  /*8f470*/  HMMA.1688.F32.TF32 R64, R240, R106, R224 ;  /* 0x0000006af040723c */ /* 0x010fe200000810e0 */
[----:B------:R-:W-:Y:S01]  /*8f480*/  IMAD.MOV.U32 R235, RZ, RZ, R4 ;  /* 0x000000ffffeb7224 */ /* 0x000fe200078e0004 */
[----:B------:R-:W-:Y:S06]  /*8f490*/  LDS R241, [R231+0x144000] ;  /* 0x14400000e7f17984 */ /* 0x000fec0000000800 */
[C---:B------:R-:W-:Y:S07]  /*8f4a0*/  HMMA.1688.F32.TF32 R52, R100.reuse, R218, R52 ;  /* 0x000000da6434723c */ /* 0x040fee0000081034 */
[----:B------:R-:W-:Y:S04]  /*8f4b0*/  STL.64 [R1+0x720], R76 ;  /* 0x0007204c01007387 */ /* 0x000fe80000100a00 */
[----:B------:R-:W-:Y:S04]  /*8f4c0*/  STL.64 [R1+0x728], R78 ;  /* 0x0007284e01007387 */ /* 0x000fe80000100a00 */
[----:B------:R-:W-:Y:S04]  /*8f4d0*/  STL.64 [R1+0x760], R72 ;  /* 0x0007604801007387 */ /* 0x000fe80000100a00 */
[----:B------:R-:W-:Y:S04]  /*8f4e0*/  STL.64 [R1+0x768], R74 ;  /* 0x0007684a01007387 */ /* 0x000fe80000100a00 */
[----:B------:R-:W2:Y:S04]  /*8f4f0*/  LDL.LU R224, [R1+0xdc0] ;  /* 0x000dc00001e07983 */ /* 0x000ea80000300800 */
[----:B------:R-:W-:Y:S04]  /*8f500*/  STL.64 [R1+0x750], R64 ;  /* 0x0007504001007387 */ /* 0x000fe80000100a00 */
[----:B------:R-:W-:Y:S04]  /*8f510*/  STL.64 [R1+0x758], R66 ;  /* 0x0007584201007387 */ /* 0x000fe80000100a00 */
[----:B------:R-:W-:Y:S04]  /*8f520*/  STL.64 [R1+0x740], R60 ;  /* 0x0007403c01007387 */ /* 0x000fe80000100a00 */
[----:B------:R-:W-:Y:S04]  /*8f530*/  STL.64 [R1+0x748], R62 ;  /* 0x0007483e01007387 */ /* 0x000fe80000100a00 */
[----:B------:R-:W2:Y:S04]  /*8f540*/  LDL.LU R225, [R1+0xdc4] ;  /* 0x000dc40001e17983 */ /* 0x000ea80000300800 */
[----:B------:R-:W2:Y:S04]  /*8f550*/  LDL.LU R226, [R1+0xdc8] ;  /* 0x000dc80001e27983 */ /* 0x000ea80000300800 */
[----:B------:R-:W2:Y:S04]  /*8f560*/  LDL.LU R227, [R1+0xdcc] ;  /* 0x000dcc0001e37983 */ /* 0x000ea80000300800 */
[----:B------:R-:W3:Y:S04]  /*8f570*/  LDL.LU R232, [R1+0xdd0] ;  /* 0x000dd00001e87983 */ /* 0x000ee80000300800 */
[----:B------:R-:W4:Y:S01]  /*8f580*/  LDL R4, [R1+0x302c] ;  /* 0x00302c0001047983 */ /* 0x000f220000100800 */
[----:B------:R-:W-:Y:S01]  /*8f590*/  HMMA.1688.F32.TF32 R56, R100, R6, R56 ;  /* 0x000000066438723c */ /* 0x000fe20000081038 */
[----:B------:R-:W-:-:S02]  /*8f5a0*/  IMAD.MOV.U32 R233, RZ, RZ, R217 ;  /* 0x000000ffffe97224 */ /* 0x000fc400078e00d9 */
[----:B------:R-:W-:Y:S01]  /*8f5b0*/  IMAD.MOV.U32 R234, RZ, RZ, R216 ;  /* 0x000000ffffea7224 */ /* 0x000fe200078e00d8 */
[----:B------:R-:W-:Y:S04]  /*8f5c0*/  LDS R218, [R252+0x145000] ;  /* 0x14500000fcda7984 */ /* 0x000fe80000000800 */
[----:B------:R-:W-:Y:S04]  /*8f5d0*/  LDS R216, [R252+0x144000] ;  /* 0x14400000fcd87984 */ /* 0x000fe80000000800 */
[----:B------:R-:W-:Y:S04]  /*8f5e0*/  LDS R217, [R3+0x144000] ;  /* 0x1440000003d97984 */ /* 0x000fe80000000800 */
[----:B------:R-:W-:Y:S04]  /*8f5f0*/  LDS R219, [R3+0x145000] ;  /* 0x1450000003db7984 */ /* 0x000fe80000000800 */
[----:B------:R-:W-:Y:S04]  /*8f600*/  LDS R243, [R231+0x145000] ;  /* 0x14500000e7f37984 */ /* 0x000fe80000000800 */
[----:B------:R-:W-:Y:S04]  /*8f610*/  STL.64 [R1+0x710], R56 ;  /* 0x0007103801007387 */ /* 0x000fe80000100a00 */
[----:B------:R1:W-:Y:S04]  /*8f620*/  STL.64 [R1+0x718], R58 ;  /* 0x0007183a01007387 */ /* 0x0003e80000100a00 */
[----:B------:R-:W-:Y:S04]  /*8f630*/  STL.64 [R1+0x6e0], R52 ;  /* 0x0006e03401007387 */ /* 0x000fe80000100a00 */
[----:B------:R1:W-:Y:S02]  /*8f640*/  STL.64 [R1+0x6e8], R54 ;  /* 0x0006e83601007387 */ /* 0x0003e40000100a00 */
[C---:B-1----:R-:W-:Y:S08]  /*8f650*/  HMMA.1688.F32.TF32 R56, R100.reuse, R126, R244 ;  /* 0x0000007e6438723c */ /* 0x042ff000000810f4 */
[C---:B------:R-:W-:Y:S11]  /*8f660*/  HMMA.1688.F32.TF32 R52, R100.reuse, R122, R248 ;  /* 0x0000007a6434723c */ /* 0x040ff600000810f8 */
[----:B------:R-:W-:Y:S04]  /*8f670*/  @!UPT UIADD3 URZ, URZ, URZ, URZ ;  /* 0x0000003f3f3ff290 */ /* 0x000fe8000fffe03f */
[----:B------:R-:W-:Y:S04]  /*8f680*/  STL.64 [R1+0x6b0], R56 ;  /* 0x0006b03801007387 */ /* 0x000fe80000100a00 */
[----:B------:R-:W-:Y:S04]  /*8f690*/  STL.64 [R1+0x6b8], R58 ;  /* 0x0006b83a01007387 */ /* 0x000fe80000100a00 */
[----:B------:R-:W-:Y:S04]  /*8f6a0*/  STL.64 [R1+0x680], R52 ;  /* 0x0006803401007387 */ /* 0x000fe80000100a00 */
[----:B------:R1:W-:Y:S02]  /*8f6b0*/  STL.64 [R1+0x688], R54 ;  /* 0x0006883601007387 */ /* 0x0003e40000100a00 */
[C---:B-1----:R-:W-:Y:S08]  /*8f6c0*/  HMMA.1688.F32.TF32 R52, R100.reuse, R118, R48 ;  /* 0x000000766434723c */ /* 0x042ff00000081030 */
[C---:B------:R-:W-:Y:S08]  /*8f6d0*/  HMMA.1688.F32.TF32 R48, R100.reuse, R114, R44 ;  /* 0x000000726430723c */ /* 0x040ff0000008102c */
[C---:B------:R-:W-:Y:S08]  /*8f6e0*/  HMMA.1688.F32.TF32 R44, R100.reuse, R110, R40 ;  /* 0x0000006e642c723c */ /* 0x040ff00000081028 */
[C---:B------:R-:W-:Y:S08]  /*8f6f0*/  HMMA.1688.F32.TF32 R40, R100.reuse, R98, R36 ;  /* 0x000000626428723c */ /* 0x040ff00000081024 */
[C---:B------:R-:W-:Y:S08]  /*8f700*/  HMMA.1688.F32.TF32 R36, R100.reuse, R70, R32 ;  /* 0x000000466424723c */ /* 0x040ff00000081020 */
[----:B------:R-:W-:Y:S01]  /*8f710*/  HMMA.1688.F32.TF32 R32, R100, R30, R220 ;  /* 0x0000001e6420723c */ /* 0x000fe200000810dc */
[----:B------:R-:W-:Y:S04]  /*8f720*/  STL.64 [R1+0x650], R52 ;  /* 0x0006503401007387 */ /* 0x000fe80000100a00 */
[----:B------:R-:W-:Y:S04]  /*8f730*/  STL.64 [R1+0x658], R54 ;  /* 0x0006583601007387 */ /* 0x000fe80000100a00 */
[----:B------:R-:W-:Y:S04]  /*8f740*/  STL.64 [R1+0x640], R48 ;  /* 0x0006403001007387 */ /* 0x000fe80000100a00 */
[----:B------:R-:W-:Y:S04]  /*8f750*/  STL.64 [R1+0x648], R50 ;  /* 0x0006483201007387 */ /* 0x000fe80000100a00 */
[----:B------:R-:W-:Y:S04]  /*8f760*/  STL.64 [R1+0x610], R44 ;  /* 0x0006102c01007387 */ /* 0x000fe80000100a00 */
[----:B------:R-:W-:Y:S04]  /*8f770*/  STL.64 [R1+0x618], R46 ;  /* 0x0006182e01007387 */ /* 0x000fe80000100a00 */
[----:B------:R-:W-:Y:S01]  /*8f780*/  STL.64 [R1+0x5e0], R40 ;  /* 0x0005e02801007387 */ /* 0x000fe20000100a00 */
[----:B------:R-:W-:-:S03]  /*8f790*/  IMAD.MOV.U32 R251, RZ, RZ, R5 ;  /* 0x000000fffffb7224 */ /* 0x000fc600078e0005 */
[----:B------:R-:W-:Y:S04]  /*8f7a0*/  STL.64 [R1+0x5e8], R42 ;  /* 0x0005e82a01007387 */ /* 0x000fe80000100a00 */
[----:B------:R-:W-:Y:S01]  /*8f7b0*/  STL.64 [R1+0x5b0], R36 ;  /* 0x0005b02401007387 */ /* 0x000fe20000100a00 */
[----:B------:R-:W-:-:S03]  /*8f7c0*/  MOV R249, R9 ;  /* 0x0000000900f97202 */ /* 0x000fc60000000f00 */
[----:B------:R-:W-:Y:S01]  /*8f7d0*/  STL.64 [R1+0x5b8], R38 ;  /* 0x0005b82601007387 */ /* 0x000fe20000100a00 */
[----:B------:R-:W-:-:S03]  /*8f7e0*/  IMAD.MOV.U32 R250, RZ, RZ, R8 ;  /* 0x000000fffffa7224 */ /* 0x000fc600078e0008 */
[----:B------:R-:W-:Y:S04]  /*8f7f0*/  STL.64 [R1+0x580], R32 ;  /* 0x0005802001007387 */ /* 0x000fe80000100a00 */
[----:B------:R2:W-:Y:S01]  /*8f800*/  STL.64 [R1+0x588], R34 ;  /* 0x0005882201007387 */ /* 0x0005e20000100a00 */
[----:B------:R-:W-:Y:S01]  /*8f810*/  MOV R244, R121 ;  /* 0x0000007900f47202 */ /* 0x000fe20000000f00 */
[----:B------:R-:W-:Y:S02]  /*8f820*/  IMAD.MOV.U32 R245, RZ, RZ, R120 ;  /* 0x000000fffff57224 */ /* 0x000fe400078e0078 */
[----:B------:R-:W-:Y:S02]  /*8f830*/  IMAD.MOV.U32 R246, RZ, RZ, R97 ;  /* 0x000000fffff67224 */ /* 0x000fe400078e0061 */
[----:B------:R-:W-:-:S02]  /*8f840*/  IMAD.MOV.U32 R247, RZ, RZ, R96 ;  /* 0x000000fffff77224 */ /* 0x000fc400078e0060 */
[----:B------:R-:W-:Y:S01]  /*8f850*/  IMAD.MOV.U32 R248, RZ, RZ, R69 ;  /* 0x000000fffff87224 */ /* 0x000fe200078e0045 */
[----:B--2---:R-:W-:Y:S01]  /*8f860*/  HMMA.1688.F32.TF32 R32, R100, R10, R224 ;  /* 0x0000000a6420723c */ /* 0x004fe200000810e0 */
[----:B----4-:R-:W-:-:S05]  /*8f870*/  IMAD R0, R0, 0x40000, R4 ;  /* 0x0004000000007824 */ /* 0x010fca00078e0204 */
[----:B------:R-:W1:Y:S04]  /*8f880*/  LDSM.16.M88.4 R4, [R0] ;  /* 0x000000000004783b */ /* 0x000e680000000200 */
[----:B------:R-:W2:Y:S04]  /*8f890*/  LDSM.16.M88.4 R8, [R0+0x4000] ;  /* 0x004000000008783b */ /* 0x000ea80000000200 */
[----:B------:R-:W-:Y:S04]  /*8f8a0*/  LDSM.16.M88.4 R96, [R0+0x20000] ;  /* 0x020000000060783b */ /* 0x000fe80000000200 */
[----:B------:R-:W-:Y:S04]  /*8f8b0*/  LDSM.16.M88.4 R120, [R0+0x38000] ;  /* 0x038000000078783b */ /* 0x000fe80000000200 */
[----:B-1----:R-:W-:Y:S04]  /*8f8c0*/  STL [R1+0x5058], R6 ;  /* 0x0050580601007387 */ /* 0x002fe80000100800 */
[----:B------:R-:W-:Y:S04]  /*8f8d0*/  STL [R1+0x5054], R7 ;  /* 0x0050540701007387 */ /* 0x000fe80000100800 */
[----:B--2---:R-:W-:Y:S04]  /*8f8e0*/  STL [R1+0x505c], R10 ;  /* 0x00505c0a01007387 */ /* 0x004fe80000100800 */
[----:B------:R-:W-:Y:S04]  /*8f8f0*/  STL.64 [R1+0x570], R32 ;  /* 0x0005702001007387 */ /* 0x000fe80000100a00 */
[----:B------:R3:W-:Y:S02]  /*8f900*/  STL.64 [R1+0x578], R34 ;  /* 0x0005782201007387 */ /* 0x0007e40000100a00 */
[----:B---3--:R-:W-:Y:S02]  /*8f910*/  HMMA.1688.F32.TF32 R32, R100, R14, R232 ;  /* 0x0000000e6420723c */ /* 0x008fe400000810e8 */
[----:B------:R-:W-:Y:S05]  /*8f920*/  STL [R1+0x5050], R11 ;  /* 0x0050500b01007387 */ /* 0x000fea0000100800 */
[----:B------:R-:W-:-:S02]  /*8f930*/  IMAD.MOV.U32 R234, RZ, RZ, R13 ;  /* 0x000000ffffea7224 */ /* 0x000fc400078e000d */
[----:B------:R-:W-:Y:S01]  /*8f940*/  IMAD.MOV.U32 R235, RZ, RZ, R12 ;  /* 0x000000ffffeb7224 */ /* 0x000fe200078e000c */
[----:B------:R-:W-:Y:S01]  /*8f950*/  MOV R233, R16 ;  /* 0x0000001000e97202 */ /* 0x000fe20000000f00 */
[----:B------:R-:W1:Y:S01]  /*8f960*/  LDSM.16.M88.4 R12, [R0+0x8000] ;  /* 0x00800000000c783b */ /* 0x000e620000000200 */
[----:B------:R-:W-:-:S11]  /*8f970*/  IMAD.MOV.U32 R232, RZ, RZ, R17 ;  /* 0x000000ffffe87224 */ /* 0x000fd600078e0011 */
[----:B------:R-:W-:Y:S04]  /*8f980*/  STL.64 [R1+0x4f0], R32 ;  /* 0x0004f02001007387 */ /* 0x000fe80000100a00 */
[----:B------:R2:W-:Y:S02]  /*8f990*/  STL.64 [R1+0x4f8], R34 ;  /* 0x0004f82201007387 */ /* 0x0005e40000100a00 */
[----:B--2---:R-:W-:Y:S02]  /*8f9a0*/  HMMA.1688.F32.TF32 R32, R100, R18, R244 ;  /* 0x000000126420723c */ /* 0x004fe400000810f4 */
[----:B------:R-:W2:Y:S04]  /*8f9b0*/  LDSM.16.M88.4 R16, [R0+0xc000] ;  /* 0x00c000000010783b */ /* 0x000ea80000000200 */
[----:B-1----:R-:W-:Y:S04]  /*8f9c0*/  STL [R1+0x5064], R14 ;  /* 0x0050640e01007387 */ /* 0x002fe80000100800 */
[----:B------:R-:W-:Y:S01]  /*8f9d0*/  STL [R1+0x5060], R15 ;  /* 0x0050600f01007387 */ /* 0x000fe20000100800 */
[----:B------:R-:W-:Y:S01]  /*8f9e0*/  IMAD.MOV.U32 R247, RZ, RZ, R25 ;  /* 0x000000fffff77224 */ /* 0x000fe200078e0019 */
[----:B------:R-:W-:Y:S01]  /*8f9f0*/  MOV R246, R28 ;  /* 0x0000001c00f67202 */ /* 0x000fe20000000f00 */
[----:B------:R-:W-:-:S02]  /*8fa00*/  IMAD.MOV.U32 R245, RZ, RZ, R29 ;  /* 0x000000fffff57224 */ /* 0x000fc400078e001d */
[----:B------:R-:W-:Y:S01]  /*8fa10*/  LDSM.16.M88.4 R28, [R0+0x18000] ;  /* 0x01800000001c783b */ /* 0x000fe20000000200 */
[----:B------:R-:W-:-:S03]  /*8fa20*/  IMAD.MOV.U32 R244, RZ, RZ, R68 ;  /* 0x000000fffff47224 */ /* 0x000fc600078e0044 */
[----:B------:R-:W-:Y:S04]  /*8fa30*/  LDSM.16.M88.4 R68, [R0+0x1c000] ;  /* 0x01c000000044783b */ /* 0x000fe80000000200 */
[----:B--2---:R-:W-:Y:S04]  /*8fa40*/  STL [R1+0x504c], R18 ;  /* 0x00504c1201007387 */ /* 0x004fe80000100800 */
[----:B------:R-:W-:Y:S04]  /*8fa50*/  STL.64 [R1+0x480], R32 ;  /* 0x0004802001007387 */ /* 0x000fe80000100a00 */
[----:B------:R1:W-:Y:S02]  /*8fa60*/  STL.64 [R1+0x488], R34 ;  /* 0x0004882201007387 */ /* 0x0003e40000100a00 */
[----:B-1----:R-:W-:Y:S07]  /*8fa70*/  HMMA.1688.F32.TF32 R32, R100, R22, R248 ;  /* 0x000000166420723c */ /* 0x002fee00000810f8 */
[----:B------:R-:W-:-:S02]  /*8fa80*/  IMAD.MOV.U32 R249, RZ, RZ, R21 ;  /* 0x000000fffff97224 */ /* 0x000fc400078e0015 */
[----:B------:R-:W-:Y:S02]  /*8fa90*/  IMAD.MOV.U32 R250, RZ, RZ, R20 ;  /* 0x000000fffffa7224 */ /* 0x000fe400078e0014 */
[----:B------:R-:W1:Y:S01]  /*8faa0*/  LDSM.16.M88.4 R20, [R0+0x10000] ;  /* 0x010000000014783b */ /* 0x000e620000000200 */
[----:B------:R-:W-:-:S03]  /*8fab0*/  IMAD.MOV.U32 R248, RZ, RZ, R24 ;  /* 0x000000fffff87224 */ /* 0x000fc600078e0018 */
[----:B------:R-:W2:Y:S04]  /*8fac0*/  LDSM.16.M88.4 R24, [R0+0x14000] ;  /* 0x014000000018783b */ /* 0x000ea80000000200 */
[----:B------:R-:W-:Y:S04]  /*8fad0*/  STL [R1+0x5048], R19 ;  /* 0x0050481301007387 */ /* 0x000fe80000100800 */
[----:B------:R-:W-:Y:S04]  /*8fae0*/  STL.64 [R1+0x450], R32 ;  /* 0x0004502001007387 */ /* 0x000fe80000100a00 */
[----:B------:R3:W-:Y:S02]  /*8faf0*/  STL.64 [R1+0x458], R34 ;  /* 0x0004582201007387 */ /* 0x0007e40000100a00 */
[----:B---3--:R-:W-:Y:S02]  /*8fb00*/  HMMA.1688.F32.TF32 R32, R100, R106, R232 ;  /* 0x0000006a6420723c */ /* 0x008fe400000810e8 */
[----:B------:R-:W3:Y:S01]  /*8fb10*/  LDSM.16.M88.4 R100, [R0+0x24000] ;  /* 0x024000000064783b */ /* 0x000ee20000000200 */
[----:B------:R-:W-:-:S03]  /*8fb20*/  MOV R251, R2 ;  /* 0x0000000200fb7202 */ /* 0x000fc60000000f00 */
[----:B-1----:R-:W-:Y:S04]  /*8fb30*/  STL [R1+0x506c], R22 ;  /* 0x00506c1601007387 */ /* 0x002fe80000100800 */
[----:B------:R-:W-:Y:S04]  /*8fb40*/  STL [R1+0x5068], R23 ;  /* 0x0050681701007387 */ /* 0x000fe80000100800 */
[----:B--2---:R-:W-:Y:S04]  /*8fb50*/  STL [R1+0x5074], R26 ;  /* 0x0050741a01007387 */ /* 0x004fe80000100800 */
[----:B------:R-:W-:Y:S04]  /*8fb60*/  STL [R1+0x5070], R27 ;  /* 0x0050701b01007387 */ /* 0x000fe80000100800 */
[----:B------:R-:W-:Y:S04]  /*8fb70*/  STL [R1+0x507c], R30 ;  /* 0x00507c1e01007387 */ /* 0x000fe80000100800 */
[----:B------:R-:W-:Y:S04]  /*8fb80*/  STL [R1+0x5078], R31 ;  /* 0x0050781f01007387 */ /* 0x000fe80000100800 */
[----:B------:R-:W-:Y:S04]  /*8fb90*/  STL [R1+0x5084], R70 ;  /* 0x0050844601007387 */ /* 0x000fe80000100800 */
[----:B------:R-:W-:Y:S01]  /*8fba0*/  STL [R1+0x5080], R71 ;  /* 0x0050804701007387 */ /* 0x000fe20000100800 */
[----:B------:R-:W-:-:S03]  /*8fbb0*/  IMAD.MOV.U32 R2, RZ, RZ, R35 ;  /* 0x000000ffff027224 */ /* 0x000fc600078e0023 */
[----:B------:R-:W-:Y:S04]  /*8fbc0*/  STL [R1+0x508c], R98 ;  /* 0x00508c6201007387 */ /* 0x000fe80000100800 */
[----:B------:R-:W-:Y:S04]  /*8fbd0*/  STL [R1+0x5088], R99 ;  /* 0x0050886301007387 */ /* 0x000fe80000100800 */
[----:B------:R-:W-:Y:S04]  /*8fbe0*/  STL.64 [R1+0x410], R32 ;  /* 0x0004102001007387 */ /* 0x000fe80000100a00 */
[----:B------:R1:W-:Y:S01]  /*8fbf0*/  STL [R1+0x418], R34 ;  /* 0x0004182201007387 */ /* 0x0003e20000100800 */
[----:B------:R-:W-:Y:S01]  /*8fc00*/  IMAD.MOV.U32 R234, RZ, RZ, R113 ;  /* 0x000000ffffea7224 */ /* 0x000fe200078e0071 */
[----:B------:R-:W-:Y:S01]  /*8fc10*/  MOV R235, R112 ;  /* 0x0000007000eb7202 */ /* 0x000fe20000000f00 */
[----:B------:R-:W-:Y:S01]  /*8fc20*/  IMAD.MOV.U32 R232, RZ, RZ, R117 ;  /* 0x000000ffffe87224 */ /* 0x000fe200078e0075 */
[----:B------:R-:W-:Y:S01]  /*8fc30*/  LDSM.16.M88.4 R112, [R0+0x30000] ;  /* 0x030000000070783b */ /* 0x000fe20000000200 */
[----:B-1----:R-:W-:Y:S01]  /*8fc40*/  HMMA.1688.F32.TF32 R32, R216, R4, R244 ;  /* 0x00000004d820723c */ /* 0x002fe200000810f4 */
[----:B------:R-:W-:-:S02]  /*8fc50*/  IMAD.MOV.U32 R233, RZ, RZ, R116 ;  /* 0x000000ffffe97224 */ /* 0x000fc400078e0074 */
[----:B------:R-:W-:Y:S04]  /*8fc60*/  LDSM.16.M88.4 R116, [R0+0x34000] ;  /* 0x034000000074783b */ /* 0x000fe80000000200 */
[----:B------:R-:W-:Y:S02]  /*8fc70*/  IMAD.MOV.U32 R246, RZ, RZ, R105 ;  /* 0x000000fffff67224 */ /* 0x000fe400078e0069 */
[----:B------:R-:W-:Y:S02]  /*8fc80*/  IMAD.MOV.U32 R247, RZ, RZ, R104 ;  /* 0x000000fffff77224 */ /* 0x000fe400078e0068 */
[----:B------:R-:W1:Y:S01]  /*8fc90*/  LDSM.16.M88.4 R104, [R0+0x28000] ;  /* 0x028000000068783b */ /* 0x000e620000000200 */
[----:B------:R-:W-:Y:S02]  /*8fca0*/  IMAD.MOV.U32 R244, RZ, RZ, R109 ;  /* 0x000000fffff47224 */ /* 0x000fe400078e006d */
[----:B------:R-:W-:-:S02]  /*8fcb0*/  IMAD.MOV.U32 R245, RZ, RZ, R108 ;  /* 0x000000fffff57224 */ /* 0x000fc400078e006c */
[----:B------:R-:W2:Y:S04]  /*8fcc0*/  LDSM.16.M88.4 R108, [R0+0x2c000] ;  /* 0x02c00000006c783b */ /* 0x000ea80000000200 */
[----:B------:R4:W-:Y:S04]  /*8fcd0*/  STL [R1+0x51a8], R2 ;  /* 0x0051a80201007387 */ /* 0x0009e80000100800 */
[----:B----4-:R-:W4:Y:S04]  /*8fce0*/  LDL R2, [R1+0xb30] ;  /* 0x000b300001027983 */ /* 0x010f280000100800 */
[----:B---3--:R-:W-:Y:S04]  /*8fcf0*/  STL [R1+0x5094], R102 ;  /* 0x0050946601007387 */ /* 0x008fe80000100800 */
[----:B------:R-:W-:Y:S04]  /*8fd00*/  STL [R1+0x5090], R103 ;  /* 0x0050906701007387 */ /* 0x000fe80000100800 */
[----:B------:R-:W-:Y:S04]  /*8fd10*/  STL.64 [R1+0x440], R32 ;  /* 0x0004402001007387 */ /* 0x000fe80000100a00 */
[----:B------:R3:W-:Y:S02]  /*8fd20*/  STL.64 [R1+0x448], R34 ;  /* 0x0004482201007387 */ /* 0x0007e40000100a00 */
[----:B---3--:R-:W-:Y:S02]  /*8fd30*/  HMMA.1688.F32.TF32 R32, R216, R8, R248 ;  /* 0x00000008d820723c */ /* 0x008fe400000810f8 */
[----:B-1----:R-:W-:Y:S04]  /*8fd40*/  STL [R1+0x509c], R106 ;  /* 0x00509c6a01007387 */ /* 0x002fe80000100800 */
[----:B------:R-:W-:Y:S04]  /*8fd50*/  STL [R1+0x5098], R107 ;  /* 0x0050986b01007387 */ /* 0x000fe80000100800 */
[----:B--2---:R-:W-:Y:S04]  /*8fd60*/  STL [R1+0x50a4], R110 ;  /* 0x0050a46e01007387 */ /* 0x004fe80000100800 */
[----:B------:R-:W-:Y:S04]  /*8fd70*/  STL [R1+0x50a0], R111 ;  /* 0x0050a06f01007387 */ /* 0x000fe80000100800 */
[----:B------:R-:W-:Y:S04]  /*8fd80*/  STL [R1+0x50ac], R114 ;  /* 0x0050ac7201007387 */ /* 0x000fe80000100800 */
[----:B------:R-:W-:Y:S04]  /*8fd90*/  STL [R1+0x50a8], R115 ;  /* 0x0050a87301007387 */ /* 0x000fe80000100800 */
[----:B------:R-:W-:Y:S04]  /*8fda0*/  STL [R1+0x50b4], R118 ;  /* 0x0050b47601007387 */ /* 0x000fe80000100800 */
[----:B------:R-:W-:Y:S04]  /*8fdb0*/  STL [R1+0x50b0], R119 ;  /* 0x0050b07701007387 */ /* 0x000fe80000100800 */
[----:B------:R-:W-:Y:S04]  /*8fdc0*/  STL [R1+0x50bc], R122 ;  /* 0x0050bc7a01007387 */ /* 0x000fe80000100800 */
[----:B------:R-:W-:Y:S04]  /*8fdd0*/  STL [R1+0x50b8], R123 ;  /* 0x0050b87b01007387 */ /* 0x000fe80000100800 */
[----:B------:R-:W2:Y:S04]  /*8fde0*/  LDL.LU R248, [R1+0xf00] ;  /* 0x000f000001f87983 */ /* 0x000ea80000300800 */
[----:B------:R-:W-:Y:S04]  /*8fdf0*/  STL.64 [R1+0x470], R32 ;  /* 0x0004702001007387 */ /* 0x000fe80000100a00 */
[----:B------:R1:W-:Y:S04]  /*8fe00*/  STL.64 [R1+0x478], R34 ;  /* 0x0004782201007387 */ /* 0x0003e80000100a00 */
[----:B------:R-:W2:Y:S01]  /*8fe10*/  LDL.LU R249, [R1+0xf04] ;  /* 0x000f040001f97983 */ /* 0x000ea20000300800 */
[----:B------:R-:W-:Y:S01]  /*8fe20*/  MOV R250, R125 ;  /* 0x0000007d00fa7202 */ /* 0x000fe20000000f00 */
[----:B------:R-:W-:-:S02]  /*8fe30*/  IMAD.MOV.U32 R251, RZ, RZ, R124 ;  /* 0x000000fffffb7224 */ /* 0x000fc400078e007c */
[----:B------:R-:W3:Y:S01]  /*8fe40*/  LDSM.16.M88.4 R124, [R0+0x3c000] ;  /* 0x03c00000007c783b */ /* 0x000ee20000000200 */
[----:B-1----:R-:W-:Y:S03]  /*8fe50*/  HMMA.1688.F32.TF32 R32, R216, R12, R232 ;  /* 0x0000000cd820723c */ /* 0x002fe600000810e8 */
[----:B---3--:R-:W-:Y:S04]  /*8fe60*/  STL [R1+0x50c4], R126 ;  /* 0x0050c47e01007387 */ /* 0x008fe80000100800 */
[----:B------:R1:W-:Y:S04]  /*8fe70*/  STL [R1+0x50c0], R127 ;  /* 0x0050c07f01007387 */ /* 0x0003e80000100800 */
[----:B------:R-:W-:Y:S04]  /*8fe80*/  STL [R1+0x4b40], R0 ;  /* 0x004b400001007387 */ /* 0x000fe80000100800 */
[----:B------:R-:W3:Y:S04]  /*8fe90*/  LDL.LU R232, [R1+0xef0] ;  /* 0x000ef00001e87983 */ /* 0x000ee80000300800 */
[----:B------:R-:W3:Y:S04]  /*8fea0*/  LDL.LU R233, [R1+0xef4] ;  /* 0x000ef40001e97983 */ /* 0x000ee80000300800 */
[----:B------:R-:W3:Y:S04]  /*8feb0*/  LDL.LU R234, [R1+0xef8] ;  /* 0x000ef80001ea7983 */ /* 0x000ee80000300800 */
[----:B------:R-:W3:Y:S01]  /*8fec0*/  LDL.LU R235, [R1+0xefc] ;  /* 0x000efc0001eb7983 */ /* 0x000ee20000300800 */
[----:B------:R-:W-:Y:S01]  /*8fed0*/  MOV R110, R35 ;  /* 0x00000023006e7202 */ /* 0x000fe20000000f00 */
[----:B------:R-:W-:-:S02]  /*8fee0*/  IMAD.MOV.U32 R115, RZ, RZ, R34 ;  /* 0x000000ffff737224 */ /* 0x000fc400078e0022 */
[----:B------:R-:W-:Y:S02]  /*8fef0*/  IMAD.MOV.U32 R114, RZ, RZ, R33 ;  /* 0x000000ffff727224 */ /* 0x000fe400078e0021 */
[----:B------:R-:W-:Y:S01]  /*8ff00*/  IMAD.MOV.U32 R119, RZ, RZ, R32 ;  /* 0x000000ffff777224 */ /* 0x000fe200078e0020 */
[----:B------:R-:W-:Y:S01]  /*8ff10*/  STL [R1+0x50d4], R110 ;  /* 0x0050d46e01007387 */ /* 0x000fe20000100800 */
[----:B------:R-:W-:Y:S03]  /*8ff20*/  HMMA.1688.F32.TF32 R32, R216, R16, R244 ;  /* 0x00000010d820723c */ /* 0x000fe600000810f4 */
[----:B------:R1:W-:Y:S04]  /*8ff30*/  STL [R1+0x50d0], R115 ;  /* 0x0050d07301007387 */ /* 0x0003e80000100800 */
[----:B------:R1:W-:Y:S04]  /*8ff40*/  STL [R1+0x50cc], R114 ;  /* 0x0050cc7201007387 */ /* 0x0003e80000100800 */
[----:B------:R1:W-:Y:S04]  /*8ff50*/  STL [R1+0x50c8], R119 ;  /* 0x0050c87701007387 */ /* 0x0003e80000100800 */
[----:B------:R-:W3:Y:S04]  /*8ff60*/  LDL.LU R244, [R1+0xee0] ;  /* 0x000ee00001f47983 */ /* 0x000ee80000300800 */
[----:B------:R-:W3:Y:S04]  /*8ff70*/  LDL.LU R245, [R1+0xee4] ;  /* 0x000ee40001f57983 */ /* 0x000ee80000300800 */
[----:B------:R-:W3:Y:S04]  /*8ff80*/  LDL.LU R246, [R1+0xee8] ;  /* 0x000ee80001f67983 */ /* 0x000ee80000300800 */
[----:B------:R-:W3:Y:S01]  /*8ff90*/  LDL.LU R247, [R1+0xeec] ;  /* 0x000eec0001f77983 */ /* 0x000ee20000300800 */
[----:B------:R-:W-:-:S02]  /*8ffa0*/  IMAD.MOV.U32 R118, RZ, RZ, R35 ;  /* 0x000000ffff767224 */ /* 0x000fc400078e0023 */
[----:B------:R-:W-:Y:S02]  /*8ffb0*/  IMAD.MOV.U32 R123, RZ, RZ, R34 ;  /* 0x000000ffff7b7224 */ /* 0x000fe400078e0022 */
[----:B------:R-:W-:Y:S02]  /*8ffc0*/  IMAD.MOV.U32 R122, RZ, RZ, R33 ;  /* 0x000000ffff7a7224 */ /* 0x000fe400078e0021 */
[----:B-1----:R-:W-:Y:S01]  /*8ffd0*/  IMAD.MOV.U32 R127, RZ, RZ, R32 ;  /* 0x000000ffff7f7224 */ /* 0x002fe200078e0020 */
[----:B------:R-:W-:Y:S04]  /*8ffe0*/  STL [R1+0x50e4], R118 ;  /* 0x0050e47601007387 */ /* 0x000fe80000100800 */
[----:B------:R-:W-:Y:S04]  /*8fff0*/  STL [R1+0x50e0], R123 ;  /* 0x0050e07b01007387 */ /* 0x000fe80000100800 */
[----:B------:R1:W-:Y:S04]  /*90000*/  STL [R1+0x50dc], R122 ;  /* 0x0050dc7a01007387 */ /* 0x0003e80000100800 */
[----:B------:R1:W-:Y:S04]  /*90010*/  STL [R1+0x50d8], R127 ;  /* 0x0050d87f01007387 */ /* 0x0003e80000100800 */
[----:B----4-:R-:W-:Y:S04]  /*90020*/  LDS R240, [R2+0x144000] ;  /* 0x1440000002f07984 */ /* 0x010fe80000000800 */
[----:B------:R-:W4:Y:S01]  /*90030*/  LDS R242, [R2+0x145000] ;  /* 0x1450000002f27984 */ /* 0x000f220000000800 */
[----:B--2---:R-:W-:Y:S03]  /*90040*/  HMMA.1688.F32.TF32 R32, R216, R20, R248 ;  /* 0x00000014d820723c */ /* 0x004fe600000810f8 */
[----:B------:R-:W2:Y:S04]  /*90050*/  LDL.LU R248, [R1+0xed0] ;  /* 0x000ed00001f87983 */ /* 0x000ea80000300800 */
[----:B------:R-:W2:Y:S04]  /*90060*/  LDL.LU R249, [R1+0xed4] ;  /* 0x000ed40001f97983 */ /* 0x000ea80000300800 */
[----:B------:R-:W2:Y:S04]  /*90070*/  LDL.LU R250, [R1+0xed8] ;  /* 0x000ed80001fa7983 */ /* 0x000ea80000300800 */
[----:B------:R-:W2:Y:S09]  /*90080*/  LDL.LU R251, [R1+0xedc] ;  /* 0x000edc0001fb7983 */ /* 0x000eb20000300800 */
[----:B------:R-:W-:Y:S01]  /*90090*/  MOV R115, R32 ;  /* 0x0000002000737202 */ /* 0x000fe20000000f00 */
[----:B------:R-:W-:-:S02]  /*900a0*/  IMAD.MOV.U32 R114, RZ, RZ, R33 ;  /* 0x000000ffff727224 */ /* 0x000fc400078e0021 */
[----:B------:R-:W-:Y:S02]  /*900b0*/  IMAD.MOV.U32 R119, RZ, RZ, R34 ;  /* 0x000000ffff777224 */ /* 0x000fe400078e0022 */
[----:B------:R-:W-:-:S05]  /*900c0*/  IMAD.MOV.U32 R126, RZ, RZ, R35 ;  /* 0x000000ffff7e7224 */ /* 0x000fca00078e0023 */
[----:B------:R-:W-:Y:S04]  /*900d0*/  STL [R1+0x50f4], R126 ;  /* 0x0050f47e01007387 */ /* 0x000fe80000100800 */
[----:B------:R1:W-:Y:S04]  /*900e0*/  STL [R1+0x50f0], R119 ;  /* 0x0050f07701007387 */ /* 0x0003e80000100800 */
[----:B------:R1:W-:Y:S04]  /*900f0*/  STL [R1+0x50ec], R114 ;  /* 0x0050ec7201007387 */ /* 0x0003e80000100800 */
[----:B------:R1:W-:Y:S01]  /*90100*/  STL [R1+0x50e8], R115 ;  /* 0x0050e87301007387 */ /* 0x0003e20000100800 */
[----:B---3--:R-:W-:Y:S03]  /*90110*/  HMMA.1688.F32.TF32 R32, R216, R24, R232 ;  /* 0x00000018d820723c */ /* 0x008fe600000810e8 */
[----:B------:R-:W3:Y:S04]  /*90120*/  LDL.LU R232, [R1+0xec0] ;  /* 0x000ec00001e87983 */ /* 0x000ee80000300800 */
[----:B------:R-:W3:Y:S04]  /*90130*/  LDL.LU R233, [R1+0xec4] ;  /* 0x000ec40001e97983 */ /* 0x000ee80000300800 */
[----:B------:R-:W3:Y:S04]  /*90140*/  LDL.LU R234, [R1+0xec8] ;  /* 0x000ec80001ea7983 */ /* 0x000ee80000300800 */
[----:B------:R-:W3:Y:S09]  /*90150*/  LDL.LU R235, [R1+0xecc] ;  /* 0x000ecc0001eb7983 */ /* 0x000ef20000300800 */
[----:B------:R-:W-:Y:S01]  /*90160*/  IMAD.MOV.U32 R110, RZ, RZ, R35 ;  /* 0x000000ffff6e7224 */ /* 0x000fe200078e0023 */
[----:B-1----:R-:W-:Y:S01]  /*90170*/  MOV R122, R33 ;  /* 0x00000021007a7202 */ /* 0x002fe20000000f00 */
[----:B------:R-:W-:-:S02]  /*90180*/  IMAD.MOV.U32 R127, RZ, RZ, R34 ;  /* 0x000000ffff7f7224 */ /* 0x000fc400078e0022 */
[----:B------:R-:W-:Y:S01]  /*90190*/  IMAD.MOV.U32 R123, RZ, RZ, R32 ;  /* 0x000000ffff7b7224 */ /* 0x000fe200078e0020 */
[----:B------:R-:W-:Y:S04]  /*901a0*/  STL [R1+0x5104], R110 ;  /* 0x0051046e01007387 */ /* 0x000fe80000100800 */
[----:B------:R-:W-:Y:S01]  /*901b0*/  STL [R1+0x5100], R127 ;  /* 0x0051007f01007387 */ /* 0x000fe20000100800 */
[----:B------:R-:W-:Y:S03]  /*901c0*/  HMMA.1688.F32.TF32 R32, R216, R28, R244 ;  /* 0x0000001cd820723c */ /* 0x000fe600000810f4 */
[----:B------:R-:W-:Y:S04]  /*901d0*/  STL [R1+0x50fc], R122 ;  /* 0x0050fc7a01007387 */ /* 0x000fe80000100800 */
[----:B------:R1:W-:Y:S04]  /*901e0*/  STL [R1+0x50f8], R123 ;  /* 0x0050f87b01007387 */ /* 0x0003e80000100800 */
[----:B------:R-:W4:Y:S04]  /*901f0*/  LDL.LU R244, [R1+0x1510] ;  /* 0x0015100001f47983 */ /* 0x000f280000300800 */
[----:B------:R-:W4:Y:S04]  /*90200*/  LDL.LU R245, [R1+0x1514] ;  /* 0x0015140001f57983 */ /* 0x000f280000300800 */
[----:B------:R-:W4:Y:S04]  /*90210*/  LDL.LU R246, [R1+0x1518] ;  /* 0x0015180001f67983 */ /* 0x000f280000300800 */
[----:B------:R-:W4:Y:S01]  /*90220*/  LDL.LU R247, [R1+0x151c] ;  /* 0x00151c0001f77983 */ /* 0x000f220000300800 */
[----:B------:R-:W-:Y:S01]  /*90230*/  IMAD.MOV.U32 R102, RZ, RZ, R35 ;  /* 0x000000ffff667224 */ /* 0x000fe200078e0023 */
[----:B------:R-:W-:Y:S01]  /*90240*/  MOV R107, R34 ;  /* 0x00000022006b7202 */ /* 0x000fe20000000f00 */
[----:B------:R-:W-:-:S02]  /*90250*/  IMAD.MOV.U32 R106, RZ, RZ, R33 ;  /* 0x000000ffff6a7224 */ /* 0x000fc400078e0021 */
[----:B------:R-:W-:Y:S01]  /*90260*/  IMAD.MOV.U32 R111, RZ, RZ, R32 ;  /* 0x000000ffff6f7224 */ /* 0x000fe200078e0020 */
[----:B------:R-:W-:Y:S04]  /*90270*/  STL [R1+0x5114], R102 ;  /* 0x0051146601007387 */ /* 0x000fe80000100800 */
[----:B------:R1:W-:Y:S04]  /*90280*/  STL [R1+0x5110], R107 ;  /* 0x0051106b01007387 */ /* 0x0003e80000100800 */
[----:B------:R1:W-:Y:S04]  /*90290*/  STL [R1+0x510c], R106 ;  /* 0x00510c6a01007387 */ /* 0x0003e80000100800 */
[----:B------:R1:W-:Y:S01]  /*902a0*/  STL [R1+0x5108], R111 ;  /* 0x0051086f01007387 */ /* 0x0003e20000100800 */
[----:B--2---:R-:W-:Y:S03]  /*902b0*/  HMMA.1688.F32.TF32 R32, R216, R68, R248 ;  /* 0x00000044d820723c */ /* 0x004fe600000810f8 */
[----:B------:R-:W2:Y:S04]  /*902c0*/  LDL.LU R248, [R1+0x1500] ;  /* 0x0015000001f87983 */ /* 0x000ea80000300800 */
[----:B------:R-:W2:Y:S04]  /*902d0*/  LDL.LU R249, [R1+0x1504] ;  /* 0x0015040001f97983 */ /* 0x000ea80000300800 */
[----:B------:R-:W2:Y:S04]  /*902e0*/  LDL.LU R250, [R1+0x1508] ;  /* 0x0015080001fa7983 */ /* 0x000ea80000300800 */
[----:B------:R-:W2:Y:S09]  /*902f0*/  LDL.LU R251, [R1+0x150c] ;  /* 0x00150c0001fb7983 */ /* 0x000eb20000300800 */
[----:B------:R-:W-:Y:S01]  /*90300*/  IMAD.MOV.U32 R119, RZ, RZ, R32 ;  /* 0x000000ffff777224 */ /* 0x000fe200078e0020 */
[----:B------:R-:W-:Y:S01]  /*90310*/  MOV R118, R35 ;  /* 0x0000002300767202 */ /* 0x000fe20000000f00 */
[----:B------:R-:W-:-:S02]  /*90320*/  IMAD.MOV.U32 R114, RZ, RZ, R33 ;  /* 0x000000ffff727224 */ /* 0x000fc400078e0021 */
[----:B------:R-:W-:Y:S02]  /*90330*/  IMAD.MOV.U32 R115, RZ, RZ, R34 ;  /* 0x000000ffff737224 */ /* 0x000fe400078e0022 */
[----:B------:R-:W-:Y:S04]  /*90340*/  STL [R1+0x5124], R118 ;  /* 0x0051247601007387 */ /* 0x000fe80000100800 */
[----:B------:R1:W-:Y:S04]  /*90350*/  STL [R1+0x5120], R115 ;  /* 0x0051207301007387 */ /* 0x0003e80000100800 */
[----:B------:R1:W-:Y:S04]  /*90360*/  STL [R1+0x511c], R114 ;  /* 0x00511c7201007387 */ /* 0x0003e80000100800 */
[----:B------:R1:W-:Y:S04]  /*90370*/  STL [R1+0x5118], R119 ;  /* 0x0051187701007387 */ /* 0x0003e80000100800 */
[----:B------:R-:W2:Y:S04]  /*90380*/  LDL.LU R228, [R1+0x14f0] ;  /* 0x0014f00001e47983 */ /* 0x000ea80000300800 */
[----:B------:R-:W2:Y:S04]  /*90390*/  LDL.LU R229, [R1+0x14f4] ;  /* 0x0014f40001e57983 */ /* 0x000ea80000300800 */
[----:B------:R-:W2:Y:S04]  /*903a0*/  LDL.LU R230, [R1+0x14f8] ;  /* 0x0014f80001e67983 */ /* 0x000ea80000300800 */
[----:B------:R-:W2:Y:S01]  /*903b0*/  LDL.LU R231, [R1+0x14fc] ;  /* 0x0014fc0001e77983 */ /* 0x000ea20000300800 */
[----:B---3--:R-:W-:Y:S11]  /*903c0*/  HMMA.1688.F32.TF32 R32, R216, R96, R232 ;  /* 0x00000060d820723c */ /* 0x008ff600000810e8 */
[----:B------:R-:W-:Y:S11]  /*903d0*/  @!UPT UIADD3 URZ, URZ, URZ, URZ ;  /* 0x0000003f3f3ff290 */ /* 0x000ff6000fffe03f */
[----:B------:R-:W-:Y:S02]  /*903e0*/  @!UPT UIADD3 URZ, URZ, URZ, URZ ;  /* 0x0000003f3f3ff290 */ /* 0x000fe4000fffe03f */
[----:B------:R-:W-:Y:S02]  /*903f0*/  IMAD.MOV.U32 R103, RZ, RZ, R32 ;  /* 0x000000ffff677224 */ /* 0x000fe400078e0020 */
[----:B------:R-:W-:Y:S02]  /*90400*/  IMAD.MOV.U32 R98, RZ, RZ, R33 ;  /* 0x000000ffff627224 */ /* 0x000fe400078e0021 */
[----:B------:R-:W-:Y:S02]  /*90410*/  IMAD.MOV.U32 R99, RZ, RZ, R34 ;  /* 0x000000ffff637224 */ /* 0x000fe400078e0022 */
[----:B------:R-:W-:-:S05]  /*90420*/  IMAD.MOV.U32 R70, RZ, RZ, R35 ;  /* 0x000000ffff467224 */ /* 0x000fca00078e0023 */
[----:B------:R-:W-:Y:S04]  /*90430*/  STL [R1+0x5134], R70 ;  /* 0x0051344601007387 */ /* 0x000fe80000100800 */
[----:B------:R-:W-:Y:S01]  /*90440*/  STL [R1+0x5130], R99 ;  /* 0x0051306301007387 */ /* 0x000fe20000100800 */
[----:B----4-:R-:W-:Y:S03]  /*90450*/  HMMA.1688.F32.TF32 R32, R216, R100, R244 ;  /* 0x00000064d820723c */ /* 0x010fe600000810f4 */
[----:B------:R-:W-:Y:S04]  /*90460*/  STL [R1+0x512c], R98 ;  /* 0x00512c6201007387 */ /* 0x000fe80000100800 */
[----:B------:R3:W-:Y:S04]  /*90470*/  STL [R1+0x5128], R103 ;  /* 0x0051286701007387 */ /* 0x0007e80000100800 */
[----:B------:R-:W4:Y:S04]  /*90480*/  LDL.LU R232, [R1+0x14e0] ;  /* 0x0014e00001e87983 */ /* 0x000f280000300800 */
[----:B------:R-:W4:Y:S04]  /*90490*/  LDL.LU R233, [R1+0x14e4] ;  /* 0x0014e40001e97983 */ /* 0x000f280000300800 */
[----:B------:R-:W4:Y:S04]  /*904a0*/  LDL.LU R234, [R1+0x14e8] ;  /* 0x0014e80001ea7983 */ /* 0x000f280000300800 */
[----:B------:R-:W4:Y:S01]  /*904b0*/  LDL.LU R235, [R1+0x14ec] ;  /* 0x0014ec0001eb7983 */ /* 0x000f220000300800 */
[----:B------:R-:W-:-:S02]  /*904c0*/  IMAD.MOV.U32 R126, RZ, RZ, R35 ;  /* 0x000000ffff7e7224 */ /* 0x000fc400078e0023 */
[----:B-1----:R-:W-:Y:S01]  /*904d0*/  IMAD.MOV.U32 R123, RZ, RZ, R34 ;  /* 0x000000ffff7b7224 */ /* 0x002fe200078e0022 */
[----:B------:R-:W-:Y:S01]  /*904e0*/  MOV R127, R32 ;  /* 0x00000020007f7202 */ /* 0x000fe20000000f00 */
[----:B------:R-:W-:Y:S01]  /*904f0*/  IMAD.MOV.U32 R122, RZ, RZ, R33 ;  /* 0x000000ffff7a7224 */ /* 0x000fe200078e0021 */
[----:B------:R-:W-:Y:S04]  /*90500*/  STL [R1+0x5144], R126 ;  /* 0x0051447e01007387 */ /* 0x000fe80000100800 */
[----:B------:R1:W-:Y:S04]  /*90510*/  STL [R1+0x5140], R123 ;  /* 0x0051407b01007387 */ /* 0x0003e80000100800 */
[----:B------:R1:W-:Y:S04]  /*90520*/  STL [R1+0x513c], R122 ;  /* 0x00513c7a01007387 */ /* 0x0003e80000100800 */
[----:B------:R1:W-:Y:S04]  /*90530*/  STL [R1+0x5138], R127 ;  /* 0x0051387f01007387 */ /* 0x0003e80000100800 */
[----:B------:R-:W3:Y:S04]  /*90540*/  LDL.LU R244, [R1+0x14d0] ;  /* 0x0014d00001f47983 */ /* 0x000ee80000300800 */
[----:B------:R-:W3:Y:S04]  /*90550*/  LDL.LU R245, [R1+0x14d4] ;  /* 0x0014d40001f57983 */ /* 0x000ee80000300800 */
[----:B------:R-:W3:Y:S04]  /*90560*/  LDL.LU R246, [R1+0x14d8] ;  /* 0x0014d80001f67983 */ /* 0x000ee80000300800 */
[----:B------:R-:W3:Y:S01]  /*90570*/  LDL.LU R247, [R1+0x14dc] ;  /* 0x0014dc0001f77983 */ /* 0x000ee20000300800 */
        /* <DEDUP_REMOVED lines=9> */
[C---:B------:R-:W-:Y:S11]  /*90610*/  HMMA.1688.F32.TF32 R32, R216.reuse, R108, R228 ;  /* 0x0000006cd820723c */ /* 0x040ff600000810e4 */
[----:B------:R-:W-:Y:S11]  /*90620*/  @!UPT UIADD3 URZ, URZ, URZ, URZ ;  /* 0x0000003f3f3ff290 */ /* 0x000ff6000fffe03f */
[----:B------:R-:W-:Y:S02]  /*90630*/  @!UPT UIADD3 URZ, URZ, URZ, URZ ;  /* 0x0000003f3f3ff290 */ /* 0x000fe4000fffe03f */
[----:B------:R-:W-:Y:S01]  /*90640*/  IMAD.MOV.U32 R71, RZ, RZ, R32 ;  /* 0x000000ffff477224 */ /* 0x000fe200078e0020 */
[----:B------:R-:W-:Y:S01]  /*90650*/  MOV R31, R34 ;  /* 0x00000022001f7202 */ /* 0x000fe20000000f00 */
[----:B------:R-:W-:Y:S02]  /*90660*/  IMAD.MOV.U32 R30, RZ, RZ, R33 ;  /* 0x000000ffff1e7224 */ /* 0x000fe400078e0021 */
[----:B------:R-:W-:Y:S01]  /*90670*/  IMAD.MOV.U32 R26, RZ, RZ, R35 ;  /* 0x000000ffff1a7224 */ /* 0x000fe200078e0023 */
[----:B------:R-:W-:Y:S04]  /*90680*/  STL [R1+0x5154], R110 ;  /* 0x0051546e01007387 */ /* 0x000fe80000100800 */
[----:B------:R1:W-:Y:S04]  /*90690*/  STL [R1+0x5150], R111 ;  /* 0x0051506f01007387 */ /* 0x0003e80000100800 */
[----:B------:R-:W-:Y:S04]  /*906a0*/  STL [R1+0x514c], R106 ;  /* 0x00514c6a01007387 */ /* 0x000fe80000100800 */
[----:B------:R1:W-:Y:S04]  /*906b0*/  STL [R1+0x5148], R107 ;  /* 0x0051486b01007387 */ /* 0x0003e80000100800 */
[----:B------:R-:W-:Y:S01]  /*906c0*/  STL [R1+0x5164], R26 ;  /* 0x0051641a01007387 */ /* 0x000fe20000100800 */
[----:B----4-:R-:W-:Y:S03]  /*906d0*/  HMMA.1688.F32.TF32 R32, R216, R112, R232 ;  /* 0x00000070d820723c */ /* 0x010fe600000810e8 */
[----:B------:R4:W-:Y:S04]  /*906e0*/  STL [R1+0x5160], R31 ;  /* 0x0051601f01007387 */ /* 0x0009e80000100800 */
[----:B------:R1:W-:Y:S04]  /*906f0*/  STL [R1+0x515c], R30 ;  /* 0x00515c1e01007387 */ /* 0x0003e80000100800 */
[----:B------:R1:W-:Y:S04]  /*90700*/  STL [R1+0x5158], R71 ;  /* 0x0051584701007387 */ /* 0x0003e80000100800 */
[----:B------:R-:W4:Y:S04]  /*90710*/  LDL.LU R224, [R1+0xeb0] ;  /* 0x000eb00001e07983 */ /* 0x000f280000300800 */
[----:B------:R-:W4:Y:S04]  /*90720*/  LDL.LU R225, [R1+0xeb4] ;  /* 0x000eb40001e17983 */ /* 0x000f280000300800 */
[----:B------:R-:W4:Y:S01]  /*90730*/  LDL.LU R226, [R1+0xeb8] ;  /* 0x000eb80001e27983 */ /* 0x000f220000300800 */
[----:B------:R-:W-:Y:S01]  /*90740*/  IMAD.MOV.U32 R115, RZ, RZ, R32 ;  /* 0x000000ffff737224 */ /* 0x000fe200078e0020 */
[----:B------:R-:W-:Y:S01]  /*90750*/  MOV R102, R35 ;  /* 0x0000002300667202 */ /* 0x000fe20000000f00 */
[----:B------:R-:W-:Y:S01]  /*90760*/  IMAD.MOV.U32 R114, RZ, RZ, R33 ;  /* 0x000000ffff727224 */ /* 0x000fe200078e0021 */
[----:B------:R-:W4:Y:S01]  /*90770*/  LDL.LU R227, [R1+0xebc] ;  /* 0x000ebc0001e37983 */ /* 0x000f220000300800 */
[----:B------:R-:W-:-:S02]  /*90780*/  IMAD.MOV.U32 R119, RZ, RZ, R34 ;  /* 0x000000ffff777224 */ /* 0x000fc400078e0022 */
[----:B---3--:R-:W-:Y:S01]  /*90790*/  HMMA.1688.F32.TF32 R32, R216, R116, R244 ;  /* 0x00000074d820723c */ /* 0x008fe200000810f4 */
[----:B------:R-:W-:Y:S04]  /*907a0*/  STL [R1+0x5174], R102 ;  /* 0x0051746601007387 */ /* 0x000fe80000100800 */
[----:B------:R-:W-:Y:S04]  /*907b0*/  STL [R1+0x5170], R119 ;  /* 0x0051707701007387 */ /* 0x000fe80000100800 */
[----:B------:R-:W-:Y:S04]  /*907c0*/  STL [R1+0x516c], R114 ;  /* 0x00516c7201007387 */ /* 0x000fe80000100800 */
[----:B------:R-:W-:Y:S11]  /*907d0*/  STL [R1+0x5168], R115 ;  /* 0x0051687301007387 */ /* 0x000ff60000100800 */
[----:B------:R-:W-:-:S02]  /*907e0*/  IMAD.MOV.U32 R118, RZ, RZ, R35 ;  /* 0x000000ffff767224 */ /* 0x000fc400078e0023 */
[----:B------:R-:W-:Y:S02]  /*907f0*/  IMAD.MOV.U32 R103, RZ, RZ, R34 ;  /* 0x000000ffff677224 */ /* 0x000fe400078e0022 */
[----:B------:R-:W-:Y:S02]  /*90800*/  IMAD.MOV.U32 R98, RZ, RZ, R33 ;  /* 0x000000ffff627224 */ /* 0x000fe400078e0021 */
[----:B------:R-:W-:Y:S01]  /*90810*/  IMAD.MOV.U32 R99, RZ, RZ, R32 ;  /* 0x000000ffff637224 */ /* 0x000fe200078e0020 */
[----:B------:R-:W-:Y:S04]  /*90820*/  STL [R1+0x5184], R118 ;  /* 0x0051847601007387 */ /* 0x000fe80000100800 */
[----:B------:R-:W-:Y:S04]  /*90830*/  STL [R1+0x5180], R103 ;  /* 0x0051806701007387 */ /* 0x000fe80000100800 */
[----:B------:R-:W-:Y:S04]  /*90840*/  STL [R1+0x517c], R98 ;  /* 0x00517c6201007387 */ /* 0x000fe80000100800 */
[----:B------:R-:W-:Y:S04]  /*90850*/  STL [R1+0x5178], R99 ;  /* 0x0051786301007387 */ /* 0x000fe80000100800 */
        /* <DEDUP_REMOVED lines=17> */
[----:B-1----:R-:W-:Y:S01]  /*90970*/  MOV R123, R32 ;  /* 0x00000020007b7202 */ /* 0x002fe20000000f00 */
[----:B------:R-:W-:-:S02]  /*90980*/  IMAD.MOV.U32 R122, RZ, RZ, R33 ;  /* 0x000000ffff7a7224 */ /* 0x000fc400078e0021 */
[----:B------:R-:W-:Y:S02]  /*90990*/  IMAD.MOV.U32 R127, RZ, RZ, R34 ;  /* 0x000000ffff7f7224 */ /* 0x000fe400078e0022 */
[----:B------:R-:W-:-:S05]  /*909a0*/  IMAD.MOV.U32 R70, RZ, RZ, R35 ;  /* 0x000000ffff467224 */ /* 0x000fca00078e0023 */
[----:B------:R-:W-:Y:S01]  /*909b0*/  STL [R1+0x5194], R70 ;  /* 0x0051944601007387 */ /* 0x000fe20000100800 */
[----:B----4-:R-:W-:Y:S03]  /*909c0*/  HMMA.1688.F32.TF32 R32, R216, R124, R224 ;  /* 0x0000007cd820723c */ /* 0x010fe600000810e0 */
[----:B------:R-:W-:Y:S04]  /*909d0*/  STL [R1+0x5190], R127 ;  /* 0x0051907f01007387 */ /* 0x000fe80000100800 */
[----:B------:R-:W-:Y:S04]  /*909e0*/  LDS R216, [R2+0x144080] ;  /* 0x1440800002d87984 */ /* 0x000fe80000000800 */
[----:B------:R-:W-:Y:S11]  /*909f0*/  LDS R218, [R2+0x145080] ;  /* 0x1450800002da7984 */ /* 0x000ff60000000800 */
[----:B------:R-:W-:Y:S02]  /*90a00*/  @!UPT UIADD3 URZ, URZ, URZ, URZ ;  /* 0x0000003f3f3ff290 */ /* 0x000fe4000fffe03f */
[----:B------:R-:W-:Y:S01]  /*90a10*/  IMAD.MOV.U32 R27, RZ, RZ, R32 ;  /* 0x000000ffff1b7224 */ /* 0x000fe200078e0020 */
[----:B------:R-:W-:Y:S01]  /*90a20*/  MOV R22, R33 ;  /* 0x0000002100167202 */ /* 0x000fe20000000f00 */
[----:B------:R-:W-:Y:S02]  /*90a30*/  IMAD.MOV.U32 R23, RZ, RZ, R34 ;  /* 0x000000ffff177224 */ /* 0x000fe400078e0022 */
[----:B------:R-:W-:Y:S02]  /*90a40*/  IMAD.MOV.U32 R14, RZ, RZ, R35 ;  /* 0x000000ffff0e7224 */ /* 0x000fe400078e0023 */
[C---:B---3--:R-:W-:Y:S11]  /*90a50*/  HMMA.1688.F32.TF32 R32, R240.reuse, R4, R228 ;  /* 0x00000004f020723c */ /* 0x048ff600000810e4 */
[----:B------:R-:W-:Y:S11]  /*90a60*/  @!UPT UIADD3 URZ, URZ, URZ, URZ ;  /* 0x0000003f3f3ff290 */ /* 0x000ff6000fffe03f */
[----:B------:R-:W-:Y:S02]  /*90a70*/  @!UPT UIADD3 URZ, URZ, URZ, URZ ;  /* 0x0000003f3f3ff290 */ /* 0x000fe4000fffe03f */
[----:B------:R-:W-:Y:S01]  /*90a80*/  IMAD.MOV.U32 R111, RZ, RZ, R32 ;  /* 0x000000ffff6f7224 */ /* 0x000fe200078e0020 */
[----:B------:R-:W-:Y:S01]  /*90a90*/  MOV R107, R34 ;  /* 0x00000022006b7202 */ /* 0x000fe20000000f00 */
[----:B------:R-:W-:Y:S02]  /*90aa0*/  IMAD.MOV.U32 R106, RZ, RZ, R33 ;  /* 0x000000ffff6a7224 */ /* 0x000fe400078e0021 */
[----:B------:R-:W-:Y:S02]  /*90ab0*/  IMAD.MOV.U32 R126, RZ, RZ, R35 ;  /* 0x000000ffff7e7224 */ /* 0x000fe400078e0023 */
[C---:B------:R-:W-:Y:S11]  /*90ac0*/  HMMA.1688.F32.TF32 R32, R240.reuse, R8, R232 ;  /* 0x00000008f020723c */ /* 0x040ff600000810e8 */
[----:B------:R-:W-:Y:S11]  /*90ad0*/  @!UPT UIADD3 URZ, URZ, URZ, URZ ;  /* 0x0000003f3f3ff290 */ /* 0x000ff6000fffe03f */
[----:B------:R-:W-:Y:S02]  /*90ae0*/  @!UPT UIADD3 URZ, URZ, URZ, URZ ;  /* 0x0000003f3f3ff290 */ /* 0x000fe4000fffe03f */
[----:B------:R-:W-:Y:S01]  /*90af0*/  IMAD.MOV.U32 R31, RZ, RZ, R32 ;  /* 0x000000ffff1f7224 */ /* 0x000fe200078e0020 */
[----:B------:R-:W-:Y:S01]  /*90b00*/  MOV R110, R35 ;  /* 0x00000023006e7202 */ /* 0x000fe20000000f00 */
[----:B------:R-:W-:Y:S02]  /*90b10*/  IMAD.MOV.U32 R30, RZ, RZ, R33 ;  /* 0x000000ffff1e7224 */ /* 0x000fe400078e0021 */
[----:B------:R-:W-:Y:S02]  /*90b20*/  IMAD.MOV.U32 R71, RZ, RZ, R34 ;  /* 0x000000ffff477224 */ /* 0x000fe400078e0022 */
[----:B------:R-:W-:Y:S01]  /*90b30*/  HMMA.1688.F32.TF32 R32, R240, R12, R244 ;  /* 0x0000000cf020723c */ /* 0x000fe200000810f4 */
[----:B------:R-:W-:Y:S04]  /*90b40*/  STL [R1+0x518c], R122 ;  /* 0x00518c7a01007387 */ /* 0x000fe80000100800 */
[----:B------:R-:W-:Y:S04]  /*90b50*/  STL [R1+0x5188], R123 ;  /* 0x0051887b01007387 */ /* 0x000fe80000100800 */
[----:B------:R1:W-:Y:S04]  /*90b60*/  STL [R1+0x51a4], R14 ;  /* 0x0051a40e01007387 */ /* 0x0003e80000100800 */
[----:B-1----:R-:W3:Y:S11]  /*90b70*/  LDL R14, [R1+0xb34] ;  /* 0x000b3400010e7983 */ /* 0x002ef60000100800 */
[----:B------:R-:W-:-:S02]  /*90b80*/  IMAD.MOV.U32 R119, RZ, RZ, R32 ;  /* 0x000000ffff777224 */ /* 0x000fc400078e0020 */
[----:B------:R-:W-:Y:S02]  /*90b90*/  IMAD.MOV.U32 R114, RZ, RZ, R33 ;  /* 0x000000ffff727224 */ /* 0x000fe400078e0021 */
[----:B------:R-:W-:Y:S02]  /*90ba0*/  IMAD.MOV.U32 R115, RZ, RZ, R34 ;  /* 0x000000ffff737224 */ /* 0x000fe400078e0022 */
[----:B------:R-:W-:Y:S01]  /*90bb0*/  IMAD.MOV.U32 R26, RZ, RZ, R35 ;  /* 0x000000ffff1a7224 */ /* 0x000fe200078e0023 */
[----:B------:R-:W-:Y:S04]  /*90bc0*/  STL [R1+0x51a0], R23 ;  /* 0x0051a01701007387 */ /* 0x000fe80000100800 */
[----:B------:R-:W-:Y:S04]  /*90bd0*/  STL [R1+0x519c], R22 ;  /* 0x00519c1601007387 */ /* 0x000fe80000100800 */
[----:B------:R-:W-:Y:S01]  /*90be0*/  STL [R1+0x5198], R27 ;  /* 0x0051981b01007387 */ /* 0x000fe20000100800 */
[----:B--2---:R-:W-:Y:S03]  /*90bf0*/  HMMA.1688.F32.TF32 R32, R240, R16, R248 ;  /* 0x00000010f020723c */ /* 0x004fe600000810f8 */
[----:B------:R-:W2:Y:S04]  /*90c00*/  LDL.LU R248, [R1+0x350] ;  /* 0x0003500001f87983 */ /* 0x000ea80000300800 */
        /* <DEDUP_REMOVED lines=14> */
[----:B------:R-:W2:Y:S01]  /*90cf0*/  LDL.LU R231, [R1+0xe6c] ;  /* 0x000e6c0001e77983 */ /* 0x000ea20000300800 */
[----:B------:R-:W-:-:S03]  /*90d00*/  MOV R15, R32 ;  /* 0x00000020000f7202 */ /* 0x000fc60000000f00 */
[----:B------:R-:W2:Y:S01]  /*90d10*/  LDL.LU R220, [R1+0xe80] ;  /* 0x000e800001dc7983 */ /* 0x000ea20000300800 */
        /* <DEDUP_REMOVED lines=62> */
[----:B---3--:R-:W-:Y:S04]  /*91100*/  LDS R217, [R14+0x144080] ;  /* 0x144080000ed97984 */ /* 0x008fe80000000800 */
[----:B------:R-:W1:Y:S01]  /*91110*/  LDS R219, [R14+0x145080] ;  /* 0x145080000edb7984 */ /* 0x000e620000000800 */
[----:B--2---:R-:W-:Y:S08]  /*91120*/  HMMA.1688.F32.TF32 R32, R236, R4, R32 ;  /* 0x00000004ec20723c */ /* 0x004ff00000081020 */
[C---:B----4-:R-:W-:Y:S08]  /*91130*/  HMMA.1688.F32.TF32 R36, R240.reuse, R124, R36 ;  /* 0x0000007cf024723c */ /* 0x050ff00000081024 */
[C---:B------:R-:W-:Y:S08]  /*91140*/  HMMA.1688.F32.TF32 R44, R240.reuse, R116, R44 ;  /* 0x00000074f02c723c */ /* 0x040ff0000008102c */
[C---:B------:R-:W-:Y:S08]  /*91150*/  HMMA.1688.F32.TF32 R48, R240.reuse, R112, R48 ;  /* 0x00000070f030723c */ /* 0x040ff00000081030 */
[C---:B------:R-:W-:Y:S08]  /*91160*/  HMMA.1688.F32.TF32 R52, R240.reuse, R108, R52 ;  /* 0x0000006cf034723c */ /* 0x040ff00000081034 */
[C---:B------:R-:W-:Y:S08]  /*91170*/  HMMA.1688.F32.TF32 R60, R240.reuse, R100, R60 ;  /* 0x00000064f03c723c */ /* 0x040ff0000008103c */
[C---:B------:R-:W-:Y:S08]  /*91180*/  HMMA.1688.F32.TF32 R64, R240.reuse, R96, R64 ;  /* 0x00000060f040723c */ /* 0x040ff00000081040 */
[C---:B------:R-:W-:Y:S08]  /*91190*/  HMMA.1688.F32.TF32 R56, R240.reuse, R104, R56 ;  /* 0x00000068f038723c */ /* 0x040ff00000081038 */
[----:B------:R-:W-:Y:S07]  /*911a0*/  HMMA.1688.F32.TF32 R40, R240, R120, R40 ;  /* 0x00000078f028723c */ /* 0x000fee0000081028 */
        /* <DEDUP_REMOVED lines=20> */
[C---:B--2---:R-:W-:Y:S07]  /*912f0*/  HMMA.1688.F32.TF32 R32, R236.reuse, R16, R228 ;  /* 0x00000010ec20723c */ /* 0x044fee00000810e4 */
        /* <DEDUP_REMOVED lines=8> */
[----:B--2---:R-:W-:Y:S07]  /*91380*/  HMMA.1688.F32.TF32 R32, R236, R28, R248 ;  /* 0x0000001cec20723c */ /* 0x004fee00000810f8 */
        /* <DEDUP_REMOVED lines=14> */
[C---:B------:R-:W-:Y:S03]  /*91470*/  HMMA.1688.F32.TF32 R72, R240.reuse, R68, R72 ;  /* 0x00000044f048723c */ /* 0x040fe60000081048 */
[----:B------:R-:W2:Y:S04]  /*91480*/  LDL.LU R220, [R1+0x110] ;  /* 0x0001100001dc7983 */ /* 0x000ea80000300800 */
[----:B------:R-:W2:Y:S04]  /*91490*/  LDL.LU R221, [R1+0x114] ;  /* 0x0001140001dd7983 */ /* 0x000ea80000300800 */
[----:B------:R-:W2:Y:S04]  /*914a0*/  LDL.LU R222, [R1+0x118] ;  /* 0x0001180001de7983 */ /* 0x000ea80000300800 */
[----:B------:R-:W2:Y:S01]  /*914b0*/  LDL.LU R223, [R1+0x11c] ;  /* 0x00011c0001df7983 */ /* 0x000ea20000300800 */
[C---:B------:R-:W-:Y:S03]  /*914c0*/  HMMA.1688.F32.TF32 R80, R240.reuse, R24, R80 ;  /* 0x00000018f050723c */ /* 0x040fe60000081050 */
[----:B---3--:R-:W3:Y:S04]  /*914d0*/  LDL.LU R32, [R1+0x120] ;  /* 0x0001200001207983 */ /* 0x008ee80000300800 */
[----:B------:R-:W3:Y:S04]  /*914e0*/  LDL.LU R33, [R1+0x124] ;  /* 0x0001240001217983 */ /* 0x000ee80000300800 */
[----:B----4-:R-:W3:Y:S04]  /*914f0*/  LDL.LU R34, [R1+0x128] ;  /* 0x0001280001227983 */ /* 0x010ee80000300800 */
[----:B------:R-:W3:Y:S01]  /*91500*/  LDL.LU R35, [R1+0x12c] ;  /* 0x00012c0001237983 */ /* 0x000ee20000300800 */
[----:B------:R-:W-:Y:S03]  /*91510*/  HMMA.1688.F32.TF32 R84, R240, R20, R84 ;  /* 0x00000014f054723c */ /* 0x000fe60000081054 */
        /* <DEDUP_REMOVED lines=16> */
[----:B------:R-:W-:-:S03]  /*91620*/  IMAD.MOV.U32 R11, RZ, RZ, R72 ;  /* 0x000000ffff0b7224 */ /* 0x000fc600078e0048 */
        /* <DEDUP_REMOVED lines=8> */
[----:B------:R-:W4:Y:S01]  /*916b0*/  LDL.LU R72, [R1+0x190] ;  /* 0x0001900001487983 */ /* 0x000f220000300800 */
[----:B------:R-:W-:-:S03]  /*916c0*/  IMAD.MOV.U32 R122, RZ, RZ, R81 ;  /* 0x000000ffff7a7224 */ /* 0x000fc600078e0051 */
[----:B------:R-:W4:Y:S01]  /*916d0*/  LDL.LU R73, [R1+0x194] ;  /* 0x0001940001497983 */ /* 0x000f220000300800 */
[----:B------:R-:W-:-:S03]  /*916e0*/  MOV R123, R82 ;  /* 0x00000052007b7202 */ /* 0x000fc60000000f00 */
[----:B------:R-:W4:Y:S01]  /*916f0*/  LDL.LU R74, [R1+0x198] ;  /* 0x00019800014a7983 */ /* 0x000f220000300800 */
[----:B------:R-:W-:-:S03]  /*91700*/  IMAD.MOV.U32 R118, RZ, RZ, R83 ;  /* 0x000000ffff767224 */ /* 0x000fc600078e0053 */
[----:B------:R-:W4:Y:S01]  /*91710*/  LDL.LU R75, [R1+0x19c] ;  /* 0x00019c00014b7983 */ /* 0x000f220000300800 */
[----:B------:R-:W-:-:S03]  /*91720*/  IMAD.MOV.U32 R103, RZ, RZ, R84 ;  /* 0x000000ffff677224 */ /* 0x000fc600078e0054 */
[----:B------:R-:W4:Y:S01]  /*91730*/  LDL.LU R80, [R1+0x260] ;  /* 0x0002600001507983 */ /* 0x000f220000300800 */
[----:B------:R-:W-:Y:S03]  /*91740*/  HMMA.1688.F32.TF32 R76, R240, R28, R76 ;  /* 0x0000001cf04c723c */ /* 0x000fe6000008104c */
[----:B------:R-:W4:Y:S01]  /*91750*/  LDL.LU R81, [R1+0x264] ;  /* 0x0002640001517983 */ /* 0x000f220000300800 */
[----:B------:R-:W-:-:S03]  /*91760*/  MOV R98, R85 ;  /* 0x0000005500627202 */ /* 0x000fc60000000f00 */
[----:B------:R-:W4:Y:S01]  /*91770*/  LDL.LU R82, [R1+0x268] ;  /* 0x0002680001527983 */ /* 0x000f220000300800 */
[----:B------:R-:W-:-:S03]  /*91780*/  IMAD.MOV.U32 R99, RZ, RZ, R86 ;  /* 0x000000ffff637224 */ /* 0x000fc600078e0056 */
[----:B------:R-:W4:Y:S01]  /*91790*/  LDL.LU R83, [R1+0x26c] ;  /* 0x00026c0001537983 */ /* 0x000f220000300800 */
[----:B------:R-:W-:-:S03]  /*917a0*/  IMAD.MOV.U32 R102, RZ, RZ, R87 ;  /* 0x000000ffff667224 */ /* 0x000fc600078e0057 */
        /* <DEDUP_REMOVED lines=20> */
[----:B------:R-:W-:-:S02]  /*918f0*/  IMAD.MOV.U32 R23, RZ, RZ, R76 ;  /* 0x000000ffff177224 */ /* 0x000fc400078e004c */
[----:B------:R-:W-:Y:S01]  /*91900*/  IMAD.MOV.U32 R22, RZ, RZ, R77 ;  /* 0x000000ffff167224 */ /* 0x000fe200078e004d */
[----:B------:R-:W4:Y:S01]  /*91910*/  LDL.LU R76, [R1+0x250] ;  /* 0x00025000014c7983 */ /* 0x000f220000300800 */
[----:B------:R-:W-:Y:S01]  /*91920*/  IMAD.MOV.U32 R27, RZ, RZ, R78 ;  /* 0x000000ffff1b7224 */ /* 0x000fe200078e004e */
[----:B------:R-:W-:Y:S02]  /*91930*/  MOV R70, R79 ;  /* 0x0000004f00467202 */ /* 0x000fe40000000f00 */
        /* <DEDUP_REMOVED lines=27> */
[----:B------:R-:W-:Y:S04]  /*91af0*/  LDS R240, [R252+0x144100] ;  /* 0x14410000fcf07984 */ /* 0x000fe80000000800 */
[----:B------:R-:W-:Y:S04]  /*91b00*/  LDS R242, [R252+0x145100] ;  /* 0x14510000fcf27984 */ /* 0x000fe80000000800 */
[----:B------:R-:W-:Y:S04]  /*91b10*/  LDS R241, [R3+0x144100] ;  /* 0x1441000003f17984 */ /* 0x000fe80000000800 */
[----:B------:R-:W2:Y:S01]  /*91b20*/  LDS R243, [R3+0x145100] ;  /* 0x1451000003f37984 */ /* 0x000ea20000000800 */
[C---:B-1----:R-:W-:Y:S08]  /*91b30*/  HMMA.1688.F32.TF32 R52, R216.reuse, R12, R52 ;  /* 0x0000000cd834723c */ /* 0x042ff00000081034 */
[----:B--2---:R-:W-:Y:S08]  /*91b40*/  HMMA.1688.F32.TF32 R60, R216, R4, R60 ;  /* 0x00000004d83c723c */ /* 0x004ff0000008103c */
[C---:B---3--:R-:W-:Y:S08]  /*91b50*/  HMMA.1688.F32.TF32 R64, R236.reuse, R124, R64 ;  /* 0x0000007cec40723c */ /* 0x048ff00000081040 */
        /* <DEDUP_REMOVED lines=33> */
[----:B------:R-:W-:Y:S04]  /*91d70*/  LDS R236, [R2+0x144100] ;  /* 0x1441000002ec7984 */ /* 0x000fe80000000800 */
[----:B------:R-:W-:Y:S01]  /*91d80*/  LDS R238, [R2+0x145100] ;  /* 0x1451000002ee7984 */ /* 0x000fe20000000800 */
[C---:B-1----:R-:W-:Y:S03]  /*91d90*/  HMMA.1688.F32.TF32 R52, R216.reuse, R16, R48 ;  /* 0x00000010d834723c */ /* 0x042fe60000081030 */
[----:B------:R-:W-:Y:S04]  /*91da0*/  LDS R237, [R14+0x144100] ;  /* 0x144100000eed7984 */ /* 0x000fe80000000800 */
[----:B------:R-:W1:Y:S01]  /*91db0*/  LDS R239, [R14+0x145100] ;  /* 0x145100000eef7984 */ /* 0x000e620000000800 */
        /* <DEDUP_REMOVED lines=17> */
[C---:B--2---:R-:W-:Y:S08]  /*91ed0*/  HMMA.1688.F32.TF32 R36, R216.reuse, R100, R224 ;  /* 0x00000064d824723c */ /* 0x044ff000000810e0 */
[C---:B---3--:R-:W-:Y:S08]  /*91ee0*/  HMMA.1688.F32.TF32 R32, R216.reuse, R104, R228 ;  /* 0x00000068d820723c */ /* 0x048ff000000810e4 */
[C---:B------:R-:W-:Y:S07]  /*91ef0*/  HMMA.1688.F32.TF32 R40, R216.reuse, R108, R232 ;  /* 0x0000006cd828723c */ /* 0x040fee00000810e8 */
[----:B------:R-:W-:Y:S04]  /*91f00*/  STL.64 [R1+0xcb0], R36 ;  /* 0x000cb02401007387 */ /* 0x000fe80000100a00 */
[----:B------:R2:W-:Y:S04]  /*91f10*/  STL.64 [R1+0xcb8], R38 ;  /* 0x000cb82601007387 */ /* 0x0005e80000100a00 */
[----:B------:R-:W-:Y:S04]  /*91f20*/  STL.64 [R1+0xcd0], R32 ;  /* 0x000cd02001007387 */ /* 0x000fe80000100a00 */
[----:B------:R3:W-:Y:S01]  /*91f30*/  STL.64 [R1+0xcd8], R34 ;  /* 0x000cd82201007387 */ /* 0x0007e20000100a00 */
[C---:B--2---:R-:W-:Y:S08]  /*91f40*/  HMMA.1688.F32.TF32 R36, R216.reuse, R112, R244 ;  /* 0x00000070d824723c */ /* 0x044ff000000810f4 */
[----:B---3--:R-:W-:Y:S01]  /*91f50*/  HMMA.1688.F32.TF32 R32, R216, R116, R248 ;  /* 0x00000074d820723c */ /* 0x008fe200000810f8 */
[----:B------:R-:W-:Y:S04]  /*91f60*/  STL.64 [R1+0xcf0], R40 ;  /* 0x000cf02801007387 */ /* 0x000fe80000100a00 */
[----:B------:R-:W-:Y:S04]  /*91f70*/  STL.64 [R1+0xcf8], R42 ;  /* 0x000cf82a01007387 */ /* 0x000fe80000100a00 */
[----:B------:R-:W2:Y:S06]  /*91f80*/  LDL.LU R84, [R1+0x10] ;  /* 0x0000100001547983 */ /* 0x000eac0000300800 */
        /* <DEDUP_REMOVED lines=99> */
[----:B------:R-:W1:Y:S04]  /*925c0*/  LDL.LU R228, [R1+0x80] ;  /* 0x0000800001e47983 */ /* 0x000e680000300800 */
[----:B------:R-:W1:Y:S04]  /*925d0*/  LDL.LU R229, [R1+0x84] ;  /* 0x0000840001e57983 */ /* 0x000e680000300800 */
[----:B------:R-:W1:Y:S04]  /*925e0*/  LDL.LU R230, [R1+0x88] ;  /* 0x0000880001e67983 */ /* 0x000e680000300800 */
[----:B------:R-:W1:Y:S04]  /*925f0*/  LDL.LU R231, [R1+0x8c] ;  /* 0x00008c0001e77983 */ /* 0x000e680000300800 */
[----:B------:R-:W4:Y:S04]  /*92600*/  LDL.LU R80, [R1] ;  /* 0x0000000001507983 */ /* 0x000f280000300800 */
[----:B------:R-:W4:Y:S04]  /*92610*/  LDL.LU R81, [R1+0x4] ;  /* 0x0000040001517983 */ /* 0x000f280000300800 */
[----:B------:R-:W4:Y:S04]  /*92620*/  LDL.LU R82, [R1+0x8] ;  /* 0x0000080001527983 */ /* 0x000f280000300800 */
[----:B------:R-:W4:Y:S01]  /*92630*/  LDL.LU R83, [R1+0xc] ;  /* 0x00000c0001537983 */ /* 0x000f220000300800 */
[C---:B--2---:R-:W-:Y:S08]  /*92640*/  HMMA.1688.F32.TF32 R220, R240.reuse, R120, R220 ;  /* 0x00000078f0dc723c */ /* 0x044ff000000810dc */
        /* <DEDUP_REMOVED lines=8> */
[----:B------:R-:W-:Y:S08]  /*926d0*/  HMMA.1688.F32.TF32 R128, R240, R12, R128 ;  /* 0x0000000cf080723c */ /* 0x000ff00000081080 */
[C---:B------:R-:W-:Y:S08]  /*926e0*/  HMMA.1688.F32.TF32 R144, R216.reuse, R120, R144 ;  /* 0x00000078d890723c */ /* 0x040ff00000081090 */
[----:B------:R-:W-:Y:S08]  /*926f0*/  HMMA.1688.F32.TF32 R216, R216, R124, R140 ;  /* 0x0000007cd8d8723c */ /* 0x000ff0000008108c */
[C---:B------:R-:W-:Y:S08]  /*92700*/  HMMA.1688.F32.TF32 R132, R240.reuse, R8, R132 ;  /* 0x00000008f084723c */ /* 0x040ff00000081084 */
[C---:B------:R-:W-:Y:S01]  /*92710*/  HMMA.1688.F32.TF32 R136, R240.reuse, R4, R136 ;  /* 0x00000004f088723c */ /* 0x040fe20000081088 */
[----:B------:R-:W-:Y:S04]  /*92720*/  STL.64 [R1+0xd70], R144 ;  /* 0x000d709001007387 */ /* 0x000fe80000100a00 */
[----:B------:R2:W-:Y:S03]  /*92730*/  STL.64 [R1+0xd78], R146 ;  /* 0x000d789201007387 */ /* 0x0005e60000100a00 */
[C---:B------:R-:W-:Y:S01]  /*92740*/  HMMA.1688.F32.TF32 R76, R240.reuse, R20, R76 ;  /* 0x00000014f04c723c */ /* 0x040fe2000008104c */
[----:B--2---:R-:W2:Y:S04]  /*92750*/  LDL.LU.64 R146, [R1+0x5430] ;  /* 0x0054300001927983 */ /* 0x004ea80000300a00 */
[----:B------:R-:W2:Y:S04]  /*92760*/  LDL.LU.64 R144, [R1+0x5428] ;  /* 0x0054280001907983 */ /* 0x000ea80000300a00 */
[----:B------:R-:W3:Y:S04]  /*92770*/  LDL.LU.64 R142, [R1+0x5420] ;  /* 0x00542000018e7983 */ /* 0x000ee80000300a00 */
[----:B------:R-:W3:Y:S04]  /*92780*/  LDL.LU.64 R140, [R1+0x5418] ;  /* 0x00541800018c7983 */ /* 0x000ee80000300a00 */
[----:B------:R-:W-:Y:S04]  /*92790*/  STL.64 [R1+0xd60], R216 ;  /* 0x000d60d801007387 */ /* 0x000fe80000100a00 */
[----:B------:R-:W-:Y:S04]  /*927a0*/  STL.64 [R1+0xd68], R218 ;  /* 0x000d68da01007387 */ /* 0x000fe80000100a00 */
[----:B------:R-:W-:Y:S04]  /*927b0*/  STL.64 [R1+0xd90], R136 ;  /* 0x000d908801007387 */ /* 0x000fe80000100a00 */
[----:B------:R4:W-:Y:S01]  /*927c0*/  STL.64 [R1+0xd98], R138 ;  /* 0x000d988a01007387 */ /* 0x0009e20000100a00 */
[C---:B------:R-:W-:Y:S03]  /*927d0*/  HMMA.1688.F32.TF32 R52, R240.reuse, R96, R52 ;  /* 0x00000060f034723c */ /* 0x040fe60000081034 */
[----:B------:R-:W-:Y:S04]  /*927e0*/  LDS R216, [R252+0x144180] ;  /* 0x14418000fcd87984 */ /* 0x000fe80000000800 */
[----:B------:R-:W-:Y:S04]  /*927f0*/  LDS R218, [R252+0x145180] ;  /* 0x14518000fcda7984 */ /* 0x000fe80000000800 */
[----:B----4-:R-:W4:Y:S04]  /*92800*/  LDL.LU.64 R138, [R1+0x5410] ;  /* 0x00541000018a7983 */ /* 0x010f280000300a00 */
[----:B------:R-:W4:Y:S04]  /*92810*/  LDL.LU.64 R136, [R1+0x5408] ;  /* 0x0054080001887983 */ /* 0x000f280000300a00 */
[----:B------:R-:W-:Y:S04]  /*92820*/  STL.64 [R1+0xdb0], R132 ;  /* 0x000db08401007387 */ /* 0x000fe80000100a00 */
[----:B------:R1:W-:Y:S01]  /*92830*/  STL.64 [R1+0xdb8], R134 ;  /* 0x000db88601007387 */ /* 0x0003e20000100a00 */
[C---:B------:R-:W-:Y:S03]  /*92840*/  HMMA.1688.F32.TF32 R36, R240.reuse, R112, R36 ;  /* 0x00000070f024723c */ /* 0x040fe60000081024 */
[----:B------:R-:W-:Y:S04]  /*92850*/  LDS R217, [R3+0x144180] ;  /* 0x1441800003d97984 */ /* 0x000fe80000000800 */
[----:B------:R-:W2:Y:S04]  /*92860*/  LDS R219, [R3+0x145180] ;  /* 0x1451800003db7984 */ /* 0x000ea80000000800 */
        /* <DEDUP_REMOVED lines=45> */
[----:B-1----:R-:W3:Y:S04]  /*92b40*/  LDL.LU.64 R38, [R1+0x5350] ;  /* 0x0053500001267983 */ /* 0x002ee80000300a00 */
[----:B------:R-:W3:Y:S04]  /*92b50*/  LDL.LU.64 R36, [R1+0x5348] ;  /* 0x0053480001247983 */ /* 0x000ee80000300a00 */
[----:B------:R-:W-:Y:S04]  /*92b60*/  STL.64 [R1+0xeb0], R32 ;  /* 0x000eb02001007387 */ /* 0x000fe80000100a00 */
[----:B------:R1:W-:Y:S01]  /*92b70*/  STL.64 [R1+0xeb8], R34 ;  /* 0x000eb82201007387 */ /* 0x0003e20000100a00 */
[C---:B------:R-:W-:Y:S03]  /*92b80*/  HMMA.1688.F32.TF32 R228, R236.reuse, R4, R228 ;  /* 0x00000004ece4723c */ /* 0x040fe600000810e4 */
[----:B-1----:R-:W3:Y:S04]  /*92b90*/  LDL.LU.64 R34, [R1+0x5340] ;  /* 0x0053400001227983 */ /* 0x002ee80000300a00 */
[----:B------:R-:W3:Y:S04]  /*92ba0*/  LDL.LU.64 R32, [R1+0x5338] ;  /* 0x0053380001207983 */ /* 0x000ee80000300a00 */
[----:B------:R-:W-:Y:S04]  /*92bb0*/  STL.64 [R1+0xea0], R220 ;  /* 0x000ea0dc01007387 */ /* 0x000fe80000100a00 */
[----:B------:R1:W-:Y:S01]  /*92bc0*/  STL.64 [R1+0xea8], R222 ;  /* 0x000ea8de01007387 */ /* 0x0003e20000100a00 */
[C---:B------:R-:W-:Y:S03]  /*92bd0*/  HMMA.1688.F32.TF32 R232, R236.reuse, R8, R232 ;  /* 0x00000008ece8723c */ /* 0x040fe600000810e8 */
[----:B-1----:R-:W3:Y:S04]  /*92be0*/  LDL.LU.64 R222, [R1+0x5330] ;  /* 0x0053300001de7983 */ /* 0x002ee80000300a00 */
[----:B------:R-:W3:Y:S04]  /*92bf0*/  LDL.LU.64 R220, [R1+0x5328] ;  /* 0x0053280001dc7983 */ /* 0x000ee80000300a00 */
[----:B------:R-:W3:Y:S04]  /*92c00*/  LDL.LU.64 R226, [R1+0x5320] ;  /* 0x0053200001e27983 */ /* 0x000ee80000300a00 */
[----:B------:R-:W3:Y:S04]  /*92c10*/  LDL.LU.64 R224, [R1+0x5318] ;  /* 0x0053180001e07983 */ /* 0x000ee80000300a00 */
[----:B------:R1:W-:Y:S04]  /*92c20*/  STL.64 [R1+0xe70], R240 ;  /* 0x000e70f001007387 */ /* 0x0003e80000100a00 */
[----:B------:R4:W-:Y:S01]  /*92c30*/  STL.64 [R1+0xe78], R242 ;  /* 0x000e78f201007387 */ /* 0x0009e20000100a00 */
[C---:B------:R-:W-:Y:S03]  /*92c40*/  HMMA.1688.F32.TF32 R244, R236.reuse, R12, R244 ;  /* 0x0000000cecf4723c */ /* 0x040fe600000810f4 */
[----:B-1----:R-:W3:Y:S04]  /*92c50*/  LDL.LU R240, [R1+0x40] ;  /* 0x0000400001f07983 */ /* 0x002ee80000300800 */
[----:B------:R-:W3:Y:S04]  /*92c60*/  LDL.LU R241, [R1+0x44] ;  /* 0x0000440001f17983 */ /* 0x000ee80000300800 */
[----:B----4-:R-:W3:Y:S04]  /*92c70*/  LDL.LU R242, [R1+0x48] ;  /* 0x0000480001f27983 */ /* 0x010ee80000300800 */
[----:B------:R-:W3:Y:S01]  /*92c80*/  LDL.LU R243, [R1+0x4c] ;  /* 0x00004c0001f37983 */ /* 0x000ee20000300800 */
[----:B------:R-:W-:Y:S03]  /*92c90*/  HMMA.1688.F32.TF32 R248, R236, R16, R248 ;  /* 0x00000010ecf8723c */ /* 0x000fe600000810f8 */
[----:B------:R-:W-:Y:S04]  /*92ca0*/  STL.64 [R1+0xe50], R228 ;  /* 0x000e50e401007387 */ /* 0x000fe80000100a00 */
[----:B------:R1:W-:Y:S04]  /*92cb0*/  STL.64 [R1+0xe58], R230 ;  /* 0x000e58e601007387 */ /* 0x0003e80000100a00 */
[----:B-1----:R-:W4:Y:S04]  /*92cc0*/  LDL.LU.64 R230, [R1+0x5310] ;  /* 0x0053100001e67983 */ /* 0x002f280000300a00 */
[----:B------:R-:W4:Y:S04]  /*92cd0*/  LDL.LU.64 R228, [R1+0x5308] ;  /* 0x0053080001e47983 */ /* 0x000f280000300a00 */
        /* <DEDUP_REMOVED lines=11> */
[----:B------:R-:W4:Y:S01]  /*92d90*/  LDL.LU.64 R248, [R1+0x52d8] ;  /* 0x0052d80001f87983 */ /* 0x000f220000300a00 */
[----:B--2---:R-:W-:Y:S08]  /*92da0*/  HMMA.1688.F32.TF32 R40, R216, R8, R40 ;  /* 0x00000008d828723c */ /* 0x004ff00000081028 */
[C---:B---3--:R-:W-:Y:S11]  /*92db0*/  HMMA.1688.F32.TF32 R240, R236.reuse, R20, R240 ;  /* 0x00000014ecf0723c */ /* 0x048ff600000810f0 */
[----:B------:R-:W-:Y:S11]  /*92dc0*/  @!UPT UIADD3 URZ, URZ, URZ, URZ ;  /* 0x0000003f3f3ff290 */ /* 0x000ff6000fffe03f */
[----:B------:R-:W-:Y:S01]  /*92dd0*/  @!UPT UIADD3 URZ, URZ, URZ, URZ ;  /* 0x0000003f3f3ff290 */ /* 0x000fe2000fffe03f */
[----:B------:R-:W-:Y:S04]  /*92de0*/  STL.64 [R1+0xde0], R240 ;  /* 0x000de0f001007387 */ /* 0x000fe80000100a00 */
[----:B------:R1:W-:Y:S02]  /*92df0*/  STL.64 [R1+0xde8], R242 ;  /* 0x000de8f201007387 */ /* 0x0003e40000100a00 */
[C---:B-1----:R-:W-:Y:S08]  /*92e00*/  HMMA.1688.F32.TF32 R240, R236.reuse, R24, R92 ;  /* 0x00000018ecf0723c */ /* 0x042ff0000008105c */
[C---:B------:R-:W-:Y:S08]  /*92e10*/  HMMA.1688.F32.TF32 R92, R236.reuse, R28, R88 ;  /* 0x0000001cec5c723c */ /* 0x040ff00000081058 */
[C---:B------:R-:W-:Y:S08]  /*92e20*/  HMMA.1688.F32.TF32 R88, R236.reuse, R68, R84 ;  /* 0x00000044ec58723c */ /* 0x040ff00000081054 */
[C---:B------:R-:W-:Y:S01]  /*92e30*/  HMMA.1688.F32.TF32 R84, R236.reuse, R96, R80 ;  /* 0x00000060ec54723c */ /* 0x040fe20000081050 */
[----:B------:R-:W-:Y:S04]  /*92e40*/  STL.64 [R1+0xdc0], R240 ;  /* 0x000dc0f001007387 */ /* 0x000fe80000100a00 */
[----:B------:R-:W-:Y:S04]  /*92e50*/  STL.64 [R1+0xdc8], R242 ;  /* 0x000dc8f201007387 */ /* 0x000fe80000100a00 */
[----:B------:R-:W-:Y:S04]  /*92e60*/  STL.64 [R1+0xda0], R92 ;  /* 0x000da05c01007387 */ /* 0x000fe80000100a00 */
[----:B------:R-:W-:Y:S01]  /*92e70*/  STL.64 [R1+0xda8], R94 ;  /* 0x000da85e01007387 */ /* 0x000fe20000100a00 */
[C---:B----4-:R-:W-:Y:S03]  /*92e80*/  HMMA.1688.F32.TF32 R80, R236.reuse, R100, R248 ;  /* 0x00000064ec50723c */ /* 0x050fe600000810f8 */
[----:B------:R-:W-:Y:S04]  /*92e90*/  STL.64 [R1+0xd80], R88 ;  /* 0x000d805801007387 */ /* 0x000fe80000100a00 */
[----:B------:R1:W-:Y:S04]  /*92ea0*/  STL.64 [R1+0xd88], R90 ;  /* 0x000d885a01007387 */ /* 0x0003e80000100a00 */
[----:B------:R-:W-:Y:S04]  /*92eb0*/  STL.64 [R1+0xd50], R84 ;  /* 0x000d505401007387 */ /* 0x000fe80000100a00 */
[----:B------:R2:W-:Y:S01]  /*92ec0*/  STL.64 [R1+0xd58], R86 ;  /* 0x000d585601007387 */ /* 0x0005e20000100a00 */
[C---:B-1----:R-:W-:Y:S07]  /*92ed0*/  HMMA.1688.F32.TF32 R88, R236.reuse, R104, R244 ;  /* 0x00000068ec58723c */ /* 0x042fee00000810f4 */
[----:B------:R-:W-:Y:S01]  /*92ee0*/  STL.64 [R1+0xd40], R80 ;  /* 0x000d405001007387 */ /* 0x000fe20000100a00 */
[C---:B--2---:R-:W-:Y:S03]  /*92ef0*/  HMMA.1688.F32.TF32 R84, R236.reuse, R108, R232 ;  /* 0x0000006cec54723c */ /* 0x044fe600000810e8 */
[----:B------:R1:W-:Y:S05]  /*92f00*/  STL.64 [R1+0xd48], R82 ;  /* 0x000d485201007387 */ /* 0x0003ea0000100a00 */
[C---:B-1----:R-:W-:Y:S07]  /*92f10*/  HMMA.1688.F32.TF32 R80, R236.reuse, R112, R228 ;  /* 0x00000070ec50723c */ /* 0x042fee00000810e4 */
[----:B------:R-:W-:Y:S04]  /*92f20*/  STL.64 [R1+0xd20], R88 ;  /* 0x000d205801007387 */ /* 0x000fe80000100a00 */
[----:B------:R1:W-:Y:S04]  /*92f30*/  STL.64 [R1+0xd28], R90 ;  /* 0x000d285a01007387 */ /* 0x0003e80000100a00 */
[----:B------:R-:W-:Y:S04]  /*92f40*/  STL.64 [R1+0xd00], R84 ;  /* 0x000d005401007387 */ /* 0x000fe80000100a00 */
[----:B------:R2:W-:Y:S01]  /*92f50*/  STL.64 [R1+0xd08], R86 ;  /* 0x000d085601007387 */ /* 0x0005e20000100a00 */
[C---:B-1----:R-:W-:Y:S03]  /*92f60*/  HMMA.1688.F32.TF32 R88, R236.reuse, R116, R224 ;  /* 0x00000074ec58723c */ /* 0x042fe600000810e0 */
[----:B------:R-:W-:Y:S05]  /*92f70*/  STL.64 [R1+0xce0], R80 ;  /* 0x000ce05001007387 */ /* 0x000fea0000100a00 */
[C---:B--2---:R-:W-:Y:S01]  /*92f80*/  HMMA.1688.F32.TF32 R84, R236.reuse, R120, R220 ;  /* 0x00000078ec54723c */ /* 0x044fe200000810dc */
[----:B------:R1:W-:Y:S07]  /*92f90*/  STL.64 [R1+0xce8], R82 ;  /* 0x000ce85201007387 */ /* 0x0003ee0000100a00 */
[----:B-1----:R-:W-:Y:S08]  /*92fa0*/  HMMA.1688.F32.TF32 R80, R236, R124, R32 ;  /* 0x0000007cec50723c */ /* 0x002ff00000081020 */
        /* <DEDUP_REMOVED lines=14> */
[----:B-1----:R-:W-:Y:S01]  /*93090*/  HMMA.1688.F32.TF32 R40, R216, R16, R48 ;  /* 0x00000010d828723c */ /* 0x002fe20000081030 */
[----:B------:R-:W-:Y:S01]  /*930a0*/  MOV R248, R72 ;  /* 0x0000004800f87202 */ /* 0x000fe20000000f00 */
[----:B------:R-:W-:-:S02]  /*930b0*/  IMAD.MOV.U32 R249, RZ, RZ, R79 ;  /* 0x000000fffff97224 */ /* 0x000fc400078e004f */
[----:B------:R-:W-:Y:S02]  /*930c0*/  IMAD.MOV.U32 R250, RZ, RZ, R77 ;  /* 0x000000fffffa7224 */ /* 0x000fe400078e004d */
[----:B------:R-:W-:Y:S01]  /*930d0*/  IMAD.MOV.U32 R251, RZ, RZ, R75 ;  /* 0x000000fffffb7224 */ /* 0x000fe200078e004b */
[----:B------:R-:W-:Y:S01]  /*930e0*/  MOV R245, R73 ;  /* 0x0000004900f57202 */ /* 0x000fe20000000f00 */
[C---:B--2---:R-:W-:Y:S01]  /*930f0*/  HMMA.1688.F32.TF32 R36, R216.reuse, R20, R52 ;  /* 0x00000014d824723c */ /* 0x044fe20000081034 */
[----:B------:R-:W-:Y:S01]  /*93100*/  IMAD.MOV.U32 R244, RZ, RZ, R74 ;  /* 0x000000fffff47224 */ /* 0x000fe200078e004a */
[----:B------:R-:W-:Y:S01]  /*93110*/  LDS R32, [R2+0x144180] ;  /* 0x1441800002207984 */ /* 0x000fe20000000800 */
[----:B------:R-:W-:Y:S02]  /*93120*/  IMAD.MOV.U32 R246, RZ, RZ, R78 ;  /* 0x000000fffff67224 */ /* 0x000fe400078e004e */
[----:B------:R-:W-:Y:S01]  /*93130*/  IMAD.MOV.U32 R247, RZ, RZ, R76 ;  /* 0x000000fffff77224 */ /* 0x000fe200078e004c */
[----:B------:R-:W-:Y:S02]  /*93140*/  LDS R34, [R2+0x145180] ;  /* 0x1451800002227984 */ /* 0x000fe40000000800 */
[C---:B------:R-:W-:Y:S02]  /*93150*/  HMMA.1688.F32.TF32 R44, R216.reuse, R24, R56 ;  /* 0x00000018d82c723c */ /* 0x040fe40000081038 */
[----:B------:R-:W-:Y:S04]  /*93160*/  LDS R33, [R14+0x144180] ;  /* 0x144180000e217984 */ /* 0x000fe80000000800 */
[----:B------:R-:W1:Y:S04]  /*93170*/  LDS R35, [R14+0x145180] ;  /* 0x145180000e237984 */ /* 0x000e680000000800 */
[----:B------:R-:W-:Y:S04]  /*93180*/  STL.64 [R1+0xc00], R40 ;  /* 0x000c002801007387 */ /* 0x000fe80000100a00 */
[----:B------:R2:W-:Y:S04]  /*93190*/  STL.64 [R1+0xc08], R42 ;  /* 0x000c082a01007387 */ /* 0x0005e80000100a00 */
[----:B------:R-:W-:Y:S04]  /*931a0*/  STL.64 [R1+0xbe0], R36 ;  /* 0x000be02401007387 */ /* 0x000fe80000100a00 */
[----:B------:R3:W-:Y:S01]  /*931b0*/  STL.64 [R1+0xbe8], R38 ;  /* 0x000be82601007387 */ /* 0x0007e20000100a00 */
[C---:B--2---:R-:W-:Y:S08]  /*931c0*/  HMMA.1688.F32.TF32 R40, R216.reuse, R28, R60 ;  /* 0x0000001cd828723c */ /* 0x044ff0000008103c */
[----:B---3--:R-:W-:Y:S01]  /*931d0*/  HMMA.1688.F32.TF32 R36, R216, R68, R64 ;  /* 0x00000044d824723c */ /* 0x008fe20000081040 */
[----:B------:R-:W-:Y:S04]  /*931e0*/  STL.64 [R1+0xbc0], R44 ;  /* 0x000bc02c01007387 */ /* 0x000fe80000100a00 */
[----:B------:R2:W-:Y:S10]  /*931f0*/  STL.64 [R1+0xbc8], R46 ;  /* 0x000bc82e01007387 */ /* 0x0005f40000100a00 */
[----:B------:R-:W-:Y:S04]  /*93200*/  STL.64 [R1+0xba0], R40 ;  /* 0x000ba02801007387 */ /* 0x000fe80000100a00 */
[----:B------:R-:W-:Y:S04]  /*93210*/  STL.64 [R1+0xba8], R42 ;  /* 0x000ba82a01007387 */ /* 0x000fe80000100a00 */
[----:B------:R-:W3:Y:S04]  /*93220*/  LDL.LU R72, [R1+0x52d4] ;  /* 0x0052d40001487983 */ /* 0x000ee80000300800 */
[----:B------:R4:W-:Y:S04]  /*93230*/  STL.64 [R1+0xb80], R36 ;  /* 0x000b802401007387 */ /* 0x0009e80000100a00 */
[----:B------:R1:W-:Y:S04]  /*93240*/  STL.64 [R1+0xb88], R38 ;  /* 0x000b882601007387 */ /* 0x0003e80000100a00 */
[----:B------:R-:W2:Y:S04]  /*93250*/  LDL.LU R79, [R1+0x52d0] ;  /* 0x0052d000014f7983 */ /* 0x000ea80000300800 */
[----:B------:R-:W3:Y:S04]  /*93260*/  LDL.LU R77, [R1+0x52cc] ;  /* 0x0052cc00014d7983 */ /* 0x000ee80000300800 */
[----:B------:R-:W4:Y:S04]  /*93270*/  LDL.LU R75, [R1+0x52c8] ;  /* 0x0052c800014b7983 */ /* 0x000f280000300800 */
[----:B------:R-:W4:Y:S04]  /*93280*/  LDL.LU R74, [R1+0x52c4] ;  /* 0x0052c400014a7983 */ /* 0x000f280000300800 */
[----:B------:R-:W4:Y:S04]  /*93290*/  LDL.LU R73, [R1+0x52c0] ;  /* 0x0052c00001497983 */ /* 0x000f280000300800 */
[----:B------:R-:W4:Y:S04]  /*932a0*/  LDL.LU R78, [R1+0x52bc] ;  /* 0x0052bc00014e7983 */ /* 0x000f280000300800 */
[----:B------:R-:W4:Y:S01]  /*932b0*/  LDL.LU R76, [R1+0x52b8] ;  /* 0x0052b800014c7983 */ /* 0x000f220000300800 */
[----:B--2---:R-:W-:-:S02]  /*932c0*/  IMAD.MOV.U32 R233, RZ, RZ, R79 ;  /* 0x000000ffffe97224 */ /* 0x004fc400078e004f */
[----:B---3--:R-:W-:Y:S02]  /*932d0*/  IMAD.MOV.U32 R232, RZ, RZ, R77 ;  /* 0x000000ffffe87224 */ /* 0x008fe400078e004d */
[----:B------:R-:W2:Y:S04]  /*932e0*/  LDL.LU R77, [R1+0x52b4] ;  /* 0x0052b400014d7983 */ /* 0x000ea80000300800 */
[----:B------:R-:W3:Y:S01]  /*932f0*/  LDL.LU R79, [R1+0x52b0] ;  /* 0x0052b000014f7983 */ /* 0x000ee20000300800 */
[----:B------:R-:W-:-:S03]  /*93300*/  MOV R235, R72 ;  /* 0x0000004800eb7202 */ /* 0x000fc60000000f00 */
[----:B------:R-:W3:Y:S04]  /*93310*/  LDL.LU R234, [R1+0x4d8] ;  /* 0x0004d80001ea7983 */ /* 0x000ee80000300800 */
[----:B------:R-:W3:Y:S01]  /*93320*/  LDL.LU R72, [R1+0x52ac] ;  /* 0x0052ac0001487983 */ /* 0x000ee20000300800 */
[----:B----4-:R-:W-:-:S03]  /*93330*/  IMAD.MOV.U32 R224, RZ, RZ, R78 ;  /* 0x000000ffffe07224 */ /* 0x010fc600078e004e */
[----:B------:R-:W4:Y:S01]  /*93340*/  LDL.LU R78, [R1+0x52a8] ;  /* 0x0052a800014e7983 */ /* 0x000f220000300800 */
[----:B------:R-:W-:-:S03]  /*93350*/  IMAD.MOV.U32 R225, RZ, RZ, R76 ;  /* 0x000000ffffe17224 */ /* 0x000fc600078e004c */
[----:B------:R-:W4:Y:S01]  /*93360*/  LDL.LU R76, [R1+0x52a4] ;  /* 0x0052a400014c7983 */ /* 0x000f220000300800 */
[----:B--2---:R-:W-:-:S03]  /*93370*/  IMAD.MOV.U32 R226, RZ, RZ, R77 ;  /* 0x000000ffffe27224 */ /* 0x004fc600078e004d */
[----:B------:R-:W2:Y:S01]  /*93380*/  LDL.LU R77, [R1+0x52a0] ;  /* 0x0052a000014d7983 */ /* 0x000ea20000300800 */
[----:B---3--:R-:W-:-:S03]  /*93390*/  IMAD.MOV.U32 R227, RZ, RZ, R79 ;  /* 0x000000ffffe37224 */ /* 0x008fc600078e004f */
[----:B------:R-:W3:Y:S04]  /*933a0*/  LDL.LU R79, [R1+0x529c] ;  /* 0x00529c00014f7983 */ /* 0x000ee80000300800 */
[----:B------:R-:W3:Y:S01]  /*933b0*/  LDL.LU R220, [R1+0x510] ;  /* 0x0005100001dc7983 */ /* 0x000ee20000300800 */
[----:B------:R-:W-:-:S03]  /*933c0*/  MOV R223, R72 ;  /* 0x0000004800df7202 */ /* 0x000fc60000000f00 */
[----:B------:R-:W3:Y:S04]  /*933d0*/  LDL.LU R221, [R1+0x514] ;  /* 0x0005140001dd7983 */ /* 0x000ee80000300800 */
[----:B------:R-:W3:Y:S01]  /*933e0*/  LDL.LU R222, [R1+0x518] ;  /* 0x0005180001de7983 */ /* 0x000ee20000300800 */
[----:B----4-:R-:W-:-:S03]  /*933f0*/  IMAD.MOV.U32 R239, RZ, RZ, R78 ;  /* 0x000000ffffef7224 */ /* 0x010fc600078e004e */
[----:B------:R-:W4:Y:S01]  /*93400*/  LDL.LU R72, [R1+0x5298] ;  /* 0x0052980001487983 */ /* 0x000f220000300800 */
[----:B------:R-:W-:Y:S02]  /*93410*/  IMAD.MOV.U32 R238, RZ, RZ, R76 ;  /* 0x000000ffffee7224 */ /* 0x000fe400078e004c */
[----:B--2---:R-:W-:Y:S02]  /*93420*/  IMAD.MOV.U32 R236, RZ, RZ, R77 ;  /* 0x000000ffffec7224 */ /* 0x004fe400078e004d */
[----:B------:R-:W2:Y:S01]  /*93430*/  LDL.LU R77, [R1+0x5294] ;  /* 0x00529400014d7983 */ /* 0x000ea20000300800 */
[----:B---3--:R-:W-:-:S03]  /*93440*/  IMAD.MOV.U32 R237, RZ, RZ, R79 ;  /* 0x000000ffffed7224 */ /* 0x008fc600078e004f */
[----:B------:R-:W3:Y:S04]  /*93450*/  LDL.LU R79, [R1+0x5290] ;  /* 0x00529000014f7983 */ /* 0x000ee80000300800 */
[----:B------:R-:W4:Y:S04]  /*93460*/  LDL.LU R76, [R1+0x528c] ;  /* 0x00528c00014c7983 */ /* 0x000f280000300800 */
[----:B------:R-:W4:Y:S04]  /*93470*/  LDL.LU R78, [R1+0x5288] ;  /* 0x00528800014e7983 */ /* 0x000f280000300800 */
[----:B------:R-:W4:Y:S04]  /*93480*/  LDL.LU R48, [R1+0x11c0] ;  /* 0x0011c00001307983 */ /* 0x000f280000300800 */
[----:B------:R-:W4:Y:S04]  /*93490*/  LDL.LU R49, [R1+0x11c4] ;  /* 0x0011c40001317983 */ /* 0x000f280000300800 */
[----:B------:R-:W4:Y:S04]  /*934a0*/  LDL.LU R50, [R1+0x11c8] ;  /* 0x0011c80001327983 */ /* 0x000f280000300800 */
[----:B------:R-:W4:Y:S01]  /*934b0*/  LDL.LU R51, [R1+0x11cc] ;  /* 0x0011cc0001337983 */ /* 0x000f220000300800 */
[----:B--2---:R-:W-:-:S02]  /*934c0*/  IMAD.MOV.U32 R55, RZ, RZ, R77 ;  /* 0x000000ffff377224 */ /* 0x004fc400078e004d */
[----:B---3--:R-:W-:Y:S01]  /*934d0*/  IMAD.MOV.U32 R54, RZ, RZ, R79 ;  /* 0x000000ffff367224 */ /* 0x008fe200078e004f */
[----:B----4-:R-:W-:Y:S02]  /*934e0*/  MOV R52, R76 ;  /* 0x0000004c00347202 */ /* 0x010fe40000000f00 */
[----:B------:R-:W2:Y:S01]  /*934f0*/  LDL.LU R76, [R1+0x5284] ;  /* 0x00528400014c7983 */ /* 0x000ea20000300800 */
[----:B------:R-:W-:-:S03]  /*93500*/  IMAD.MOV.U32 R53, RZ, RZ, R78 ;  /* 0x000000ffff357224 */ /* 0x000fc600078e004e */
[----:B------:R-:W3:Y:S04]  /*93510*/  LDL.LU R78, [R1+0x5280] ;  /* 0x00528000014e7983 */ /* 0x000ee80000300800 */
        /* <DEDUP_REMOVED lines=8> */
[----:B------:R-:W-:-:S02]  /*935a0*/  IMAD.MOV.U32 R228, RZ, RZ, R73 ;  /* 0x000000ffffe47224 */ /* 0x000fc400078e0049 */
[----:B------:R-:W-:Y:S02]  /*935b0*/  IMAD.MOV.U32 R230, RZ, RZ, R75 ;  /* 0x000000ffffe67224 */ /* 0x000fe400078e004b */
[----:B--2---:R-:W-:Y:S02]  /*935c0*/  IMAD.MOV.U32 R67, RZ, RZ, R76 ;  /* 0x000000ffff437224 */ /* 0x004fe400078e004c */
[----:B------:R-:W2:Y:S01]  /*935d0*/  LDL.LU R76, [R1+0x1230] ;  /* 0x00123000014c7983 */ /* 0x000ea20000300800 */
[----:B---3--:R-:W-:Y:S01]  /*935e0*/  MOV R65, R78 ;  /* 0x0000004e00417202 */ /* 0x008fe20000000f00 */
[----:B----4-:R-:W-:Y:S02]  /*935f0*/  IMAD.MOV.U32 R64, RZ, RZ, R79 ;  /* 0x000000ffff407224 */ /* 0x010fe400078e004f */
[----:B------:R-:W-:Y:S02]  /*93600*/  IMAD.MOV.U32 R66, RZ, RZ, R77 ;  /* 0x000000ffff427224 */ /* 0x000fe400078e004d */
        /* <DEDUP_REMOVED lines=44> */
[C---:B------:R-:W-:Y:S01]  /*938d0*/  HMMA.1688.F32.TF32 R40, R216.reuse, R96, R72 ;  /* 0x00000060d828723c */ /* 0x040fe20000081048 */
[----:B------:R-:W2:Y:S11]  /*938e0*/  LDL.LU R72, [R1+0x1210] ;  /* 0x0012100001487983 */ /* 0x000eb60000300800 */
[----:B------:R-:W-:Y:S11]  /*938f0*/  @!UPT UIADD3 URZ, URZ, URZ, URZ ;  /* 0x0000003f3f3ff290 */ /* 0x000ff6000fffe03f */
[----:B------:R-:W-:Y:S04]  /*93900*/  STL.64 [R1+0xb00], R40 ;  /* 0x000b002801007387 */ /* 0x000fe80000100a00 */
[----:B------:R-:W-:Y:S04]  /*93910*/  STL.64 [R1+0xb08], R42 ;  /* 0x000b082a01007387 */ /* 0x000fe80000100a00 */
[----:B------:R-:W2:Y:S04]  /*93920*/  LDL.LU R73, [R1+0x1214] ;  /* 0x0012140001497983 */ /* 0x000ea80000300800 */
[----:B------:R-:W2:Y:S04]  /*93930*/  LDL.LU R74, [R1+0x1218] ;  /* 0x00121800014a7983 */ /* 0x000ea80000300800 */
[----:B------:R-:W2:Y:S04]  /*93940*/  LDL.LU R75, [R1+0x121c] ;  /* 0x00121c00014b7983 */ /* 0x000ea80000300800 */
[----:B------:R-:W-:Y:S04]  /*93950*/  STL.64 [R1+0xaf0], R92 ;  /* 0x000af05c01007387 */ /* 0x000fe80000100a00 */
[----:B------:R1:W-:Y:S01]  /*93960*/  STL.64 [R1+0xaf8], R94 ;  /* 0x000af85e01007387 */ /* 0x0003e20000100a00 */
[----:B------:R-:W-:Y:S03]  /*93970*/  HMMA.1688.F32.TF32 R36, R216, R120, R36 ;  /* 0x00000078d824723c */ /* 0x000fe60000081024 */
[----:B------:R-:W-:Y:S04]  /*93980*/  LDS R40, [R252+0x144200] ;  /* 0x14420000fc287984 */ /* 0x000fe80000000800 */
[----:B------:R-:W-:Y:S04]  /*93990*/  LDS R42, [R252+0x145200] ;  /* 0x14520000fc2a7984 */ /* 0x000fe80000000800 */
[----:B-1----:R-:W3:Y:S04]  /*939a0*/  LDL.LU.64 R94, [R1+0x5260] ;  /* 0x00526000015e7983 */ /* 0x002ee80000300a00 */
[----:B------:R-:W3:Y:S04]  /*939b0*/  LDL.LU.64 R92, [R1+0x5258] ;  /* 0x00525800015c7983 */ /* 0x000ee80000300a00 */
[----:B------:R-:W-:Y:S04]  /*939c0*/  STL.64 [R1+0xae0], R88 ;  /* 0x000ae05801007387 */ /* 0x000fe80000100a00 */
[----:B------:R1:W-:Y:S01]  /*939d0*/  STL.64 [R1+0xae8], R90 ;  /* 0x000ae85a01007387 */ /* 0x0003e20000100a00 */
[C---:B------:R-:W-:Y:S03]  /*939e0*/  HMMA.1688.F32.TF32 R64, R32.reuse, R8, R64 ;  /* 0x000000082040723c */ /* 0x040fe60000081040 */
[----:B------:R-:W-:Y:S04]  /*939f0*/  LDS R41, [R3+0x144200] ;  /* 0x1442000003297984 */ /* 0x000fe80000000800 */
[----:B------:R-:W4:Y:S04]  /*93a00*/  LDS R43, [R3+0x145200] ;  /* 0x14520000032b7984 */ /* 0x000f280000000800 */
[----:B-1----:R-:W3:Y:S04]  /*93a10*/  LDL.LU.64 R90, [R1+0x5250] ;  /* 0x00525000015a7983 */ /* 0x002ee80000300a00 */
[----:B------:R-:W3:Y:S04]  /*93a20*/  LDL.LU.64 R88, [R1+0x5248] ;  /* 0x0052480001587983 */ /* 0x000ee80000300a00 */
[----:B------:R-:W-:Y:S04]  /*93a30*/  STL.64 [R1+0xad0], R84 ;  /* 0x000ad05401007387 */ /* 0x000fe80000100a00 */
[----:B------:R1:W-:Y:S04]  /*93a40*/  STL.64 [R1+0xad8], R86 ;  /* 0x000ad85601007387 */ /* 0x0003e80000100a00 */
[----:B-1----:R-:W4:Y:S04]  /*93a50*/  LDL.LU.64 R86, [R1+0x5240] ;  /* 0x0052400001567983 */ /* 0x002f280000300a00 */
[----:B------:R-:W4:Y:S04]  /*93a60*/  LDL.LU.64 R84, [R1+0x5238] ;  /* 0x0052380001547983 */ /* 0x000f280000300a00 */
        /* <DEDUP_REMOVED lines=9> */
[C---:B------:R-:W-:Y:S08]  /*93b00*/  HMMA.1688.F32.TF32 R56, R32.reuse, R16, R56 ;  /* 0x000000102038723c */ /* 0x040ff00000081038 */
[C---:B------:R-:W-:Y:S08]  /*93b10*/  HMMA.1688.F32.TF32 R52, R32.reuse, R20, R52 ;  /* 0x000000142034723c */ /* 0x040ff00000081034 */
[C---:B------:R-:W-:Y:S01]  /*93b20*/  HMMA.1688.F32.TF32 R48, R32.reuse, R24, R48 ;  /* 0x000000182030723c */ /* 0x040fe20000081030 */
[----:B------:R-:W-:Y:S07]  /*93b30*/  STL.64 [R1+0xaa0], R36 ;  /* 0x000aa02401007387 */ /* 0x000fee0000100a00 */
[C---:B------:R-:W-:Y:S01]  /*93b40*/  HMMA.1688.F32.TF32 R44, R32.reuse, R28, R44 ;  /* 0x0000001c202c723c */ /* 0x040fe2000008102c */
[----:B------:R-:W-:Y:S04]  /*93b50*/  STL.64 [R1+0xaa8], R38 ;  /* 0x000aa82601007387 */ /* 0x000fe80000100a00 */
[----:B------:R-:W-:Y:S04]  /*93b60*/  LDS R36, [R2+0x144200] ;  /* 0x1442000002247984 */ /* 0x000fe80000000800 */
[----:B------:R-:W-:Y:S04]  /*93b70*/  LDS R38, [R2+0x145200] ;  /* 0x1452000002267984 */ /* 0x000fe80000000800 */
[----:B------:R-:W-:Y:S04]  /*93b80*/  LDS R37, [R14+0x144200] ;  /* 0x144200000e257984 */ /* 0x000fe80000000800 */
[----:B------:R-:W1:Y:S01]  /*93b90*/  LDS R39, [R14+0x145200] ;  /* 0x145200000e277984 */ /* 0x000e620000000800 */
[----:B--2---:R-:W-:Y:S08]  /*93ba0*/  HMMA.1688.F32.TF32 R72, R32, R4, R72 ;  /* 0x000000042048723c */ /* 0x004ff00000081048 */
[----:B---3--:R-:W-:Y:S11]  /*93bb0*/  HMMA.1688.F32.TF32 R76, R216, R124, R76 ;  /* 0x0000007cd84c723c */ /* 0x008ff6000008104c */
[----:B------:R-:W-:Y:S11]  /*93bc0*/  @!UPT UIADD3 URZ, URZ, URZ, URZ ;  /* 0x0000003f3f3ff290 */ /* 0x000ff6000fffe03f */
[----:B------:R-:W-:Y:S01]  /*93bd0*/  @!UPT UIADD3 URZ, URZ, URZ, URZ ;  /* 0x0000003f3f3ff290 */ /* 0x000fe2000fffe03f */
        /* <DEDUP_REMOVED lines=36> */
[----:B--2---:R-:W-:Y:S08]  /*93e20*/  HMMA.1688.F32.TF32 R44, R32, R124, R80 ;  /* 0x0000007c202c723c */ /* 0x004ff00000081050 */
[C---:B----4-:R-:W-:Y:S01]  /*93e30*/  HMMA.1688.F32.TF32 R32, R40.reuse, R4, R84 ;  /* 0x000000042820723c */ /* 0x050fe20000081054 */
        /* <DEDUP_REMOVED lines=47> */
[----:B------:R-:W-:Y:S01]  /*94130*/  STL.64 [R1+0x490], R48 ;  /* 0x0004903001007387 */ /* 0x000fe20000100a00 */
[C---:B-1----:R-:W-:Y:S03]  /*94140*/  HMMA.1688.F32.TF32 R40, R36.reuse, R4, R180 ;  /* 0x000000042428723c */ /* 0x042fe600000810b4 */
[----:B------:R-:W-:Y:S04]  /*94150*/  STL.64 [R1+0x498], R50 ;  /* 0x0004983201007387 */ /* 0x000fe80000100a00 */
[----:B------:R-:W-:Y:S04]  /*94160*/  STL.64 [R1+0x360], R44 ;  /* 0x0003602c01007387 */ /* 0x000fe80000100a00 */
[----:B------:R1:W-:Y:S04]  /*94170*/  STL.64 [R1+0x368], R46 ;  /* 0x0003682e01007387 */ /* 0x0003e80000100a00 */
[----:B------:R-:W-:Y:S04]  /*94180*/  STL.64 [R1+0x350], R32 ;  /* 0x0003502001007387 */ /* 0x000fe80000100a00 */
[----:B------:R2:W-:Y:S01]  /*94190*/  STL.64 [R1+0x358], R34 ;  /* 0x0003582201007387 */ /* 0x0005e20000100a00 */
[C---:B-1----:R-:W-:Y:S08]  /*941a0*/  HMMA.1688.F32.TF32 R44, R36.reuse, R8, R184 ;  /* 0x00000008242c723c */ /* 0x042ff000000810b8 */
[C---:B--2---:R-:W-:Y:S01]  /*941b0*/  HMMA.1688.F32.TF32 R32, R36.reuse, R12, R188 ;  /* 0x0000000c2420723c */ /* 0x044fe200000810bc */
[----:B------:R-:W-:Y:S04]  /*941c0*/  STL.64 [R1+0x340], R40 ;  /* 0x0003402801007387 */ /* 0x000fe80000100a00 */
[----:B------:R-:W-:Y:S03]  /*941d0*/  STL.64 [R1+0x348], R42 ;  /* 0x0003482a01007387 */ /* 0x000fe60000100a00 */
[----:B------:R-:W-:Y:S01]  /*941e0*/  HMMA.1688.F32.TF32 R48, R36, R20, R196 ;  /* 0x000000142430723c */ /* 0x000fe200000810c4 */
[----:B------:R-:W-:-:S02]  /*941f0*/  IMAD.MOV.U32 R248, RZ, RZ, R215 ;  /* 0x000000fffff87224 */ /* 0x000fc400078e00d7 */
[----:B------:R-:W-:Y:S01]  /*94200*/  IMAD.MOV.U32 R249, RZ, RZ, R208 ;  /* 0x000000fffff97224 */ /* 0x000fe200078e00d0 */
[----:B------:R-:W-:Y:S01]  /*94210*/  MOV R251, R214 ;  /* 0x000000d600fb7202 */ /* 0x000fe20000000f00 */
[----:B------:R-:W-:Y:S02]  /*94220*/  IMAD.MOV.U32 R250, RZ, RZ, R213 ;  /* 0x000000fffffa7224 */ /* 0x000fe400078e00d5 */
[----:B------:R-:W-:Y:S04]  /*94230*/  STL.64 [R1+0x330], R44 ;  /* 0x0003302c01007387 */ /* 0x000fe80000100a00 */
[----:B------:R-:W-:Y:S01]  /*94240*/  STL.64 [R1+0x338], R46 ;  /* 0x0003382e01007387 */ /* 0x000fe20000100a00 */
[----:B------:R-:W-:Y:S02]  /*94250*/  IMAD.MOV.U32 R244, RZ, RZ, R211 ;  /* 0x000000fffff47224 */ /* 0x000fe400078e00d3 */
[----:B------:R-:W-:Y:S01]  /*94260*/  IMAD.MOV.U32 R245, RZ, RZ, R210 ;  /* 0x000000fffff57224 */ /* 0x000fe200078e00d2 */
[----:B------:R-:W-:Y:S04]  /*94270*/  LDS R40, [R252+0x144280] ;  /* 0x14428000fc287984 */ /* 0x000fe80000000800 */
[----:B------:R-:W-:Y:S04]  /*94280*/  STL.64 [R1+0x320], R32 ;  /* 0x0003202001007387 */ /* 0x000fe80000100a00 */
[----:B------:R1:W-:Y:S01]  /*94290*/  STL.64 [R1+0x328], R34 ;  /* 0x0003282201007387 */ /* 0x0003e20000100a00 */
[----:B------:R-:W-:-:S02]  /*942a0*/  IMAD.MOV.U32 R246, RZ, RZ, R209 ;  /* 0x000000fffff67224 */ /* 0x000fc400078e00d1 */
[----:B------:R-:W-:Y:S01]  /*942b0*/  IMAD.MOV.U32 R247, RZ, RZ, R212 ;  /* 0x000000fffff77224 */ /* 0x000fe200078e00d4 */
[----:B------:R-:W-:Y:S04]  /*942c0*/  LDS R42, [R252+0x145280] ;  /* 0x14528000fc2a7984 */ /* 0x000fe80000000800 */
[----:B------:R-:W-:Y:S01]  /*942d0*/  LDS R41, [R3+0x144280] ;  /* 0x1442800003297984 */ /* 0x000fe20000000800 */
[C---:B-1----:R-:W-:Y:S03]  /*942e0*/  HMMA.1688.F32.TF32 R32, R36.reuse, R16, R192 ;  /* 0x000000102420723c */ /* 0x042fe600000810c0 */
[----:B------:R-:W1:Y:S04]  /*942f0*/  LDS R43, [R3+0x145280] ;  /* 0x14528000032b7984 */ /* 0x000e680000000800 */
[----:B------:R-:W-:Y:S01]  /*94300*/  LDS R196, [R252+0x144380] ;  /* 0x14438000fcc47984 */ /* 0x000fe20000000800 */
[C---:B------:R-:W-:Y:S03]  /*94310*/  HMMA.1688.F32.TF32 R44, R36.reuse, R24, R200 ;  /* 0x00000018242c723c */ /* 0x040fe600000810c8 */
[----:B------:R-:W-:Y:S04]  /*94320*/  LDS R198, [R252+0x145380] ;  /* 0x14538000fcc67984 */ /* 0x000fe80000000800 */
[----:B------:R-:W-:Y:S04]  /*94330*/  LDS R197, [R3+0x144380] ;  /* 0x1443800003c57984 */ /* 0x000fe80000000800 */
[----:B------:R-:W-:Y:S04]  /*94340*/  LDS R199, [R3+0x145380] ;  /* 0x1453800003c77984 */ /* 0x000fe80000000800 */
[----:B------:R-:W-:Y:S04]  /*94350*/  STL.64 [R1+0x310], R32 ;  /* 0x0003102001007387 */ /* 0x000fe80000100a00 */
[----:B------:R2:W-:Y:S02]  /*94360*/  STL.64 [R1+0x318], R34 ;  /* 0x0003182201007387 */ /* 0x0005e40000100a00 */
[----:B--2---:R-:W-:Y:S02]  /*94370*/  HMMA.1688.F32.TF32 R32, R36, R28, R204 ;  /* 0x0000001c2420723c */ /* 0x004fe400000810cc */
[----:B------:R2:W-:Y:S04]  /*94380*/  STL.64 [R1+0x300], R48 ;  /* 0x0003003001007387 */ /* 0x0005e80000100a00 */
[----:B------:R3:W-:Y:S04]  /*94390*/  STL.64 [R1+0x308], R50 ;  /* 0x0003083201007387 */ /* 0x0007e80000100a00 */
[----:B------:R4:W-:Y:S04]  /*943a0*/  STL.64 [R1+0x2f0], R44 ;  /* 0x0002f02c01007387 */ /* 0x0009e80000100a00 */
[----:B------:R1:W-:Y:S04]  /*943b0*/  STL.64 [R1+0x2f8], R46 ;  /* 0x0002f82e01007387 */ /* 0x0003e80000100a00 */
[----:B------:R-:W2:Y:S05]  /*943c0*/  LDL.LU R215, [R1+0x5214] ;  /* 0x0052140001d77983 */ /* 0x000eaa0000300800 */
[----:B------:R-:W-:Y:S04]  /*943d0*/  STL.64 [R1+0x2e0], R32 ;  /* 0x0002e02001007387 */ /* 0x000fe80000100a00 */
[----:B------:R-:W-:Y:S04]  /*943e0*/  STL.64 [R1+0x2e8], R34 ;  /* 0x0002e82201007387 */ /* 0x000fe80000100a00 */
[----:B------:R-:W3:Y:S04]  /*943f0*/  LDL.LU R208, [R1+0x5210] ;  /* 0x0052100001d07983 */ /* 0x000ee80000300800 */
        /* <DEDUP_REMOVED lines=9> */
[----:B------:R-:W1:Y:S01]  /*94490*/  LDS R35, [R14+0x145280] ;  /* 0x145280000e237984 */ /* 0x000e620000000800 */
        /* <DEDUP_REMOVED lines=8> */
[----:B------:R-:W4:Y:S01]  /*94520*/  LDL.LU R224, [R1+0x10d0] ;  /* 0x0010d00001e07983 */ /* 0x000f220000300800 */
[----:B------:R-:W-:-:S03]  /*94530*/  IMAD.MOV.U32 R227, RZ, RZ, R212 ;  /* 0x000000ffffe37224 */ /* 0x000fc600078e00d4 */
[----:B------:R-:W4:Y:S04]  /*94540*/  LDL.LU R225, [R1+0x10d4] ;  /* 0x0010d40001e17983 */ /* 0x000f280000300800 */
[----:B------:R-:W4:Y:S04]  /*94550*/  LDL.LU R226, [R1+0x10d8] ;  /* 0x0010d80001e27983 */ /* 0x000f280000300800 */
[----:B------:R-:W4:Y:S01]  /*94560*/  LDL.LU R212, [R1+0x51e4] ;  /* 0x0051e40001d47983 */ /* 0x000f220000300800 */
[----:B--2---:R-:W-:Y:S02]  /*94570*/  IMAD.MOV.U32 R223, RZ, RZ, R213 ;  /* 0x000000ffffdf7224 */ /* 0x004fe400078e00d5 */
[----:B---3--:R-:W-:Y:S01]  /*94580*/  IMAD.MOV.U32 R222, RZ, RZ, R214 ;  /* 0x000000ffffde7224 */ /* 0x008fe200078e00d6 */
[----:B----4-:R-:W-:-:S02]  /*94590*/  MOV R220, R208 ;  /* 0x000000d000dc7202 */ /* 0x010fc40000000f00 */
[----:B------:R-:W2:Y:S01]  /*945a0*/  LDL.LU R208, [R1+0x51e0] ;  /* 0x0051e00001d07983 */ /* 0x000ea20000300800 */
[----:B------:R-:W-:-:S03]  /*945b0*/  IMAD.MOV.U32 R221, RZ, RZ, R215 ;  /* 0x000000ffffdd7224 */ /* 0x000fc600078e00d7 */
[----:B------:R-:W1:Y:S04]  /*945c0*/  LDL.LU R215, [R1+0x51dc] ;  /* 0x0051dc0001d77983 */ /* 0x000e680000300800 */
[----:B------:R-:W3:Y:S04]  /*945d0*/  LDL.LU R214, [R1+0x51d8] ;  /* 0x0051d80001d67983 */ /* 0x000ee80000300800 */
[----:B------:R-:W4:Y:S04]  /*945e0*/  LDL.LU R213, [R1+0x51d4] ;  /* 0x0051d40001d57983 */ /* 0x000f280000300800 */
[----:B------:R-:W2:Y:S01]  /*945f0*/  LDL.LU R236, [R1+0x10f0] ;  /* 0x0010f00001ec7983 */ /* 0x000ea20000300800 */
[----:B------:R-:W-:-:S03]  /*94600*/  IMAD.MOV.U32 R239, RZ, RZ, R212 ;  /* 0x000000ffffef7224 */ /* 0x000fc600078e00d4 */
        /* <DEDUP_REMOVED lines=9> */
[----:B------:R-:W3:Y:S01]  /*946a0*/  LDL.LU R54, [R1+0x1128] ;  /* 0x0011280001367983 */ /* 0x000ee20000300800 */
[----:B--2---:R-:W-:-:S03]  /*946b0*/  MOV R55, R212 ;  /* 0x000000d400377202 */ /* 0x004fc60000000f00 */
        /* <DEDUP_REMOVED lines=37> */
[----:B----4-:R-:W-:-:S03]  /*94910*/  IMAD.MOV.U32 R44, RZ, RZ, R213 ;  /* 0x000000ffff2c7224 */ /* 0x010fc600078e00d5 */
[----:B------:R-:W4:Y:S01]  /*94920*/  LDL.LU R60, [R1+0x1140] ;  /* 0x00114000013c7983 */ /* 0x000f220000300800 */
[----:B---3--:R-:W-:-:S03]  /*94930*/  IMAD.MOV.U32 R45, RZ, RZ, R214 ;  /* 0x000000ffff2d7224 */ /* 0x008fc600078e00d6 */
[----:B------:R-:W4:Y:S01]  /*94940*/  LDL.LU R61, [R1+0x1144] ;  /* 0x00114400013d7983 */ /* 0x000f220000300800 */
[----:B-1----:R-:W-:-:S03]  /*94950*/  IMAD.MOV.U32 R46, RZ, RZ, R215 ;  /* 0x000000ffff2e7224 */ /* 0x002fc600078e00d7 */
[----:B------:R-:W4:Y:S01]  /*94960*/  LDL.LU R62, [R1+0x1148] ;  /* 0x00114800013e7983 */ /* 0x000f220000300800 */
[----:B------:R-:W-:Y:S01]  /*94970*/  MOV R47, R208 ;  /* 0x000000d0002f7202 */ /* 0x000fe20000000f00 */
[----:B------:R-:W-:Y:S02]  /*94980*/  IMAD.MOV.U32 R228, RZ, RZ, R209 ;  /* 0x000000ffffe47224 */ /* 0x000fe400078e00d1 */
[----:B------:R-:W-:Y:S02]  /*94990*/  IMAD.MOV.U32 R229, RZ, RZ, R210 ;  /* 0x000000ffffe57224 */ /* 0x000fe400078e00d2 */
[----:B------:R-:W-:Y:S02]  /*949a0*/  IMAD.MOV.U32 R230, RZ, RZ, R211 ;  /* 0x000000ffffe67224 */ /* 0x000fe400078e00d3 */
[----:B--2---:R-:W-:Y:S02]  /*949b0*/  IMAD.MOV.U32 R63, RZ, RZ, R212 ;  /* 0x000000ffff3f7224 */ /* 0x004fe400078e00d4 */
        /* <DEDUP_REMOVED lines=12> */
[----:B------:R-:W4:Y:S01]  /*94a80*/  LDL.LU R243, [R1+0x108c] ;  /* 0x00108c0001f37983 */ /* 0x000f220000300800 */
[----:B------:R-:W-:Y:S08]  /*94a90*/  HMMA.1688.F32.TF32 R76, R36, R120, R76 ;  /* 0x00000078244c723c */ /* 0x000ff0000008104c */
[C---:B------:R-:W-:Y:S08]  /*94aa0*/  HMMA.1688.F32.TF32 R56, R40.reuse, R12, R56 ;  /* 0x0000000c2838723c */ /* 0x040ff00000081038 */
[C---:B------:R-:W-:Y:S08]  /*94ab0*/  HMMA.1688.F32.TF32 R52, R40.reuse, R16, R52 ;  /* 0x000000102834723c */ /* 0x040ff00000081034 */
[----:B------:R-:W-:Y:S08]  /*94ac0*/  HMMA.1688.F32.TF32 R64, R40, R4, R64 ;  /* 0x000000042840723c */ /* 0x000ff00000081040 */
[C---:B--2---:R-:W-:Y:S08]  /*94ad0*/  HMMA.1688.F32.TF32 R128, R36.reuse, R96, R212 ;  /* 0x000000602480723c */ /* 0x044ff000000810d4 */
[C---:B---3--:R-:W-:Y:S01]  /*94ae0*/  HMMA.1688.F32.TF32 R132, R36.reuse, R68, R208 ;  /* 0x000000442484723c */ /* 0x048fe200000810d0 */
[----:B------:R-:W-:Y:S04]  /*94af0*/  LDS R208, [R2+0x144300] ;  /* 0x1443000002d07984 */ /* 0x000fe80000000800 */
[----:B------:R-:W-:Y:S04]  /*94b00*/  LDS R210, [R2+0x145300] ;  /* 0x1453000002d27984 */ /* 0x000fe80000000800 */
[----:B------:R-:W-:Y:S04]  /*94b10*/  LDS R209, [R14+0x144300] ;  /* 0x144300000ed17984 */ /* 0x000fe80000000800 */
[----:B------:R-:W-:Y:S10]  /*94b20*/  LDS R211, [R14+0x145300] ;  /* 0x145300000ed37984 */ /* 0x000ff40000000800 */
        /* <DEDUP_REMOVED lines=26> */
[C---:B----4-:R-:W-:Y:S03]  /*94cd0*/  HMMA.1688.F32.TF32 R36, R40.reuse, R8, R60 ;  /* 0x000000082824723c */ /* 0x050fe6000008103c */
[----:B------:R-:W-:Y:S04]  /*94ce0*/  STL.64 [R1+0x110], R64 ;  /* 0x0001104001007387 */ /* 0x000fe80000100a00 */
[----:B------:R-:W-:Y:S04]  /*94cf0*/  STL.64 [R1+0x118], R66 ;  /* 0x0001184201007387 */ /* 0x000fe80000100a00 */
[----:B------:R-:W-:Y:S04]  /*94d00*/  LDS R73, [R3+0x144300] ;  /* 0x1443000003497984 */ /* 0x000fe80000000800 */
[----:B------:R-:W1:Y:S08]  /*94d10*/  LDS R75, [R3+0x145300] ;  /* 0x14530000034b7984 */ /* 0x000e700000000800 */
[----:B------:R-:W-:Y:S04]  /*94d20*/  STL.64 [R1+0x100], R36 ;  /* 0x0001002401007387 */ /* 0x000fe80000100a00 */
[----:B------:R2:W-:Y:S02]  /*94d30*/  STL.64 [R1+0x108], R38 ;  /* 0x0001082601007387 */ /* 0x0005e40000100a00 */
[C---:B--2---:R-:W-:Y:S02]  /*94d40*/  HMMA.1688.F32.TF32 R36, R40.reuse, R20, R48 ;  /* 0x000000142824723c */ /* 0x044fe40000081030 */
[----:B------:R-:W-:Y:S04]  /*94d50*/  STL.64 [R1+0xf0], R56 ;  /* 0x0000f03801007387 */ /* 0x000fe80000100a00 */
[----:B------:R-:W-:Y:S02]  /*94d60*/  STL.64 [R1+0xf8], R58 ;  /* 0x0000f83a01007387 */ /* 0x000fe40000100a00 */
[C---:B------:R-:W-:Y:S02]  /*94d70*/  HMMA.1688.F32.TF32 R48, R40.reuse, R24, R44 ;  /* 0x000000182830723c */ /* 0x040fe4000008102c */
[----:B------:R-:W-:Y:S04]  /*94d80*/  STL.64 [R1+0xe0], R52 ;  /* 0x0000e03401007387 */ /* 0x000fe80000100a00 */
[----:B------:R-:W-:Y:S02]  /*94d90*/  STL.64 [R1+0xe8], R54 ;  /* 0x0000e83601007387 */ /* 0x000fe40000100a00 */
[C---:B------:R-:W-:Y:S07]  /*94da0*/  HMMA.1688.F32.TF32 R44, R40.reuse, R28, R236 ;  /* 0x0000001c282c723c */ /* 0x040fee00000810ec */
[----:B------:R-:W-:Y:S04]  /*94db0*/  STL.64 [R1+0xd0], R36 ;  /* 0x0000d02401007387 */ /* 0x000fe80000100a00 */
[----:B------:R2:W-:Y:S02]  /*94dc0*/  STL.64 [R1+0xd8], R38 ;  /* 0x0000d82601007387 */ /* 0x0005e40000100a00 */
[C---:B--2---:R-:W-:Y:S02]  /*94dd0*/  HMMA.1688.F32.TF32 R36, R40.reuse, R68, R220 ;  /* 0x000000442824723c */ /* 0x044fe400000810dc */
[----:B------:R-:W-:Y:S04]  /*94de0*/  STL.64 [R1+0xc0], R48 ;  /* 0x0000c03001007387 */ /* 0x000fe80000100a00 */
[----:B------:R2:W-:Y:S04]  /*94df0*/  STL.64 [R1+0xc8], R50 ;  /* 0x0000c83201007387 */ /* 0x0005e80000100a00 */
[----:B------:R-:W-:Y:S04]  /*94e00*/  STL.64 [R1+0xb0], R44 ;  /* 0x0000b02c01007387 */ /* 0x000fe80000100a00 */
[----:B------:R3:W-:Y:S01]  /*94e10*/  STL.64 [R1+0xb8], R46 ;  /* 0x0000b82e01007387 */ /* 0x0007e20000100a00 */
[C---:B--2---:R-:W-:Y:S08]  /*94e20*/  HMMA.1688.F32.TF32 R48, R40.reuse, R96, R224 ;  /* 0x000000602830723c */ /* 0x044ff000000810e0 */
[----:B------:R-:W-:Y:S01]  /*94e30*/  STL.64 [R1+0xa0], R36 ;  /* 0x0000a02401007387 */ /* 0x000fe20000100a00 */
[C---:B---3--:R-:W-:Y:S03]  /*94e40*/  HMMA.1688.F32.TF32 R44, R40.reuse, R100, R228 ;  /* 0x00000064282c723c */ /* 0x048fe600000810e4 */
[----:B------:R2:W-:Y:S05]  /*94e50*/  STL.64 [R1+0xa8], R38 ;  /* 0x0000a82601007387 */ /* 0x0005ea0000100a00 */
[C---:B--2---:R-:W-:Y:S06]  /*94e60*/  HMMA.1688.F32.TF32 R36, R40.reuse, R104, R232 ;  /* 0x000000682824723c */ /* 0x044fec00000810e8 */
[----:B------:R-:W-:Y:S04]  /*94e70*/  STL.64 [R1+0x90], R48 ;  /* 0x0000903001007387 */ /* 0x000fe80000100a00 */
[----:B------:R2:W-:Y:S05]  /*94e80*/  STL.64 [R1+0x98], R50 ;  /* 0x0000983201007387 */ /* 0x0005ea0000100a00 */
[----:B------:R-:W-:Y:S04]  /*94e90*/  STL.64 [R1+0x80], R44 ;  /* 0x0000802c01007387 */ /* 0x000fe80000100a00 */
[----:B------:R3:W-:Y:S01]  /*94ea0*/  STL.64 [R1+0x88], R46 ;  /* 0x0000882e01007387 */ /* 0x0007e20000100a00 */
[C---:B--2---:R-:W-:Y:S03]  /*94eb0*/  HMMA.1688.F32.TF32 R48, R40.reuse, R108, R244 ;  /* 0x0000006c2830723c */ /* 0x044fe600000810f4 */
[----:B------:R-:W-:Y:S05]  /*94ec0*/  STL.64 [R1+0x70], R36 ;  /* 0x0000702401007387 */ /* 0x000fea0000100a00 */
[C---:B---3--:R-:W-:Y:S01]  /*94ed0*/  HMMA.1688.F32.TF32 R44, R40.reuse, R112, R248 ;  /* 0x00000070282c723c */ /* 0x048fe200000810f8 */
[----:B------:R2:W-:Y:S07]  /*94ee0*/  STL.64 [R1+0x78], R38 ;  /* 0x0000782601007387 */ /* 0x0005ee0000100a00 */
[C---:B--2---:R-:W-:Y:S07]  /*94ef0*/  HMMA.1688.F32.TF32 R36, R40.reuse, R116, R240 ;  /* 0x000000742824723c */ /* 0x044fee00000810f0 */
[----:B------:R2:W-:Y:S04]  /*94f00*/  STL.64 [R1+0x60], R48 ;  /* 0x0000603001007387 */ /* 0x0005e80000100a00 */
[----:B------:R3:W-:Y:S04]  /*94f10*/  STL.64 [R1+0x68], R50 ;  /* 0x0000683201007387 */ /* 0x0007e80000100a00 */
[----:B------:R-:W4:Y:S04]  /*94f20*/  LDL.LU R220, [R1+0x280] ;  /* 0x0002800001dc7983 */ /* 0x000f280000300800 */
[----:B------:R1:W-:Y:S04]  /*94f30*/  STL.64 [R1+0x50], R44 ;  /* 0x0000502c01007387 */ /* 0x0003e80000100a00 */
[----:B------:R1:W-:Y:S04]  /*94f40*/  STL.64 [R1+0x58], R46 ;  /* 0x0000582e01007387 */ /* 0x0003e80000100a00 */
        /* <DEDUP_REMOVED lines=62> */
[----:B---3--:R-:W-:Y:S01]  /*95330*/  HMMA.1688.F32.TF32 R80, R40, R120, R232 ;  /* 0x000000782850723c */ /* 0x008fe200000810e8 */
[----:B------:R-:W2:Y:S11]  /*95340*/  LDL.LU R232, [R1+0x2a0] ;  /* 0x0002a00001e87983 */ /* 0x000eb60000300800 */
[----:B------:R-:W-:Y:S11]  /*95350*/  @!UPT UIADD3 URZ, URZ, URZ, URZ ;  /* 0x0000003f3f3ff290 */ /* 0x000ff6000fffe03f */
[----:B------:R-:W-:Y:S04]  /*95360*/  STL.64 [R1+0x30], R80 ;  /* 0x0000305001007387 */ /* 0x000fe80000100a00 */
[----:B------:R-:W-:Y:S04]  /*95370*/  STL.64 [R1+0x38], R82 ;  /* 0x0000385201007387 */ /* 0x000fe80000100a00 */
        /* <DEDUP_REMOVED lines=8> */
[----:B------:R-:W3:Y:S01]  /*95400*/  LDL.LU R243, [R1+0x2cc] ;  /* 0x0002cc0001f37983 */ /* 0x000ee20000300800 */
[C---:B----4-:R-:W-:Y:S08]  /*95410*/  HMMA.1688.F32.TF32 R40, R32.reuse, R4, R76 ;  /* 0x000000042028723c */ /* 0x050ff0000008104c */
[C---:B-1----:R-:W-:Y:S08]  /*95420*/  HMMA.1688.F32.TF32 R36, R32.reuse, R8, R228 ;  /* 0x000000082024723c */ /* 0x042ff000000810e4 */
[C---:B------:R-:W-:Y:S07]  /*95430*/  HMMA.1688.F32.TF32 R248, R32.reuse, R12, R248 ;  /* 0x0000000c20f8723c */ /* 0x040fee00000810f8 */
[----:B------:R-:W-:Y:S04]  /*95440*/  STL.64 [R1+0x10], R40 ;  /* 0x0000102801007387 */ /* 0x000fe80000100a00 */
[----:B------:R1:W-:Y:S04]  /*95450*/  STL.64 [R1+0x18], R42 ;  /* 0x0000182a01007387 */ /* 0x0003e80000100a00 */
[----:B------:R-:W4:Y:S04]  /*95460*/  LDL.LU R228, [R1+0x2b0] ;  /* 0x0002b00001e47983 */ /* 0x000f280000300800 */
[----:B------:R-:W-:Y:S01]  /*95470*/  STL.64 [R1], R36 ;  /* 0x0000002401007387 */ /* 0x000fe20000100a00 */
[C---:B-1----:R-:W-:Y:S03]  /*95480*/  HMMA.1688.F32.TF32 R40, R32.reuse, R16, R64 ;  /* 0x000000102028723c */ /* 0x042fe60000081040 */
[----:B------:R1:W-:Y:S04]  /*95490*/  STL.64 [R1+0x8], R38 ;  /* 0x0000082601007387 */ /* 0x0003e80000100a00 */
[----:B------:R-:W4:Y:S04]  /*954a0*/  LDL.LU R229, [R1+0x2b4] ;  /* 0x0002b40001e57983 */ /* 0x000f280000300800 */
[----:B------:R-:W4:Y:S01]  /*954b0*/  LDL.LU R230, [R1+0x2b8] ;  /* 0x0002b80001e67983 */ /* 0x000f220000300800 */
[C---:B-1----:R-:W-:Y:S03]  /*954c0*/  HMMA.1688.F32.TF32 R36, R32.reuse, R20, R60 ;  /* 0x000000142024723c */ /* 0x042fe6000008103c */
[----:B------:R-:W4:Y:S04]  /*954d0*/  LDL.LU R231, [R1+0x2bc] ;  /* 0x0002bc0001e77983 */ /* 0x000f280000300800 */
[----:B------:R-:W-:Y:S01]  /*954e0*/  STL.64 [R1+0x4f50], R250 ;  /* 0x004f50fa01007387 */ /* 0x000fe20000100a00 */
[C---:B------:R-:W-:Y:S03]  /*954f0*/  HMMA.1688.F32.TF32 R56, R32.reuse, R24, R56 ;  /* 0x000000182038723c */ /* 0x040fe60000081038 */
[----:B------:R-:W-:Y:S04]  /*95500*/  STL.64 [R1+0x4f48], R248 ;  /* 0x004f48f801007387 */ /* 0x000fe80000100a00 */
[----:B------:R-:W-:Y:S04]  /*95510*/  STL.64 [R1+0x1e0], R40 ;  /* 0x0001e02801007387 */ /* 0x000fe80000100a00 */
[----:B------:R1:W-:Y:S01]  /*95520*/  STL.64 [R1+0x1e8], R42 ;  /* 0x0001e82a01007387 */ /* 0x0003e20000100a00 */
[C---:B------:R-:W-:Y:S03]  /*95530*/  HMMA.1688.F32.TF32 R244, R32.reuse, R96, R244 ;  /* 0x0000006020f4723c */ /* 0x040fe600000810f4 */
[----:B------:R-:W-:Y:S04]  /*95540*/  STL.64 [R1+0x1d0], R36 ;  /* 0x0001d02401007387 */ /* 0x000fe80000100a00 */
[----:B------:R1:W-:Y:S02]  /*95550*/  STL.64 [R1+0x1d8], R38 ;  /* 0x0001d82601007387 */ /* 0x0003e40000100a00 */
[C---:B-1----:R-:W-:Y:S08]  /*95560*/  HMMA.1688.F32.TF32 R40, R32.reuse, R28, R52 ;  /* 0x0000001c2028723c */ /* 0x042ff00000081034 */
[C---:B------:R-:W-:Y:S01]  /*95570*/  HMMA.1688.F32.TF32 R36, R32.reuse, R68, R48 ;  /* 0x000000442024723c */ /* 0x040fe20000081030 */
[----:B------:R-:W-:Y:S04]  /*95580*/  STL.64 [R1+0x1c0], R56 ;  /* 0x0001c03801007387 */ /* 0x000fe80000100a00 */
[----:B------:R-:W-:Y:S10]  /*95590*/  STL.64 [R1+0x1c8], R58 ;  /* 0x0001c83a01007387 */ /* 0x000ff40000100a00 */
[----:B------:R-:W-:Y:S04]  /*955a0*/  STL.64 [R1+0x1b0], R40 ;  /* 0x0001b02801007387 */ /* 0x000fe80000100a00 */
[----:B------:R-:W-:Y:S04]  /*955b0*/  STL.64 [R1+0x1b8], R42 ;  /* 0x0001b82a01007387 */ /* 0x000fe80000100a00 */
[----:B------:R-:W-:Y:S04]  /*955c0*/  STL.64 [R1+0x4ed8], R246 ;  /* 0x004ed8f601007387 */ /* 0x000fe80000100a00 */
[----:B------:R-:W-:Y:S04]  /*955d0*/  STL.64 [R1+0x1a0], R36 ;  /* 0x0001a02401007387 */ /* 0x000fe80000100a00 */
[----:B------:R1:W-:Y:S02]  /*955e0*/  STL.64 [R1+0x1a8], R38 ;  /* 0x0001a82601007387 */ /* 0x0003e40000100a00 */
[C---:B-1----:R-:W-:Y:S02]  /*955f0*/  HMMA.1688.F32.TF32 R36, R32.reuse, R100, R44 ;  /* 0x000000642024723c */ /* 0x042fe4000008102c */
[----:B------:R-:W-:Y:S06]  /*95600*/  STL.64 [R1+0x4ed0], R244 ;  /* 0x004ed0f401007387 */ /* 0x000fec0000100a00 */
[C---:B------:R-:W-:Y:S08]  /*95610*/  HMMA.1688.F32.TF32 R44, R32.reuse, R104, R236 ;  /* 0x00000068202c723c */ /* 0x040ff000000810ec */
[C---:B------:R-:W-:Y:S07]  /*95620*/  HMMA.1688.F32.TF32 R40, R32.reuse, R108, R220 ;  /* 0x0000006c2028723c */ /* 0x040fee00000810dc */
[----:B------:R-:W-:Y:S04]  /*95630*/  STL.64 [R1+0x250], R36 ;  /* 0x0002502401007387 */ /* 0x000fe80000100a00 */
[----:B------:R1:W-:Y:S02]  /*95640*/  STL.64 [R1+0x258], R38 ;  /* 0x0002582601007387 */ /* 0x0003e40000100a00 */
[----:B-1----:R-:W-:Y:S02]  /*95650*/  HMMA.1688.F32.TF32 R36, R32, R112, R224 ;  /* 0x000000702024723c */ /* 0x002fe400000810e0 */
[----:B------:R-:W-:Y:S04]  /*95660*/  STL.64 [R1+0x240], R44 ;  /* 0x0002402c01007387 */ /* 0x000fe80000100a00 */
[----:B------:R-:W-:Y:S04]  /*95670*/  STL.64 [R1+0x248], R46 ;  /* 0x0002482e01007387 */ /* 0x000fe80000100a00 */
[----:B------:R-:W-:Y:S04]  /*95680*/  STL.64 [R1+0x230], R40 ;  /* 0x0002302801007387 */ /* 0x000fe80000100a00 */
[----:B------:R2:W-:Y:S10]  /*95690*/  STL.64 [R1+0x238], R42 ;  /* 0x0002382a01007387 */ /* 0x0005f40000100a00 */
[----:B------:R-:W-:Y:S01]  /*956a0*/  IMAD.MOV.U32 R247, RZ, RZ, R36 ;  /* 0x000000fffff77224 */ /* 0x000fe200078e0024 */
[----:B------:R-:W-:Y:S01]  /*956b0*/  MOV R246, R37 ;  /* 0x0000002500f67202 */ /* 0x000fe20000000f00 */
[----:B------:R-:W-:-:S02]  /*956c0*/  IMAD.MOV.U32 R245, RZ, RZ, R38 ;  /* 0x000000fffff57224 */ /* 0x000fc400078e0026 */
[----:B------:R-:W-:-:S05]  /*956d0*/  IMAD.MOV.U32 R244, RZ, RZ, R39 ;  /* 0x000000fffff47224 */ /* 0x000fca00078e0027 */
[----:B------:R1:W-:Y:S04]  /*956e0*/  STL [R1+0x4f1c], R244 ;  /* 0x004f1cf401007387 */ /* 0x0003e80000100800 */
[----:B------:R-:W-:Y:S04]  /*956f0*/  STL [R1+0x4f18], R246 ;  /* 0x004f18f601007387 */ /* 0x000fe80000100800 */
[----:B------:R1:W-:Y:S04]  /*95700*/  STL [R1+0x4f14], R247 ;  /* 0x004f14f701007387 */ /* 0x0003e80000100800 */
[----:B------:R1:W-:Y:S01]  /*95710*/  STL [R1+0x4f10], R245 ;  /* 0x004f10f501007387 */ /* 0x0003e20000100800 */
[C---:B--2---:R-:W-:Y:S03]  /*95720*/  HMMA.1688.F32.TF32 R40, R32.reuse, R116, R232 ;  /* 0x000000742028723c */ /* 0x044fe600000810e8 */
[----:B------:R-:W2:Y:S05]  /*95730*/  LDL.LU R232, [R1+0x2d0] ;  /* 0x0002d00001e87983 */ /* 0x000eaa0000300800 */
[C---:B---3--:R-:W-:Y:S11]  /*95740*/  HMMA.1688.F32.TF32 R36, R32.reuse, R120, R240 ;  /* 0x000000782024723c */ /* 0x048ff600000810f0 */
[----:B------:R-:W-:Y:S04]  /*95750*/  @!UPT UIADD3 URZ, URZ, URZ, URZ ;  /* 0x0000003f3f3ff290 */ /* 0x000fe8000fffe03f */
        /* <DEDUP_REMOVED lines=28> */
[----:B-1----:R-:W-:Y:S01]  /*95920*/  IMAD.MOV.U32 R244, RZ, RZ, R32 ;  /* 0x000000fffff47224 */ /* 0x002fe200078e0020 */
[----:B------:R-:W-:Y:S01]  /*95930*/  MOV R247, R34 ;  /* 0x0000002200f77202 */ /* 0x000fe20000000f00 */
[----:B------:R-:W-:Y:S01]  /*95940*/  IMAD.MOV.U32 R246, RZ, RZ, R33 ;  /* 0x000000fffff67224 */ /* 0x000fe200078e0021 */
[----:B------:R-:W4:Y:S01]  /*95950*/  LDL.LU R224, [R1+0x3b0] ;  /* 0x0003b00001e07983 */ /* 0x000f220000300800 */
[----:B------:R-:W-:-:S03]  /*95960*/  IMAD.MOV.U32 R245, RZ, RZ, R35 ;  /* 0x000000fffff57224 */ /* 0x000fc600078e0023 */
[----:B------:R-:W4:Y:S04]  /*95970*/  LDL.LU R225, [R1+0x3b4] ;  /* 0x0003b40001e17983 */ /* 0x000f280000300800 */
[----:B------:R-:W4:Y:S04]  /*95980*/  LDL.LU R226, [R1+0x3b8] ;  /* 0x0003b80001e27983 */ /* 0x000f280000300800 */
[----:B------:R-:W4:Y:S04]  /*95990*/  LDL.LU R227, [R1+0x3bc] ;  /* 0x0003bc0001e37983 */ /* 0x000f280000300800 */
[----:B------:R-:W-:Y:S04]  /*959a0*/  STL [R1+0x4f2c], R244 ;  /* 0x004f2cf401007387 */ /* 0x000fe80000100800 */
[----:B------:R-:W-:Y:S04]  /*959b0*/  STL [R1+0x4f28], R246 ;  /* 0x004f28f601007387 */ /* 0x000fe80000100800 */
[----:B------:R-:W-:Y:S04]  /*959c0*/  STL [R1+0x4f24], R247 ;  /* 0x004f24f701007387 */ /* 0x000fe80000100800 */
[----:B------:R-:W-:Y:S01]  /*959d0*/  STL [R1+0x4f20], R245 ;  /* 0x004f20f501007387 */ /* 0x000fe20000100800 */
        /* <DEDUP_REMOVED lines=15> */
[C---:B-1----:R-:W-:Y:S11]  /*95ad0*/  HMMA.1688.F32.TF32 R32, R72.reuse, R12, R44 ;  /* 0x0000000c4820723c */ /* 0x042ff6000008102c */
[----:B------:R-:W-:Y:S11]  /*95ae0*/  @!UPT UIADD3 URZ, URZ, URZ, URZ ;  /* 0x0000003f3f3ff290 */ /* 0x000ff6000fffe03f */
[----:B------:R-:W-:Y:S01]  /*95af0*/  @!UPT UIADD3 URZ, URZ, URZ, URZ ;  /* 0x0000003f3f3ff290 */ /* 0x000fe2000fffe03f */
[----:B------:R4:W-:Y:S01]  /*95b00*/  STL.64 [R1+0x2b8], R34 ;  /* 0x0002b82201007387 */ /* 0x0009e20000100a00 */
[----:B------:R-:W-:Y:S02]  /*95b10*/  IMAD.MOV.U32 R247, RZ, RZ, R32 ;  /* 0x000000fffff77224 */ /* 0x000fe400078e0020 */
[----:B------:R-:W-:Y:S02]  /*95b20*/  IMAD.MOV.U32 R245, RZ, RZ, R33 ;  /* 0x000000fffff57224 */ /* 0x000fe400078e0021 */
[C---:B----4-:R-:W-:Y:S01]  /*95b30*/  HMMA.1688.F32.TF32 R32, R72.reuse, R16, R236 ;  /* 0x000000104820723c */ /* 0x050fe200000810ec */
[----:B------:R-:W-:Y:S04]  /*95b40*/  STL [R1+0x4f34], R247 ;  /* 0x004f34f701007387 */ /* 0x000fe80000100800 */
[----:B------:R-:W-:Y:S04]  /*95b50*/  STL [R1+0x4f30], R245 ;  /* 0x004f30f501007387 */ /* 0x000fe80000100800 */
[----:B------:R-:W4:Y:S11]  /*95b60*/  LDL.LU R2, [R1+0x51a8] ;  /* 0x0051a80001027983 */ /* 0x000f360000300800 */
[----:B------:R-:W-:Y:S03]  /*95b70*/  @!UPT UIADD3 URZ, URZ, URZ, URZ ;  /* 0x0000003f3f3ff290 */ /* 0x000fe6000fffe03f */
[----:B------:R1:W-:Y:S01]  /*95b80*/  STL.64 [R1+0x2a0], R32 ;  /* 0x0002a02001007387 */ /* 0x0003e20000100a00 */
[----:B------:R-:W-:Y:S01]  /*95b90*/  IMAD.MOV.U32 R244, RZ, RZ, R34 ;  /* 0x000000fffff47224 */ /* 0x000fe200078e0022 */
[----:B------:R-:W-:Y:S02]  /*95ba0*/  MOV R246, R35 ;  /* 0x0000002300f67202 */ /* 0x000fe40000000f00 */
[C---:B-1----:R-:W-:Y:S03]  /*95bb0*/  HMMA.1688.F32.TF32 R32, R72.reuse, R20, R220 ;  /* 0x000000144820723c */ /* 0x042fe600000810dc */
[----:B------:R-:W-:Y:S04]  /*95bc0*/  STL [R1+0x4f3c], R246 ;  /* 0x004f3cf601007387 */ /* 0x000fe80000100800 */
[----:B------:R-:W-:Y:S01]  /*95bd0*/  STL [R1+0x4f38], R244 ;  /* 0x004f38f401007387 */ /* 0x000fe20000100800 */
[C---:B------:R-:W-:Y:S11]  /*95be0*/  HMMA.1688.F32.TF32 R36, R72.reuse, R24, R224 ;  /* 0x000000184824723c */ /* 0x040ff600000810e0 */
[----:B------:R-:W-:Y:S04]  /*95bf0*/  @!UPT UIADD3 URZ, URZ, URZ, URZ ;  /* 0x0000003f3f3ff290 */ /* 0x000fe8000fffe03f */
[----:B------:R1:W-:Y:S01]  /*95c00*/  STL.64 [R1+0x290], R32 ;  /* 0x0002902001007387 */ /* 0x0003e20000100a00 */
[----:B------:R-:W-:Y:S02]  /*95c10*/  IMAD.MOV.U32 R247, RZ, RZ, R34 ;  /* 0x000000fffff77224 */ /* 0x000fe400078e0022 */
[----:B------:R-:W-:Y:S02]  /*95c20*/  IMAD.MOV.U32 R245, RZ, RZ, R35 ;  /* 0x000000fffff57224 */ /* 0x000fe400078e0023 */
[----:B-1----:R-:W-:Y:S01]  /*95c30*/  HMMA.1688.F32.TF32 R32, R72, R28, R228 ;  /* 0x0000001c4820723c */ /* 0x002fe200000810e4 */
[----:B------:R1:W-:Y:S04]  /*95c40*/  STL [R1+0x4f44], R247 ;  /* 0x004f44f701007387 */ /* 0x0003e80000100800 */
[----:B------:R1:W-:Y:S04]  /*95c50*/  STL [R1+0x4f40], R245 ;  /* 0x004f40f501007387 */ /* 0x0003e80000100800 */
[----:B------:R-:W-:Y:S04]  /*95c60*/  STL.64 [R1+0x280], R36 ;  /* 0x0002802401007387 */ /* 0x000fe80000100a00 */
[----:B------:R-:W-:Y:S11]  /*95c70*/  STL.64 [R1+0x288], R38 ;  /* 0x0002882601007387 */ /* 0x000ff60000100a00 */
[----:B-1----:R-:W-:Y:S01]  /*95c80*/  IMAD.MOV.U32 R247, RZ, RZ, R32 ;  /* 0x000000fffff77224 */ /* 0x002fe200078e0020 */
[----:B------:R-:W-:Y:S01]  /*95c90*/  MOV R246, R34 ;  /* 0x0000002200f67202 */ /* 0x000fe20000000f00 */
[----:B------:R-:W-:-:S02]  /*95ca0*/  IMAD.MOV.U32 R245, RZ, RZ, R33 ;  /* 0x000000fffff57224 */ /* 0x000fc400078e0021 */
[----:B------:R-:W-:Y:S02]  /*95cb0*/  IMAD.MOV.U32 R244, RZ, RZ, R35 ;  /* 0x000000fffff47224 */ /* 0x000fe400078e0023 */
[----:B------:R-:W-:Y:S04]  /*95cc0*/  STL.64 [R1+0x4f60], R246 ;  /* 0x004f60f601007387 */ /* 0x000fe80000100a00 */
[----:B------:R-:W-:Y:S01]  /*95cd0*/  STL.64 [R1+0x4f58], R244 ;  /* 0x004f58f401007387 */ /* 0x000fe20000100a00 */
[C---:B--2---:R-:W-:Y:S11]  /*95ce0*/  HMMA.1688.F32.TF32 R84, R72.reuse, R68, R232 ;  /* 0x000000444854723c */ /* 0x044ff600000810e8 */
[----:B------:R-:W-:Y:S11]  /*95cf0*/  @!UPT UIADD3 URZ, URZ, URZ, URZ ;  /* 0x0000003f3f3ff290 */ /* 0x000ff6000fffe03f */
[----:B------:R-:W-:Y:S01]  /*95d00*/  @!UPT UIADD3 URZ, URZ, URZ, URZ ;  /* 0x0000003f3f3ff290 */ /* 0x000fe2000fffe03f */
[----:B------:R-:W-:Y:S04]  /*95d10*/  STL.64 [R1+0x4e18], R86 ;  /* 0x004e185601007387 */ /* 0x000fe80000100a00 */
[----:B------:R-:W-:Y:S04]  /*95d20*/  STL.64 [R1+0x4e10], R84 ;  /* 0x004e105401007387 */ /* 0x000fe80000100a00 */
        /* <DEDUP_REMOVED lines=24> */
[C---:B---3--:R-:W-:Y:S03]  /*95eb0*/  HMMA.1688.F32.TF32 R48, R72.reuse, R96, R240 ;  /* 0x000000604830723c */ /* 0x048fe600000810f0 */
        /* <DEDUP_REMOVED lines=13> */
[----:B------:R-:W-:Y:S01]  /*95f90*/  STL.64 [R1+0x4e20], R48 ;  /* 0x004e203001007387 */ /* 0x000fe20000100a00 */
[C---:B--2---:R-:W-:Y:S08]  /*95fa0*/  HMMA.1688.F32.TF32 R64, R72.reuse, R120, R224 ;  /* 0x000000784840723c */ /* 0x044ff000000810e0 */
[C---:B----4-:R-:W-:Y:S08]  /*95fb0*/  HMMA.1688.F32.TF32 R52, R72.reuse, R100, R52 ;  /* 0x000000644834723c */ /* 0x050ff00000081034 */
[C---:B------:R-:W-:Y:S08]  /*95fc0*/  HMMA.1688.F32.TF32 R56, R72.reuse, R104, R56 ;  /* 0x000000684838723c */ /* 0x040ff00000081038 */
[C---:B------:R-:W-:Y:S08]  /*95fd0*/  HMMA.1688.F32.TF32 R60, R72.reuse, R108, R44 ;  /* 0x0000006c483c723c */ /* 0x040ff0000008102c */
[C---:B------:R-:W-:Y:S01]  /*95fe0*/  HMMA.1688.F32.TF32 R40, R72.reuse, R112, R236 ;  /* 0x000000704828723c */ /* 0x040fe200000810ec */
[----:B------:R-:W-:Y:S07]  /*95ff0*/  STL.64 [R1+0x4e38], R54 ;  /* 0x004e383601007387 */ /* 0x000fee0000100a00 */
[C---:B------:R-:W-:Y:S01]  /*96000*/  HMMA.1688.F32.TF32 R44, R72.reuse, R116, R220 ;  /* 0x00000074482c723c */ /* 0x040fe200000810dc */
[----:B------:R-:W-:Y:S07]  /*96010*/  STL.64 [R1+0x4e30], R52 ;  /* 0x004e303401007387 */ /* 0x000fee0000100a00 */
[----:B---3--:R-:W-:Y:S01]  /*96020*/  HMMA.1688.F32.TF32 R72, R72, R124, R232 ;  /* 0x0000007c4848723c */ /* 0x008fe200000810e8 */
        /* <DEDUP_REMOVED lines=11> */
[----:B------:R1:W-:Y:S01]  /*960e0*/  STL.64 [R1+0x4e98], R74 ;  /* 0x004e984a01007387 */ /* 0x0003e20000100a00 */
[----:B------:R-:W-:Y:S03]  /*960f0*/  HMMA.1688.F32.TF32 R80, R208, R8, R240 ;  /* 0x00000008d050723c */ /* 0x000fe600000810f0 */
[----:B------:R-:W-:Y:S04]  /*96100*/  LDS R233, [R14+0x144380] ;  /* 0x144380000ee97984 */ /* 0x000fe80000000800 */
[----:B------:R-:W-:Y:S04]  /*96110*/  LDS R235, [R14+0x145380] ;  /* 0x145380000eeb7984 */ /* 0x000fe80000000800 */
[----:B-1----:R-:W2:Y:S04]  /*96120*/  LDL R75, [R1+0xb30] ;  /* 0x000b3000014b7983 */ /* 0x002ea80000100800 */
[----:B------:R-:W-:Y:S04]  /*96130*/  STL.64 [R1+0x4e90], R72 ;  /* 0x004e904801007387 */ /* 0x000fe80000100a00 */
[----:B------:R-:W-:Y:S04]  /*96140*/  STL.64 [R1+0x4ea8], R78 ;  /* 0x004ea84e01007387 */ /* 0x000fe80000100a00 */
[----:B------:R1:W-:Y:S04]  /*96150*/  STL.64 [R1+0x4ea0], R76 ;  /* 0x004ea04c01007387 */ /* 0x0003e80000100a00 */
        /* <DEDUP_REMOVED lines=46> */
[----:B------:R-:W-:-:S03]  /*96440*/  IMAD.MOV.U32 R251, RZ, RZ, R2 ;  /* 0x000000fffffb7224 */ /* 0x000fc600078e0002 */
[----:B--2---:R-:W-:Y:S04]  /*96450*/  LDS R232, [R75+0x144380] ;  /* 0x144380004be87984 */ /* 0x004fe80000000800 */
[----:B------:R-:W2:Y:S01]  /*96460*/  LDS R234, [R75+0x145380] ;  /* 0x145380004bea7984 */ /* 0x000ea20000000800 */
[C---:B---3--:R-:W-:Y:S08]  /*96470*/  HMMA.1688.F32.TF32 R200, R208.reuse, R108, R228 ;  /* 0x0000006cd0c8723c */ /* 0x048ff000000810e4 */
[C---:B----4-:R-:W-:Y:S08]  /*96480*/  HMMA.1688.F32.TF32 R88, R208.reuse, R68, R88 ;  /* 0x00000044d058723c */ /* 0x050ff00000081058 */
[C---:B------:R-:W-:Y:S08]  /*96490*/  HMMA.1688.F32.TF32 R216, R208.reuse, R16, R216 ;  /* 0x00000010d0d8723c */ /* 0x040ff000000810d8 */
[C---:B------:R-:W-:Y:S08]  /*964a0*/  HMMA.1688.F32.TF32 R212, R208.reuse, R12, R136 ;  /* 0x0000000cd0d4723c */ /* 0x040ff00000081088 */
[C---:B------:R-:W-:Y:S08]  /*964b0*/  HMMA.1688.F32.TF32 R136, R208.reuse, R20, R132 ;  /* 0x00000014d088723c */ /* 0x040ff00000081084 */
[C---:B------:R-:W-:Y:S07]  /*964c0*/  HMMA.1688.F32.TF32 R132, R208.reuse, R24, R128 ;  /* 0x00000018d084723c */ /* 0x040fee0000081080 */
[----:B------:R-:W-:Y:S01]  /*964d0*/  STL.64 [R1+0x4ec8], R214 ;  /* 0x004ec8d601007387 */ /* 0x000fe20000100a00 */
[C---:B------:R-:W-:Y:S03]  /*964e0*/  HMMA.1688.F32.TF32 R36, R208.reuse, R28, R92 ;  /* 0x0000001cd024723c */ /* 0x040fe6000008105c */
[----:B------:R3:W-:Y:S05]  /*964f0*/  STL.64 [R1+0x4ec0], R212 ;  /* 0x004ec0d401007387 */ /* 0x0007ea0000100a00 */
[C---:B------:R-:W-:Y:S01]  /*96500*/  HMMA.1688.F32.TF32 R156, R208.reuse, R96, R236 ;  /* 0x00000060d09c723c */ /* 0x040fe200000810ec */
[----:B------:R-:W-:Y:S07]  /*96510*/  STL.64 [R1+0x4ee8], R218 ;  /* 0x004ee8da01007387 */ /* 0x000fee0000100a00 */
[C---:B------:R-:W-:Y:S01]  /*96520*/  HMMA.1688.F32.TF32 R152, R208.reuse, R100, R220 ;  /* 0x00000064d098723c */ /* 0x040fe200000810dc */
[----:B------:R-:W-:Y:S04]  /*96530*/  STL.64 [R1+0x4ee0], R216 ;  /* 0x004ee0d801007387 */ /* 0x000fe80000100a00 */
[----:B------:R-:W-:Y:S03]  /*96540*/  STL.64 [R1+0x4ef8], R138 ;  /* 0x004ef88a01007387 */ /* 0x000fe60000100a00 */
[C---:B------:R-:W-:Y:S01]  /*96550*/  HMMA.1688.F32.TF32 R224, R208.reuse, R104, R224 ;  /* 0x00000068d0e0723c */ /* 0x040fe200000810e0 */
[----:B------:R4:W-:Y:S04]  /*96560*/  STL.64 [R1+0x4ef0], R136 ;  /* 0x004ef08801007387 */ /* 0x0009e80000100a00 */
        /* <DEDUP_REMOVED lines=9> */
[----:B------:R-:W-:Y:S01]  /*96600*/  STL.64 [R1+0x4f98], R152 ;  /* 0x004f989801007387 */ /* 0x000fe20000100a00 */
[----:B------:R-:W-:Y:S03]  /*96610*/  HMMA.1688.F32.TF32 R92, R208, R112, R240 ;  /* 0x00000070d05c723c */ /* 0x000fe600000810f0 */
        /* <DEDUP_REMOVED lines=74> */
[----:B--2---:R-:W-:Y:S08]  /*96ac0*/  HMMA.1688.F32.TF32 R140, R196, R12, R140 ;  /* 0x0000000cc48c723c */ /* 0x004ff0000008108c */
[C---:B---3--:R-:W-:Y:S08]  /*96ad0*/  HMMA.1688.F32.TF32 R204, R208.reuse, R120, R192 ;  /* 0x00000078d0cc723c */ /* 0x048ff000000810c0 */
[C---:B----4-:R-:W-:Y:S08]  /*96ae0*/  HMMA.1688.F32.TF32 R128, R208.reuse, R116, R128 ;  /* 0x00000074d080723c */ /* 0x050ff00000081080 */
[----:B------:R-:W-:Y:S08]  /*96af0*/  HMMA.1688.F32.TF32 R208, R208, R124, R188 ;  /* 0x0000007cd0d0723c */ /* 0x000ff000000810bc */
[C---:B------:R-:W-:Y:S07]  /*96b00*/  HMMA.1688.F32.TF32 R32, R196.reuse, R4, R184 ;  /* 0x00000004c420723c */ /* 0x040fee00000810b8 */
[----:B------:R-:W-:Y:S01]  /*96b10*/  STL.64 [R1+0x4fe0], R130 ;  /* 0x004fe08201007387 */ /* 0x000fe20000100a00 */
[C---:B------:R-:W-:Y:S03]  /*96b20*/  HMMA.1688.F32.TF32 R220, R196.reuse, R8, R220 ;  /* 0x00000008c4dc723c */ /* 0x040fe600000810dc */
[----:B------:R-:W-:Y:S05]  /*96b30*/  STL.64 [R1+0x4fd8], R128 ;  /* 0x004fd88001007387 */ /* 0x000fea0000100a00 */
[C---:B------:R-:W-:Y:S01]  /*96b40*/  HMMA.1688.F32.TF32 R144, R196.reuse, R16, R144 ;  /* 0x00000010c490723c */ /* 0x040fe20000081090 */
        /* <DEDUP_REMOVED lines=12> */
[----:B------:R-:W3:Y:S04]  /*96c10*/  LDL.LU R244, [R1+0x450] ;  /* 0x0004500001f47983 */ /* 0x000ee80000300800 */
[----:B------:R-:W3:Y:S04]  /*96c20*/  LDL.LU R245, [R1+0x454] ;  /* 0x0004540001f57983 */ /* 0x000ee80000300800 */
[----:B------:R-:W3:Y:S04]  /*96c30*/  LDL.LU R246, [R1+0x458] ;  /* 0x0004580001f67983 */ /* 0x000ee80000300800 */
[----:B------:R-:W3:Y:S01]  /*96c40*/  LDL.LU R247, [R1+0x45c] ;  /* 0x00045c0001f77983 */ /* 0x000ee20000300800 */
[C---:B------:R-:W-:Y:S03]  /*96c50*/  HMMA.1688.F32.TF32 R188, R196.reuse, R116, R240 ;  /* 0x00000074c4bc723c */ /* 0x040fe600000810f0 */
        /* <DEDUP_REMOVED lines=69> */
[----:B---3--:R-:W-:Y:S11]  /*970b0*/  HMMA.1688.F32.TF32 R32, R232, R4, R216 ;  /* 0x00000004e820723c */ /* 0x008ff600000810d8 */
[----:B------:R-:W-:Y:S11]  /*970c0*/  @!UPT UIADD3 URZ, URZ, URZ, URZ ;  /* 0x0000003f3f3ff290 */ /* 0x000ff6000fffe03f */
[----:B------:R-:W-:Y:S01]  /*970d0*/  @!UPT UIADD3 URZ, URZ, URZ, URZ ;  /* 0x0000003f3f3ff290 */ /* 0x000fe2000fffe03f */
[----:B------:R-:W-:Y:S01]  /*970e0*/  STL [R1+0x1470], R32 ;  /* 0x0014702001007387 */ /* 0x000fe20000100800 */
[----:B------:R-:W-:-:S03]  /*970f0*/  IMAD.MOV.U32 R2, RZ, RZ, R33 ;  /* 0x000000ffff027224 */ /* 0x000fc600078e0021 */
[----:B------:R4:W-:Y:S02]  /*97100*/  STL.64 [R1+0x1478], R34 ;  /* 0x0014782201007387 */ /* 0x0009e40000100a00 */
[----:B----4-:R-:W-:Y:S02]  /*97110*/  HMMA.1688.F32.TF32 R32, R232, R12, R80 ;  /* 0x0000000ce820723c */ /* 0x010fe40000081050 */
[----:B------:R1:W-:Y:S11]  /*97120*/  STL [R1+0x4e04], R2 ;  /* 0x004e040201007387 */ /* 0x0003f60000100800 */
[----:B------:R-:W-:Y:S10]  /*97130*/  @!UPT UIADD3 URZ, URZ, URZ, URZ ;  /* 0x0000003f3f3ff290 */ /* 0x000ff4000fffe03f */
[----:B------:R-:W-:Y:S01]  /*97140*/  STL.64 [R1+0x1450], R32 ;  /* 0x0014502001007387 */ /* 0x000fe20000100a00 */
[----:B-1----:R-:W-:-:S03]  /*97150*/  IMAD.MOV.U32 R2, RZ, RZ, R35 ;  /* 0x000000ffff027224 */ /* 0x002fc600078e0023 */
[----:B------:R-:W-:Y:S04]  /*97160*/  STL.64 [R1+0x1460], R36 ;  /* 0x0014602401007387 */ /* 0x000fe80000100a00 */
[----:B------:R1:W-:Y:S04]  /*97170*/  STL.64 [R1+0x1468], R38 ;  /* 0x0014682601007387 */ /* 0x0003e80000100a00 */
[----:B------:R2:W-:Y:S01]  /*97180*/  STL [R1+0x1458], R34 ;  /* 0x0014582201007387 */ /* 0x0005e20000100800 */
[C---:B-1----:R-:W-:Y:S08]  /*97190*/  HMMA.1688.F32.TF32 R36, R232.reuse, R16, R76 ;  /* 0x00000010e824723c */ /* 0x042ff0000008104c */
[----:B--2---:R-:W-:Y:S01]  /*971a0*/  HMMA.1688.F32.TF32 R32, R232, R20, R64 ;  /* 0x00000014e820723c */ /* 0x004fe20000081040 */
[----:B------:R1:W-:Y:S11]  /*971b0*/  STL [R1+0x4e08], R2 ;  /* 0x004e080201007387 */ /* 0x0003f60000100800 */
[----:B------:R-:W-:Y:S11]  /*971c0*/  @!UPT UIADD3 URZ, URZ, URZ, URZ ;  /* 0x0000003f3f3ff290 */ /* 0x000ff6000fffe03f */
[----:B------:R-:W-:Y:S01]  /*971d0*/  STL.64 [R1+0x1430], R32 ;  /* 0x0014302001007387 */ /* 0x000fe20000100a00 */
[----:B-1----:R-:W-:-:S03]  /*971e0*/  MOV R2, R35 ;  /* 0x0000002300027202 */ /* 0x002fc60000000f00 */
[----:B------:R-:W-:Y:S04]  /*971f0*/  STL.64 [R1+0x1440], R36 ;  /* 0x0014402401007387 */ /* 0x000fe80000100a00 */
[----:B------:R-:W-:Y:S04]  /*97200*/  STL.64 [R1+0x1448], R38 ;  /* 0x0014482601007387 */ /* 0x000fe80000100a00 */
[----:B------:R1:W-:Y:S02]  /*97210*/  STL [R1+0x1438], R34 ;  /* 0x0014382201007387 */ /* 0x0003e40000100800 */
[C---:B-1----:R-:W-:Y:S02]  /*97220*/  HMMA.1688.F32.TF32 R32, R232.reuse, R24, R236 ;  /* 0x00000018e820723c */ /* 0x042fe400000810ec */
[----:B------:R-:W-:Y:S04]  /*97230*/  LDS R236, [R252+0x146000] ;  /* 0x14600000fcec7984 */ /* 0x000fe80000000800 */
[----:B------:R-:W-:Y:S02]  /*97240*/  LDS R238, [R252+0x147000] ;  /* 0x14700000fcee7984 */ /* 0x000fe40000000800 */
[C---:B------:R-:W-:Y:S02]  /*97250*/  HMMA.1688.F32.TF32 R36, R232.reuse, R28, R44 ;  /* 0x0000001ce824723c */ /* 0x040fe4000008102c */
[----:B------:R-:W-:Y:S04]  /*97260*/  LDS R237, [R3+0x146000] ;  /* 0x1460000003ed7984 */ /* 0x000fe80000000800 */
[----:B------:R-:W1:Y:S09]  /*97270*/  LDS R239, [R3+0x147000] ;  /* 0x1470000003ef7984 */ /* 0x000e720000000800 */
[----:B------:R-:W-:Y:S04]  /*97280*/  STL.64 [R1+0x1420], R32 ;  /* 0x0014202001007387 */ /* 0x000fe80000100a00 */
[----:B------:R2:W-:Y:S02]  /*97290*/  STL.64 [R1+0x1428], R34 ;  /* 0x0014282201007387 */ /* 0x0005e40000100a00 */
[C---:B--2---:R-:W-:Y:S02]  /*972a0*/  HMMA.1688.F32.TF32 R32, R232.reuse, R68, R40 ;  /* 0x00000044e820723c */ /* 0x044fe40000081028 */
[----:B------:R-:W-:Y:S04]  /*972b0*/  STL.64 [R1+0x1410], R36 ;  /* 0x0014102401007387 */ /* 0x000fe80000100a00 */
[----:B------:R2:W-:Y:S02]  /*972c0*/  STL.64 [R1+0x1418], R38 ;  /* 0x0014182601007387 */ /* 0x0005e40000100a00 */
[C---:B------:R-:W-:Y:S08]  /*972d0*/  HMMA.1688.F32.TF32 R40, R232.reuse, R96, R60 ;  /* 0x00000060e828723c */ /* 0x040ff0000008103c */
[C---:B--2---:R-:W-:Y:S07]  /*972e0*/  HMMA.1688.F32.TF32 R36, R232.reuse, R100, R56 ;  /* 0x00000064e824723c */ /* 0x044fee0000081038 */
[----:B------:R-:W-:Y:S04]  /*972f0*/  STL.64 [R1+0x5f0], R32 ;  /* 0x0005f02001007387 */ /* 0x000fe80000100a00 */
[----:B------:R2:W-:Y:S02]  /*97300*/  STL.64 [R1+0x5f8], R34 ;  /* 0x0005f82201007387 */ /* 0x0005e40000100a00 */
[C---:B--2---:R-:W-:Y:S02]  /*97310*/  HMMA.1688.F32.TF32 R32, R232.reuse, R104, R240 ;  /* 0x00000068e820723c */ /* 0x044fe400000810f0 */
[----:B------:R-:W-:Y:S04]  /*97320*/  STL.64 [R1+0x1400], R40 ;  /* 0x0014002801007387 */ /* 0x000fe80000100a00 */
[----:B------:R-:W-:Y:S04]  /*97330*/  STL.64 [R1+0x1408], R42 ;  /* 0x0014082a01007387 */ /* 0x000fe80000100a00 */
[----:B------:R-:W-:Y:S04]  /*97340*/  STL.64 [R1+0x13f0], R36 ;  /* 0x0013f02401007387 */ /* 0x000fe80000100a00 */
[----:B------:R2:W-:Y:S04]  /*97350*/  STL.64 [R1+0x13f8], R38 ;  /* 0x0013f82601007387 */ /* 0x0005e80000100a00 */
[----:B------:R-:W-:Y:S04]  /*97360*/  LDS R241, [R14+0x146000] ;  /* 0x146000000ef17984 */ /* 0x000fe80000000800 */
[----:B------:R3:W-:Y:S01]  /*97370*/  LDS R243, [R14+0x147000] ;  /* 0x147000000ef37984 */ /* 0x0007e20000000800 */
[C---:B--2---:R-:W-:Y:S03]  /*97380*/  HMMA.1688.F32.TF32 R36, R232.reuse, R108, R52 ;  /* 0x0000006ce824723c */ /* 0x044fe60000081034 */
[----:B------:R-:W-:Y:S04]  /*97390*/  STL.64 [R1+0x13e0], R32 ;  /* 0x0013e02001007387 */ /* 0x000fe80000100a00 */
[----:B------:R2:W-:Y:S01]  /*973a0*/  STL.64 [R1+0x13e8], R34 ;  /* 0x0013e82201007387 */ /* 0x0005e20000100a00 */
[----:B------:R-:W-:Y:S03]  /*973b0*/  HMMA.1688.F32.TF32 R40, R232, R116, R84 ;  /* 0x00000074e828723c */ /* 0x000fe60000081054 */
[----:B---3--:R-:W3:Y:S01]  /*973c0*/  LDL.LU R14, [R1+0x51a4] ;  /* 0x0051a400010e7983 */ /* 0x008ee20000300800 */
[----:B------:R-:W-:Y:S01]  /*973d0*/  IMAD.MOV.U32 R56, RZ, RZ, R119 ;  /* 0x000000ffff387224 */ /* 0x000fe200078e0077 */
[----:B------:R-:W-:Y:S01]  /*973e0*/  MOV R58, R115 ;  /* 0x00000073003a7202 */ /* 0x000fe20000000f00 */
[----:B------:R-:W-:-:S02]  /*973f0*/  IMAD.MOV.U32 R57, RZ, RZ, R114 ;  /* 0x000000ffff397224 */ /* 0x000fc400078e0072 */
[----:B------:R-:W-:Y:S02]  /*97400*/  IMAD.MOV.U32 R60, RZ, RZ, R31 ;  /* 0x000000ffff3c7224 */ /* 0x000fe400078e001f */
[----:B------:R-:W-:Y:S01]  /*97410*/  IMAD.MOV.U32 R61, RZ, RZ, R30 ;  /* 0x000000ffff3d7224 */ /* 0x000fe200078e001e */
[----:B--2---:R-:W-:Y:S01]  /*97420*/  HMMA.1688.F32.TF32 R32, R232, R112, R48 ;  /* 0x00000070e820723c */ /* 0x004fe20000081030 */
[----:B------:R-:W-:Y:S01]  /*97430*/  IMAD.MOV.U32 R59, RZ, RZ, R26 ;  /* 0x000000ffff3b7224 */ /* 0x000fe200078e001a */
[----:B------:R-:W-:Y:S01]  /*97440*/  MOV R63, R110 ;  /* 0x0000006e003f7202 */ /* 0x000fe20000000f00 */
[----:B------:R-:W-:Y:S01]  /*97450*/  IMAD.MOV.U32 R62, RZ, RZ, R71 ;  /* 0x000000ffff3e7224 */ /* 0x000fe200078e0047 */
[----:B------:R-:W-:Y:S04]  /*97460*/  LDS R240, [R75+0x146000] ;  /* 0x146000004bf07984 */ /* 0x000fe80000000800 */
[----:B------:R-:W-:Y:S04]  /*97470*/  STL.64 [R1+0x13d0], R36 ;  /* 0x0013d02401007387 */ /* 0x000fe80000100a00 */
[----:B------:R2:W-:Y:S01]  /*97480*/  STL.64 [R1+0x13d8], R38 ;  /* 0x0013d82601007387 */ /* 0x0005e20000100a00 */
[----:B------:R-:W-:Y:S03]  /*97490*/  HMMA.1688.F32.TF32 R148, R196, R20, R148 ;  /* 0x00000014c494723c */ /* 0x000fe60000081094 */
[----:B------:R-:W4:Y:S07]  /*974a0*/  LDS R242, [R75+0x147000] ;  /* 0x147000004bf27984 */ /* 0x000f2e0000000800 */
[----:B------:R-:W-:Y:S01]  /*974b0*/  STL.64 [R1+0x13c0], R32 ;  /* 0x0013c02001007387 */ /* 0x000fe20000100a00 */
[C---:B--2---:R-:W-:Y:S03]  /*974c0*/  HMMA.1688.F32.TF32 R36, R232.reuse, R120, R244 ;  /* 0x00000078e824723c */ /* 0x044fe600000810f4 */
[----:B------:R2:W-:Y:S05]  /*974d0*/  STL.64 [R1+0x13c8], R34 ;  /* 0x0013c82201007387 */ /* 0x0005ea0000100a00 */
[----:B--2---:R-:W-:Y:S01]  /*974e0*/  HMMA.1688.F32.TF32 R32, R232, R124, R248 ;  /* 0x0000007ce820723c */ /* 0x004fe200000810f8 */
[----:B------:R2:W-:Y:S01]  /*974f0*/  STL.64 [R1+0x13b0], R40 ;  /* 0x0013b02801007387 */ /* 0x0005e20000100a00 */
[----:B------:R-:W-:-:S03]  /*97500*/  IMAD.MOV.U32 R244, RZ, RZ, R23 ;  /* 0x000000fffff47224 */ /* 0x000fc600078e0017 */
[----:B------:R1:W-:Y:S10]  /*97510*/  STL.64 [R1+0x13b8], R42 ;  /* 0x0013b82a01007387 */ /* 0x0003f40000100a00 */
[----:B------:R-:W-:Y:S01]  /*97520*/  STL.64 [R1+0x13a0], R36 ;  /* 0x0013a02401007387 */ /* 0x000fe20000100a00 */
[----:B------:R-:W-:-:S03]  /*97530*/  IMAD.MOV.U32 R245, RZ, RZ, R22 ;  /* 0x000000fffff57224 */ /* 0x000fc600078e0016 */
[----:B------:R1:W-:Y:S01]  /*97540*/  STL.64 [R1+0x13a8], R38 ;  /* 0x0013a82601007387 */ /* 0x0003e20000100a00 */
[----:B------:R-:W-:-:S03]  /*97550*/  IMAD.MOV.U32 R246, RZ, RZ, R27 ;  /* 0x000000fffff67224 */ /* 0x000fc600078e001b */
[----:B------:R-:W3:Y:S01]  /*97560*/  LDL.LU R23, [R1+0x51a0] ;  /* 0x0051a00001177983 */ /* 0x000ee20000300800 */
[----:B------:R-:W-:Y:S01]  /*97570*/  IMAD.MOV.U32 R247, RZ, RZ, R70 ;  /* 0x000000fffff77224 */ /* 0x000fe200078e0046 */
[----:B------:R-:W-:Y:S01]  /*97580*/  MOV R84, R127 ;  /* 0x0000007f00547202 */ /* 0x000fe20000000f00 */
[----:B------:R-:W-:Y:S02]  /*97590*/  IMAD.MOV.U32 R85, RZ, RZ, R122 ;  /* 0x000000ffff557224 */ /* 0x000fe400078e007a */
[----:B------:R-:W-:Y:S01]  /*975a0*/  IMAD.MOV.U32 R86, RZ, RZ, R123 ;  /* 0x000000ffff567224 */ /* 0x000fe200078e007b */
[----:B------:R-:W-:Y:S04]  /*975b0*/  STL.64 [R1+0x370], R32 ;  /* 0x0003702001007387 */ /* 0x000fe80000100a00 */
[----:B------:R1:W-:Y:S04]  /*975c0*/  STL.64 [R1+0x378], R34 ;  /* 0x0003782201007387 */ /* 0x0003e80000100a00 */
[----:B------:R-:W3:Y:S04]  /*975d0*/  LDL.LU R22, [R1+0x519c] ;  /* 0x00519c0001167983 */ /* 0x000ee80000300800 */
[----:B------:R-:W3:Y:S04]  /*975e0*/  LDL.LU R27, [R1+0x5198] ;  /* 0x00519800011b7983 */ /* 0x000ee80000300800 */
[----:B------:R-:W3:Y:S04]  /*975f0*/  LDL.LU R70, [R1+0x5194] ;  /* 0x0051940001467983 */ /* 0x000ee80000300800 */
[----:B------:R-:W3:Y:S04]  /*97600*/  LDL.LU R127, [R1+0x5190] ;  /* 0x00519000017f7983 */ /* 0x000ee80000300800 */
[----:B------:R-:W4:Y:S04]  /*97610*/  LDL.LU R122, [R1+0x518c] ;  /* 0x00518c00017a7983 */ /* 0x000f280000300800 */
[----:B------:R-:W4:Y:S01]  /*97620*/  LDL.LU R123, [R1+0x5188] ;  /* 0x00518800017b7983 */ /* 0x000f220000300800 */
[----:B------:R-:W-:Y:S01]  /*97630*/  IMAD.MOV.U32 R87, RZ, RZ, R118 ;  /* 0x000000ffff577224 */ /* 0x000fe200078e0076 */
[----:B------:R-:W-:Y:S01]  /*97640*/  MOV R49, R98 ;  /* 0x0000006200317202 */ /* 0x000fe20000000f00 */
[----:B------:R-:W-:Y:S01]  /*97650*/  IMAD.MOV.U32 R48, RZ, RZ, R103 ;  /* 0x000000ffff307224 */ /* 0x000fe200078e0067 */
        /* <DEDUP_REMOVED lines=10> */
[----:B------:R-:W4:Y:S01]  /*97700*/  LDL.LU R26, [R1+0x5164] ;  /* 0x00516400011a7983 */ /* 0x000f220000300800 */
[----:B--2---:R-:W-:-:S03]  /*97710*/  IMAD.MOV.U32 R40, RZ, RZ, R111 ;  /* 0x000000ffff287224 */ /* 0x004fc600078e006f */
[----:B------:R-:W2:Y:S01]  /*97720*/  LDL.LU R31, [R1+0x5160] ;  /* 0x00516000011f7983 */ /* 0x000ea20000300800 */
[----:B------:R-:W-:-:S03]  /*97730*/  IMAD.MOV.U32 R41, RZ, RZ, R106 ;  /* 0x000000ffff297224 */ /* 0x000fc600078e006a */
[----:B------:R-:W2:Y:S01]  /*97740*/  LDL.LU R30, [R1+0x515c] ;  /* 0x00515c00011e7983 */ /* 0x000ea20000300800 */
[----:B-1----:R-:W-:-:S03]  /*97750*/  IMAD.MOV.U32 R42, RZ, RZ, R107 ;  /* 0x000000ffff2a7224 */ /* 0x002fc600078e006b */
[----:B------:R-:W2:Y:S01]  /*97760*/  LDL.LU R71, [R1+0x5158] ;  /* 0x0051580001477983 */ /* 0x000ea20000300800 */
[----:B------:R-:W-:-:S03]  /*97770*/  IMAD.MOV.U32 R43, RZ, RZ, R126 ;  /* 0x000000ffff2b7224 */ /* 0x000fc600078e007e */
[----:B------:R-:W2:Y:S04]  /*97780*/  LDL.LU R110, [R1+0x5154] ;  /* 0x00515400016e7983 */ /* 0x000ea80000300800 */
[----:B------:R-:W2:Y:S04]  /*97790*/  LDL.LU R111, [R1+0x5150] ;  /* 0x00515000016f7983 */ /* 0x000ea80000300800 */
[----:B------:R-:W2:Y:S04]  /*977a0*/  LDL.LU R106, [R1+0x514c] ;  /* 0x00514c00016a7983 */ /* 0x000ea80000300800 */
[----:B------:R-:W2:Y:S04]  /*977b0*/  LDL.LU R107, [R1+0x5148] ;  /* 0x00514800016b7983 */ /* 0x000ea80000300800 */
[----:B------:R-:W2:Y:S01]  /*977c0*/  LDL.LU R126, [R1+0x5144] ;  /* 0x00514400017e7983 */ /* 0x000ea20000300800 */
[C---:B------:R-:W-:Y:S08]  /*977d0*/  HMMA.1688.F32.TF32 R228, R196.reuse, R24, R228 ;  /* 0x00000018c4e4723c */ /* 0x040ff000000810e4 */
[C---:B------:R-:W-:Y:S08]  /*977e0*/  HMMA.1688.F32.TF32 R160, R196.reuse, R28, R160 ;  /* 0x0000001cc4a0723c */ /* 0x040ff000000810a0 */
[C---:B------:R-:W-:Y:S08]  /*977f0*/  HMMA.1688.F32.TF32 R164, R196.reuse, R68, R164 ;  /* 0x00000044c4a4723c */ /* 0x040ff000000810a4 */
[C---:B------:R-:W-:Y:S08]  /*97800*/  HMMA.1688.F32.TF32 R168, R196.reuse, R96, R168 ;  /* 0x00000060c4a8723c */ /* 0x040ff000000810a8 */
[C---:B------:R-:W-:Y:S08]  /*97810*/  HMMA.1688.F32.TF32 R172, R196.reuse, R100, R172 ;  /* 0x00000064c4ac723c */ /* 0x040ff000000810ac */
[C---:B------:R-:W-:Y:S08]  /*97820*/  HMMA.1688.F32.TF32 R176, R196.reuse, R104, R176 ;  /* 0x00000068c4b0723c */ /* 0x040ff000000810b0 */
[C---:B------:R-:W-:Y:S08]  /*97830*/  HMMA.1688.F32.TF32 R180, R196.reuse, R108, R180 ;  /* 0x0000006cc4b4723c */ /* 0x040ff000000810b4 */
[----:B------:R-:W-:Y:S01]  /*97840*/  HMMA.1688.F32.TF32 R192, R196, R120, R192 ;  /* 0x00000078c4c0723c */ /* 0x000fe200000810c0 */
[----:B------:R-:W-:Y:S01]  /*97850*/  IMAD.MOV.U32 R52, RZ, RZ, R15 ;  /* 0x000000ffff347224 */ /* 0x000fe200078e000f */
[----:B------:R-:W-:Y:S01]  /*97860*/  LDS R232, [R252+0x146080] ;  /* 0x14608000fce87984 */ /* 0x000fe20000000800 */
[----:B------:R-:W-:-:S02]  /*97870*/  IMAD.MOV.U32 R53, RZ, RZ, R10 ;  /* 0x000000ffff357224 */ /* 0x000fc400078e000a */
[----:B------:R-:W-:Y:S01]  /*97880*/  IMAD.MOV.U32 R54, RZ, RZ, R6 ;  /* 0x000000ffff367224 */ /* 0x000fe200078e0006 */
[----:B------:R-:W-:Y:S01]  /*97890*/  LDS R234, [R252+0x147080] ;  /* 0x14708000fcea7984 */ /* 0x000fe20000000800 */
[----:B------:R-:W-:-:S03]  /*978a0*/  IMAD.MOV.U32 R55, RZ, RZ, R7 ;  /* 0x000000ffff377224 */ /* 0x000fc600078e0007 */
[----:B------:R-:W-:Y:S04]  /*978b0*/  LDS R233, [R3+0x146080] ;  /* 0x1460800003e97984 */ /* 0x000fe80000000800 */
[----:B------:R-:W1:Y:S01]  /*978c0*/  LDS R235, [R3+0x147080] ;  /* 0x1470800003eb7984 */ /* 0x000e620000000800 */
[----:B---3--:R-:W-:Y:S02]  /*978d0*/  IMAD.MOV.U32 R66, RZ, RZ, R127 ;  /* 0x000000ffff427224 */ /* 0x008fe400078e007f */
[----:B----4-:R-:W-:Y:S01]  /*978e0*/  IMAD.MOV.U32 R65, RZ, RZ, R122 ;  /* 0x000000ffff417224 */ /* 0x010fe200078e007a */
[----:B------:R-:W-:Y:S02]  /*978f0*/  MOV R64, R123 ;  /* 0x0000007b00407202 */ /* 0x000fe40000000f00 */
[----:B------:R-:W3:Y:S04]  /*97900*/  LDL.LU R123, [R1+0x5140] ;  /* 0x00514000017b7983 */ /* 0x000ee80000300800 */
[----:B------:R-:W4:Y:S04]  /*97910*/  LDL.LU R122, [R1+0x513c] ;  /* 0x00513c00017a7983 */ /* 0x000f280000300800 */
[----:B------:R-:W4:Y:S01]  /*97920*/  LDL.LU R127, [R1+0x5138] ;  /* 0x00513800017f7983 */ /* 0x000f220000300800 */
[----:B------:R-:W-:Y:S01]  /*97930*/  IMAD.MOV.U32 R67, RZ, RZ, R70 ;  /* 0x000000ffff437224 */ /* 0x000fe200078e0046 */
[----:B------:R-:W-:-:S02]  /*97940*/  MOV R77, R98 ;  /* 0x00000062004d7202 */ /* 0x000fc40000000f00 */
[----:B------:R-:W4:Y:S01]  /*97950*/  LDL.LU R70, [R1+0x5134] ;  /* 0x0051340001467983 */ /* 0x000f220000300800 */
[----:B------:R-:W-:-:S03]  /*97960*/  IMAD.MOV.U32 R76, RZ, RZ, R99 ;  /* 0x000000ffff4c7224 */ /* 0x000fc600078e0063 */
[----:B------:R-:W4:Y:S01]  /*97970*/  LDL.LU R99, [R1+0x5130] ;  /* 0x0051300001637983 */ /* 0x000f220000300800 */
[----:B------:R-:W-:Y:S02]  /*97980*/  IMAD.MOV.U32 R78, RZ, RZ, R103 ;  /* 0x000000ffff4e7224 */ /* 0x000fe400078e0067 */
[----:B------:R-:W-:Y:S01]  /*97990*/  IMAD.MOV.U32 R79, RZ, RZ, R118 ;  /* 0x000000ffff4f7224 */ /* 0x000fe200078e0076 */
[----:B------:R-:W4:Y:S04]  /*979a0*/  LDL.LU R98, [R1+0x512c] ;  /* 0x00512c0001627983 */ /* 0x000f280000300800 */
[----:B------:R-:W4:Y:S01]  /*979b0*/  LDL.LU R103, [R1+0x5128] ;  /* 0x0051280001677983 */ /* 0x000f220000300800 */
[----:B------:R-:W-:Y:S01]  /*979c0*/  MOV R82, R119 ;  /* 0x0000007700527202 */ /* 0x000fe20000000f00 */
[----:B------:R-:W-:-:S02]  /*979d0*/  IMAD.MOV.U32 R81, RZ, RZ, R114 ;  /* 0x000000ffff517224 */ /* 0x000fc400078e0072 */
[----:B------:R-:W4:Y:S01]  /*979e0*/  LDL.LU R118, [R1+0x5124] ;  /* 0x0051240001767983 */ /* 0x000f220000300800 */
[----:B------:R-:W-:-:S03]  /*979f0*/  IMAD.MOV.U32 R80, RZ, RZ, R115 ;  /* 0x000000ffff507224 */ /* 0x000fc600078e0073 */
[----:B------:R-:W4:Y:S04]  /*97a00*/  LDL.LU R115, [R1+0x5120] ;  /* 0x0051200001737983 */ /* 0x000f280000300800 */
[----:B------:R-:W4:Y:S04]  /*97a10*/  LDL.LU R114, [R1+0x511c] ;  /* 0x00511c0001727983 */ /* 0x000f280000300800 */
[----:B------:R-:W4:Y:S01]  /*97a20*/  LDL.LU R119, [R1+0x5118] ;  /* 0x0051180001777983 */ /* 0x000f220000300800 */
[----:B------:R-:W-:-:S03]  /*97a30*/  IMAD.MOV.U32 R83, RZ, RZ, R102 ;  /* 0x000000ffff537224 */ /* 0x000fc600078e0066 */
[----:B------:R-:W4:Y:S01]  /*97a40*/  LDL.LU R102, [R1+0x5114] ;  /* 0x0051140001667983 */ /* 0x000f220000300800 */
[----:B------:R-:W-:Y:S01]  /*97a50*/  HMMA.1688.F32.TF32 R196, R196, R124, R136 ;  /* 0x0000007cc4c4723c */ /* 0x000fe20000081088 */
[----:B--2---:R-:W-:Y:S01]  /*97a60*/  MOV R219, R110 ;  /* 0x0000006e00db7202 */ /* 0x004fe20000000f00 */
[----:B------:R-:W-:Y:S02]  /*97a70*/  IMAD.MOV.U32 R218, RZ, RZ, R111 ;  /* 0x000000ffffda7224 */ /* 0x000fe400078e006f */
[----:B------:R-:W-:Y:S02]  /*97a80*/  IMAD.MOV.U32 R217, RZ, RZ, R106 ;  /* 0x000000ffffd97224 */ /* 0x000fe400078e006a */
[----:B------:R-:W-:Y:S02]  /*97a90*/  IMAD.MOV.U32 R216, RZ, RZ, R107 ;  /* 0x000000ffffd87224 */ /* 0x000fe400078e006b */
[----:B------:R-:W2:Y:S04]  /*97aa0*/  LDL.LU R107, [R1+0x5110] ;  /* 0x00511000016b7983 */ /* 0x000ea80000300800 */
[----:B------:R-:W2:Y:S04]  /*97ab0*/  LDL.LU R106, [R1+0x510c] ;  /* 0x00510c00016a7983 */ /* 0x000ea80000300800 */
[----:B------:R-:W2:Y:S04]  /*97ac0*/  LDL.LU R111, [R1+0x5108] ;  /* 0x00510800016f7983 */ /* 0x000ea80000300800 */
[----:B------:R-:W2:Y:S01]  /*97ad0*/  LDL.LU R110, [R1+0x5104] ;  /* 0x00510400016e7983 */ /* 0x000ea20000300800 */
[----:B------:R-:W-:-:S02]  /*97ae0*/  IMAD.MOV.U32 R139, RZ, RZ, R126 ;  /* 0x000000ffff8b7224 */ /* 0x000fc400078e007e */
[----:B---3--:R-:W-:Y:S02]  /*97af0*/  IMAD.MOV.U32 R138, RZ, RZ, R123 ;  /* 0x000000ffff8a7224 */ /* 0x008fe400078e007b */
[----:B----4-:R-:W-:Y:S02]  /*97b00*/  IMAD.MOV.U32 R137, RZ, RZ, R122 ;  /* 0x000000ffff897224 */ /* 0x010fe400078e007a */
[----:B------:R-:W-:Y:S02]  /*97b10*/  IMAD.MOV.U32 R136, RZ, RZ, R127 ;  /* 0x000000ffff887224 */ /* 0x000fe400078e007f */
[----:B------:R-:W3:Y:S04]  /*97b20*/  LDL.LU R127, [R1+0x5100] ;  /* 0x00510000017f7983 */ /* 0x000ee80000300800 */
[----:B------:R-:W4:Y:S04]  /*97b30*/  LDL.LU R122, [R1+0x50fc] ;  /* 0x0050fc00017a7983 */ /* 0x000f280000300800 */
[----:B------:R-:W4:Y:S04]  /*97b40*/  LDL.LU R123, [R1+0x50f8] ;  /* 0x0050f800017b7983 */ /* 0x000f280000300800 */
[----:B------:R-:W4:Y:S01]  /*97b50*/  LDL.LU R126, [R1+0x50f4] ;  /* 0x0050f400017e7983 */ /* 0x000f220000300800 */
[----:B------:R-:W-:-:S02]  /*97b60*/  IMAD.MOV.U32 R38, RZ, RZ, R115 ;  /* 0x000000ffff267224 */ /* 0x000fc400078e0073 */
[----:B------:R-:W-:Y:S01]  /*97b70*/  IMAD.MOV.U32 R37, RZ, RZ, R114 ;  /* 0x000000ffff257224 */ /* 0x000fe200078e0072 */
[----:B------:R-:W-:Y:S02]  /*97b80*/  MOV R36, R119 ;  /* 0x0000007700247202 */ /* 0x000fe40000000f00 */
[----:B------:R-:W4:Y:S04]  /*97b90*/  LDL.LU R119, [R1+0x50f0] ;  /* 0x0050f00001777983 */ /* 0x000f280000300800 */
[----:B------:R-:W4:Y:S04]  /*97ba0*/  LDL.LU R114, [R1+0x50ec] ;  /* 0x0050ec0001727983 */ /* 0x000f280000300800 */
[----:B------:R-:W4:Y:S01]  /*97bb0*/  LDL.LU R115, [R1+0x50e8] ;  /* 0x0050e80001737983 */ /* 0x000f220000300800 */
[----:B------:R-:W-:-:S03]  /*97bc0*/  IMAD.MOV.U32 R39, RZ, RZ, R118 ;  /* 0x000000ffff277224 */ /* 0x000fc600078e0076 */
[----:B------:R-:W4:Y:S01]  /*97bd0*/  LDL.LU R118, [R1+0x50e4] ;  /* 0x0050e40001767983 */ /* 0x000f220000300800 */
[----:B--2---:R-:W-:Y:S02]  /*97be0*/  IMAD.MOV.U32 R159, RZ, RZ, R110 ;  /* 0x000000ffff9f7224 */ /* 0x004fe400078e006e */
[----:B---3--:R-:W-:Y:S01]  /*97bf0*/  IMAD.MOV.U32 R158, RZ, RZ, R127 ;  /* 0x000000ffff9e7224 */ /* 0x008fe200078e007f */
[----:B----4-:R-:W-:Y:S01]  /*97c00*/  MOV R157, R122 ;  /* 0x0000007a009d7202 */ /* 0x010fe20000000f00 */
[----:B------:R-:W-:Y:S02]  /*97c10*/  IMAD.MOV.U32 R156, RZ, RZ, R123 ;  /* 0x000000ffff9c7224 */ /* 0x000fe400078e007b */
[----:B------:R-:W2:Y:S04]  /*97c20*/  LDL.LU R123, [R1+0x50e0] ;  /* 0x0050e000017b7983 */ /* 0x000ea80000300800 */
[----:B------:R-:W3:Y:S04]  /*97c30*/  LDL.LU R122, [R1+0x50dc] ;  /* 0x0050dc00017a7983 */ /* 0x000ee80000300800 */
[----:B------:R-:W4:Y:S04]  /*97c40*/  LDL.LU R127, [R1+0x50d8] ;  /* 0x0050d800017f7983 */ /* 0x000f280000300800 */
[----:B------:R-:W4:Y:S01]  /*97c50*/  LDL.LU R110, [R1+0x50d4] ;  /* 0x0050d400016e7983 */ /* 0x000f220000300800 */
[----:B------:R-:W-:Y:S01]  /*97c60*/  MOV R154, R119 ;  /* 0x00000077009a7202 */ /* 0x000fe20000000f00 */
[----:B------:R-:W-:-:S02]  /*97c70*/  IMAD.MOV.U32 R153, RZ, RZ, R114 ;  /* 0x000000ffff997224 */ /* 0x000fc400078e0072 */
[----:B------:R-:W-:Y:S02]  /*97c80*/  IMAD.MOV.U32 R152, RZ, RZ, R115 ;  /* 0x000000ffff987224 */ /* 0x000fe400078e0073 */
[----:B------:R-:W4:Y:S04]  /*97c90*/  LDL.LU R115, [R1+0x50d0] ;  /* 0x0050d00001737983 */ /* 0x000f280000300800 */
[----:B------:R-:W4:Y:S04]  /*97ca0*/  LDL.LU R114, [R1+0x50cc] ;  /* 0x0050cc0001727983 */ /* 0x000f280000300800 */
[----:B------:R-:W4:Y:S01]  /*97cb0*/  LDL.LU R119, [R1+0x50c8] ;  /* 0x0050c80001777983 */ /* 0x000f220000300800 */
[----:B------:R-:W-:-:S03]  /*97cc0*/  IMAD.MOV.U32 R155, RZ, RZ, R126 ;  /* 0x000000ffff9b7224 */ /* 0x000fc600078e007e */
[----:B------:R-:W4:Y:S01]  /*97cd0*/  LDL.LU R126, [R1+0x50c4] ;  /* 0x0050c400017e7983 */ /* 0x000f220000300800 */
[----:B------:R-:W-:Y:S01]  /*97ce0*/  MOV R227, R118 ;  /* 0x0000007600e37202 */ /* 0x000fe20000000f00 */
[----:B------:R-:W-:Y:S01]  /*97cf0*/  IMAD.MOV.U32 R89, RZ, RZ, R106 ;  /* 0x000000ffff597224 */ /* 0x000fe200078e006a */
[----:B------:R-:W-:Y:S01]  /*97d00*/  MOV R88, R111 ;  /* 0x0000006f00587202 */ /* 0x000fe20000000f00 */
[----:B------:R-:W-:Y:S02]  /*97d10*/  IMAD.MOV.U32 R90, RZ, RZ, R107 ;  /* 0x000000ffff5a7224 */ /* 0x000fe400078e006b */
[----:B------:R-:W-:Y:S01]  /*97d20*/  IMAD.MOV.U32 R91, RZ, RZ, R102 ;  /* 0x000000ffff5b7224 */ /* 0x000fe200078e0066 */
[----:B------:R-:W-:Y:S01]  /*97d30*/  MOV R133, R98 ;  /* 0x0000006200857202 */ /* 0x000fe20000000f00 */
[----:B------:R-:W-:Y:S02]  /*97d40*/  IMAD.MOV.U32 R132, RZ, RZ, R103 ;  /* 0x000000ffff847224 */ /* 0x000fe400078e0067 */
        /* <DEDUP_REMOVED lines=9> */
[----:B------:R-:W-:Y:S01]  /*97de0*/  IMAD.MOV.U32 R46, RZ, RZ, R23 ;  /* 0x000000ffff2e7224 */ /* 0x000fe200078e0017 */
[----:B------:R-:W-:Y:S01]  /*97df0*/  MOV R248, R11 ;  /* 0x0000000b00f87202 */ /* 0x000fe20000000f00 */
[----:B------:R-:W-:-:S02]  /*97e00*/  IMAD.MOV.U32 R249, RZ, RZ, R18 ;  /* 0x000000fffff97224 */ /* 0x000fc400078e0012 */
[----:B------:R-:W-:Y:S02]  /*97e10*/  IMAD.MOV.U32 R250, RZ, RZ, R19 ;  /* 0x000000fffffa7224 */ /* 0x000fe400078e0013 */
[----:B--2---:R-:W-:Y:S02]  /*97e20*/  IMAD.MOV.U32 R226, RZ, RZ, R123 ;  /* 0x000000ffffe27224 */ /* 0x004fe400078e007b */
[----:B---3--:R-:W-:Y:S02]  /*97e30*/  IMAD.MOV.U32 R225, RZ, RZ, R122 ;  /* 0x000000ffffe17224 */ /* 0x008fe400078e007a */
[----:B----4-:R-:W-:Y:S02]  /*97e40*/  IMAD.MOV.U32 R224, RZ, RZ, R127 ;  /* 0x000000ffffe07224 */ /* 0x010fe400078e007f */
[----:B------:R-:W2:Y:S04]  /*97e50*/  LDL.LU R127, [R1+0x50c0] ;  /* 0x0050c000017f7983 */ /* 0x000ea80000300800 */
[----:B------:R-:W3:Y:S04]  /*97e60*/  LDL.LU R122, [R1+0x50bc] ;  /* 0x0050bc00017a7983 */ /* 0x000ee80000300800 */
[----:B------:R-:W3:Y:S04]  /*97e70*/  LDL.LU R123, [R1+0x50b8] ;  /* 0x0050b800017b7983 */ /* 0x000ee80000300800 */
[----:B------:R-:W4:Y:S04]  /*97e80*/  LDL.LU R118, [R1+0x50b4] ;  /* 0x0050b40001767983 */ /* 0x000f280000300800 */
[----:B------:R-:W2:Y:S04]  /*97e90*/  LDL.LU R92, [R1+0x470] ;  /* 0x00047000015c7983 */ /* 0x000ea80000300800 */
[----:B------:R-:W2:Y:S04]  /*97ea0*/  LDL.LU R93, [R1+0x474] ;  /* 0x00047400015d7983 */ /* 0x000ea80000300800 */
[----:B------:R-:W2:Y:S04]  /*97eb0*/  LDL.LU R94, [R1+0x478] ;  /* 0x00047800015e7983 */ /* 0x000ea80000300800 */
[----:B------:R-:W2:Y:S04]  /*97ec0*/  LDL.LU R95, [R1+0x47c] ;  /* 0x00047c00015f7983 */ /* 0x000ea80000300800 */
[----:B------:R-:W2:Y:S01]  /*97ed0*/  LDL.LU R128, [R1+0x440] ;  /* 0x0004400001807983 */ /* 0x000ea20000300800 */
[----:B------:R-:W-:-:S03]  /*97ee0*/  IMAD.MOV.U32 R200, RZ, RZ, R119 ;  /* 0x000000ffffc87224 */ /* 0x000fc600078e0077 */
[----:B------:R-:W2:Y:S01]  /*97ef0*/  LDL.LU R129, [R1+0x444] ;  /* 0x0004440001817983 */ /* 0x000ea20000300800 */
[----:B------:R-:W-:-:S03]  /*97f00*/  IMAD.MOV.U32 R201, RZ, RZ, R114 ;  /* 0x000000ffffc97224 */ /* 0x000fc600078e0072 */
[----:B------:R-:W2:Y:S01]  /*97f10*/  LDL.LU R130, [R1+0x448] ;  /* 0x0004480001827983 */ /* 0x000ea20000300800 */
[----:B------:R-:W-:-:S03]  /*97f20*/  IMAD.MOV.U32 R202, RZ, RZ, R115 ;  /* 0x000000ffffca7224 */ /* 0x000fc600078e0073 */
[----:B------:R-:W2:Y:S01]  /*97f30*/  LDL.LU R131, [R1+0x44c] ;  /* 0x00044c0001837983 */ /* 0x000ea20000300800 */
        /* <DEDUP_REMOVED lines=27> */
[----:B------:R-:W4:Y:S01]  /*980f0*/  LDL.LU R19, [R1+0x5048] ;  /* 0x0050480001137983 */ /* 0x000f220000300800 */
[----:B------:R-:W-:Y:S01]  /*98100*/  IMAD.MOV.U32 R251, RZ, RZ, R0 ;  /* 0x000000fffffb7224 */ /* 0x000fe200078e0000 */
[C---:B--2---:R-:W-:Y:S08]  /*98110*/  HMMA.1688.F32.TF32 R32, R236.reuse, R6, R128 ;  /* 0x00000006ec20723c */ /* 0x044ff00000081080 */
[C---:B---3--:R-:W-:Y:S08]  /*98120*/  HMMA.1688.F32.TF32 R128, R236.reuse, R10, R92 ;  /* 0x0000000aec80723c */ /* 0x048ff0000008105c */
[C---:B------:R-:W-:Y:S07]  /*98130*/  HMMA.1688.F32.TF32 R92, R236.reuse, R14, R200 ;  /* 0x0000000eec5c723c */ /* 0x040fee00000810c8 */
[----:B------:R-:W-:Y:S04]  /*98140*/  STL.64 [R1+0x380], R32 ;  /* 0x0003802001007387 */ /* 0x000fe80000100a00 */
[----:B------:R4:W-:Y:S02]  /*98150*/  STL.64 [R1+0x388], R34 ;  /* 0x0003882201007387 */ /* 0x0009e40000100a00 */
[C---:B----4-:R-:W-:Y:S02]  /*98160*/  HMMA.1688.F32.TF32 R32, R236.reuse, R18, R224 ;  /* 0x00000012ec20723c */ /* 0x050fe400000810e0 */
        /* <DEDUP_REMOVED lines=10> */
[----:B------:R-:W-:Y:S01]  /*98210*/  STL.64 [R1+0x3c8], R130 ;  /* 0x0003c88201007387 */ /* 0x000fe20000100a00 */
[----:B------:R-:W-:Y:S11]  /*98220*/  HMMA.1688.F32.TF32 R36, R236, R70, R36 ;  /* 0x00000046ec24723c */ /* 0x000ff60000081024 */
[----:B------:R-:W-:Y:S01]  /*98230*/  @!UPT UIADD3 URZ, URZ, URZ, URZ ;  /* 0x0000003f3f3ff290 */ /* 0x000fe2000fffe03f */
[----:B------:R-:W-:Y:S01]  /*98240*/  STL.64 [R1+0x3e0], R32 ;  /* 0x0003e02001007387 */ /* 0x000fe20000100a00 */
[----:B------:R-:W-:-:S03]  /*98250*/  IMAD.MOV.U32 R0, RZ, RZ, R35 ;  /* 0x000000ffff007224 */ /* 0x000fc600078e0023 */
[----:B------:R-:W-:Y:S04]  /*98260*/  STL.64 [R1+0x3d0], R92 ;  /* 0x0003d05c01007387 */ /* 0x000fe80000100a00 */
[----:B------:R-:W-:Y:S04]  /*98270*/  STL.64 [R1+0x3d8], R94 ;  /* 0x0003d85e01007387 */ /* 0x000fe80000100a00 */
[----:B------:R2:W-:Y:S02]  /*98280*/  STL [R1+0x3e8], R34 ;  /* 0x0003e82201007387 */ /* 0x0005e40000100800 */
[C---:B--2---:R-:W-:Y:S02]  /*98290*/  HMMA.1688.F32.TF32 R32, R236.reuse, R98, R132 ;  /* 0x00000062ec20723c */ /* 0x044fe40000081084 */
[----:B------:R2:W-:Y:S06]  /*982a0*/  STL [R1+0x4dfc], R0 ;  /* 0x004dfc0001007387 */ /* 0x0005ec0000100800 */
[C---:B------:R-:W-:Y:S01]  /*982b0*/  HMMA.1688.F32.TF32 R88, R236.reuse, R102, R136 ;  /* 0x00000066ec58723c */ /* 0x040fe20000081088 */
[----:B--2---:R-:W2:Y:S04]  /*982c0*/  LDL R0, [R1+0xb34] ;  /* 0x000b340001007983 */ /* 0x004ea80000100800 */
[----:B------:R-:W-:Y:S04]  /*982d0*/  STL.64 [R1+0x3f0], R36 ;  /* 0x0003f02401007387 */ /* 0x000fe80000100a00 */
[----:B------:R3:W-:Y:S06]  /*982e0*/  STL.64 [R1+0x3f8], R38 ;  /* 0x0003f82601007387 */ /* 0x0007ec0000100a00 */
[----:B------:R-:W-:Y:S04]  /*982f0*/  STL.64 [R1+0x400], R32 ;  /* 0x0004002001007387 */ /* 0x000fe80000100a00 */
[----:B------:R4:W-:Y:S01]  /*98300*/  STL.64 [R1+0x408], R34 ;  /* 0x0004082201007387 */ /* 0x0009e20000100a00 */
[C---:B---3--:R-:W-:Y:S08]  /*98310*/  HMMA.1688.F32.TF32 R36, R236.reuse, R106, R216 ;  /* 0x0000006aec24723c */ /* 0x048ff000000810d8 */
[C---:B----4-:R-:W-:Y:S01]  /*98320*/  HMMA.1688.F32.TF32 R32, R236.reuse, R110, R212 ;  /* 0x0000006eec20723c */ /* 0x050fe200000810d4 */
[----:B------:R-:W-:Y:S04]  /*98330*/  STL.64 [R1+0x410], R88 ;  /* 0x0004105801007387 */ /* 0x000fe80000100a00 */
[----:B------:R-:W-:Y:S03]  /*98340*/  STL.64 [R1+0x418], R90 ;  /* 0x0004185a01007387 */ /* 0x000fe60000100a00 */
[C---:B------:R-:W-:Y:S07]  /*98350*/  HMMA.1688.F32.TF32 R80, R236.reuse, R114, R80 ;  /* 0x00000072ec50723c */ /* 0x040fee0000081050 */
[----:B------:R-:W-:Y:S04]  /*98360*/  STL.64 [R1+0x420], R36 ;  /* 0x0004202401007387 */ /* 0x000fe80000100a00 */
[----:B------:R3:W-:Y:S04]  /*98370*/  STL.64 [R1+0x428], R38 ;  /* 0x0004282601007387 */ /* 0x0007e80000100a00 */
[----:B------:R-:W-:Y:S04]  /*98380*/  STL.64 [R1+0x430], R32 ;  /* 0x0004302001007387 */ /* 0x000fe80000100a00 */
[----:B------:R4:W-:Y:S01]  /*98390*/  STL.64 [R1+0x438], R34 ;  /* 0x0004382201007387 */ /* 0x0009e20000100a00 */
[C---:B---3--:R-:W-:Y:S08]  /*983a0*/  HMMA.1688.F32.TF32 R36, R236.reuse, R118, R76 ;  /* 0x00000076ec24723c */ /* 0x048ff0000008104c */
[C---:B----4-:R-:W-:Y:S01]  /*983b0*/  HMMA.1688.F32.TF32 R32, R236.reuse, R122, R64 ;  /* 0x0000007aec20723c */ /* 0x050fe20000081040 */
[----:B------:R-:W-:Y:S04]  /*983c0*/  STL.64 [R1+0x440], R80 ;  /* 0x0004405001007387 */ /* 0x000fe80000100a00 */
[----:B------:R-:W-:Y:S03]  /*983d0*/  STL.64 [R1+0x448], R82 ;  /* 0x0004485201007387 */ /* 0x000fe60000100a00 */
[----:B------:R-:W-:Y:S01]  /*983e0*/  HMMA.1688.F32.TF32 R44, R236, R126, R44 ;  /* 0x0000007eec2c723c */ /* 0x000fe2000008102c */
[----:B------:R-:W-:Y:S04]  /*983f0*/  LDS R236, [R75+0x146080] ;  /* 0x146080004bec7984 */ /* 0x000fe80000000800 */
[----:B------:R-:W-:Y:S04]  /*98400*/  LDS R238, [R75+0x147080] ;  /* 0x147080004bee7984 */ /* 0x000fe80000000800 */
        /* <DEDUP_REMOVED lines=16> */
[----:B------:R3:W-:Y:S10]  /*98510*/  STL.64 [R1+0x4c8], R42 ;  /* 0x0004c82a01007387 */ /* 0x0007f40000100a00 */
[----:B------:R-:W-:Y:S01]  /*98520*/  STL.64 [R1+0x4f0], R36 ;  /* 0x0004f02401007387 */ /* 0x000fe20000100a00 */
[C---:B---3--:R-:W-:Y:S03]  /*98530*/  HMMA.1688.F32.TF32 R40, R240.reuse, R26, R84 ;  /* 0x0000001af028723c */ /* 0x048fe60000081054 */
[----:B------:R3:W-:Y:S04]  /*98540*/  STL.64 [R1+0x4f8], R38 ;  /* 0x0004f82601007387 */ /* 0x0007e80000100a00 */
[----:B------:R-:W-:Y:S04]  /*98550*/  STL.64 [R1+0x530], R32 ;  /* 0x0005302001007387 */ /* 0x000fe80000100a00 */
[----:B------:R4:W-:Y:S01]  /*98560*/  STL.64 [R1+0x538], R34 ;  /* 0x0005382201007387 */ /* 0x0009e20000100a00 */
[C---:B---3--:R-:W-:Y:S08]  /*98570*/  HMMA.1688.F32.TF32 R36, R240.reuse, R30, R244 ;  /* 0x0000001ef024723c */ /* 0x048ff000000810f4 */
[C---:B----4-:R-:W-:Y:S03]  /*98580*/  HMMA.1688.F32.TF32 R32, R240.reuse, R70, R248 ;  /* 0x00000046f020723c */ /* 0x050fe600000810f8 */
[----:B------:R3:W-:Y:S04]  /*98590*/  STL.64 [R1+0x550], R40 ;  /* 0x0005502801007387 */ /* 0x0007e80000100a00 */
[----:B------:R4:W-:Y:S04]  /*985a0*/  STL.64 [R1+0x558], R42 ;  /* 0x0005582a01007387 */ /* 0x0009e80000100a00 */
[----:B------:R-:W2:Y:S04]  /*985b0*/  LDL.LU R244, [R1+0xb50] ;  /* 0x000b500001f47983 */ /* 0x000ea80000300800 */
[----:B------:R1:W-:Y:S04]  /*985c0*/  STL.64 [R1+0x570], R36 ;  /* 0x0005702401007387 */ /* 0x0003e80000100a00 */
[----:B------:R1:W-:Y:S04]  /*985d0*/  STL.64 [R1+0x578], R38 ;  /* 0x0005782601007387 */ /* 0x0003e80000100a00 */
        /* <DEDUP_REMOVED lines=85> */
[----:B--2---:R-:W-:Y:S04]  /*98b30*/  LDS R237, [R0+0x146080] ;  /* 0x1460800000ed7984 */ /* 0x004fe80000000800 */
[----:B------:R-:W1:Y:S01]  /*98b40*/  LDS R239, [R0+0x147080] ;  /* 0x1470800000ef7984 */ /* 0x000e620000000800 */
[C---:B---3--:R-:W-:Y:S08]  /*98b50*/  HMMA.1688.F32.TF32 R32, R240.reuse, R98, R224 ;  /* 0x00000062f020723c */ /* 0x048ff000000810e0 */
[C---:B------:R-:W-:Y:S08]  /*98b60*/  HMMA.1688.F32.TF32 R128, R240.reuse, R102, R152 ;  /* 0x00000066f080723c */ /* 0x040ff00000081098 */
[C---:B----4-:R-:W-:Y:S07]  /*98b70*/  HMMA.1688.F32.TF32 R92, R240.reuse, R106, R156 ;  /* 0x0000006af05c723c */ /* 0x050fee000008109c */
        /* <DEDUP_REMOVED lines=16> */
[----:B--2---:R-:W-:Y:S03]  /*98c80*/  HMMA.1688.F32.TF32 R88, R240, R126, R216 ;  /* 0x0000007ef058723c */ /* 0x004fe600000810d8 */
[----:B------:R-:W-:Y:S04]  /*98c90*/  LDS R240, [R252+0x146100] ;  /* 0x14610000fcf07984 */ /* 0x000fe80000000800 */
[----:B------:R-:W-:Y:S01]  /*98ca0*/  LDS R242, [R252+0x147100] ;  /* 0x14710000fcf27984 */ /* 0x000fe20000000800 */
[C---:B---3--:R-:W-:Y:S03]  /*98cb0*/  HMMA.1688.F32.TF32 R36, R232.reuse, R6, R212 ;  /* 0x00000006e824723c */ /* 0x048fe600000810d4 */
[----:B------:R-:W-:Y:S04]  /*98cc0*/  STL.64 [R1+0x1340], R32 ;  /* 0x0013402001007387 */ /* 0x000fe80000100a00 */
[----:B------:R2:W-:Y:S04]  /*98cd0*/  STL.64 [R1+0x1348], R34 ;  /* 0x0013482201007387 */ /* 0x0005e80000100a00 */
[----:B------:R-:W-:Y:S04]  /*98ce0*/  LDS R241, [R3+0x146100] ;  /* 0x1461000003f17984 */ /* 0x000fe80000000800 */
[----:B------:R-:W3:Y:S01]  /*98cf0*/  LDS R243, [R3+0x147100] ;  /* 0x1471000003f37984 */ /* 0x000ee20000000800 */
[----:B--2---:R-:W-:Y:S03]  /*98d00*/  HMMA.1688.F32.TF32 R32, R232, R10, R80 ;  /* 0x0000000ae820723c */ /* 0x004fe60000081050 */
[----:B------:R-:W-:Y:S04]  /*98d10*/  STL.64 [R1+0x5a0], R88 ;  /* 0x0005a05801007387 */ /* 0x000fe80000100a00 */
[----:B------:R-:W-:Y:S04]  /*98d20*/  STL.64 [R1+0x5a8], R90 ;  /* 0x0005a85a01007387 */ /* 0x000fe80000100a00 */
[----:B------:R-:W-:Y:S04]  /*98d30*/  STL.64 [R1+0x1330], R36 ;  /* 0x0013302401007387 */ /* 0x000fe80000100a00 */
[----:B------:R-:W-:Y:S08]  /*98d40*/  STL.64 [R1+0x1338], R38 ;  /* 0x0013382601007387 */ /* 0x000ff00000100a00 */
[----:B------:R2:W-:Y:S01]  /*98d50*/  STL.64 [R1+0x1320], R32 ;  /* 0x0013202001007387 */ /* 0x0005e20000100a00 */
[----:B------:R-:W-:Y:S01]  /*98d60*/  MOV R25, R34 ;  /* 0x0000002200197202 */ /* 0x000fe20000000f00 */
[----:B------:R-:W-:-:S02]  /*98d70*/  IMAD.MOV.U32 R24, RZ, RZ, R35 ;  /* 0x000000ffff187224 */ /* 0x000fc400078e0023 */
[C---:B--2---:R-:W-:Y:S11]  /*98d80*/  HMMA.1688.F32.TF32 R32, R232.reuse, R14, R76 ;  /* 0x0000000ee820723c */ /* 0x044ff6000008104c */
[----:B------:R-:W-:Y:S11]  /*98d90*/  @!UPT UIADD3 URZ, URZ, URZ, URZ ;  /* 0x0000003f3f3ff290 */ /* 0x000ff6000fffe03f */
[----:B------:R-:W-:Y:S01]  /*98da0*/  @!UPT UIADD3 URZ, URZ, URZ, URZ ;  /* 0x0000003f3f3ff290 */ /* 0x000fe2000fffe03f */
[----:B------:R-:W-:Y:S04]  /*98db0*/  STL.64 [R1+0x1310], R32 ;  /* 0x0013102001007387 */ /* 0x000fe80000100a00 */
[----:B------:R2:W-:Y:S02]  /*98dc0*/  STL.64 [R1+0x1318], R34 ;  /* 0x0013182201007387 */ /* 0x0005e40000100a00 */
[C---:B--2---:R-:W-:Y:S08]  /*98dd0*/  HMMA.1688.F32.TF32 R32, R232.reuse, R18, R64 ;  /* 0x00000012e820723c */ /* 0x044ff00000081040 */
[C---:B------:R-:W-:Y:S11]  /*98de0*/  HMMA.1688.F32.TF32 R36, R232.reuse, R22, R44 ;  /* 0x00000016e824723c */ /* 0x040ff6000008102c */
[----:B------:R-:W-:Y:S04]  /*98df0*/  @!UPT UIADD3 URZ, URZ, URZ, URZ ;  /* 0x0000003f3f3ff290 */ /* 0x000fe8000fffe03f */
        /* <DEDUP_REMOVED lines=15> */
[----:B------:R-:W-:Y:S04]  /*98ef0*/  STL.64 [R1+0x12b0], R32 ;  /* 0x0012b02001007387 */ /* 0x000fe80000100a00 */
[----:B------:R2:W-:Y:S01]  /*98f00*/  STL.64 [R1+0x12b8], R34 ;  /* 0x0012b82201007387 */ /* 0x0005e20000100a00 */
[C---:B----4-:R-:W-:Y:S08]  /*98f10*/  HMMA.1688.F32.TF32 R36, R232.reuse, R110, R244 ;  /* 0x0000006ee824723c */ /* 0x050ff000000810f4 */
[C---:B--2---:R-:W-:Y:S11]  /*98f20*/  HMMA.1688.F32.TF32 R32, R232.reuse, R102, R48 ;  /* 0x00000066e820723c */ /* 0x044ff60000081030 */
[----:B------:R-:W-:Y:S11]  /*98f30*/  @!UPT UIADD3 URZ, URZ, URZ, URZ ;  /* 0x0000003f3f3ff290 */ /* 0x000ff6000fffe03f */
[----:B------:R-:W-:Y:S01]  /*98f40*/  @!UPT UIADD3 URZ, URZ, URZ, URZ ;  /* 0x0000003f3f3ff290 */ /* 0x000fe2000fffe03f */
[----:B------:R-:W-:Y:S04]  /*98f50*/  STL.64 [R1+0x12a0], R32 ;  /* 0x0012a02001007387 */ /* 0x000fe80000100a00 */
[----:B------:R2:W-:Y:S04]  /*98f60*/  STL.64 [R1+0x12a8], R34 ;  /* 0x0012a82201007387 */ /* 0x0005e80000100a00 */
[----:B------:R4:W-:Y:S04]  /*98f70*/  STL.64 [R1+0x1290], R40 ;  /* 0x0012902801007387 */ /* 0x0009e80000100a00 */
[----:B------:R1:W-:Y:S04]  /*98f80*/  STL.64 [R1+0x1298], R42 ;  /* 0x0012982a01007387 */ /* 0x0003e80000100a00 */
[----:B------:R-:W-:Y:S04]  /*98f90*/  STL.64 [R1+0x1280], R36 ;  /* 0x0012802401007387 */ /* 0x000fe80000100a00 */
[----:B------:R-:W-:Y:S04]  /*98fa0*/  STL.64 [R1+0x1288], R38 ;  /* 0x0012882601007387 */ /* 0x000fe80000100a00 */
        /* <DEDUP_REMOVED lines=29> */
[----:B----4-:R-:W4:Y:S04]  /*99180*/  LDL.LU R40, [R1+0xbb0] ;  /* 0x000bb00001287983 */ /* 0x010f280000300800 */
[----:B------:R-:W4:Y:S04]  /*99190*/  LDL.LU R41, [R1+0xbb4] ;  /* 0x000bb40001297983 */ /* 0x000f280000300800 */
[----:B-1----:R-:W4:Y:S04]  /*991a0*/  LDL.LU R42, [R1+0xbb8] ;  /* 0x000bb800012a7983 */ /* 0x002f280000300800 */
[----:B------:R-:W4:Y:S04]  /*991b0*/  LDL.LU R43, [R1+0xbbc] ;  /* 0x000bbc00012b7983 */ /* 0x000f280000300800 */
[----:B------:R-:W4:Y:S04]  /*991c0*/  LDL.LU R48, [R1+0xc30] ;  /* 0x000c300001307983 */ /* 0x000f280000300800 */
[----:B------:R-:W4:Y:S04]  /*991d0*/  LDL.LU R49, [R1+0xc34] ;  /* 0x000c340001317983 */ /* 0x000f280000300800 */
[----:B------:R-:W4:Y:S04]  /*991e0*/  LDL.LU R50, [R1+0xc38] ;  /* 0x000c380001327983 */ /* 0x000f280000300800 */
[----:B------:R-:W4:Y:S01]  /*991f0*/  LDL.LU R51, [R1+0xc3c] ;  /* 0x000c3c0001337983 */ /* 0x000f220000300800 */
[----:B------:R-:W-:Y:S01]  /*99200*/  IMAD.MOV.U32 R21, RZ, RZ, R32 ;  /* 0x000000ffff157224 */ /* 0x000fe200078e0020 */
[----:B------:R-:W-:Y:S01]  /*99210*/  MOV R16, R35 ;  /* 0x0000002300107202 */ /* 0x000fe20000000f00 */
[----:B------:R-:W-:Y:S01]  /*99220*/  IMAD.MOV.U32 R20, RZ, RZ, R33 ;  /* 0x000000ffff147224 */ /* 0x000fe200078e0021 */
[----:B------:R-:W4:Y:S01]  /*99230*/  LDL.LU R84, [R1+0xc50] ;  /* 0x000c500001547983 */ /* 0x000f220000300800 */
[----:B------:R-:W-:-:S03]  /*99240*/  IMAD.MOV.U32 R17, RZ, RZ, R34 ;  /* 0x000000ffff117224 */ /* 0x000fc600078e0022 */
[----:B------:R-:W4:Y:S04]  /*99250*/  LDL.LU R85, [R1+0xc54] ;  /* 0x000c540001557983 */ /* 0x000f280000300800 */
[----:B------:R-:W4:Y:S04]  /*99260*/  LDL.LU R86, [R1+0xc58] ;  /* 0x000c580001567983 */ /* 0x000f280000300800 */
[----:B------:R-:W4:Y:S04]  /*99270*/  LDL.LU R87, [R1+0xc5c] ;  /* 0x000c5c0001577983 */ /* 0x000f280000300800 */
[----:B------:R1:W-:Y:S04]  /*99280*/  STL [R1+0x4df8], R21 ;  /* 0x004df81501007387 */ /* 0x0003e80000100800 */
[----:B-1----:R-:W4:Y:S04]  /*99290*/  LDL R21, [R1+0xb30] ;  /* 0x000b300001157983 */ /* 0x002f280000100800 */
[----:B------:R-:W4:Y:S01]  /*992a0*/  LDL.LU R244, [R1+0xc80] ;  /* 0x000c800001f47983 */ /* 0x000f220000300800 */
[C---:B--2---:R-:W-:Y:S11]  /*992b0*/  HMMA.1688.F32.TF32 R32, R232.reuse, R118, R248 ;  /* 0x00000076e820723c */ /* 0x044ff600000810f8 */
[----:B------:R-:W-:Y:S11]  /*992c0*/  @!UPT UIADD3 URZ, URZ, URZ, URZ ;  /* 0x0000003f3f3ff290 */ /* 0x000ff6000fffe03f */
[----:B------:R-:W-:Y:S01]  /*992d0*/  @!UPT UIADD3 URZ, URZ, URZ, URZ ;  /* 0x0000003f3f3ff290 */ /* 0x000fe2000fffe03f */
        /* <DEDUP_REMOVED lines=9> */
[C---:B---3--:R-:W-:Y:S11]  /*99370*/  HMMA.1688.F32.TF32 R32, R232.reuse, R122, R72 ;  /* 0x0000007ae820723c */ /* 0x048ff60000081048 */
[----:B------:R-:W-:Y:S11]  /*99380*/  @!UPT UIADD3 URZ, URZ, URZ, URZ ;  /* 0x0000003f3f3ff290 */ /* 0x000ff6000fffe03f */
[----:B------:R-:W-:Y:S02]  /*99390*/  @!UPT UIADD3 URZ, URZ, URZ, URZ ;  /* 0x0000003f3f3ff290 */ /* 0x000fe4000fffe03f */
[----:B------:R-:W-:Y:S02]  /*993a0*/  IMAD.MOV.U32 R13, RZ, RZ, R32 ;  /* 0x000000ffff0d7224 */ /* 0x000fe400078e0020 */
[----:B------:R-:W-:Y:S02]  /*993b0*/  IMAD.MOV.U32 R12, RZ, RZ, R33 ;  /* 0x000000ffff0c7224 */ /* 0x000fe400078e0021 */
[----:B------:R-:W-:Y:S02]  /*993c0*/  IMAD.MOV.U32 R9, RZ, RZ, R34 ;  /* 0x000000ffff097224 */ /* 0x000fe400078e0022 */
[----:B------:R-:W-:Y:S02]  /*993d0*/  IMAD.MOV.U32 R8, RZ, RZ, R35 ;  /* 0x000000ffff087224 */ /* 0x000fe400078e0023 */
[----:B------:R-:W-:Y:S01]  /*993e0*/  HMMA.1688.F32.TF32 R32, R232, R126, R64 ;  /* 0x0000007ee820723c */ /* 0x000fe20000081040 */
[----:B------:R-:W-:Y:S04]  /*993f0*/  LDS R233, [R0+0x146100] ;  /* 0x1461000000e97984 */ /* 0x000fe80000000800 */
[----:B------:R-:W-:Y:S03]  /*99400*/  LDS R235, [R0+0x147100] ;  /* 0x1471000000eb7984 */ /* 0x000fe60000000800 */
[C---:B------:R-:W-:Y:S08]  /*99410*/  HMMA.1688.F32.TF32 R44, R236.reuse, R6, R44 ;  /* 0x00000006ec2c723c */ /* 0x040ff0000008102c */
[C---:B----4-:R-:W-:Y:S07]  /*99420*/  HMMA.1688.F32.TF32 R36, R236.reuse, R10, R40 ;  /* 0x0000000aec24723c */ /* 0x050fee0000081028 */
[----:B------:R-:W-:Y:S04]  /*99430*/  STL.64 [R1+0x5b0], R32 ;  /* 0x0005b02001007387 */ /* 0x000fe80000100a00 */
[----:B------:R1:W-:Y:S04]  /*99440*/  STL.64 [R1+0x5b8], R34 ;  /* 0x0005b82201007387 */ /* 0x0003e80000100a00 */
[----:B------:R-:W-:Y:S01]  /*99450*/  LDS R232, [R21+0x146100] ;  /* 0x1461000015e87984 */ /* 0x000fe20000000800 */
[C---:B-1----:R-:W-:Y:S03]  /*99460*/  HMMA.1688.F32.TF32 R32, R236.reuse, R14, R60 ;  /* 0x0000000eec20723c */ /* 0x042fe6000008103c */
[----:B------:R-:W-:Y:S04]  /*99470*/  STL.64 [R1+0x5c0], R44 ;  /* 0x0005c02c01007387 */ /* 0x000fe80000100a00 */
[----:B------:R-:W-:Y:S01]  /*99480*/  STL.64 [R1+0x5c8], R46 ;  /* 0x0005c82e01007387 */ /* 0x000fe20000100a00 */
[C---:B------:R-:W-:Y:S03]  /*99490*/  HMMA.1688.F32.TF32 R40, R236.reuse, R18, R56 ;  /* 0x00000012ec28723c */ /* 0x040fe60000081038 */
[----:B------:R-:W-:Y:S04]  /*994a0*/  STL.64 [R1+0x5d0], R36 ;  /* 0x0005d02401007387 */ /* 0x000fe80000100a00 */
[----:B------:R1:W-:Y:S04]  /*994b0*/  STL.64 [R1+0x5d8], R38 ;  /* 0x0005d82601007387 */ /* 0x0003e80000100a00 */
[----:B------:R-:W3:Y:S04]  /*994c0*/  LDS R234, [R21+0x147100] ;  /* 0x1471000015ea7984 */ /* 0x000ee80000000800 */
[----:B------:R-:W-:Y:S01]  /*994d0*/  STL.64 [R1+0x5e0], R32 ;  /* 0x0005e02001007387 */ /* 0x000fe20000100a00 */
[C---:B-1----:R-:W-:Y:S03]  /*994e0*/  HMMA.1688.F32.TF32 R36, R236.reuse, R22, R52 ;  /* 0x00000016ec24723c */ /* 0x042fe60000081034 */
[----:B------:R1:W-:Y:S05]  /*994f0*/  STL.64 [R1+0x5e8], R34 ;  /* 0x0005e82201007387 */ /* 0x0003ea0000100a00 */
[----:B-1----:R-:W-:Y:S01]  /*99500*/  HMMA.1688.F32.TF32 R32, R236, R26, R48 ;  /* 0x0000001aec20723c */ /* 0x002fe20000081030 */
[----:B------:R-:W-:Y:S04]  /*99510*/  STL.64 [R1+0x600], R40 ;  /* 0x0006002801007387 */ /* 0x000fe80000100a00 */
[----:B------:R-:W-:Y:S10]  /*99520*/  STL.64 [R1+0x608], R42 ;  /* 0x0006082a01007387 */ /* 0x000ff40000100a00 */
[----:B------:R-:W-:Y:S04]  /*99530*/  STL.64 [R1+0x620], R36 ;  /* 0x0006202401007387 */ /* 0x000fe80000100a00 */
[----:B------:R-:W-:Y:S04]  /*99540*/  STL.64 [R1+0x628], R38 ;  /* 0x0006282601007387 */ /* 0x000fe80000100a00 */
[----:B------:R1:W-:Y:S01]  /*99550*/  STL.64 [R1+0x630], R32 ;  /* 0x0006302001007387 */ /* 0x0003e20000100a00 */
[----:B------:R-:W-:Y:S01]  /*99560*/  MOV R121, R34 ;  /* 0x0000002200797202 */ /* 0x000fe20000000f00 */
[----:B------:R-:W-:-:S02]  /*99570*/  IMAD.MOV.U32 R120, RZ, RZ, R35 ;  /* 0x000000ffff787224 */ /* 0x000fc400078e0023 */
[C---:B-1----:R-:W-:Y:S03]  /*99580*/  HMMA.1688.F32.TF32 R32, R236.reuse, R30, R84 ;  /* 0x0000001eec20723c */ /* 0x042fe60000081054 */
[----:B------:R-:W-:Y:S11]  /*99590*/  STL [R1+0x4dec], R120 ;  /* 0x004dec7801007387 */ /* 0x000ff60000100800 */
[----:B------:R-:W-:Y:S10]  /*995a0*/  @!UPT UIADD3 URZ, URZ, URZ, URZ ;  /* 0x0000003f3f3ff290 */ /* 0x000ff4000fffe03f */
[----:B------:R-:W-:Y:S01]  /*995b0*/  IMAD.MOV.U32 R117, RZ, RZ, R32 ;  /* 0x000000ffff757224 */ /* 0x000fe200078e0020 */
[----:B------:R-:W-:Y:S01]  /*995c0*/  MOV R112, R35 ;  /* 0x0000002300707202 */ /* 0x000fe20000000f00 */
[----:B------:R-:W-:Y:S02]  /*995d0*/  IMAD.MOV.U32 R116, RZ, RZ, R33 ;  /* 0x000000ffff747224 */ /* 0x000fe400078e0021 */
[----:B------:R-:W-:Y:S01]  /*995e0*/  IMAD.MOV.U32 R113, RZ, RZ, R34 ;  /* 0x000000ffff717224 */ /* 0x000fe200078e0022 */
[----:B------:R-:W-:Y:S04]  /*995f0*/  STL [R1+0x4de8], R121 ;  /* 0x004de87901007387 */ /* 0x000fe80000100800 */
[----:B------:R1:W-:Y:S04]  /*99600*/  STL [R1+0x4df4], R116 ;  /* 0x004df47401007387 */ /* 0x0003e80000100800 */
[----:B------:R4:W-:Y:S01]  /*99610*/  STL [R1+0x4df0], R117 ;  /* 0x004df07501007387 */ /* 0x0009e20000100800 */
[C---:B--2---:R-:W-:Y:S11]  /*99620*/  HMMA.1688.F32.TF32 R32, R236.reuse, R70, R244 ;  /* 0x00000046ec20723c */ /* 0x044ff600000810f4 */
[----:B------:R-:W-:Y:S11]  /*99630*/  @!UPT UIADD3 URZ, URZ, URZ, URZ ;  /* 0x0000003f3f3ff290 */ /* 0x000ff6000fffe03f */
[----:B------:R-:W-:Y:S02]  /*99640*/  @!UPT UIADD3 URZ, URZ, URZ, URZ ;  /* 0x0000003f3f3ff290 */ /* 0x000fe4000fffe03f */
[----:B------:R-:W-:Y:S02]  /*99650*/  IMAD.MOV.U32 R109, RZ, RZ, R32 ;  /* 0x000000ffff6d7224 */ /* 0x000fe400078e0020 */
[----:B------:R-:W-:Y:S02]  /*99660*/  IMAD.MOV.U32 R108, RZ, RZ, R33 ;  /* 0x000000ffff6c7224 */ /* 0x000fe400078e0021 */
[----:B------:R-:W-:Y:S02]  /*99670*/  IMAD.MOV.U32 R97, RZ, RZ, R34 ;  /* 0x000000ffff617224 */ /* 0x000fe400078e0022 */
[----:B------:R-:W-:Y:S02]  /*99680*/  IMAD.MOV.U32 R96, RZ, RZ, R35 ;  /* 0x000000ffff607224 */ /* 0x000fe400078e0023 */
[----:B------:R-:W-:Y:S01]  /*99690*/  HMMA.1688.F32.TF32 R32, R236, R98, R248 ;  /* 0x00000062ec20723c */ /* 0x000fe200000810f8 */
        /* <DEDUP_REMOVED lines=88> */
[----:B-1----:R-:W-:Y:S01]  /*99c20*/  MOV R116, R32 ;  /* 0x0000002000747202 */ /* 0x002fe20000000f00 */
[----:B----4-:R-:W-:-:S02]  /*99c30*/  IMAD.MOV.U32 R117, RZ, RZ, R33 ;  /* 0x000000ffff757224 */ /* 0x010fc400078e0021 */
[----:B------:R-:W-:Y:S02]  /*99c40*/  IMAD.MOV.U32 R120, RZ, RZ, R34 ;  /* 0x000000ffff787224 */ /* 0x000fe400078e0022 */
[----:B------:R-:W-:Y:S02]  /*99c50*/  IMAD.MOV.U32 R121, RZ, RZ, R35 ;  /* 0x000000ffff797224 */ /* 0x000fe400078e0023 */
[C---:B--2---:R-:W-:Y:S08]  /*99c60*/  HMMA.1688.F32.TF32 R32, R236.reuse, R102, R224 ;  /* 0x00000066ec20723c */ /* 0x044ff000000810e0 */
[C---:B---3--:R-:W-:Y:S11]  /*99c70*/  HMMA.1688.F32.TF32 R128, R236.reuse, R106, R152 ;  /* 0x0000006aec80723c */ /* 0x048ff60000081098 */
[----:B------:R-:W-:Y:S05]  /*99c80*/  @!UPT UIADD3 URZ, URZ, URZ, URZ ;  /* 0x0000003f3f3ff290 */ /* 0x000fea000fffe03f */
[----:B------:R-:W-:Y:S01]  /*99c90*/  IMAD.MOV.U32 R69, RZ, RZ, R32 ;  /* 0x000000ffff457224 */ /* 0x000fe200078e0020 */
[----:B------:R-:W-:Y:S01]  /*99ca0*/  MOV R68, R33 ;  /* 0x0000002100447202 */ /* 0x000fe20000000f00 */
[----:B------:R-:W-:Y:S02]  /*99cb0*/  IMAD.MOV.U32 R29, RZ, RZ, R34 ;  /* 0x000000ffff1d7224 */ /* 0x000fe400078e0022 */
[----:B------:R-:W-:Y:S02]  /*99cc0*/  IMAD.MOV.U32 R28, RZ, RZ, R35 ;  /* 0x000000ffff1c7224 */ /* 0x000fe400078e0023 */
[C---:B------:R-:W-:Y:S08]  /*99cd0*/  HMMA.1688.F32.TF32 R32, R236.reuse, R114, R88 ;  /* 0x00000072ec20723c */ /* 0x040ff00000081058 */
[C---:B------:R-:W-:Y:S01]  /*99ce0*/  HMMA.1688.F32.TF32 R92, R236.reuse, R110, R156 ;  /* 0x0000006eec5c723c */ /* 0x040fe2000008109c */
[----:B------:R-:W-:Y:S04]  /*99cf0*/  STL.64 [R1+0x680], R128 ;  /* 0x0006808001007387 */ /* 0x000fe80000100a00 */
[----:B------:R-:W-:Y:S03]  /*99d00*/  STL.64 [R1+0x688], R130 ;  /* 0x0006888201007387 */ /* 0x000fe60000100a00 */
[C---:B------:R-:W-:Y:S08]  /*99d10*/  HMMA.1688.F32.TF32 R88, R236.reuse, R118, R36 ;  /* 0x00000076ec58723c */ /* 0x040ff00000081024 */
[C---:B------:R-:W-:Y:S07]  /*99d20*/  HMMA.1688.F32.TF32 R36, R236.reuse, R122, R132 ;  /* 0x0000007aec24723c */ /* 0x040fee0000081084 */
[----:B------:R-:W-:Y:S04]  /*99d30*/  STL.64 [R1+0x690], R92 ;  /* 0x0006905c01007387 */ /* 0x000fe80000100a00 */
[----:B------:R-:W-:Y:S04]  /*99d40*/  STL.64 [R1+0x698], R94 ;  /* 0x0006985e01007387 */ /* 0x000fe80000100a00 */
[----:B------:R-:W-:Y:S04]  /*99d50*/  STL.64 [R1+0x6a0], R32 ;  /* 0x0006a02001007387 */ /* 0x000fe80000100a00 */
[----:B------:R1:W-:Y:S02]  /*99d60*/  STL.64 [R1+0x6a8], R34 ;  /* 0x0006a82201007387 */ /* 0x0003e40000100a00 */
[----:B-1----:R-:W-:Y:S02]  /*99d70*/  HMMA.1688.F32.TF32 R32, R236, R126, R136 ;  /* 0x0000007eec20723c */ /* 0x002fe40000081088 */
        /* <DEDUP_REMOVED lines=8> */
[----:B------:R-:W-:Y:S04]  /*99e00*/  STL.64 [R1+0x6c0], R32 ;  /* 0x0006c02001007387 */ /* 0x000fe80000100a00 */
[----:B------:R1:W-:Y:S01]  /*99e10*/  STL.64 [R1+0x6c8], R34 ;  /* 0x0006c82201007387 */ /* 0x0003e20000100a00 */
[C---:B------:R-:W-:Y:S03]  /*99e20*/  HMMA.1688.F32.TF32 R44, R240.reuse, R30, R44 ;  /* 0x0000001ef02c723c */ /* 0x040fe6000008102c */
[----:B------:R-:W-:Y:S04]  /*99e30*/  LDS R237, [R0+0x146180] ;  /* 0x1461800000ed7984 */ /* 0x000fe80000000800 */
[----:B------:R-:W-:Y:S01]  /*99e40*/  LDS R239, [R0+0x147180] ;  /* 0x1471800000ef7984 */ /* 0x000fe20000000800 */
[----:B-1----:R-:W-:Y:S03]  /*99e50*/  HMMA.1688.F32.TF32 R32, R240, R14, R80 ;  /* 0x0000000ef020723c */ /* 0x002fe60000081050 */
[----:B------:R-:W-:Y:S04]  /*99e60*/  STL.64 [R1+0x6e0], R88 ;  /* 0x0006e05801007387 */ /* 0x000fe80000100a00 */
[----:B------:R-:W-:Y:S04]  /*99e70*/  STL.64 [R1+0x6e8], R90 ;  /* 0x0006e85a01007387 */ /* 0x000fe80000100a00 */
[----:B------:R-:W-:Y:S04]  /*99e80*/  STL.64 [R1+0x6f0], R36 ;  /* 0x0006f02401007387 */ /* 0x000fe80000100a00 */
[----:B------:R-:W-:Y:S08]  /*99e90*/  STL.64 [R1+0x6f8], R38 ;  /* 0x0006f82601007387 */ /* 0x000ff00000100a00 */
[----:B------:R1:W-:Y:S01]  /*99ea0*/  STL.64 [R1+0x700], R32 ;  /* 0x0007002001007387 */ /* 0x0003e20000100a00 */
[----:B------:R-:W-:-:S02]  /*99eb0*/  IMAD.MOV.U32 R125, RZ, RZ, R34 ;  /* 0x000000ffff7d7224 */ /* 0x000fc400078e0022 */
[----:B------:R-:W-:Y:S02]  /*99ec0*/  IMAD.MOV.U32 R124, RZ, RZ, R35 ;  /* 0x000000ffff7c7224 */ /* 0x000fe400078e0023 */
[C---:B-1----:R-:W-:Y:S08]  /*99ed0*/  HMMA.1688.F32.TF32 R32, R240.reuse, R18, R76 ;  /* 0x00000012f020723c */ /* 0x042ff0000008104c */
[C---:B------:R-:W-:Y:S11]  /*99ee0*/  HMMA.1688.F32.TF32 R36, R240.reuse, R22, R72 ;  /* 0x00000016f024723c */ /* 0x040ff60000081048 */
[----:B------:R-:W-:Y:S05]  /*99ef0*/  @!UPT UIADD3 URZ, URZ, URZ, URZ ;  /* 0x0000003f3f3ff290 */ /* 0x000fea000fffe03f */
[----:B------:R-:W-:Y:S01]  /*99f00*/  MOV R105, R32 ;  /* 0x0000002000697202 */ /* 0x000fe20000000f00 */
[----:B------:R-:W-:Y:S02]  /*99f10*/  IMAD.MOV.U32 R104, RZ, RZ, R33 ;  /* 0x000000ffff687224 */ /* 0x000fe400078e0021 */
[----:B------:R-:W-:Y:S02]  /*99f20*/  IMAD.MOV.U32 R101, RZ, RZ, R34 ;  /* 0x000000ffff657224 */ /* 0x000fe400078e0022 */
[----:B------:R-:W-:Y:S02]  /*99f30*/  IMAD.MOV.U32 R100, RZ, RZ, R35 ;  /* 0x000000ffff647224 */ /* 0x000fe400078e0023 */
[C---:B------:R-:W-:Y:S01]  /*99f40*/  HMMA.1688.F32.TF32 R32, R240.reuse, R26, R64 ;  /* 0x0000001af020723c */ /* 0x040fe20000081040 */
[----:B------:R-:W-:Y:S04]  /*99f50*/  STL.64 [R1+0x720], R36 ;  /* 0x0007202401007387 */ /* 0x000fe80000100a00 */
[----:B------:R1:W-:Y:S03]  /*99f60*/  STL.64 [R1+0x728], R38 ;  /* 0x0007282601007387 */ /* 0x0003e60000100a00 */
[C---:B-1----:R-:W-:Y:S11]  /*99f70*/  HMMA.1688.F32.TF32 R36, R240.reuse, R70, R40 ;  /* 0x00000046f024723c */ /* 0x042ff60000081028 */
[----:B------:R-:W-:Y:S04]  /*99f80*/  @!UPT UIADD3 URZ, URZ, URZ, URZ ;  /* 0x0000003f3f3ff290 */ /* 0x000fe8000fffe03f */
[----:B------:R-:W-:Y:S04]  /*99f90*/  STL.64 [R1+0x730], R32 ;  /* 0x0007302001007387 */ /* 0x000fe80000100a00 */
[----:B------:R1:W-:Y:S02]  /*99fa0*/  STL.64 [R1+0x738], R34 ;  /* 0x0007382201007387 */ /* 0x0003e40000100a00 */
[C---:B-1----:R-:W-:Y:S02]  /*99fb0*/  HMMA.1688.F32.TF32 R32, R240.reuse, R98, R60 ;  /* 0x00000062f020723c */ /* 0x042fe4000008103c */
        /* <DEDUP_REMOVED lines=10> */
[----:B------:R1:W-:Y:S10]  /*9a060*/  STL.64 [R1+0x1248], R42 ;  /* 0x0012482a01007387 */ /* 0x0003f40000100a00 */
[----:B------:R-:W-:Y:S04]  /*9a070*/  STL.64 [R1+0x1230], R36 ;  /* 0x0012302401007387 */ /* 0x000fe80000100a00 */
[----:B------:R2:W-:Y:S01]  /*9a080*/  STL.64 [R1+0x1238], R38 ;  /* 0x0012382601007387 */ /* 0x0005e20000100a00 */
[C---:B-1----:R-:W-:Y:S03]  /*9a090*/  HMMA.1688.F32.TF32 R40, R240.reuse, R114, R84 ;  /* 0x00000072f028723c */ /* 0x042fe60000081054 */
[----:B------:R-:W-:Y:S05]  /*9a0a0*/  STL.64 [R1+0x1220], R32 ;  /* 0x0012202001007387 */ /* 0x000fea0000100a00 */
[C---:B--2---:R-:W-:Y:S01]  /*9a0b0*/  HMMA.1688.F32.TF32 R36, R240.reuse, R118, R244 ;  /* 0x00000076f024723c */ /* 0x044fe200000810f4 */
[----:B------:R1:W-:Y:S07]  /*9a0c0*/  STL.64 [R1+0x1228], R34 ;  /* 0x0012282201007387 */ /* 0x0003ee0000100a00 */
[C---:B-1----:R-:W-:Y:S07]  /*9a0d0*/  HMMA.1688.F32.TF32 R32, R240.reuse, R122, R248 ;  /* 0x0000007af020723c */ /* 0x042fee00000810f8 */
[----:B------:R1:W-:Y:S04]  /*9a0e0*/  STL.64 [R1+0x1210], R40 ;  /* 0x0012102801007387 */ /* 0x0003e80000100a00 */
[----:B------:R2:W-:Y:S04]  /*9a0f0*/  STL.64 [R1+0x1218], R42 ;  /* 0x0012182a01007387 */ /* 0x0005e80000100a00 */
[----:B------:R-:W3:Y:S04]  /*9a100*/  LDL.LU R84, [R1+0xca0] ;  /* 0x000ca00001547983 */ /* 0x000ee80000300800 */
[----:B------:R-:W-:Y:S04]  /*9a110*/  STL.64 [R1+0x1200], R36 ;  /* 0x0012002401007387 */ /* 0x000fe80000100a00 */
[----:B------:R-:W-:Y:S04]  /*9a120*/  STL.64 [R1+0x1208], R38 ;  /* 0x0012082601007387 */ /* 0x000fe80000100a00 */
        /* <DEDUP_REMOVED lines=69> */
[----:B----4-:R-:W-:Y:S03]  /*9a580*/  HMMA.1688.F32.TF32 R32, R240, R126, R248 ;  /* 0x0000007ef020723c */ /* 0x010fe600000810f8 */
[----:B------:R-:W4:Y:S04]  /*9a590*/  LDL.LU R248, [R1+0xc60] ;  /* 0x000c600001f87983 */ /* 0x000f280000300800 */
[----:B------:R-:W-:Y:S01]  /*9a5a0*/  LDS R240, [R252+0x146180] ;  /* 0x14618000fcf07984 */ /* 0x000fe20000000800 */
[C---:B---3--:R-:W-:Y:S03]  /*9a5b0*/  HMMA.1688.F32.TF32 R72, R232.reuse, R30, R72 ;  /* 0x0000001ee848723c */ /* 0x048fe60000081048 */
[----:B------:R-:W-:Y:S04]  /*9a5c0*/  LDS R242, [R252+0x147180] ;  /* 0x14718000fcf27984 */ /* 0x000fe80000000800 */
[----:B------:R-:W-:Y:S01]  /*9a5d0*/  LDS R241, [R3+0x146180] ;  /* 0x1461800003f17984 */ /* 0x000fe20000000800 */
[C---:B------:R-:W-:Y:S03]  /*9a5e0*/  HMMA.1688.F32.TF32 R88, R232.reuse, R6, R132 ;  /* 0x00000006e858723c */ /* 0x040fe60000081084 */
[----:B------:R-:W4:Y:S04]  /*9a5f0*/  LDS R243, [R3+0x147180] ;  /* 0x1471800003f37984 */ /* 0x000f280000000800 */
[----:B------:R-:W-:Y:S04]  /*9a600*/  STL.64 [R1+0xd10], R32 ;  /* 0x000d102001007387 */ /* 0x000fe80000100a00 */
[----:B------:R1:W-:Y:S04]  /*9a610*/  STL.64 [R1+0xd18], R34 ;  /* 0x000d182201007387 */ /* 0x0003e80000100a00 */
[----:B------:R-:W4:Y:S04]  /*9a620*/  LDL.LU R249, [R1+0xc64] ;  /* 0x000c640001f97983 */ /* 0x000f280000300800 */
[----:B------:R-:W4:Y:S04]  /*9a630*/  LDL.LU R250, [R1+0xc68] ;  /* 0x000c680001fa7983 */ /* 0x000f280000300800 */
[----:B------:R-:W4:Y:S01]  /*9a640*/  LDL.LU R251, [R1+0xc6c] ;  /* 0x000c6c0001fb7983 */ /* 0x000f220000300800 */
[C---:B------:R-:W-:Y:S08]  /*9a650*/  HMMA.1688.F32.TF32 R36, R232.reuse, R10, R136 ;  /* 0x0000000ae824723c */ /* 0x040ff00000081088 */
[C---:B-1----:R-:W-:Y:S01]  /*9a660*/  HMMA.1688.F32.TF32 R32, R232.reuse, R14, R216 ;  /* 0x0000000ee820723c */ /* 0x042fe200000810d8 */
[----:B------:R-:W-:Y:S04]  /*9a670*/  STL.64 [R1+0x11e0], R88 ;  /* 0x0011e05801007387 */ /* 0x000fe80000100a00 */
[----:B------:R-:W-:Y:S10]  /*9a680*/  STL.64 [R1+0x11e8], R90 ;  /* 0x0011e85a01007387 */ /* 0x000ff40000100a00 */
[----:B------:R-:W-:Y:S04]  /*9a690*/  STL.64 [R1+0x11d0], R36 ;  /* 0x0011d02401007387 */ /* 0x000fe80000100a00 */
[----:B------:R-:W-:Y:S04]  /*9a6a0*/  STL.64 [R1+0x11d8], R38 ;  /* 0x0011d82601007387 */ /* 0x000fe80000100a00 */
        /* <DEDUP_REMOVED lines=16> */
[----:B------:R-:W-:Y:S04]  /*9a7b0*/  STL.64 [R1+0x1188], R74 ;  /* 0x0011884a01007387 */ /* 0x000fe80000100a00 */
[----:B------:R-:W-:Y:S04]  /*9a7c0*/  STL.64 [R1+0x1170], R36 ;  /* 0x0011702401007387 */ /* 0x000fe80000100a00 */
[----:B------:R-:W-:Y:S09]  /*9a7d0*/  STL.64 [R1+0x1178], R38 ;  /* 0x0011782601007387 */ /* 0x000ff20000100a00 */
[----:B------:R-:W-:Y:S04]  /*9a7e0*/  STL.64 [R1+0x1160], R32 ;  /* 0x0011602001007387 */ /* 0x000fe80000100a00 */
[----:B------:R2:W-:Y:S02]  /*9a7f0*/  STL.64 [R1+0x1168], R34 ;  /* 0x0011682201007387 */ /* 0x0005e40000100a00 */
[C---:B--2---:R-:W-:Y:S08]  /*9a800*/  HMMA.1688.F32.TF32 R32, R232.reuse, R102, R40 ;  /* 0x00000066e820723c */ /* 0x044ff00000081028 */
[C---:B------:R-:W-:Y:S08]  /*9a810*/  HMMA.1688.F32.TF32 R40, R232.reuse, R106, R60 ;  /* 0x0000006ae828723c */ /* 0x040ff0000008103c */
[----:B------:R-:W-:Y:S07]  /*9a820*/  HMMA.1688.F32.TF32 R36, R232, R110, R56 ;  /* 0x0000006ee824723c */ /* 0x000fee0000081038 */
[----:B------:R1:W-:Y:S01]  /*9a830*/  STL.64 [R1+0x1150], R32 ;  /* 0x0011502001007387 */ /* 0x0003e20000100a00 */
[----:B------:R-:W-:Y:S01]  /*9a840*/  IMAD.MOV.U32 R5, RZ, RZ, R34 ;  /* 0x000000ffff057224 */ /* 0x000fe200078e0022 */
[----:B------:R-:W-:-:S02]  /*9a850*/  MOV R4, R35 ;  /* 0x0000002300047202 */ /* 0x000fc40000000f00 */
[C---:B-1----:R-:W-:Y:S04]  /*9a860*/  HMMA.1688.F32.TF32 R32, R232.reuse, R114, R52 ;  /* 0x00000072e820723c */ /* 0x042fe80000081034 */
[----:B------:R-:W-:Y:S04]  /*9a870*/  STL.64 [R1+0x1140], R40 ;  /* 0x0011402801007387 */ /* 0x000fe80000100a00 */
[----:B------:R1:W-:Y:S04]  /*9a880*/  STL.64 [R1+0x1148], R42 ;  /* 0x0011482a01007387 */ /* 0x0003e80000100a00 */
[----:B------:R-:W-:Y:S04]  /*9a890*/  STL.64 [R1+0x1130], R36 ;  /* 0x0011302401007387 */ /* 0x000fe80000100a00 */
[----:B------:R2:W-:Y:S01]  /*9a8a0*/  STL.64 [R1+0x1138], R38 ;  /* 0x0011382601007387 */ /* 0x0005e20000100a00 */
[C---:B-1----:R-:W-:Y:S06]  /*9a8b0*/  HMMA.1688.F32.TF32 R40, R232.reuse, R118, R48 ;  /* 0x00000076e828723c */ /* 0x042fec0000081030 */
[----:B------:R-:W-:Y:S02]  /*9a8c0*/  STL.64 [R1+0x1120], R32 ;  /* 0x0011202001007387 */ /* 0x000fe40000100a00 */
[C---:B--2---:R-:W-:Y:S02]  /*9a8d0*/  HMMA.1688.F32.TF32 R36, R232.reuse, R122, R84 ;  /* 0x0000007ae824723c */ /* 0x044fe40000081054 */
[----:B------:R1:W-:Y:S06]  /*9a8e0*/  STL.64 [R1+0x1128], R34 ;  /* 0x0011282201007387 */ /* 0x0003ec0000100a00 */
[----:B-1----:R-:W-:Y:S07]  /*9a8f0*/  HMMA.1688.F32.TF32 R32, R232, R126, R244 ;  /* 0x0000007ee820723c */ /* 0x002fee00000810f4 */
[----:B------:R-:W-:Y:S04]  /*9a900*/  STL.64 [R1+0x1110], R40 ;  /* 0x0011102801007387 */ /* 0x000fe80000100a00 */
[----:B------:R-:W-:Y:S04]  /*9a910*/  STL.64 [R1+0x1118], R42 ;  /* 0x0011182a01007387 */ /* 0x000fe80000100a00 */
[----:B------:R-:W-:Y:S04]  /*9a920*/  STL.64 [R1+0x1100], R36 ;  /* 0x0011002401007387 */ /* 0x000fe80000100a00 */
[----:B------:R-:W-:Y:S04]  /*9a930*/  STL.64 [R1+0x1108], R38 ;  /* 0x0011082601007387 */ /* 0x000fe80000100a00 */
[----:B------:R-:W-:Y:S04]  /*9a940*/  LDS R232, [R252+0x146200] ;  /* 0x14620000fce87984 */ /* 0x000fe80000000800 */
[----:B------:R-:W-:Y:S04]  /*9a950*/  LDS R234, [R252+0x147200] ;  /* 0x14720000fcea7984 */ /* 0x000fe80000000800 */
[----:B------:R-:W-:Y:S04]  /*9a960*/  STL.64 [R1+0xcf0], R32 ;  /* 0x000cf02001007387 */ /* 0x000fe80000100a00 */
[----:B------:R4:W-:Y:S04]  /*9a970*/  STL.64 [R1+0xcf8], R34 ;  /* 0x000cf82201007387 */ /* 0x0009e80000100a00 */
[----:B------:R-:W2:Y:S04]  /*9a980*/  LDL.LU R244, [R1+0x8a0] ;  /* 0x0008a00001f47983 */ /* 0x000ea80000300800 */
[----:B------:R-:W-:Y:S04]  /*9a990*/  LDS R233, [R3+0x146200] ;  /* 0x1462000003e97984 */ /* 0x000fe80000000800 */
[----:B------:R-:W1:Y:S01]  /*9a9a0*/  LDS R235, [R3+0x147200] ;  /* 0x1472000003eb7984 */ /* 0x000e620000000800 */
[C---:B----4-:R-:W-:Y:S11]  /*9a9b0*/  HMMA.1688.F32.TF32 R32, R240.reuse, R6, R248 ;  /* 0x00000006f020723c */ /* 0x050ff600000810f8 */
[----:B------:R-:W-:Y:S11]  /*9a9c0*/  @!UPT UIADD3 URZ, URZ, URZ, URZ ;  /* 0x0000003f3f3ff290 */ /* 0x000ff6000fffe03f */
[----:B------:R-:W-:Y:S01]  /*9a9d0*/  @!UPT UIADD3 URZ, URZ, URZ, URZ ;  /* 0x0000003f3f3ff290 */ /* 0x000fe2000fffe03f */
        /* <DEDUP_REMOVED lines=125> */
[C---:B----4-:R-:W-:Y:S08]  /*9b1b0*/  HMMA.1688.F32.TF32 R140, R240.reuse, R14, R140 ;  /* 0x0000000ef08c723c */ /* 0x050ff0000008108c */
[C---:B--2---:R-:W-:Y:S08]  /*9b1c0*/  HMMA.1688.F32.TF32 R144, R240.reuse, R10, R144 ;  /* 0x0000000af090723c */ /* 0x044ff00000081090 */
[C---:B---3--:R-:W-:Y:S11]  /*9b1d0*/  HMMA.1688.F32.TF32 R32, R240.reuse, R22, R32 ;  /* 0x00000016f020723c */ /* 0x048ff60000081020 */
[----:B------:R-:W-:Y:S04]  /*9b1e0*/  @!UPT UIADD3 URZ, URZ, URZ, URZ ;  /* 0x0000003f3f3ff290 */ /* 0x000fe8000fffe03f */
[----:B------:R-:W-:Y:S04]  /*9b1f0*/  STL.64 [R1+0xcd0], R144 ;  /* 0x000cd09001007387 */ /* 0x000fe80000100a00 */
[----:B------:R2:W-:Y:S04]  /*9b200*/  STL.64 [R1+0xcd8], R146 ;  /* 0x000cd89201007387 */ /* 0x0005e80000100a00 */
[----:B--2---:R-:W2:Y:S04]  /*9b210*/  LDL.LU.64 R146, [R1+0x5040] ;  /* 0x0050400001927983 */ /* 0x004ea80000300a00 */
[----:B------:R-:W2:Y:S04]  /*9b220*/  LDL.LU.64 R144, [R1+0x5038] ;  /* 0x0050380001907983 */ /* 0x000ea80000300a00 */
[----:B------:R-:W-:Y:S04]  /*9b230*/  STL.64 [R1+0xcc0], R140 ;  /* 0x000cc08c01007387 */ /* 0x000fe80000100a00 */
[----:B------:R3:W-:Y:S02]  /*9b240*/  STL.64 [R1+0xcc8], R142 ;  /* 0x000cc88e01007387 */ /* 0x0007e40000100a00 */
[C---:B---3--:R-:W-:Y:S08]  /*9b250*/  HMMA.1688.F32.TF32 R140, R240.reuse, R18, R220 ;  /* 0x00000012f08c723c */ /* 0x048ff000000810dc */
[C---:B------:R-:W-:Y:S11]  /*9b260*/  HMMA.1688.F32.TF32 R208, R240.reuse, R26, R208 ;  /* 0x0000001af0d0723c */ /* 0x040ff600000810d0 */
[----:B------:R-:W-:Y:S04]  /*9b270*/  @!UPT UIADD3 URZ, URZ, URZ, URZ ;  /* 0x0000003f3f3ff290 */ /* 0x000fe8000fffe03f */
        /* <DEDUP_REMOVED lines=9> */
[----:B------:R-:W-:Y:S01]  /*9b310*/  STL.64 [R1+0xc80], R140 ;  /* 0x000c808c01007387 */ /* 0x000fe20000100a00 */
[C---:B------:R-:W-:Y:S03]  /*9b320*/  HMMA.1688.F32.TF32 R92, R240.reuse, R102, R200 ;  /* 0x00000066f05c723c */ /* 0x040fe600000810c8 */
[----:B------:R-:W-:Y:S04]  /*9b330*/  STL.64 [R1+0xc88], R142 ;  /* 0x000c888e01007387 */ /* 0x000fe80000100a00 */
[----:B------:R-:W-:Y:S04]  /*9b340*/  STL.64 [R1+0xc70], R32 ;  /* 0x000c702001007387 */ /* 0x000fe80000100a00 */
[----:B------:R3:W-:Y:S02]  /*9b350*/  STL.64 [R1+0xc78], R34 ;  /* 0x000c782201007387 */ /* 0x0007e40000100a00 */
[C---:B---3--:R-:W-:Y:S02]  /*9b360*/  HMMA.1688.F32.TF32 R32, R240.reuse, R106, R224 ;  /* 0x0000006af020723c */ /* 0x048fe400000810e0 */
[----:B------:R-:W-:Y:S04]  /*9b370*/  STL.64 [R1+0xc60], R128 ;  /* 0x000c608001007387 */ /* 0x000fe80000100a00 */
[----:B------:R3:W-:Y:S04]  /*9b380*/  STL.64 [R1+0xc68], R130 ;  /* 0x000c688201007387 */ /* 0x0007e80000100a00 */
[----:B------:R-:W-:Y:S04]  /*9b390*/  STL.64 [R1+0xc50], R92 ;  /* 0x000c505c01007387 */ /* 0x000fe80000100a00 */
[----:B------:R4:W-:Y:S01]  /*9b3a0*/  STL.64 [R1+0xc58], R94 ;  /* 0x000c585e01007387 */ /* 0x0009e20000100a00 */
[C---:B---3--:R-:W-:Y:S08]  /*9b3b0*/  HMMA.1688.F32.TF32 R128, R240.reuse, R110, R152 ;  /* 0x0000006ef080723c */ /* 0x048ff00000081098 */
[----:B------:R-:W-:Y:S01]  /*9b3c0*/  STL.64 [R1+0xc40], R32 ;  /* 0x000c402001007387 */ /* 0x000fe20000100a00 */
[C---:B----4-:R-:W-:Y:S03]  /*9b3d0*/  HMMA.1688.F32.TF32 R92, R240.reuse, R114, R156 ;  /* 0x00000072f05c723c */ /* 0x050fe6000008109c */
[----:B------:R3:W-:Y:S05]  /*9b3e0*/  STL.64 [R1+0xc48], R34 ;  /* 0x000c482201007387 */ /* 0x0007ea0000100a00 */
[C---:B---3--:R-:W-:Y:S06]  /*9b3f0*/  HMMA.1688.F32.TF32 R32, R240.reuse, R118, R88 ;  /* 0x00000076f020723c */ /* 0x048fec0000081058 */
[----:B------:R-:W-:Y:S04]  /*9b400*/  STL.64 [R1+0xc30], R128 ;  /* 0x000c308001007387 */ /* 0x000fe80000100a00 */
[----:B------:R-:W-:Y:S01]  /*9b410*/  STL.64 [R1+0xc38], R130 ;  /* 0x000c388201007387 */ /* 0x000fe20000100a00 */
[C---:B------:R-:W-:Y:S04]  /*9b420*/  HMMA.1688.F32.TF32 R88, R240.reuse, R122, R36 ;  /* 0x0000007af058723c */ /* 0x040fe80000081024 */
[----:B------:R-:W-:Y:S04]  /*9b430*/  STL.64 [R1+0xc20], R92 ;  /* 0x000c205c01007387 */ /* 0x000fe80000100a00 */
[----:B------:R-:W-:Y:S01]  /*9b440*/  STL.64 [R1+0xc28], R94 ;  /* 0x000c285e01007387 */ /* 0x000fe20000100a00 */
[----:B------:R-:W-:Y:S03]  /*9b450*/  HMMA.1688.F32.TF32 R36, R240, R126, R132 ;  /* 0x0000007ef024723c */ /* 0x000fe60000081084 */
[----:B------:R-:W-:Y:S04]  /*9b460*/  LDS R240, [R21+0x146200] ;  /* 0x1462000015f07984 */ /* 0x000fe80000000800 */
[----:B------:R-:W-:Y:S04]  /*9b470*/  LDS R242, [R21+0x147200] ;  /* 0x1472000015f27984 */ /* 0x000fe80000000800 */
[----:B------:R-:W-:Y:S04]  /*9b480*/  STL.64 [R1+0xc10], R32 ;  /* 0x000c102001007387 */ /* 0x000fe80000100a00 */
[----:B------:R3:W-:Y:S01]  /*9b490*/  STL.64 [R1+0xc18], R34 ;  /* 0x000c182201007387 */ /* 0x0007e20000100a00 */
[C---:B------:R-:W-:Y:S03]  /*9b4a0*/  HMMA.1688.F32.TF32 R76, R236.reuse, R22, R76 ;  /* 0x00000016ec4c723c */ /* 0x040fe6000008104c */
[----:B------:R-:W-:Y:S04]  /*9b4b0*/  LDS R241, [R0+0x146200] ;  /* 0x1462000000f17984 */ /* 0x000fe80000000800 */
[----:B------:R-:W4:Y:S01]  /*9b4c0*/  LDS R243, [R0+0x147200] ;  /* 0x1472000000f37984 */ /* 0x000f220000000800 */
[C---:B---3--:R-:W-:Y:S03]  /*9b4d0*/  HMMA.1688.F32.TF32 R32, R236.reuse, R6, R136 ;  /* 0x00000006ec20723c */ /* 0x048fe60000081088 */
[----:B------:R-:W-:Y:S04]  /*9b4e0*/  STL.64 [R1+0xc00], R88 ;  /* 0x000c005801007387 */ /* 0x000fe80000100a00 */
[----:B------:R3:W-:Y:S04]  /*9b4f0*/  STL.64 [R1+0xc08], R90 ;  /* 0x000c085a01007387 */ /* 0x0007e80000100a00 */
[----:B------:R-:W-:Y:S04]  /*9b500*/  STL.64 [R1+0x7c0], R36 ;  /* 0x0007c02401007387 */ /* 0x000fe80000100a00 */
[----:B------:R1:W-:Y:S01]  /*9b510*/  STL.64 [R1+0x7c8], R38 ;  /* 0x0007c82601007387 */ /* 0x0003e20000100a00 */
[C---:B---3--:R-:W-:Y:S07]  /*9b520*/  HMMA.1688.F32.TF32 R88, R236.reuse, R10, R216 ;  /* 0x0000000aec58723c */ /* 0x048fee00000810d8 */
[----:B------:R-:W-:Y:S01]  /*9b530*/  STL.64 [R1+0x7b0], R32 ;  /* 0x0007b02001007387 */ /* 0x000fe20000100a00 */
[C---:B-1----:R-:W-:Y:S03]  /*9b540*/  HMMA.1688.F32.TF32 R36, R236.reuse, R14, R212 ;  /* 0x0000000eec24723c */ /* 0x042fe600000810d4 */
[----:B------:R1:W-:Y:S05]  /*9b550*/  STL.64 [R1+0x7b8], R34 ;  /* 0x0007b82201007387 */ /* 0x0003ea0000100a00 */
[C---:B-1----:R-:W-:Y:S07]  /*9b560*/  HMMA.1688.F32.TF32 R32, R236.reuse, R18, R80 ;  /* 0x00000012ec20723c */ /* 0x042fee0000081050 */
[----:B------:R-:W-:Y:S04]  /*9b570*/  STL.64 [R1+0x7a0], R88 ;  /* 0x0007a05801007387 */ /* 0x000fe80000100a00 */
[----:B------:R-:W-:Y:S04]  /*9b580*/  STL.64 [R1+0x7a8], R90 ;  /* 0x0007a85a01007387 */ /* 0x000fe80000100a00 */
[----:B------:R-:W-:Y:S04]  /*9b590*/  STL.64 [R1+0x770], R36 ;  /* 0x0007702401007387 */ /* 0x000fe80000100a00 */
[----:B------:R1:W-:Y:S04]  /*9b5a0*/  STL.64 [R1+0x778], R38 ;  /* 0x0007782601007387 */ /* 0x0003e80000100a00 */
[----:B------:R-:W-:Y:S01]  /*9b5b0*/  STL.64 [R1+0xbf0], R32 ;  /* 0x000bf02001007387 */ /* 0x000fe20000100a00 */
[C---:B-1----:R-:W-:Y:S03]  /*9b5c0*/  HMMA.1688.F32.TF32 R36, R236.reuse, R26, R72 ;  /* 0x0000001aec24723c */ /* 0x042fe60000081048 */
[----:B------:R1:W-:Y:S05]  /*9b5d0*/  STL.64 [R1+0xbf8], R34 ;  /* 0x000bf82201007387 */ /* 0x0003ea0000100a00 */
[C---:B-1----:R-:W-:Y:S01]  /*9b5e0*/  HMMA.1688.F32.TF32 R32, R236.reuse, R30, R64 ;  /* 0x0000001eec20723c */ /* 0x042fe20000081040 */
[----:B------:R-:W-:Y:S04]  /*9b5f0*/  STL.64 [R1+0x9f0], R76 ;  /* 0x0009f04c01007387 */ /* 0x000fe80000100a00 */
[----:B------:R-:W-:Y:S03]  /*9b600*/  STL.64 [R1+0x9f8], R78 ;  /* 0x0009f84e01007387 */ /* 0x000fe60000100a00 */
[C---:B------:R-:W-:Y:S07]  /*9b610*/  HMMA.1688.F32.TF32 R44, R236.reuse, R70, R44 ;  /* 0x00000046ec2c723c */ /* 0x040fee000008102c */
        /* <DEDUP_REMOVED lines=21> */
[C---:B---3--:R-:W-:Y:S01]  /*9b770*/  HMMA.1688.F32.TF32 R36, R236.reuse, R122, R244 ;  /* 0x0000007aec24723c */ /* 0x048fe200000810f4 */
[----:B------:R1:W-:Y:S07]  /*9b780*/  STL.64 [R1+0x10c8], R34 ;  /* 0x0010c82201007387 */ /* 0x0003ee0000100a00 */
[----:B-1----:R-:W-:Y:S07]  /*9b790*/  HMMA.1688.F32.TF32 R32, R236, R126, R248 ;  /* 0x0000007eec20723c */ /* 0x002fee00000810f8 */
[----:B------:R1:W-:Y:S04]  /*9b7a0*/  STL.64 [R1+0x10b0], R40 ;  /* 0x0010b02801007387 */ /* 0x0003e80000100a00 */
[----:B------:R3:W-:Y:S04]  /*9b7b0*/  STL.64 [R1+0x10b8], R42 ;  /* 0x0010b82a01007387 */ /* 0x0007e80000100a00 */
[----:B------:R-:W2:Y:S04]  /*9b7c0*/  LDL.LU R244, [R1+0x330] ;  /* 0x0003300001f47983 */ /* 0x000ea80000300800 */
[----:B------:R1:W-:Y:S04]  /*9b7d0*/  STL.64 [R1+0x10a0], R36 ;  /* 0x0010a02401007387 */ /* 0x0003e80000100a00 */
[----:B------:R1:W-:Y:S04]  /*9b7e0*/  STL.64 [R1+0x10a8], R38 ;  /* 0x0010a82601007387 */ /* 0x0003e80000100a00 */
[----:B------:R-:W-:Y:S04]  /*9b7f0*/  LDS R236, [R252+0x146280] ;  /* 0x14628000fcec7984 */ /* 0x000fe80000000800 */
        /* <DEDUP_REMOVED lines=79> */
[----:B------:R-:W1:Y:S01]  /*9bcf0*/  LDS R239, [R3+0x147280] ;  /* 0x1472800003ef7984 */ /* 0x000e620000000800 */
[C---:B--2---:R-:W-:Y:S08]  /*9bd00*/  HMMA.1688.F32.TF32 R36, R232.reuse, R10, R36 ;  /* 0x0000000ae824723c */ /* 0x044ff00000081024 */
[C---:B---3--:R-:W-:Y:S08]  /*9bd10*/  HMMA.1688.F32.TF32 R88, R232.reuse, R6, R88 ;  /* 0x00000006e858723c */ /* 0x048ff00000081058 */
[C---:B----4-:R-:W-:Y:S11]  /*9bd20*/  HMMA.1688.F32.TF32 R32, R232.reuse, R14, R132 ;  /* 0x0000000ee820723c */ /* 0x050ff60000081084 */
[----:B------:R-:W-:Y:S04]  /*9bd30*/  @!UPT UIADD3 URZ, URZ, URZ, URZ ;  /* 0x0000003f3f3ff290 */ /* 0x000fe8000fffe03f */
[----:B------:R-:W-:Y:S04]  /*9bd40*/  STL.64 [R1+0x1090], R88 ;  /* 0x0010905801007387 */ /* 0x000fe80000100a00 */
[----:B------:R-:W-:Y:S04]  /*9bd50*/  STL.64 [R1+0x1098], R90 ;  /* 0x0010985a01007387 */ /* 0x000fe80000100a00 */
[----:B------:R-:W-:Y:S04]  /*9bd60*/  STL.64 [R1+0x1080], R36 ;  /* 0x0010802401007387 */ /* 0x000fe80000100a00 */
[----:B------:R-:W-:Y:S04]  /*9bd70*/  STL.64 [R1+0x1088], R38 ;  /* 0x0010882601007387 */ /* 0x000fe80000100a00 */
        /* <DEDUP_REMOVED lines=23> */
[C---:B------:R-:W-:Y:S07]  /*9bef0*/  HMMA.1688.F32.TF32 R36, R232.reuse, R110, R40 ;  /* 0x0000006ee824723c */ /* 0x040fee0000081028 */
[----:B------:R-:W-:Y:S04]  /*9bf00*/  STL.64 [R1+0x1000], R32 ;  /* 0x0010002001007387 */ /* 0x000fe80000100a00 */
[----:B------:R2:W-:Y:S02]  /*9bf10*/  STL.64 [R1+0x1008], R34 ;  /* 0x0010082201007387 */ /* 0x0005e40000100a00 */
[C---:B--2---:R-:W-:Y:S02]  /*9bf20*/  HMMA.1688.F32.TF32 R32, R232.reuse, R114, R60 ;  /* 0x00000072e820723c */ /* 0x044fe4000008103c */
[----:B------:R-:W-:Y:S04]  /*9bf30*/  STL.64 [R1+0xff0], R44 ;  /* 0x000ff02c01007387 */ /* 0x000fe80000100a00 */
[----:B------:R-:W-:Y:S02]  /*9bf40*/  STL.64 [R1+0xff8], R46 ;  /* 0x000ff82e01007387 */ /* 0x000fe40000100a00 */
[C---:B------:R-:W-:Y:S02]  /*9bf50*/  HMMA.1688.F32.TF32 R40, R232.reuse, R118, R56 ;  /* 0x00000076e828723c */ /* 0x040fe40000081038 */
[----:B------:R-:W-:Y:S04]  /*9bf60*/  STL.64 [R1+0xfe0], R36 ;  /* 0x000fe02401007387 */ /* 0x000fe80000100a00 */
[----:B------:R2:W-:Y:S09]  /*9bf70*/  STL.64 [R1+0xfe8], R38 ;  /* 0x000fe82601007387 */ /* 0x0005f20000100a00 */
[----:B------:R-:W-:Y:S01]  /*9bf80*/  STL.64 [R1+0xfd0], R32 ;  /* 0x000fd02001007387 */ /* 0x000fe20000100a00 */
[C---:B--2---:R-:W-:Y:S03]  /*9bf90*/  HMMA.1688.F32.TF32 R36, R232.reuse, R122, R52 ;  /* 0x0000007ae824723c */ /* 0x044fe60000081034 */
[----:B------:R2:W-:Y:S05]  /*9bfa0*/  STL.64 [R1+0xfd8], R34 ;  /* 0x000fd82201007387 */ /* 0x0005ea0000100a00 */
[----:B--2---:R-:W-:Y:S01]  /*9bfb0*/  HMMA.1688.F32.TF32 R32, R232, R126, R48 ;  /* 0x0000007ee820723c */ /* 0x004fe20000081030 */
[----:B------:R-:W-:Y:S04]  /*9bfc0*/  STL.64 [R1+0xfc0], R40 ;  /* 0x000fc02801007387 */ /* 0x000fe80000100a00 */
[----:B------:R2:W-:Y:S10]  /*9bfd0*/  STL.64 [R1+0xfc8], R42 ;  /* 0x000fc82a01007387 */ /* 0x0005f40000100a00 */
[----:B------:R-:W-:Y:S04]  /*9bfe0*/  STL.64 [R1+0xfb0], R36 ;  /* 0x000fb02401007387 */ /* 0x000fe80000100a00 */
[----:B------:R3:W-:Y:S01]  /*9bff0*/  STL.64 [R1+0xfb8], R38 ;  /* 0x000fb82601007387 */ /* 0x0007e20000100a00 */
[C---:B--2---:R-:W-:Y:S03]  /*9c000*/  HMMA.1688.F32.TF32 R40, R240.reuse, R6, R84 ;  /* 0x00000006f028723c */ /* 0x044fe60000081054 */
[----:B------:R-:W-:Y:S04]  /*9c010*/  LDS R232, [R21+0x146280] ;  /* 0x1462800015e87984 */ /* 0x000fe80000000800 */
[----:B------:R-:W-:Y:S01]  /*9c020*/  LDS R234, [R21+0x147280] ;  /* 0x1472800015ea7984 */ /* 0x000fe20000000800 */
[C---:B---3--:R-:W-:Y:S03]  /*9c030*/  HMMA.1688.F32.TF32 R36, R240.reuse, R10, R244 ;  /* 0x0000000af024723c */ /* 0x048fe600000810f4 */
[----:B------:R-:W-:Y:S04]  /*9c040*/  STL.64 [R1+0x960], R32 ;  /* 0x0009602001007387 */ /* 0x000fe80000100a00 */
[----:B------:R2:W-:Y:S04]  /*9c050*/  STL.64 [R1+0x968], R34 ;  /* 0x0009682201007387 */ /* 0x0005e80000100a00 */
[----:B------:R-:W-:Y:S04]  /*9c060*/  LDS R233, [R0+0x146280] ;  /* 0x1462800000e97984 */ /* 0x000fe80000000800 */
[----:B------:R-:W3:Y:S01]  /*9c070*/  LDS R235, [R0+0x147280] ;  /* 0x1472800000eb7984 */ /* 0x000ee20000000800 */
[C---:B--2---:R-:W-:Y:S03]  /*9c080*/  HMMA.1688.F32.TF32 R32, R240.reuse, R14, R248 ;  /* 0x0000000ef020723c */ /* 0x044fe600000810f8 */
[----:B------:R2:W-:Y:S04]  /*9c090*/  STL.64 [R1+0x950], R40 ;  /* 0x0009502801007387 */ /* 0x0005e80000100a00 */
[----:B------:R4:W-:Y:S04]  /*9c0a0*/  STL.64 [R1+0x958], R42 ;  /* 0x0009582a01007387 */ /* 0x0009e80000100a00 */
[----:B------:R-:W3:Y:S04]  /*9c0b0*/  LDL.LU R48, [R1+0x10] ;  /* 0x0000100001307983 */ /* 0x000ee80000300800 */
[----:B------:R1:W-:Y:S04]  /*9c0c0*/  STL.64 [R1+0x940], R36 ;  /* 0x0009402401007387 */ /* 0x0003e80000100a00 */
[----:B------:R1:W-:Y:S04]  /*9c0d0*/  STL.64 [R1+0x948], R38 ;  /* 0x0009482601007387 */ /* 0x0003e80000100a00 */
[----:B------:R1:W-:Y:S04]  /*9c0e0*/  STL.64 [R1+0x930], R32 ;  /* 0x0009302001007387 */ /* 0x0003e80000100a00 */
        /* <DEDUP_REMOVED lines=12> */
[----:B--2---:R-:W2:Y:S04]  /*9c1b0*/  LDL.LU R40, [R1+0x50] ;  /* 0x0000500001287983 */ /* 0x004ea80000300800 */
[----:B------:R-:W2:Y:S04]  /*9c1c0*/  LDL.LU R41, [R1+0x54] ;  /* 0x0000540001297983 */ /* 0x000ea80000300800 */
[----:B----4-:R-:W2:Y:S04]  /*9c1d0*/  LDL.LU R42, [R1+0x58] ;  /* 0x00005800012a7983 */ /* 0x010ea80000300800 */
        /* <DEDUP_REMOVED lines=119> */
[----:B-1----:R-:W2:Y:S04]  /*9c950*/  LDL.LU.64 R142, [R1+0x5030] ;  /* 0x00503000018e7983 */ /* 0x002ea80000300a00 */
[----:B------:R-:W2:Y:S04]  /*9c960*/  LDL.LU.64 R140, [R1+0x5028] ;  /* 0x00502800018c7983 */ /* 0x000ea80000300a00 */
[----:B------:R-:W-:Y:S04]  /*9c970*/  STL.64 [R1+0x8f0], R220 ;  /* 0x0008f0dc01007387 */ /* 0x000fe80000100a00 */
[----:B------:R1:W-:Y:S01]  /*9c980*/  STL.64 [R1+0x8f8], R222 ;  /* 0x0008f8de01007387 */ /* 0x0003e20000100a00 */
[C---:B------:R-:W-:Y:S03]  /*9c990*/  HMMA.1688.F32.TF32 R156, R240.reuse, R118, R156 ;  /* 0x00000076f09c723c */ /* 0x040fe6000008109c */
        /* <DEDUP_REMOVED lines=49> */
[----:B------:R-:W2:Y:S04]  /*9ccb0*/  LDL.LU R242, [R1+0xf8] ;  /* 0x0000f80001f27983 */ /* 0x000ea80000300800 */
[----:B------:R-:W2:Y:S01]  /*9ccc0*/  LDL.LU R243, [R1+0xfc] ;  /* 0x0000fc0001f37983 */ /* 0x000ea20000300800 */
[C---:B------:R-:W-:Y:S08]  /*9ccd0*/  HMMA.1688.F32.TF32 R244, R236.reuse, R6, R244 ;  /* 0x00000006ecf4723c */ /* 0x040ff000000810f4 */
[C---:B------:R-:W-:Y:S11]  /*9cce0*/  HMMA.1688.F32.TF32 R248, R236.reuse, R10, R248 ;  /* 0x0000000aecf8723c */ /* 0x040ff600000810f8 */
[----:B------:R-:W-:Y:S04]  /*9ccf0*/  @!UPT UIADD3 URZ, URZ, URZ, URZ ;  /* 0x0000003f3f3ff290 */ /* 0x000fe8000fffe03f */
        /* <DEDUP_REMOVED lines=11> */
[C---:B------:R-:W-:Y:S08]  /*9cdb0*/  HMMA.1688.F32.TF32 R72, R236.reuse, R102, R72 ;  /* 0x00000066ec48723c */ /* 0x040ff00000081048 */
[C---:B------:R-:W-:Y:S08]  /*9cdc0*/  HMMA.1688.F32.TF32 R64, R236.reuse, R106, R64 ;  /* 0x0000006aec40723c */ /* 0x040ff00000081040 */
[C---:B------:R-:W-:Y:S08]  /*9cdd0*/  HMMA.1688.F32.TF32 R44, R236.reuse, R110, R44 ;  /* 0x0000006eec2c723c */ /* 0x040ff0000008102c */
[C---:B------:R-:W-:Y:S08]  /*9cde0*/  HMMA.1688.F32.TF32 R40, R236.reuse, R114, R40 ;  /* 0x00000072ec28723c */ /* 0x040ff00000081028 */
[----:B------:R-:W-:Y:S08]  /*9cdf0*/  HMMA.1688.F32.TF32 R60, R236, R118, R60 ;  /* 0x00000076ec3c723c */ /* 0x000ff0000008103c */
[----:B------:R-:W-:Y:S08]  /*9ce00*/  HMMA.1688.F32.TF32 R48, R232, R6, R48 ;  /* 0x00000006e830723c */ /* 0x000ff00000081030 */
[C---:B--2---:R-:W-:Y:S11]  /*9ce10*/  HMMA.1688.F32.TF32 R240, R236.reuse, R14, R240 ;  /* 0x0000000eecf0723c */ /* 0x044ff600000810f0 */
[----:B------:R-:W-:Y:S11]  /*9ce20*/  @!UPT UIADD3 URZ, URZ, URZ, URZ ;  /* 0x0000003f3f3ff290 */ /* 0x000ff6000fffe03f */
[----:B------:R-:W-:Y:S01]  /*9ce30*/  @!UPT UIADD3 URZ, URZ, URZ, URZ ;  /* 0x0000003f3f3ff290 */ /* 0x000fe2000fffe03f */
[----:B------:R-:W-:Y:S04]  /*9ce40*/  STL.64 [R1+0x790], R240 ;  /* 0x000790f001007387 */ /* 0x000fe80000100a00 */
[----:B------:R1:W-:Y:S04]  /*9ce50*/  STL.64 [R1+0x798], R242 ;  /* 0x000798f201007387 */ /* 0x0003e80000100a00 */
[----:B------:R-:W-:Y:S04]  /*9ce60*/  STL.64 [R1+0x870], R132 ;  /* 0x0008708401007387 */ /* 0x000fe80000100a00 */
[----:B------:R2:W-:Y:S01]  /*9ce70*/  STL.64 [R1+0x878], R134 ;  /* 0x0008788601007387 */ /* 0x0005e20000100a00 */
[C---:B-1----:R-:W-:Y:S08]  /*9ce80*/  HMMA.1688.F32.TF32 R240, R236.reuse, R22, R136 ;  /* 0x00000016ecf0723c */ /* 0x042ff00000081088 */
[C---:B------:R-:W-:Y:S08]  /*9ce90*/  HMMA.1688.F32.TF32 R136, R236.reuse, R26, R216 ;  /* 0x0000001aec88723c */ /* 0x040ff000000810d8 */
[C---:B--2---:R-:W-:Y:S07]  /*9cea0*/  HMMA.1688.F32.TF32 R132, R236.reuse, R30, R212 ;  /* 0x0000001eec84723c */ /* 0x044fee00000810d4 */
        /* <DEDUP_REMOVED lines=18> */
[C---:B-1----:R-:W-:Y:S08]  /*9cfd0*/  HMMA.1688.F32.TF32 R44, R236.reuse, R122, R56 ;  /* 0x0000007aec2c723c */ /* 0x042ff00000081038 */
[----:B--2---:R-:W-:Y:S01]  /*9cfe0*/  HMMA.1688.F32.TF32 R40, R236, R126, R52 ;  /* 0x0000007eec28723c */ /* 0x004fe20000081034 */
[----:B------:R-:W-:Y:S04]  /*9cff0*/  STL.64 [R1+0xf60], R60 ;  /* 0x000f603c01007387 */ /* 0x000fe80000100a00 */
[----:B------:R-:W-:Y:S04]  /*9d000*/  STL.64 [R1+0xf68], R62 ;  /* 0x000f683e01007387 */ /* 0x000fe80000100a00 */
[----:B------:R-:W-:Y:S04]  /*9d010*/  LDS R236, [R252+0x146300] ;  /* 0x14630000fcec7984 */ /* 0x000fe80000000800 */
[----:B------:R-:W-:Y:S04]  /*9d020*/  LDS R238, [R252+0x147300] ;  /* 0x14730000fcee7984 */ /* 0x000fe80000000800 */
[----:B------:R-:W-:Y:S04]  /*9d030*/  STL.64 [R1+0xf50], R44 ;  /* 0x000f502c01007387 */ /* 0x000fe80000100a00 */
[----:B------:R1:W-:Y:S04]  /*9d040*/  STL.64 [R1+0xf58], R46 ;  /* 0x000f582e01007387 */ /* 0x0003e80000100a00 */
[----:B------:R-:W-:Y:S04]  /*9d050*/  STL.64 [R1+0x900], R40 ;  /* 0x0009002801007387 */ /* 0x000fe80000100a00 */
[----:B------:R3:W-:Y:S01]  /*9d060*/  STL.64 [R1+0x908], R42 ;  /* 0x0009082a01007387 */ /* 0x0007e20000100a00 */
[C---:B-1----:R-:W-:Y:S03]  /*9d070*/  HMMA.1688.F32.TF32 R44, R232.reuse, R10, R84 ;  /* 0x0000000ae82c723c */ /* 0x042fe60000081054 */
[----:B------:R-:W-:Y:S04]  /*9d080*/  LDS R237, [R3+0x146300] ;  /* 0x1463000003ed7984 */ /* 0x000fe80000000800 */
[----:B------:R-:W1:Y:S01]  /*9d090*/  LDS R239, [R3+0x147300] ;  /* 0x1473000003ef7984 */ /* 0x000e620000000800 */
[----:B---3--:R-:W-:Y:S03]  /*9d0a0*/  HMMA.1688.F32.TF32 R40, R232, R14, R248 ;  /* 0x0000000ee828723c */ /* 0x008fe600000810f8 */
[----:B------:R-:W-:Y:S04]  /*9d0b0*/  STL.64 [R1+0xf40], R48 ;  /* 0x000f403001007387 */ /* 0x000fe80000100a00 */
[----:B------:R2:W-:Y:S01]  /*9d0c0*/  STL.64 [R1+0xf48], R50 ;  /* 0x000f483201007387 */ /* 0x0005e20000100a00 */
[----:B------:R-:W-:-:S02]  /*9d0d0*/  IMAD.MOV.U32 R248, RZ, RZ, R247 ;  /* 0x000000fffff87224 */ /* 0x000fc400078e00f7 */
[----:B------:R-:W-:-:S05]  /*9d0e0*/  IMAD.MOV.U32 R249, RZ, RZ, R245 ;  /* 0x000000fffff97224 */ /* 0x000fca00078e00f5 */
[----:B------:R-:W-:Y:S04]  /*9d0f0*/  STL.64 [R1+0xf30], R44 ;  /* 0x000f302c01007387 */ /* 0x000fe80000100a00 */
[----:B------:R-:W-:Y:S04]  /*9d100*/  STL.64 [R1+0xf38], R46 ;  /* 0x000f382e01007387 */ /* 0x000fe80000100a00 */
[----:B------:R-:W3:Y:S04]  /*9d110*/  LDL.LU R247, [R1+0x4f44] ;  /* 0x004f440001f77983 */ /* 0x000ee80000300800 */
[----:B------:R1:W-:Y:S04]  /*9d120*/  STL.64 [R1+0xf20], R40 ;  /* 0x000f202801007387 */ /* 0x0003e80000100a00 */
[----:B------:R1:W-:Y:S04]  /*9d130*/  STL.64 [R1+0xf28], R42 ;  /* 0x000f282a01007387 */ /* 0x0003e80000100a00 */
[----:B------:R-:W2:Y:S01]  /*9d140*/  LDL.LU R245, [R1+0x4f40] ;  /* 0x004f400001f57983 */ /* 0x000ea20000300800 */
[----:B------:R-:W-:-:S02]  /*9d150*/  IMAD.MOV.U32 R250, RZ, RZ, R246 ;  /* 0x000000fffffa7224 */ /* 0x000fc400078e00f6 */
[----:B------:R-:W-:Y:S01]  /*9d160*/  IMAD.MOV.U32 R251, RZ, RZ, R244 ;  /* 0x000000fffffb7224 */ /* 0x000fe200078e00f4 */
[----:B------:R-:W4:Y:S04]  /*9d170*/  LDL.LU R246, [R1+0x4f3c] ;  /* 0x004f3c0001f67983 */ /* 0x000f280000300800 */
[----:B------:R-:W4:Y:S04]  /*9d180*/  LDL.LU R244, [R1+0x4f38] ;  /* 0x004f380001f47983 */ /* 0x000f280000300800 */
[----:B------:R-:W4:Y:S04]  /*9d190*/  LDL.LU R84, [R1+0x290] ;  /* 0x0002900001547983 */ /* 0x000f280000300800 */
[----:B------:R-:W4:Y:S01]  /*9d1a0*/  LDL.LU R85, [R1+0x294] ;  /* 0x0002940001557983 */ /* 0x000f220000300800 */
[----:B---3--:R-:W-:-:S03]  /*9d1b0*/  MOV R86, R247 ;  /* 0x000000f700567202 */ /* 0x008fc60000000f00 */
[----:B------:R-:W3:Y:S01]  /*9d1c0*/  LDL.LU R247, [R1+0x4f34] ;  /* 0x004f340001f77983 */ /* 0x000ee20000300800 */
[----:B--2---:R-:W-:-:S03]  /*9d1d0*/  IMAD.MOV.U32 R87, RZ, RZ, R245 ;  /* 0x000000ffff577224 */ /* 0x004fc600078e00f5 */
[----:B------:R-:W2:Y:S01]  /*9d1e0*/  LDL.LU R245, [R1+0x4f30] ;  /* 0x004f300001f57983 */ /* 0x000ea20000300800 */
[----:B----4-:R-:W-:-:S03]  /*9d1f0*/  IMAD.MOV.U32 R51, RZ, RZ, R246 ;  /* 0x000000ffff337224 */ /* 0x010fc600078e00f6 */
[----:B------:R-:W4:Y:S01]  /*9d200*/  LDL.LU R48, [R1+0x2a0] ;  /* 0x0002a00001307983 */ /* 0x000f220000300800 */
[----:B------:R-:W-:-:S03]  /*9d210*/  IMAD.MOV.U32 R50, RZ, RZ, R244 ;  /* 0x000000ffff327224 */ /* 0x000fc600078e00f4 */
[----:B------:R-:W4:Y:S04]  /*9d220*/  LDL.LU R49, [R1+0x2a4] ;  /* 0x0002a40001317983 */ /* 0x000f280000300800 */
[----:B------:R-:W1:Y:S04]  /*9d230*/  LDL.LU R244, [R1+0x4f2c] ;  /* 0x004f2c0001f47983 */ /* 0x000e680000300800 */
[----:B------:R-:W4:Y:S01]  /*9d240*/  LDL.LU R246, [R1+0x4f28] ;  /* 0x004f280001f67983 */ /* 0x000f220000300800 */
[----:B---3--:R-:W-:-:S03]  /*9d250*/  IMAD.MOV.U32 R52, RZ, RZ, R247 ;  /* 0x000000ffff347224 */ /* 0x008fc600078e00f7 */
[----:B------:R-:W3:Y:S01]  /*9d260*/  LDL.LU R247, [R1+0x4f24] ;  /* 0x004f240001f77983 */ /* 0x000ee20000300800 */
[----:B--2---:R-:W-:-:S03]  /*9d270*/  MOV R53, R245 ;  /* 0x000000f500357202 */ /* 0x004fc60000000f00 */
[----:B------:R-:W2:Y:S04]  /*9d280*/  LDL.LU R245, [R1+0x4f20] ;  /* 0x004f200001f57983 */ /* 0x000ea80000300800 */
[----:B------:R-:W2:Y:S04]  /*9d290*/  LDL.LU R54, [R1+0x2b8] ;  /* 0x0002b80001367983 */ /* 0x000ea80000300800 */
[----:B------:R-:W2:Y:S01]  /*9d2a0*/  LDL.LU R55, [R1+0x2bc] ;  /* 0x0002bc0001377983 */ /* 0x000ea20000300800 */
[----:B-1----:R-:W-:-:S03]  /*9d2b0*/  IMAD.MOV.U32 R40, RZ, RZ, R244 ;  /* 0x000000ffff287224 */ /* 0x002fc600078e00f4 */
[----:B------:R-:W2:Y:S01]  /*9d2c0*/  LDL.LU R244, [R1+0x4f1c] ;  /* 0x004f1c0001f47983 */ /* 0x000ea20000300800 */
[----:B----4-:R-:W-:-:S03]  /*9d2d0*/  IMAD.MOV.U32 R41, RZ, RZ, R246 ;  /* 0x000000ffff297224 */ /* 0x010fc600078e00f6 */
[----:B------:R-:W4:Y:S01]  /*9d2e0*/  LDL.LU R246, [R1+0x4f18] ;  /* 0x004f180001f67983 */ /* 0x000f220000300800 */
[----:B---3--:R-:W-:-:S03]  /*9d2f0*/  IMAD.MOV.U32 R42, RZ, RZ, R247 ;  /* 0x000000ffff2a7224 */ /* 0x008fc600078e00f7 */
[----:B------:R-:W3:Y:S01]  /*9d300*/  LDL.LU R247, [R1+0x4f14] ;  /* 0x004f140001f77983 */ /* 0x000ee20000300800 */
[----:B--2---:R-:W-:-:S03]  /*9d310*/  IMAD.MOV.U32 R43, RZ, RZ, R245 ;  /* 0x000000ffff2b7224 */ /* 0x004fc600078e00f5 */
[----:B------:R-:W2:Y:S04]  /*9d320*/  LDL.LU R245, [R1+0x4f10] ;  /* 0x004f100001f57983 */ /* 0x000ea80000300800 */
[----:B------:R-:W2:Y:S04]  /*9d330*/  LDL.LU R44, [R1+0x200] ;  /* 0x00020000012c7983 */ /* 0x000ea80000300800 */
[----:B------:R-:W2:Y:S04]  /*9d340*/  LDL.LU R45, [R1+0x204] ;  /* 0x00020400012d7983 */ /* 0x000ea80000300800 */
[----:B------:R-:W2:Y:S04]  /*9d350*/  LDL.LU R46, [R1+0x208] ;  /* 0x00020800012e7983 */ /* 0x000ea80000300800 */
[----:B------:R-:W2:Y:S01]  /*9d360*/  LDL.LU R47, [R1+0x20c] ;  /* 0x00020c00012f7983 */ /* 0x000ea20000300800 */
[----:B------:R-:W-:-:S03]  /*9d370*/  IMAD.MOV.U32 R75, RZ, RZ, R244 ;  /* 0x000000ffff4b7224 */ /* 0x000fc600078e00f4 */
[----:B------:R-:W2:Y:S04]  /*9d380*/  LDL.LU R240, [R1+0x1a0] ;  /* 0x0001a00001f07983 */ /* 0x000ea80000300800 */
[----:B------:R-:W2:Y:S01]  /*9d390*/  LDL.LU R241, [R1+0x1a4] ;  /* 0x0001a40001f17983 */ /* 0x000ea20000300800 */
[----:B----4-:R-:W-:-:S03]  /*9d3a0*/  IMAD.MOV.U32 R73, RZ, RZ, R246 ;  /* 0x000000ffff497224 */ /* 0x010fc600078e00f6 */
[----:B------:R-:W4:Y:S04]  /*9d3b0*/  LDL.LU R242, [R1+0x1a8] ;  /* 0x0001a80001f27983 */ /* 0x000f280000300800 */
[----:B------:R-:W4:Y:S04]  /*9d3c0*/  LDL.LU R243, [R1+0x1ac] ;  /* 0x0001ac0001f37983 */ /* 0x000f280000300800 */
[----:B------:R-:W4:Y:S01]  /*9d3d0*/  LDL.LU R244, [R1+0x1b0] ;  /* 0x0001b00001f47983 */ /* 0x000f220000300800 */
[----:B---3--:R-:W-:Y:S01]  /*9d3e0*/  MOV R72, R247 ;  /* 0x000000f700487202 */ /* 0x008fe20000000f00 */
[----:B--2---:R-:W-:-:S02]  /*9d3f0*/  IMAD.MOV.U32 R74, RZ, RZ, R245 ;  /* 0x000000ffff4a7224 */ /* 0x004fc400078e00f5 */
        /* <DEDUP_REMOVED lines=41> */
[C---:B---3--:R-:W-:Y:S08]  /*9d690*/  HMMA.1688.F32.TF32 R132, R232.reuse, R18, R132 ;  /* 0x00000012e884723c */ /* 0x048ff00000081084 */
[C---:B------:R-:W-:Y:S11]  /*9d6a0*/  HMMA.1688.F32.TF32 R216, R232.reuse, R26, R216 ;  /* 0x0000001ae8d8723c */ /* 0x040ff600000810d8 */
[----:B------:R-:W-:Y:S04]  /*9d6b0*/  @!UPT UIADD3 URZ, URZ, URZ, URZ ;  /* 0x0000003f3f3ff290 */ /* 0x000fe8000fffe03f */
        /* <DEDUP_REMOVED lines=15> */
[----:B------:R-:W2:Y:S01]  /*9d7b0*/  LDL.LU.64 R244, [R1+0x4ed0] ;  /* 0x004ed00001f47983 */ /* 0x000ea20000300a00 */
[C---:B------:R-:W-:Y:S08]  /*9d7c0*/  HMMA.1688.F32.TF32 R240, R232.reuse, R70, R240 ;  /* 0x00000046e8f0723c */ /* 0x040ff000000810f0 */
[C---:B------:R-:W-:Y:S11]  /*9d7d0*/  HMMA.1688.F32.TF32 R212, R232.reuse, R102, R212 ;  /* 0x00000066e8d4723c */ /* 0x040ff600000810d4 */
[----:B------:R-:W-:Y:S04]  /*9d7e0*/  @!UPT UIADD3 URZ, URZ, URZ, URZ ;  /* 0x0000003f3f3ff290 */ /* 0x000fe8000fffe03f */
[----:B------:R-:W-:Y:S04]  /*9d7f0*/  STL.64 [R1+0xed0], R240 ;  /* 0x000ed0f001007387 */ /* 0x000fe80000100a00 */
[----:B------:R2:W-:Y:S01]  /*9d800*/  STL.64 [R1+0xed8], R242 ;  /* 0x000ed8f201007387 */ /* 0x0005e20000100a00 */
[C---:B------:R-:W-:Y:S08]  /*9d810*/  HMMA.1688.F32.TF32 R80, R232.reuse, R106, R80 ;  /* 0x0000006ae850723c */ /* 0x040ff00000081050 */
[C---:B------:R-:W-:Y:S08]  /*9d820*/  HMMA.1688.F32.TF32 R76, R232.reuse, R110, R76 ;  /* 0x0000006ee84c723c */ /* 0x040ff0000008104c */
[C---:B------:R-:W-:Y:S08]  /*9d830*/  HMMA.1688.F32.TF32 R72, R232.reuse, R114, R72 ;  /* 0x00000072e848723c */ /* 0x040ff00000081048 */
[C---:B------:R-:W-:Y:S08]  /*9d840*/  HMMA.1688.F32.TF32 R64, R232.reuse, R118, R64 ;  /* 0x00000076e840723c */ /* 0x040ff00000081040 */
[----:B------:R-:W-:Y:S08]  /*9d850*/  HMMA.1688.F32.TF32 R44, R232, R122, R44 ;  /* 0x0000007ae82c723c */ /* 0x000ff0000008102c */
[C---:B------:R-:W-:Y:S08]  /*9d860*/  HMMA.1688.F32.TF32 R60, R236.reuse, R6, R60 ;  /* 0x00000006ec3c723c */ /* 0x040ff0000008103c */
[C---:B------:R-:W-:Y:S08]  /*9d870*/  HMMA.1688.F32.TF32 R56, R236.reuse, R10, R56 ;  /* 0x0000000aec38723c */ /* 0x040ff00000081038 */
[C---:B------:R-:W-:Y:S08]  /*9d880*/  HMMA.1688.F32.TF32 R52, R236.reuse, R14, R52 ;  /* 0x0000000eec34723c */ /* 0x040ff00000081034 */
[C---:B------:R-:W-:Y:S08]  /*9d890*/  HMMA.1688.F32.TF32 R48, R236.reuse, R18, R48 ;  /* 0x00000012ec30723c */ /* 0x040ff00000081030 */
[----:B------:R-:W-:Y:S08]  /*9d8a0*/  HMMA.1688.F32.TF32 R84, R236, R22, R84 ;  /* 0x00000016ec54723c */ /* 0x000ff00000081054 */
[C---:B--2---:R-:W-:Y:S01]  /*9d8b0*/  HMMA.1688.F32.TF32 R240, R232.reuse, R98, R244 ;  /* 0x00000062e8f0723c */ /* 0x044fe200000810f4 */
[----:B------:R-:W2:Y:S07]  /*9d8c0*/  LDL.LU R244, [R1+0x280] ;  /* 0x0002800001f47983 */ /* 0x000eae0000300800 */
[----:B------:R-:W-:Y:S11]  /*9d8d0*/  HMMA.1688.F32.TF32 R232, R232, R126, R40 ;  /* 0x0000007ee8e8723c */ /* 0x000ff60000081028 */
[----:B------:R-:W-:Y:S04]  /*9d8e0*/  @!UPT UIADD3 URZ, URZ, URZ, URZ ;  /* 0x0000003f3f3ff290 */ /* 0x000fe8000fffe03f */
[----:B------:R-:W-:Y:S04]  /*9d8f0*/  STL.64 [R1+0xec0], R240 ;  /* 0x000ec0f001007387 */ /* 0x000fe80000100a00 */
[----:B------:R-:W-:Y:S04]  /*9d900*/  STL.64 [R1+0xec8], R242 ;  /* 0x000ec8f201007387 */ /* 0x000fe80000100a00 */
[----:B------:R-:W2:Y:S04]  /*9d910*/  LDL.LU R245, [R1+0x284] ;  /* 0x0002840001f57983 */ /* 0x000ea80000300800 */
[----:B------:R-:W2:Y:S04]  /*9d920*/  LDL.LU R246, [R1+0x288] ;  /* 0x0002880001f67983 */ /* 0x000ea80000300800 */
[----:B------:R-:W2:Y:S04]  /*9d930*/  LDL.LU R247, [R1+0x28c] ;  /* 0x00028c0001f77983 */ /* 0x000ea80000300800 */
[----:B------:R-:W-:Y:S04]  /*9d940*/  STL.64 [R1+0xd70], R212 ;  /* 0x000d70d401007387 */ /* 0x000fe80000100a00 */
[----:B------:R1:W-:Y:S04]  /*9d950*/  STL.64 [R1+0xd78], R214 ;  /* 0x000d78d601007387 */ /* 0x0003e80000100a00 */
[----:B------:R-:W-:Y:S04]  /*9d960*/  LDS R240, [R21+0x146300] ;  /* 0x1463000015f07984 */ /* 0x000fe80000000800 */
[----:B------:R-:W-:Y:S04]  /*9d970*/  LDS R242, [R21+0x147300] ;  /* 0x1473000015f27984 */ /* 0x000fe80000000800 */
[----:B-1----:R-:W3:Y:S04]  /*9d980*/  LDL.LU.64 R214, [R1+0x4ec8] ;  /* 0x004ec80001d67983 */ /* 0x002ee80000300a00 */
[----:B------:R-:W3:Y:S04]  /*9d990*/  LDL.LU.64 R212, [R1+0x4ec0] ;  /* 0x004ec00001d47983 */ /* 0x000ee80000300a00 */
[----:B------:R-:W-:Y:S04]  /*9d9a0*/  STL.64 [R1+0xd50], R80 ;  /* 0x000d505001007387 */ /* 0x000fe80000100a00 */
[----:B------:R1:W-:Y:S04]  /*9d9b0*/  STL.64 [R1+0xd58], R82 ;  /* 0x000d585201007387 */ /* 0x0003e80000100a00 */
[----:B------:R-:W-:Y:S04]  /*9d9c0*/  LDS R241, [R0+0x146300] ;  /* 0x1463000000f17984 */ /* 0x000fe80000000800 */
[----:B------:R-:W2:Y:S04]  /*9d9d0*/  LDS R243, [R0+0x147300] ;  /* 0x1473000000f37984 */ /* 0x000ea80000000800 */
        /* <DEDUP_REMOVED lines=18> */
[----:B------:R-:W3:Y:S04]  /*9db00*/  LDL.LU.64 R42, [R1+0x4e68] ;  /* 0x004e6800012a7983 */ /* 0x000ee80000300a00 */
[----:B------:R-:W3:Y:S04]  /*9db10*/  LDL.LU.64 R40, [R1+0x4e60] ;  /* 0x004e600001287983 */ /* 0x000ee80000300a00 */
[----:B------:R-:W-:Y:S04]  /*9db20*/  STL.64 [R1+0xbe0], R232 ;  /* 0x000be0e801007387 */ /* 0x000fe80000100a00 */
[----:B------:R-:W-:Y:S04]  /*9db30*/  STL.64 [R1+0xbe8], R234 ;  /* 0x000be8ea01007387 */ /* 0x000fe80000100a00 */
[----:B------:R-:W-:Y:S04]  /*9db40*/  STL.64 [R1+0xbd0], R60 ;  /* 0x000bd03c01007387 */ /* 0x000fe80000100a00 */
[----:B------:R1:W-:Y:S01]  /*9db50*/  STL.64 [R1+0xbd8], R62 ;  /* 0x000bd83e01007387 */ /* 0x0003e20000100a00 */
[----:B--2---:R-:W-:Y:S03]  /*9db60*/  HMMA.1688.F32.TF32 R244, R236, R26, R244 ;  /* 0x0000001aecf4723c */ /* 0x004fe600000810f4 */
[----:B-1----:R-:W2:Y:S04]  /*9db70*/  LDL.LU.64 R62, [R1+0x4e58] ;  /* 0x004e5800013e7983 */ /* 0x002ea80000300a00 */
[----:B------:R-:W2:Y:S04]  /*9db80*/  LDL.LU.64 R60, [R1+0x4e50] ;  /* 0x004e5000013c7983 */ /* 0x000ea80000300a00 */
[----:B------:R-:W-:Y:S04]  /*9db90*/  STL.64 [R1+0xbc0], R56 ;  /* 0x000bc03801007387 */ /* 0x000fe80000100a00 */
[----:B------:R1:W-:Y:S01]  /*9dba0*/  STL.64 [R1+0xbc8], R58 ;  /* 0x000bc83a01007387 */ /* 0x0003e20000100a00 */
[-C--:B------:R-:W-:Y:S03]  /*9dbb0*/  HMMA.1688.F32.TF32 R36, R240, R30.reuse, R36 ;  /* 0x0000001ef024723c */ /* 0x080fe60000081024 */
[----:B------:R-:W-:Y:S04]  /*9dbc0*/  LDS R232, [R252+0x146380] ;  /* 0x14638000fce87984 */ /* 0x000fe80000000800 */
[----:B------:R-:W-:Y:S04]  /*9dbd0*/  LDS R234, [R252+0x147380] ;  /* 0x14738000fcea7984 */ /* 0x000fe80000000800 */
[----:B-1----:R-:W2:Y:S04]  /*9dbe0*/  LDL.LU.64 R58, [R1+0x4e48] ;  /* 0x004e4800013a7983 */ /* 0x002ea80000300a00 */
[----:B------:R-:W2:Y:S04]  /*9dbf0*/  LDL.LU.64 R56, [R1+0x4e40] ;  /* 0x004e400001387983 */ /* 0x000ea80000300a00 */
[----:B------:R-:W-:Y:S04]  /*9dc00*/  STL.64 [R1+0xbb0], R52 ;  /* 0x000bb03401007387 */ /* 0x000fe80000100a00 */
[----:B------:R1:W-:Y:S04]  /*9dc10*/  STL.64 [R1+0xbb8], R54 ;  /* 0x000bb83601007387 */ /* 0x0003e80000100a00 */
[----:B------:R-:W-:Y:S04]  /*9dc20*/  LDS R233, [R3+0x146380] ;  /* 0x1463800003e97984 */ /* 0x000fe80000000800 */
[----:B------:R-:W3:Y:S04]  /*9dc30*/  LDS R235, [R3+0x147380] ;  /* 0x1473800003eb7984 */ /* 0x000ee80000000800 */
        /* <DEDUP_REMOVED lines=8> */
[----:B-1----:R-:W4:Y:S04]  /*9dcc0*/  LDL.LU.64 R86, [R1+0x4e18] ;  /* 0x004e180001567983 */ /* 0x002f280000300a00 */
[----:B------:R-:W4:Y:S04]  /*9dcd0*/  LDL.LU.64 R84, [R1+0x4e10] ;  /* 0x004e100001547983 */ /* 0x000f280000300a00 */
[----:B------:R-:W-:Y:S04]  /*9dce0*/  STL.64 [R1+0xb80], R244 ;  /* 0x000b80f401007387 */ /* 0x000fe80000100a00 */
[----:B------:R1:W-:Y:S02]  /*9dcf0*/  STL.64 [R1+0xb88], R246 ;  /* 0x000b88f601007387 */ /* 0x0003e40000100a00 */
[C---:B-1----:R-:W-:Y:S11]  /*9dd00*/  HMMA.1688.F32.TF32 R244, R236.reuse, R30, R248 ;  /* 0x0000001eecf4723c */ /* 0x042ff600000810f8 */
[----:B------:R-:W-:Y:S11]  /*9dd10*/  @!UPT UIADD3 URZ, URZ, URZ, URZ ;  /* 0x0000003f3f3ff290 */ /* 0x000ff6000fffe03f */
[----:B------:R-:W-:Y:S01]  /*9dd20*/  @!UPT UIADD3 URZ, URZ, URZ, URZ ;  /* 0x0000003f3f3ff290 */ /* 0x000fe2000fffe03f */
[----:B------:R-:W-:Y:S04]  /*9dd30*/  STL.64 [R1+0xb70], R244 ;  /* 0x000b70f401007387 */ /* 0x000fe80000100a00 */
[----:B------:R2:W-:Y:S01]  /*9dd40*/  STL.64 [R1+0xb78], R246 ;  /* 0x000b78f601007387 */ /* 0x0005e20000100a00 */
[----:B---3--:R-:W-:Y:S08]  /*9dd50*/  HMMA.1688.F32.TF32 R40, R236, R114, R40 ;  /* 0x00000072ec28723c */ /* 0x008ff00000081028 */
[----:B------:R-:W-:Y:S08]  /*9dd60*/  HMMA.1688.F32.TF32 R32, R232, R6, R32 ;  /* 0x00000006e820723c */ /* 0x000ff00000081020 */
[C---:B--2---:R-:W-:Y:S08]  /*9dd70*/  HMMA.1688.F32.TF32 R244, R236.reuse, R98, R48 ;  /* 0x00000062ecf4723c */ /* 0x044ff00000081030 */
[C---:B------:R-:W-:Y:S08]  /*9dd80*/  HMMA.1688.F32.TF32 R48, R236.reuse, R106, R56 ;  /* 0x0000006aec30723c */ /* 0x040ff00000081038 */
[C---:B----4-:R-:W-:Y:S08]  /*9dd90*/  HMMA.1688.F32.TF32 R248, R236.reuse, R70, R84 ;  /* 0x00000046ecf8723c */ /* 0x050ff00000081054 */
[C---:B------:R-:W-:Y:S08]  /*9dda0*/  HMMA.1688.F32.TF32 R84, R236.reuse, R102, R52 ;  /* 0x00000066ec54723c */ /* 0x040ff00000081034 */
[C---:B------:R-:W-:Y:S07]  /*9ddb0*/  HMMA.1688.F32.TF32 R52, R236.reuse, R110, R60 ;  /* 0x0000006eec34723c */ /* 0x040fee000008103c */
        /* <DEDUP_REMOVED lines=9> */
[----:B------:R-:W-:Y:S01]  /*9de50*/  STL.64 [R1+0xb18], R54 ;  /* 0x000b183601007387 */ /* 0x000fe20000100a00 */
[C---:B-1----:R-:W-:Y:S03]  /*9de60*/  HMMA.1688.F32.TF32 R48, R236.reuse, R118, R44 ;  /* 0x00000076ec30723c */ /* 0x042fe6000008102c */
[----:B------:R-:W-:Y:S04]  /*9de70*/  STL.64 [R1+0xb00], R40 ;  /* 0x000b002801007387 */ /* 0x000fe80000100a00 */
[----:B------:R1:W-:Y:S01]  /*9de80*/  STL.64 [R1+0xb08], R42 ;  /* 0x000b082a01007387 */ /* 0x0003e20000100a00 */
[C---:B------:R-:W-:Y:S08]  /*9de90*/  HMMA.1688.F32.TF32 R44, R236.reuse, R122, R64 ;  /* 0x0000007aec2c723c */ /* 0x040ff00000081040 */
[----:B-1----:R-:W-:Y:S07]  /*9dea0*/  HMMA.1688.F32.TF32 R40, R236, R126, R72 ;  /* 0x0000007eec28723c */ /* 0x002fee0000081048 */
        /* <DEDUP_REMOVED lines=16> */
[----:B--2---:R-:W-:Y:S01]  /*9dfb0*/  HMMA.1688.F32.TF32 R44, R240, R22, R136 ;  /* 0x00000016f02c723c */ /* 0x004fe20000081088 */
[----:B------:R-:W-:-:S02]  /*9dfc0*/  IMAD.MOV.U32 R247, RZ, RZ, R2 ;  /* 0x000000fffff77224 */ /* 0x000fc400078e0002 */
[----:B------:R-:W-:Y:S04]  /*9dfd0*/  LDS R136, [R21+0x146380] ;  /* 0x1463800015887984 */ /* 0x000fe80000000800 */
[----:B------:R-:W-:Y:S01]  /*9dfe0*/  LDS R138, [R21+0x147380] ;  /* 0x14738000158a7984 */ /* 0x000fe20000000800 */
[C---:B-1----:R-:W-:Y:S03]  /*9dff0*/  HMMA.1688.F32.TF32 R40, R240.reuse, R26, R132 ;  /* 0x0000001af028723c */ /* 0x042fe60000081084 */
[----:B------:R-:W-:Y:S04]  /*9e000*/  LDS R137, [R0+0x146380] ;  /* 0x1463800000897984 */ /* 0x000fe80000000800 */
[----:B------:R-:W1:Y:S04]  /*9e010*/  LDS R139, [R0+0x147380] ;  /* 0x14738000008b7984 */ /* 0x000e680000000800 */
        /* <DEDUP_REMOVED lines=9> */
[C---:B---3--:R-:W-:Y:S03]  /*9e0b0*/  HMMA.1688.F32.TF32 R40, R240.reuse, R98, R156 ;  /* 0x00000062f028723c */ /* 0x048fe6000008109c */
[----:B------:R-:W-:Y:S04]  /*9e0c0*/  LDS R132, [R252+0x148000] ;  /* 0x14800000fc847984 */ /* 0x000fe80000000800 */
[----:B------:R-:W-:Y:S01]  /*9e0d0*/  LDS R134, [R252+0x149000] ;  /* 0x14900000fc867984 */ /* 0x000fe20000000800 */
[C---:B--2---:R-:W-:Y:S03]  /*9e0e0*/  HMMA.1688.F32.TF32 R36, R240.reuse, R102, R152 ;  /* 0x00000066f024723c */ /* 0x044fe60000081098 */
[----:B------:R-:W-:Y:S04]  /*9e0f0*/  LDS R133, [R3+0x148000] ;  /* 0x1480000003857984 */ /* 0x000fe80000000800 */
[----:B------:R-:W-:Y:S04]  /*9e100*/  LDS R135, [R3+0x149000] ;  /* 0x1490000003877984 */ /* 0x000fe80000000800 */
        /* <DEDUP_REMOVED lines=19> */
[----:B--2---:R-:W-:Y:S03]  /*9e240*/  HMMA.1688.F32.TF32 R36, R240, R126, R208 ;  /* 0x0000007ef024723c */ /* 0x004fe600000810d0 */
[----:B------:R-:W-:Y:S04]  /*9e250*/  LDS R128, [R21+0x148000] ;  /* 0x1480000015807984 */ /* 0x000fe80000000800 */
[----:B------:R-:W-:Y:S04]  /*9e260*/  LDS R130, [R21+0x149000] ;  /* 0x1490000015827984 */ /* 0x000fe80000000800 */
        /* <DEDUP_REMOVED lines=39> */
[----:B------:R-:W-:Y:S04]  /*9e4e0*/  STL.64 [R1+0xdb8], R42 ;  /* 0x000db82a01007387 */ /* 0x000fe80000100a00 */
[----:B------:R-:W-:Y:S04]  /*9e4f0*/  STL.64 [R1+0xda0], R36 ;  /* 0x000da02401007387 */ /* 0x000fe80000100a00 */
[----:B------:R-:W-:Y:S04]  /*9e500*/  STL.64 [R1+0xda8], R38 ;  /* 0x000da82601007387 */ /* 0x000fe80000100a00 */
[----:B------:R-:W-:Y:S04]  /*9e510*/  STL.64 [R1+0xd90], R32 ;  /* 0x000d902001007387 */ /* 0x000fe80000100a00 */
[----:B------:R2:W-:Y:S02]  /*9e520*/  STL.64 [R1+0xd98], R34 ;  /* 0x000d982201007387 */ /* 0x0005e40000100a00 */
[C---:B--2---:R-:W-:Y:S08]  /*9e530*/  HMMA.1688.F32.TF32 R32, R232.reuse, R118, R188 ;  /* 0x00000076e820723c */ /* 0x044ff000000810bc */
[C---:B------:R-:W-:Y:S01]  /*9e540*/  HMMA.1688.F32.TF32 R36, R232.reuse, R122, R192 ;  /* 0x0000007ae824723c */ /* 0x040fe200000810c0 */
[----:B------:R-:W-:Y:S04]  /*9e550*/  LDS R192, [R252+0x148100] ;  /* 0x14810000fcc07984 */ /* 0x000fe80000000800 */
[----:B------:R-:W-:Y:S04]  /*9e560*/  LDS R194, [R252+0x149100] ;  /* 0x14910000fcc27984 */ /* 0x000fe80000000800 */
[----:B------:R-:W-:Y:S04]  /*9e570*/  LDS R193, [R3+0x148100] ;  /* 0x1481000003c17984 */ /* 0x000fe80000000800 */
[----:B------:R-:W-:Y:S04]  /*9e580*/  LDS R195, [R3+0x149100] ;  /* 0x1491000003c37984 */ /* 0x000fe80000000800 */
[----:B------:R-:W-:Y:S04]  /*9e590*/  STL.64 [R1+0xd80], R32 ;  /* 0x000d802001007387 */ /* 0x000fe80000100a00 */
[----:B------:R2:W-:Y:S04]  /*9e5a0*/  STL.64 [R1+0xd88], R34 ;  /* 0x000d882201007387 */ /* 0x0005e80000100a00 */
[----:B------:R-:W3:Y:S01]  /*9e5b0*/  LDL.LU R248, [R1+0x1420] ;  /* 0x0014200001f87983 */ /* 0x000ee20000300800 */
[----:B--2---:R-:W-:Y:S03]  /*9e5c0*/  HMMA.1688.F32.TF32 R32, R232, R126, R196 ;  /* 0x0000007ee820723c */ /* 0x004fe600000810c4 */
[----:B------:R-:W-:Y:S04]  /*9e5d0*/  STL.64 [R1+0xd60], R36 ;  /* 0x000d602401007387 */ /* 0x000fe80000100a00 */
[----:B------:R-:W-:Y:S11]  /*9e5e0*/  STL.64 [R1+0xd68], R38 ;  /* 0x000d682601007387 */ /* 0x000ff60000100a00 */
[----:B------:R-:W-:Y:S05]  /*9e5f0*/  @!UPT UIADD3 URZ, URZ, URZ, URZ ;  /* 0x0000003f3f3ff290 */ /* 0x000fea000fffe03f */
[----:B------:R-:W-:Y:S04]  /*9e600*/  STL.64 [R1+0xa20], R32 ;  /* 0x000a202001007387 */ /* 0x000fe80000100a00 */
[----:B------:R-:W-:Y:S04]  /*9e610*/  STL.64 [R1+0xa28], R34 ;  /* 0x000a282201007387 */ /* 0x000fe80000100a00 */
[----:B------:R-:W3:Y:S04]  /*9e620*/  LDL.LU R249, [R1+0x1424] ;  /* 0x0014240001f97983 */ /* 0x000ee80000300800 */
[----:B------:R-:W3:Y:S04]  /*9e630*/  LDL.LU R250, [R1+0x1428] ;  /* 0x0014280001fa7983 */ /* 0x000ee80000300800 */
[----:B------:R-:W3:Y:S04]  /*9e640*/  LDL.LU R251, [R1+0x142c] ;  /* 0x00142c0001fb7983 */ /* 0x000ee80000300800 */
[----:B------:R-:W2:Y:S04]  /*9e650*/  LDL.LU R244, [R1+0x1430] ;  /* 0x0014300001f47983 */ /* 0x000ea80000300800 */
[----:B------:R-:W2:Y:S04]  /*9e660*/  LDL.LU R245, [R1+0x1434] ;  /* 0x0014340001f57983 */ /* 0x000ea80000300800 */
[----:B------:R-:W2:Y:S04]  /*9e670*/  LDL.LU R246, [R1+0x1438] ;  /* 0x0014380001f67983 */ /* 0x000ea80000300800 */
[----:B------:R-:W4:Y:S04]  /*9e680*/  LDL.LU R2, [R1+0x4e08] ;  /* 0x004e080001027983 */ /* 0x000f280000300800 */
[----:B------:R-:W2:Y:S04]  /*9e690*/  LDL.LU R236, [R1+0x1440] ;  /* 0x0014400001ec7983 */ /* 0x000ea80000300800 */
[----:B------:R-:W2:Y:S04]  /*9e6a0*/  LDL.LU R237, [R1+0x1444] ;  /* 0x0014440001ed7983 */ /* 0x000ea80000300800 */
[----:B------:R-:W2:Y:S04]  /*9e6b0*/  LDL.LU R238, [R1+0x1448] ;  /* 0x0014480001ee7983 */ /* 0x000ea80000300800 */
[----:B------:R-:W2:Y:S04]  /*9e6c0*/  LDL.LU R239, [R1+0x144c] ;  /* 0x00144c0001ef7983 */ /* 0x000ea80000300800 */
[----:B------:R-:W1:Y:S04]  /*9e6d0*/  LDL.LU R212, [R1+0x1450] ;  /* 0x0014500001d47983 */ /* 0x000e680000300800 */
[----:B------:R-:W1:Y:S04]  /*9e6e0*/  LDL.LU R213, [R1+0x1454] ;  /* 0x0014540001d57983 */ /* 0x000e680000300800 */
[----:B------:R-:W1:Y:S01]  /*9e6f0*/  LDL.LU R214, [R1+0x1458] ;  /* 0x0014580001d67983 */ /* 0x000e620000300800 */
[----:B----4-:R-:W-:-:S03]  /*9e700*/  MOV R215, R2 ;  /* 0x0000000200d77202 */ /* 0x010fc60000000f00 */
[----:B------:R-:W4:Y:S04]  /*9e710*/  LDL.LU R2, [R1+0x4e04] ;  /* 0x004e040001027983 */ /* 0x000f280000300800 */
[----:B------:R-:W2:Y:S04]  /*9e720*/  LDL.LU R156, [R1+0x1460] ;  /* 0x00146000019c7983 */ /* 0x000ea80000300800 */
[----:B------:R-:W2:Y:S04]  /*9e730*/  LDL.LU R157, [R1+0x1464] ;  /* 0x00146400019d7983 */ /* 0x000ea80000300800 */
[----:B------:R-:W2:Y:S04]  /*9e740*/  LDL.LU R158, [R1+0x1468] ;  /* 0x00146800019e7983 */ /* 0x000ea80000300800 */
[----:B------:R-:W2:Y:S04]  /*9e750*/  LDL.LU R159, [R1+0x146c] ;  /* 0x00146c00019f7983 */ /* 0x000ea80000300800 */
[----:B------:R-:W3:Y:S01]  /*9e760*/  LDL.LU R152, [R1+0x1470] ;  /* 0x0014700001987983 */ /* 0x000ee20000300800 */
[----:B----4-:R-:W-:-:S03]  /*9e770*/  IMAD.MOV.U32 R153, RZ, RZ, R2 ;  /* 0x000000ffff997224 */ /* 0x010fc600078e0002 */
[----:B------:R-:W4:Y:S04]  /*9e780*/  LDL.LU R2, [R1+0x4e00] ;  /* 0x004e000001027983 */ /* 0x000f280000300800 */
[----:B------:R-:W3:Y:S04]  /*9e790*/  LDL.LU R154, [R1+0x1478] ;  /* 0x00147800019a7983 */ /* 0x000ee80000300800 */
[----:B------:R-:W3:Y:S01]  /*9e7a0*/  LDL.LU R155, [R1+0x147c] ;  /* 0x00147c00019b7983 */ /* 0x000ee20000300800 */
[C---:B-1----:R-:W-:Y:S08]  /*9e7b0*/  HMMA.1688.F32.TF32 R140, R136.reuse, R14, R212 ;  /* 0x0000000e888c723c */ /* 0x042ff000000810d4 */
[C---:B--2---:R-:W-:Y:S01]  /*9e7c0*/  HMMA.1688.F32.TF32 R144, R136.reuse, R10, R156 ;  /* 0x0000000a8890723c */ /* 0x044fe2000008109c */
[----:B----4-:R-:W1:Y:S04]  /*9e7d0*/  LDSM.16.M88.4 R32, [R2+0x80] ;  /* 0x000080000220783b */ /* 0x010e680000000200 */
[----:B------:R-:W2:Y:S04]  /*9e7e0*/  LDSM.16.M88.4 R52, [R2+0x4080] ;  /* 0x004080000234783b */ /* 0x000ea80000000200 */
[----:B------:R-:W4:Y:S04]  /*9e7f0*/  LDSM.16.M88.4 R216, [R2+0x8080] ;  /* 0x0080800002d8783b */ /* 0x000f280000000200 */
[----:B------:R-:W1:Y:S04]  /*9e800*/  LDSM.16.M88.4 R92, [R2+0xc080] ;  /* 0x00c08000025c783b */ /* 0x000e680000000200 */
[----:B------:R-:W1:Y:S04]  /*9e810*/  LDSM.16.M88.4 R88, [R2+0x10080] ;  /* 0x010080000258783b */ /* 0x000e680000000200 */
[----:B------:R-:W1:Y:S04]  /*9e820*/  LDSM.16.M88.4 R84, [R2+0x14080] ;  /* 0x014080000254783b */ /* 0x000e680000000200 */
[----:B------:R-:W1:Y:S04]  /*9e830*/  LDSM.16.M88.4 R80, [R2+0x18080] ;  /* 0x018080000250783b */ /* 0x000e680000000200 */
[----:B------:R-:W2:Y:S04]  /*9e840*/  LDSM.16.M88.4 R76, [R2+0x1c080] ;  /* 0x01c08000024c783b */ /* 0x000ea80000000200 */
[----:B------:R-:W2:Y:S04]  /*9e850*/  LDSM.16.M88.4 R64, [R2+0x20080] ;  /* 0x020080000240783b */ /* 0x000ea80000000200 */
[----:B------:R-:W3:Y:S04]  /*9e860*/  LDSM.16.M88.4 R60, [R2+0x24080] ;  /* 0x02408000023c783b */ /* 0x000ee80000000200 */
[----:B------:R-:W3:Y:S04]  /*9e870*/  LDSM.16.M88.4 R56, [R2+0x28080] ;  /* 0x028080000238783b */ /* 0x000ee80000000200 */
[----:B------:R-:W3:Y:S04]  /*9e880*/  LDSM.16.M88.4 R36, [R2+0x2c080] ;  /* 0x02c080000224783b */ /* 0x000ee80000000200 */
[----:B------:R-:W3:Y:S04]  /*9e890*/  LDSM.16.M88.4 R40, [R2+0x30080] ;  /* 0x030080000228783b */ /* 0x000ee80000000200 */
[----:B------:R-:W3:Y:S04]  /*9e8a0*/  LDSM.16.M88.4 R44, [R2+0x34080] ;  /* 0x03408000022c783b */ /* 0x000ee80000000200 */
[----:B------:R-:W3:Y:S04]  /*9e8b0*/  LDSM.16.M88.4 R48, [R2+0x38080] ;  /* 0x038080000230783b */ /* 0x000ee80000000200 */
[----:B------:R-:W3:Y:S04]  /*9e8c0*/  LDSM.16.M88.4 R72, [R2+0x3c080] ;  /* 0x03c080000248783b */ /* 0x000ee80000000200 */
[----:B-1----:R-:W-:Y:S04]  /*9e8d0*/  STL [R1+0x4d94], R34 ;  /* 0x004d942201007387 */ /* 0x002fe80000100800 */
[----:B------:R-:W-:Y:S04]  /*9e8e0*/  STL [R1+0x4d90], R35 ;  /* 0x004d902301007387 */ /* 0x000fe80000100800 */
[----:B--2---:R-:W-:Y:S04]  /*9e8f0*/  STL [R1+0x4d9c], R54 ;  /* 0x004d9c3601007387 */ /* 0x004fe80000100800 */
[----:B------:R-:W-:Y:S04]  /*9e900*/  STL [R1+0x4d98], R55 ;  /* 0x004d983701007387 */ /* 0x000fe80000100800 */
[----:B----4-:R-:W-:Y:S04]  /*9e910*/  STL [R1+0x4d18], R218 ;  /* 0x004d18da01007387 */ /* 0x010fe80000100800 */
[----:B------:R-:W-:Y:S04]  /*9e920*/  STL [R1+0x4d14], R219 ;  /* 0x004d14db01007387 */ /* 0x000fe80000100800 */
[----:B------:R-:W-:Y:S04]  /*9e930*/  STL [R1+0x4d04], R94 ;  /* 0x004d045e01007387 */ /* 0x000fe80000100800 */
[----:B------:R-:W-:Y:S01]  /*9e940*/  STL [R1+0x4d00], R95 ;  /* 0x004d005f01007387 */ /* 0x000fe20000100800 */
[C---:B---3--:R-:W-:Y:S03]  /*9e950*/  HMMA.1688.F32.TF32 R148, R136.reuse, R6, R152 ;  /* 0x000000068894723c */ /* 0x048fe60000081098 */
        /* <DEDUP_REMOVED lines=28> */
[----:B------:R-:W-:Y:S04]  /*9eb20*/  STL.64 [R1+0xa00], R144 ;  /* 0x000a009001007387 */ /* 0x000fe80000100a00 */
[----:B------:R3:W-:Y:S01]  /*9eb30*/  STL.64 [R1+0xa08], R146 ;  /* 0x000a089201007387 */ /* 0x0007e20000100a00 */
[C---:B-1----:R-:W-:Y:S03]  /*9eb40*/  HMMA.1688.F32.TF32 R148, R136.reuse, R18, R236 ;  /* 0x000000128894723c */ /* 0x042fe600000810ec */
[----:B------:R-:W-:Y:S04]  /*9eb50*/  STL.64 [R1+0x9e0], R140 ;  /* 0x0009e08c01007387 */ /* 0x000fe80000100a00 */
[----:B------:R1:W-:Y:S01]  /*9eb60*/  STL.64 [R1+0x9e8], R142 ;  /* 0x0009e88e01007387 */ /* 0x0003e20000100a00 */
[C---:B---3--:R-:W-:Y:S08]  /*9eb70*/  HMMA.1688.F32.TF32 R144, R136.reuse, R22, R244 ;  /* 0x000000168890723c */ /* 0x048ff000000810f4 */
[C---:B-1----:R-:W-:Y:S07]  /*9eb80*/  HMMA.1688.F32.TF32 R140, R136.reuse, R26, R248 ;  /* 0x0000001a888c723c */ /* 0x042fee00000810f8 */
[----:B------:R-:W-:Y:S04]  /*9eb90*/  STL.64 [R1+0x9c0], R148 ;  /* 0x0009c09401007387 */ /* 0x000fe80000100a00 */
[----:B------:R-:W-:Y:S04]  /*9eba0*/  STL.64 [R1+0x9c8], R150 ;  /* 0x0009c89601007387 */ /* 0x000fe80000100a00 */
[----:B------:R-:W3:Y:S04]  /*9ebb0*/  LDL.LU R224, [R1+0x370] ;  /* 0x0003700001e07983 */ /* 0x000ee80000300800 */
[----:B------:R-:W-:Y:S04]  /*9ebc0*/  STL.64 [R1+0x9a0], R144 ;  /* 0x0009a09001007387 */ /* 0x000fe80000100a00 */
[----:B------:R1:W-:Y:S04]  /*9ebd0*/  STL.64 [R1+0x9a8], R146 ;  /* 0x0009a89201007387 */ /* 0x0003e80000100a00 */
[----:B------:R-:W-:Y:S04]  /*9ebe0*/  STL.64 [R1+0x920], R140 ;  /* 0x0009208c01007387 */ /* 0x000fe80000100a00 */
[----:B------:R4:W-:Y:S04]  /*9ebf0*/  STL.64 [R1+0x928], R142 ;  /* 0x0009288e01007387 */ /* 0x0009e80000100a00 */
[----:B------:R-:W3:Y:S04]  /*9ec00*/  LDL.LU R225, [R1+0x374] ;  /* 0x0003740001e17983 */ /* 0x000ee80000300800 */
[----:B------:R-:W3:Y:S04]  /*9ec10*/  LDL.LU R226, [R1+0x378] ;  /* 0x0003780001e27983 */ /* 0x000ee80000300800 */
[----:B------:R-:W3:Y:S04]  /*9ec20*/  LDL.LU R227, [R1+0x37c] ;  /* 0x00037c0001e37983 */ /* 0x000ee80000300800 */
        /* <DEDUP_REMOVED lines=40> */
[C---:B-1----:R-:W-:Y:S08]  /*9eeb0*/  HMMA.1688.F32.TF32 R144, R136.reuse, R70, R212 ;  /* 0x000000468890723c */ /* 0x042ff000000810d4 */
[C---:B--2---:R-:W-:Y:S08]  /*9eec0*/  HMMA.1688.F32.TF32 R148, R136.reuse, R30, R156 ;  /* 0x0000001e8894723c */ /* 0x044ff0000008109c */
[C---:B----4-:R-:W-:Y:S11]  /*9eed0*/  HMMA.1688.F32.TF32 R140, R136.reuse, R98, R248 ;  /* 0x00000062888c723c */ /* 0x050ff600000810f8 */
[----:B------:R-:W-:Y:S04]  /*9eee0*/  @!UPT UIADD3 URZ, URZ, URZ, URZ ;  /* 0x0000003f3f3ff290 */ /* 0x000fe8000fffe03f */
[----:B------:R-:W-:Y:S04]  /*9eef0*/  STL.64 [R1+0x610], R148 ;  /* 0x0006109401007387 */ /* 0x000fe80000100a00 */
[----:B------:R-:W-:Y:S04]  /*9ef00*/  STL.64 [R1+0x618], R150 ;  /* 0x0006189601007387 */ /* 0x000fe80000100a00 */
[----:B------:R-:W2:Y:S04]  /*9ef10*/  LDL.LU R152, [R1+0x390] ;  /* 0x0003900001987983 */ /* 0x000ea80000300800 */
[----:B------:R-:W-:Y:S04]  /*9ef20*/  STL.64 [R1+0x5f0], R144 ;  /* 0x0005f09001007387 */ /* 0x000fe80000100a00 */
[----:B------:R-:W-:Y:S04]  /*9ef30*/  STL.64 [R1+0x5f8], R146 ;  /* 0x0005f89201007387 */ /* 0x000fe80000100a00 */
[----:B------:R-:W-:Y:S04]  /*9ef40*/  STL.64 [R1+0x320], R140 ;  /* 0x0003208c01007387 */ /* 0x000fe80000100a00 */
[----:B------:R3:W-:Y:S04]  /*9ef50*/  STL.64 [R1+0x328], R142 ;  /* 0x0003288e01007387 */ /* 0x0007e80000100a00 */
[----:B------:R-:W2:Y:S04]  /*9ef60*/  LDL.LU R153, [R1+0x394] ;  /* 0x0003940001997983 */ /* 0x000ea80000300800 */
[----:B------:R-:W2:Y:S04]  /*9ef70*/  LDL.LU R154, [R1+0x398] ;  /* 0x00039800019a7983 */ /* 0x000ea80000300800 */
[----:B------:R-:W2:Y:S04]  /*9ef80*/  LDL.LU R155, [R1+0x39c] ;  /* 0x00039c00019b7983 */ /* 0x000ea80000300800 */
[----:B------:R-:W4:Y:S01]  /*9ef90*/  LDL.LU R248, [R1+0x3a0] ;  /* 0x0003a00001f87983 */ /* 0x000f220000300800 */
[C---:B---3--:R-:W-:Y:S03]  /*9efa0*/  HMMA.1688.F32.TF32 R140, R136.reuse, R106, R240 ;  /* 0x0000006a888c723c */ /* 0x048fe600000810f0 */
[----:B------:R-:W4:Y:S04]  /*9efb0*/  LDL.LU R249, [R1+0x3a4] ;  /* 0x0003a40001f97983 */ /* 0x000f280000300800 */
[----:B------:R-:W4:Y:S04]  /*9efc0*/  LDL.LU R250, [R1+0x3a8] ;  /* 0x0003a80001fa7983 */ /* 0x000f280000300800 */
[----:B------:R-:W4:Y:S04]  /*9efd0*/  LDL.LU R251, [R1+0x3ac] ;  /* 0x0003ac0001fb7983 */ /* 0x000f280000300800 */
[----:B------:R-:W3:Y:S01]  /*9efe0*/  LDL.LU R156, [R1+0x3b0] ;  /* 0x0003b000019c7983 */ /* 0x000ee20000300800 */
[C---:B------:R-:W-:Y:S03]  /*9eff0*/  HMMA.1688.F32.TF32 R144, R136.reuse, R102, R220 ;  /* 0x000000668890723c */ /* 0x040fe600000810dc */
        /* <DEDUP_REMOVED lines=8> */
[----:B------:R-:W-:Y:S04]  /*9f080*/  STL.64 [R1+0x300], R144 ;  /* 0x0003009001007387 */ /* 0x000fe80000100a00 */
[----:B------:R1:W-:Y:S04]  /*9f090*/  STL.64 [R1+0x308], R146 ;  /* 0x0003089201007387 */ /* 0x0003e80000100a00 */
[----:B------:R-:W-:Y:S04]  /*9f0a0*/  STL.64 [R1+0x2e0], R140 ;  /* 0x0002e08c01007387 */ /* 0x000fe80000100a00 */
[----:B------:R1:W-:Y:S02]  /*9f0b0*/  STL.64 [R1+0x2e8], R142 ;  /* 0x0002e88e01007387 */ /* 0x0003e40000100a00 */
[C---:B-1----:R-:W-:Y:S08]  /*9f0c0*/  HMMA.1688.F32.TF32 R144, R136.reuse, R114, R204 ;  /* 0x000000728890723c */ /* 0x042ff000000810cc */
[C---:B------:R-:W-:Y:S01]  /*9f0d0*/  HMMA.1688.F32.TF32 R140, R136.reuse, R118, R236 ;  /* 0x00000076888c723c */ /* 0x040fe200000810ec */
[----:B------:R-:W-:Y:S04]  /*9f0e0*/  STL.64 [R1+0x2c0], R148 ;  /* 0x0002c09401007387 */ /* 0x000fe80000100a00 */
[----:B------:R-:W-:Y:S04]  /*9f0f0*/  STL.64 [R1+0x2c8], R150 ;  /* 0x0002c89601007387 */ /* 0x000fe80000100a00 */
[----:B------:R-:W3:Y:S06]  /*9f100*/  LDL.LU R236, [R1+0x3d0] ;  /* 0x0003d00001ec7983 */ /* 0x000eec0000300800 */
[----:B------:R-:W-:Y:S04]  /*9f110*/  STL.64 [R1+0x2a0], R144 ;  /* 0x0002a09001007387 */ /* 0x000fe80000100a00 */
[----:B------:R1:W-:Y:S04]  /*9f120*/  STL.64 [R1+0x2a8], R146 ;  /* 0x0002a89201007387 */ /* 0x0003e80000100a00 */
[----:B------:R-:W-:Y:S04]  /*9f130*/  STL.64 [R1+0x100], R140 ;  /* 0x0001008c01007387 */ /* 0x000fe80000100a00 */
[----:B------:R1:W-:Y:S04]  /*9f140*/  STL.64 [R1+0x108], R142 ;  /* 0x0001088e01007387 */ /* 0x0003e80000100a00 */
[----:B------:R-:W3:Y:S04]  /*9f150*/  LDL.LU R237, [R1+0x3d4] ;  /* 0x0003d40001ed7983 */ /* 0x000ee80000300800 */
[----:B------:R-:W3:Y:S04]  /*9f160*/  LDL.LU R238, [R1+0x3d8] ;  /* 0x0003d80001ee7983 */ /* 0x000ee80000300800 */
[----:B------:R-:W3:Y:S01]  /*9f170*/  LDL.LU R239, [R1+0x3dc] ;  /* 0x0003dc0001ef7983 */ /* 0x000ee20000300800 */
[C---:B-1----:R-:W-:Y:S08]  /*9f180*/  HMMA.1688.F32.TF32 R144, R136.reuse, R122, R200 ;  /* 0x0000007a8890723c */ /* 0x042ff000000810c8 */
[----:B------:R-:W-:Y:S08]  /*9f190*/  HMMA.1688.F32.TF32 R136, R136, R126, R224 ;  /* 0x0000007e8888723c */ /* 0x000ff000000810e0 */
[----:B------:R-:W-:Y:S07]  /*9f1a0*/  HMMA.1688.F32.TF32 R140, R132, R32, R244 ;  /* 0x00000020848c723c */ /* 0x000fee00000810f4 */
[----:B------:R-:W-:Y:S04]  /*9f1b0*/  STL.64 [R1+0x80], R144 ;  /* 0x0000809001007387 */ /* 0x000fe80000100a00 */
[----:B------:R-:W-:Y:S04]  /*9f1c0*/  STL.64 [R1+0x88], R146 ;  /* 0x0000889201007387 */ /* 0x000fe80000100a00 */
[----:B------:R-:W-:Y:S04]  /*9f1d0*/  STL.64 [R1+0x20], R136 ;  /* 0x0000208801007387 */ /* 0x000fe80000100a00 */
[----:B------:R2:W-:Y:S04]  /*9f1e0*/  STL.64 [R1+0x28], R138 ;  /* 0x0000288a01007387 */ /* 0x0005e80000100a00 */
[----:B------:R1:W-:Y:S04]  /*9f1f0*/  STL.64 [R1+0x10], R140 ;  /* 0x0000108c01007387 */ /* 0x0003e80000100a00 */
[----:B------:R-:W3:Y:S04]  /*9f200*/  LDL.LU R244, [R1+0x3e0] ;  /* 0x0003e00001f47983 */ /* 0x000ee80000300800 */
[----:B------:R-:W3:Y:S04]  /*9f210*/  LDL.LU R245, [R1+0x3e4] ;  /* 0x0003e40001f57983 */ /* 0x000ee80000300800 */
[----:B------:R-:W3:Y:S01]  /*9f220*/  LDL.LU R246, [R1+0x3e8] ;  /* 0x0003e80001f67983 */ /* 0x000ee20000300800 */
[----:B------:R-:W-:-:S02]  /*9f230*/  IMAD.MOV.U32 R247, RZ, RZ, R0 ;  /* 0x000000fffff77224 */ /* 0x000fc400078e0000 */
[----:B------:R-:W-:Y:S02]  /*9f240*/  IMAD.MOV.U32 R54, RZ, RZ, R142 ;  /* 0x000000ffff367224 */ /* 0x000fe400078e008e */
[----:B------:R-:W-:-:S03]  /*9f250*/  IMAD.MOV.U32 R55, RZ, RZ, R143 ;  /* 0x000000ffff377224 */ /* 0x000fc600078e008f */
[----:B------:R-:W-:Y:S01]  /*9f260*/  STL [R1+0x4db0], R54 ;  /* 0x004db03601007387 */ /* 0x000fe20000100800 */
[C---:B--2---:R-:W-:Y:S11]  /*9f270*/  HMMA.1688.F32.TF32 R136, R132.reuse, R52, R152 ;  /* 0x000000348488723c */ /* 0x044ff60000081098 */
[----:B------:R-:W-:Y:S11]  /*9f280*/  @!UPT UIADD3 URZ, URZ, URZ, URZ ;  /* 0x0000003f3f3ff290 */ /* 0x000ff6000fffe03f */
[----:B------:R-:W-:Y:S02]  /*9f290*/  @!UPT UIADD3 URZ, URZ, URZ, URZ ;  /* 0x0000003f3f3ff290 */ /* 0x000fe4000fffe03f */
[----:B------:R-:W-:Y:S01]  /*9f2a0*/  MOV R34, R136 ;  /* 0x0000008800227202 */ /* 0x000fe20000000f00 */
[----:B------:R-:W-:Y:S02]  /*9f2b0*/  IMAD.MOV.U32 R35, RZ, RZ, R137 ;  /* 0x000000ffff237224 */ /* 0x000fe400078e0089 */
[----:B------:R-:W-:Y:S02]  /*9f2c0*/  IMAD.MOV.U32 R2, RZ, RZ, R138 ;  /* 0x000000ffff027224 */ /* 0x000fe400078e008a */
[----:B------:R-:W-:Y:S01]  /*9f2d0*/  IMAD.MOV.U32 R0, RZ, RZ, R139 ;  /* 0x000000ffff007224 */ /* 0x000fe200078e008b */
[C---:B----4-:R-:W-:Y:S08]  /*9f2e0*/  HMMA.1688.F32.TF32 R248, R132.reuse, R216, R248 ;  /* 0x000000d884f8723c */ /* 0x050ff000000810f8 */
[C---:B---3--:R-:W-:Y:S08]  /*9f2f0*/  HMMA.1688.F32.TF32 R136, R132.reuse, R88, R212 ;  /* 0x000000588488723c */ /* 0x048ff000000810d4 */
[----:B-1----:R-:W-:Y:S07]  /*9f300*/  HMMA.1688.F32.TF32 R140, R132, R92, R156 ;  /* 0x0000005c848c723c */ /* 0x002fee000008109c */
[----:B------:R1:W-:Y:S04]  /*9f310*/  STL [R1+0x4d5c], R248 ;  /* 0x004d5cf801007387 */ /* 0x0003e80000100800 */
[----:B------:R2:W-:Y:S05]  /*9f320*/  STL [R1+0x4d58], R249 ;  /* 0x004d58f901007387 */ /* 0x0005ea0000100800 */
[----:B------:R-:W-:Y:S01]  /*9f330*/  IMAD.MOV.U32 R38, RZ, RZ, R136 ;  /* 0x000000ffff267224 */ /* 0x000fe200078e0088 */
[----:B------:R-:W-:Y:S01]  /*9f340*/  MOV R39, R137 ;  /* 0x0000008900277202 */ /* 0x000fe20000000f00 */
[----:B------:R-:W-:-:S02]  /*9f350*/  IMAD.MOV.U32 R58, RZ, RZ, R138 ;  /* 0x000000ffff3a7224 */ /* 0x000fc400078e008a */
[----:B------:R-:W-:Y:S01]  /*9f360*/  IMAD.MOV.U32 R59, RZ, RZ, R139 ;  /* 0x000000ffff3b7224 */ /* 0x000fe200078e008b */
[----:B------:R3:W-:Y:S04]  /*9f370*/  STL [R1+0x4d54], R250 ;  /* 0x004d54fa01007387 */ /* 0x0007e80000100800 */
[----:B------:R4:W-:Y:S04]  /*9f380*/  STL [R1+0x4d50], R251 ;  /* 0x004d50fb01007387 */ /* 0x0009e80000100800 */
[----:B------:R-:W-:Y:S04]  /*9f390*/  STL.64 [R1+0x70], R140 ;  /* 0x0000708c01007387 */ /* 0x000fe80000100a00 */
[----:B------:R-:W-:Y:S04]  /*9f3a0*/  STL.64 [R1+0x78], R142 ;  /* 0x0000788e01007387 */ /* 0x000fe80000100a00 */
[----:B------:R1:W-:Y:S04]  /*9f3b0*/  STL [R1+0x4d6c], R59 ;  /* 0x004d6c3b01007387 */ /* 0x0003e80000100800 */
[----:B------:R-:W-:Y:S04]  /*9f3c0*/  STL [R1+0x4d68], R58 ;  /* 0x004d683a01007387 */ /* 0x000fe80000100800 */
[----:B------:R1:W-:Y:S01]  /*9f3d0*/  STL [R1+0x4d64], R39 ;  /* 0x004d642701007387 */ /* 0x0003e20000100800 */
[----:B------:R-:W-:Y:S03]  /*9f3e0*/  HMMA.1688.F32.TF32 R136, R132, R84, R236 ;  /* 0x000000548488723c */ /* 0x000fe600000810ec */
[----:B------:R1:W-:Y:S04]  /*9f3f0*/  STL [R1+0x4d60], R38 ;  /* 0x004d602601007387 */ /* 0x0003e80000100800 */
[----:B------:R-:W2:Y:S04]  /*9f400*/  LDL.LU R236, [R1+0x3f0] ;  /* 0x0003f00001ec7983 */ /* 0x000ea80000300800 */
[----:B------:R-:W2:Y:S04]  /*9f410*/  LDL.LU R237, [R1+0x3f4] ;  /* 0x0003f40001ed7983 */ /* 0x000ea80000300800 */
[----:B------:R-:W2:Y:S04]  /*9f420*/  LDL.LU R238, [R1+0x3f8] ;  /* 0x0003f80001ee7983 */ /* 0x000ea80000300800 */
[----:B------:R-:W2:Y:S05]  /*9f430*/  LDL.LU R239, [R1+0x3fc] ;  /* 0x0003fc0001ef7983 */ /* 0x000eaa0000300800 */
[----:B------:R-:W-:Y:S01]  /*9f440*/  IMAD.MOV.U32 R43, RZ, RZ, R139 ;  /* 0x000000ffff2b7224 */ /* 0x000fe200078e008b */
[----:B------:R-:W-:Y:S01]  /*9f450*/  MOV R42, R138 ;  /* 0x0000008a002a7202 */ /* 0x000fe20000000f00 */
[----:B------:R-:W-:-:S02]  /*9f460*/  IMAD.MOV.U32 R47, RZ, RZ, R137 ;  /* 0x000000ffff2f7224 */ /* 0x000fc400078e0089 */
[----:B------:R-:W-:Y:S01]  /*9f470*/  IMAD.MOV.U32 R46, RZ, RZ, R136 ;  /* 0x000000ffff2e7224 */ /* 0x000fe200078e0088 */
[----:B------:R1:W-:Y:S04]  /*9f480*/  STL [R1+0x4d7c], R43 ;  /* 0x004d7c2b01007387 */ /* 0x0003e80000100800 */
[----:B------:R1:W-:Y:S04]  /*9f490*/  STL [R1+0x4d78], R42 ;  /* 0x004d782a01007387 */ /* 0x0003e80000100800 */
[----:B------:R-:W-:Y:S04]  /*9f4a0*/  STL [R1+0x4d74], R47 ;  /* 0x004d742f01007387 */ /* 0x000fe80000100800 */
[----:B------:R1:W-:Y:S04]  /*9f4b0*/  STL [R1+0x4d70], R46 ;  /* 0x004d702e01007387 */ /* 0x0003e80000100800 */
[----:B------:R-:W3:Y:S04]  /*9f4c0*/  LDL.LU R156, [R1+0x440] ;  /* 0x00044000019c7983 */ /* 0x000ee80000300800 */
[----:B------:R-:W4:Y:S01]  /*9f4d0*/  LDL.LU R157, [R1+0x444] ;  /* 0x00044400019d7983 */ /* 0x000f220000300800 */
[----:B------:R-:W-:Y:S03]  /*9f4e0*/  HMMA.1688.F32.TF32 R136, R132, R80, R244 ;  /* 0x000000508488723c */ /* 0x000fe600000810f4 */
        /* <DEDUP_REMOVED lines=22> */
[----:B------:R1:W-:Y:S04]  /*9f650*/  STL [R1+0x4d8c], R67 ;  /* 0x004d8c4301007387 */ /* 0x0003e80000100800 */
[----:B------:R1:W-:Y:S04]  /*9f660*/  STL [R1+0x4d88], R66 ;  /* 0x004d884201007387 */ /* 0x0003e80000100800 */
[----:B------:R1:W-:Y:S04]  /*9f670*/  STL [R1+0x4d84], R63 ;  /* 0x004d843f01007387 */ /* 0x0003e80000100800 */
[----:B------:R1:W-:Y:S04]  /*9f680*/  STL [R1+0x4d80], R62 ;  /* 0x004d803e01007387 */ /* 0x0003e80000100800 */
[----:B------:R-:W4:Y:S04]  /*9f690*/  LDL.LU R212, [R1+0x450] ;  /* 0x0004500001d47983 */ /* 0x000f280000300800 */
[----:B------:R-:W4:Y:S04]  /*9f6a0*/  LDL.LU R213, [R1+0x454] ;  /* 0x0004540001d57983 */ /* 0x000f280000300800 */
[----:B------:R-:W4:Y:S04]  /*9f6b0*/  LDL.LU R214, [R1+0x458] ;  /* 0x0004580001d67983 */ /* 0x000f280000300800 */
[----:B------:R-:W4:Y:S01]  /*9f6c0*/  LDL.LU R215, [R1+0x45c] ;  /* 0x00045c0001d77983 */ /* 0x000f220000300800 */
[----:B--2---:R-:W-:Y:S03]  /*9f6d0*/  HMMA.1688.F32.TF32 R136, R132, R76, R236 ;  /* 0x0000004c8488723c */ /* 0x004fe600000810ec */
[----:B------:R-:W2:Y:S04]  /*9f6e0*/  LDL.LU R236, [R1+0x470] ;  /* 0x0004700001ec7983 */ /* 0x000ea80000300800 */
[----:B------:R-:W2:Y:S04]  /*9f6f0*/  LDL.LU R237, [R1+0x474] ;  /* 0x0004740001ed7983 */ /* 0x000ea80000300800 */
[----:B------:R-:W2:Y:S04]  /*9f700*/  LDL.LU R238, [R1+0x478] ;  /* 0x0004780001ee7983 */ /* 0x000ea80000300800 */
[----:B------:R-:W2:Y:S09]  /*9f710*/  LDL.LU R239, [R1+0x47c] ;  /* 0x00047c0001ef7983 */ /* 0x000eb20000300800 */
[----:B-1----:R-:W-:-:S02]  /*9f720*/  IMAD.MOV.U32 R248, RZ, RZ, R136 ;  /* 0x000000fffff87224 */ /* 0x002fc400078e0088 */
[----:B------:R-:W-:Y:S02]  /*9f730*/  IMAD.MOV.U32 R249, RZ, RZ, R137 ;  /* 0x000000fffff97224 */ /* 0x000fe400078e0089 */
[----:B---3--:R-:W-:Y:S02]  /*9f740*/  IMAD.MOV.U32 R250, RZ, RZ, R138 ;  /* 0x000000fffffa7224 */ /* 0x008fe400078e008a */
[----:B----4-:R-:W-:Y:S02]  /*9f750*/  IMAD.MOV.U32 R251, RZ, RZ, R139 ;  /* 0x000000fffffb7224 */ /* 0x010fe400078e008b */
[C---:B------:R-:W-:Y:S11]  /*9f760*/  HMMA.1688.F32.TF32 R136, R132.reuse, R60, R200 ;  /* 0x0000003c8488723c */ /* 0x040ff600000810c8 */
[----:B------:R-:W-:Y:S11]  /*9f770*/  @!UPT UIADD3 URZ, URZ, URZ, URZ ;  /* 0x0000003f3f3ff290 */ /* 0x000ff6000fffe03f */
[----:B------:R-:W-:Y:S02]  /*9f780*/  @!UPT UIADD3 URZ, URZ, URZ, URZ ;  /* 0x0000003f3f3ff290 */ /* 0x000fe4000fffe03f */
[----:B------:R-:W-:Y:S01]  /*9f790*/  MOV R78, R136 ;  /* 0x00000088004e7202 */ /* 0x000fe20000000f00 */
[----:B------:R-:W-:Y:S02]  /*9f7a0*/  IMAD.MOV.U32 R218, RZ, RZ, R137 ;  /* 0x000000ffffda7224 */ /* 0x000fe400078e0089 */
[----:B------:R-:W-:Y:S02]  /*9f7b0*/  IMAD.MOV.U32 R219, RZ, RZ, R138 ;  /* 0x000000ffffdb7224 */ /* 0x000fe400078e008a */
[----:B------:R-:W-:Y:S02]  /*9f7c0*/  IMAD.MOV.U32 R79, RZ, RZ, R139 ;  /* 0x000000ffff4f7224 */ /* 0x000fe400078e008b */
[C---:B------:R-:W-:Y:S08]  /*9f7d0*/  HMMA.1688.F32.TF32 R136, R132.reuse, R56, R224 ;  /* 0x000000388488723c */ /* 0x040ff000000810e0 */
[C---:B------:R-:W-:Y:S11]  /*9f7e0*/  HMMA.1688.F32.TF32 R244, R132.reuse, R64, R244 ;  /* 0x0000004084f4723c */ /* 0x040ff600000810f4 */
[----:B------:R-:W-:Y:S05]  /*9f7f0*/  @!UPT UIADD3 URZ, URZ, URZ, URZ ;  /* 0x0000003f3f3ff290 */ /* 0x000fea000fffe03f */
[----:B------:R-:W-:Y:S01]  /*9f800*/  IMAD.MOV.U32 R82, RZ, RZ, R136 ;  /* 0x000000ffff527224 */ /* 0x000fe200078e0088 */
[----:B------:R-:W-:Y:S01]  /*9f810*/  MOV R83, R137 ;  /* 0x0000008900537202 */ /* 0x000fe20000000f00 */
[----:B------:R-:W-:Y:S02]  /*9f820*/  IMAD.MOV.U32 R94, RZ, RZ, R138 ;  /* 0x000000ffff5e7224 */ /* 0x000fe400078e008a */
[----:B------:R-:W-:Y:S02]  /*9f830*/  IMAD.MOV.U32 R95, RZ, RZ, R139 ;  /* 0x000000ffff5f7224 */ /* 0x000fe400078e008b */
[----:B------:R-:W-:Y:S01]  /*9f840*/  HMMA.1688.F32.TF32 R136, R132, R36, R152 ;  /* 0x000000248488723c */ /* 0x000fe20000081098 */
[----:B------:R-:W-:Y:S04]  /*9f850*/  STL.64 [R1+0x4da8], R250 ;  /* 0x004da8fa01007387 */ /* 0x000fe80000100a00 */
[----:B------:R-:W-:Y:S04]  /*9f860*/  STL.64 [R1+0x4da0], R248 ;  /* 0x004da0f801007387 */ /* 0x000fe80000100a00 */
[----:B------:R-:W-:Y:S04]  /*9f870*/  STL.64 [R1+0x4dc0], R246 ;  /* 0x004dc0f601007387 */ /* 0x000fe80000100a00 */
[----:B------:R-:W-:Y:S04]  /*9f880*/  STL.64 [R1+0x4db8], R244 ;  /* 0x004db8f401007387 */ /* 0x000fe80000100a00 */
[----:B------:R-:W3:Y:S07]  /*9f890*/  LDL R54, [R1+0xb34] ;  /* 0x000b340001367983 */ /* 0x000eee0000100800 */
[----:B------:R-:W-:Y:S01]  /*9f8a0*/  IMAD.MOV.U32 R59, RZ, RZ, R136 ;  /* 0x000000ffff3b7224 */ /* 0x000fe200078e0088 */
[----:B------:R-:W-:Y:S01]  /*9f8b0*/  MOV R39, R138 ;  /* 0x0000008a00277202 */ /* 0x000fe20000000f00 */
[----:B------:R-:W-:-:S02]  /*9f8c0*/  IMAD.MOV.U32 R58, RZ, RZ, R137 ;  /* 0x000000ffff3a7224 */ /* 0x000fc400078e0089 */
[----:B------:R-:W-:Y:S02]  /*9f8d0*/  IMAD.MOV.U32 R38, RZ, RZ, R139 ;  /* 0x000000ffff267224 */ /* 0x000fe400078e008b */
[----:B------:R-:W-:Y:S01]  /*9f8e0*/  HMMA.1688.F32.TF32 R136, R132, R40, R156 ;  /* 0x000000288488723c */ /* 0x000fe2000008109c */
        /* <DEDUP_REMOVED lines=65> */
[----:B------:R-:W-:-:S03]  /*9fd00*/  IMAD.MOV.U32 R43, RZ, RZ, R136 ;  /* 0x000000ffff2b7224 */ /* 0x000fc600078e0088 */
[----:B------:R-:W4:Y:S01]  /*9fd10*/  LDL.LU R225, [R1+0x1354] ;  /* 0x0013540001e17983 */ /* 0x000f220000300800 */
[----:B------:R-:W-:Y:S01]  /*9fd20*/  IMAD.MOV.U32 R42, RZ, RZ, R137 ;  /* 0x000000ffff2a7224 */ /* 0x000fe200078e0089 */
[----:B------:R-:W-:Y:S02]  /*9fd30*/  MOV R46, R139 ;  /* 0x0000008b002e7202 */ /* 0x000fe40000000f00 */
[----:B------:R-:W4:Y:S01]  /*9fd40*/  LDL.LU R226, [R1+0x1358] ;  /* 0x0013580001e27983 */ /* 0x000f220000300800 */
[----:B------:R-:W-:-:S03]  /*9fd50*/  IMAD.MOV.U32 R47, RZ, RZ, R138 ;  /* 0x000000ffff2f7224 */ /* 0x000fc600078e008a */
[----:B------:R-:W4:Y:S01]  /*9fd60*/  LDL.LU R227, [R1+0x135c] ;  /* 0x00135c0001e37983 */ /* 0x000f220000300800 */
[----:B------:R-:W-:Y:S03]  /*9fd70*/  HMMA.1688.F32.TF32 R136, R132, R44, R212 ;  /* 0x0000002c8488723c */ /* 0x000fe600000810d4 */
[----:B------:R-:W4:Y:S04]  /*9fd80*/  LDL.LU R212, [R1+0x1330] ;  /* 0x0013300001d47983 */ /* 0x000f280000300800 */
[----:B------:R-:W4:Y:S04]  /*9fd90*/  LDL.LU R213, [R1+0x1334] ;  /* 0x0013340001d57983 */ /* 0x000f280000300800 */
[----:B------:R-:W4:Y:S04]  /*9fda0*/  LDL.LU R214, [R1+0x1338] ;  /* 0x0013380001d67983 */ /* 0x000f280000300800 */
[----:B------:R-:W4:Y:S09]  /*9fdb0*/  LDL.LU R215, [R1+0x133c] ;  /* 0x00133c0001d77983 */ /* 0x000f320000300800 */
[----:B------:R-:W-:-:S02]  /*9fdc0*/  IMAD.MOV.U32 R67, RZ, RZ, R136 ;  /* 0x000000ffff437224 */ /* 0x000fc400078e0088 */
[----:B------:R-:W-:Y:S02]  /*9fdd0*/  IMAD.MOV.U32 R66, RZ, RZ, R137 ;  /* 0x000000ffff427224 */ /* 0x000fe400078e0089 */
[----:B------:R-:W-:Y:S02]  /*9fde0*/  IMAD.MOV.U32 R63, RZ, RZ, R138 ;  /* 0x000000ffff3f7224 */ /* 0x000fe400078e008a */
[----:B------:R-:W-:Y:S02]  /*9fdf0*/  IMAD.MOV.U32 R62, RZ, RZ, R139 ;  /* 0x000000ffff3e7224 */ /* 0x000fe400078e008b */
[C---:B--2---:R-:W-:Y:S01]  /*9fe00*/  HMMA.1688.F32.TF32 R136, R132.reuse, R48, R236 ;  /* 0x000000308488723c */ /* 0x044fe200000810ec */
[----:B------:R-:W2:Y:S04]  /*9fe10*/  LDL.LU R236, [R1+0x1320] ;  /* 0x0013200001ec7983 */ /* 0x000ea80000300800 */
[----:B------:R-:W2:Y:S02]  /*9fe20*/  LDL.LU R237, [R1+0x1324] ;  /* 0x0013240001ed7983 */ /* 0x000ea40000300800 */
[----:B------:R-:W-:Y:S01]  /*9fe30*/  IMAD.MOV.U32 R238, RZ, RZ, R25 ;  /* 0x000000ffffee7224 */ /* 0x000fe200078e0019 */
[----:B------:R-:W-:Y:S11]  /*9fe40*/  MOV R239, R24 ;  /* 0x0000001800ef7202 */ /* 0x000ff60000000f00 */
[----:B------:R-:W-:Y:S05]  /*9fe50*/  @!UPT UIADD3 URZ, URZ, URZ, URZ ;  /* 0x0000003f3f3ff290 */ /* 0x000fea000fffe03f */
[----:B------:R-:W-:Y:S01]  /*9fe60*/  MOV R86, R136 ;  /* 0x0000008800567202 */ /* 0x000fe20000000f00 */
[----:B------:R-:W-:Y:S02]  /*9fe70*/  IMAD.MOV.U32 R90, RZ, RZ, R137 ;  /* 0x000000ffff5a7224 */ /* 0x000fe400078e0089 */
[----:B------:R-:W-:Y:S02]  /*9fe80*/  IMAD.MOV.U32 R91, RZ, RZ, R138 ;  /* 0x000000ffff5b7224 */ /* 0x000fe400078e008a */
[----:B------:R-:W-:Y:S01]  /*9fe90*/  IMAD.MOV.U32 R87, RZ, RZ, R139 ;  /* 0x000000ffff577224 */ /* 0x000fe200078e008b */
[----:B---3--:R-:W-:Y:S08]  /*9fea0*/  HMMA.1688.F32.TF32 R132, R132, R72, R176 ;  /* 0x000000488484723c */ /* 0x008ff000000810b0 */
[C---:B------:R-:W-:Y:S08]  /*9feb0*/  HMMA.1688.F32.TF32 R24, R128.reuse, R32, R172 ;  /* 0x000000208018723c */ /* 0x040ff000000810ac */
[C---:B----4-:R-:W-:Y:S07]  /*9fec0*/  HMMA.1688.F32.TF32 R136, R128.reuse, R52, R168 ;  /* 0x000000348088723c */ /* 0x050fee00000810a8 */
[----:B------:R-:W-:Y:S04]  /*9fed0*/  STL.64 [R1+0x90], R132 ;  /* 0x0000908401007387 */ /* 0x000fe80000100a00 */
[----:B------:R1:W-:Y:S02]  /*9fee0*/  STL.64 [R1+0x98], R134 ;  /* 0x0000988601007387 */ /* 0x0003e40000100a00 */
[C---:B-1----:R-:W-:Y:S02]  /*9fef0*/  HMMA.1688.F32.TF32 R132, R128.reuse, R216, R164 ;  /* 0x000000d88084723c */ /* 0x042fe400000810a4 */
[----:B------:R-:W-:Y:S04]  /*9ff00*/  STL.64 [R1+0x290], R24 ;  /* 0x0002901801007387 */ /* 0x000fe80000100a00 */
[----:B------:R-:W-:Y:S04]  /*9ff10*/  STL.64 [R1+0x298], R26 ;  /* 0x0002981a01007387 */ /* 0x000fe80000100a00 */
[----:B------:R-:W-:Y:S04]  /*9ff20*/  STL.64 [R1+0x280], R136 ;  /* 0x0002808801007387 */ /* 0x000fe80000100a00 */
[----:B------:R-:W-:Y:S01]  /*9ff30*/  STL.64 [R1+0x288], R138 ;  /* 0x0002888a01007387 */ /* 0x000fe20000100a00 */
[C---:B------:R-:W-:Y:S03]  /*9ff40*/  HMMA.1688.F32.TF32 R140, R128.reuse, R76, R140 ;  /* 0x0000004c808c723c */ /* 0x040fe6000008108c */
[----:B------:R-:W-:Y:S04]  /*9ff50*/  LDS R24, [R252+0x148080] ;  /* 0x14808000fc187984 */ /* 0x000fe80000000800 */
[----:B------:R-:W-:Y:S04]  /*9ff60*/  LDS R26, [R252+0x149080] ;  /* 0x14908000fc1a7984 */ /* 0x000fe80000000800 */
[----:B------:R-:W-:Y:S04]  /*9ff70*/  STL.64 [R1+0x270], R132 ;  /* 0x0002708401007387 */ /* 0x000fe80000100a00 */
[----:B------:R1:W-:Y:S04]  /*9ff80*/  STL.64 [R1+0x278], R134 ;  /* 0x0002788601007387 */ /* 0x0003e80000100a00 */
[----:B------:R-:W-:Y:S04]  /*9ff90*/  LDS R25, [R3+0x148080] ;  /* 0x1480800003197984 */ /* 0x000fe80000000800 */
[----:B------:R-:W3:Y:S01]  /*9ffa0*/  LDS R27, [R3+0x149080] ;  /* 0x14908000031b7984 */ /* 0x000ee20000000800 */
        /* <DEDUP_REMOVED lines=8> */
[C---:B------:R-:W-:Y:S11]  /*a0030*/  HMMA.1688.F32.TF32 R136, R128.reuse, R80, R144 ;  /* 0x000000508088723c */ /* 0x040ff60000081090 */
[----:B------:R-:W-:Y:S04]  /*a0040*/  @!UPT UIADD3 URZ, URZ, URZ, URZ ;  /* 0x0000003f3f3ff290 */ /* 0x000fe8000fffe03f */
[----:B------:R-:W-:Y:S04]  /*a0050*/  STL.64 [R1+0x240], R132 ;  /* 0x0002408401007387 */ /* 0x000fe80000100a00 */
[----:B------:R1:W-:Y:S02]  /*a0060*/  STL.64 [R1+0x248], R134 ;  /* 0x0002488601007387 */ /* 0x0003e40000100a00 */
[C---:B-1----:R-:W-:Y:S02]  /*a0070*/  HMMA.1688.F32.TF32 R132, R128.reuse, R64, R220 ;  /* 0x000000408084723c */ /* 0x042fe400000810dc */
[----:B------:R-:W-:Y:S04]  /*a0080*/  STL.64 [R1+0x230], R136 ;  /* 0x0002308801007387 */ /* 0x000fe80000100a00 */
[----:B------:R-:W-:Y:S04]  /*a0090*/  STL.64 [R1+0x238], R138 ;  /* 0x0002388a01007387 */ /* 0x000fe80000100a00 */
[----:B------:R-:W-:Y:S04]  /*a00a0*/  STL.64 [R1+0x220], R140 ;  /* 0x0002208c01007387 */ /* 0x000fe80000100a00 */
[----:B------:R1:W-:Y:S04]  /*a00b0*/  STL.64 [R1+0x228], R142 ;  /* 0x0002288e01007387 */ /* 0x0003e80000100a00 */
[----:B------:R-:W-:Y:S04]  /*a00c0*/  LDS R136, [R21+0x148080] ;  /* 0x1480800015887984 */ /* 0x000fe80000000800 */
[----:B------:R4:W-:Y:S04]  /*a00d0*/  LDS R138, [R21+0x149080] ;  /* 0x14908000158a7984 */ /* 0x0009e80000000800 */
[----:B------:R-:W-:Y:S04]  /*a00e0*/  STL.64 [R1+0x210], R132 ;  /* 0x0002108401007387 */ /* 0x000fe80000100a00 */
[----:B------:R2:W-:Y:S01]  /*a00f0*/  STL.64 [R1+0x218], R134 ;  /* 0x0002188601007387 */ /* 0x0005e20000100a00 */
[C---:B-1----:R-:W-:Y:S03]  /*a0100*/  HMMA.1688.F32.TF32 R140, R128.reuse, R56, R208 ;  /* 0x00000038808c723c */ /* 0x042fe600000810d0 */
[----:B----4-:R-:W4:Y:S04]  /*a0110*/  LDL.LU R21, [R1+0x4df8] ;  /* 0x004df80001157983 */ /* 0x010f280000300800 */
[----:B------:R-:W-:Y:S01]  /*a0120*/  LDS R137, [R54+0x148080] ;  /* 0x1480800036897984 */ /* 0x000fe20000000800 */
[C---:B--2---:R-:W-:Y:S03]  /*a0130*/  HMMA.1688.F32.TF32 R132, R128.reuse, R60, R240 ;  /* 0x0000003c8084723c */ /* 0x044fe600000810f0 */
[----:B------:R-:W1:Y:S11]  /*a0140*/  LDS R139, [R54+0x149080] ;  /* 0x14908000368b7984 */ /* 0x000e760000000800 */
[----:B------:R-:W-:Y:S09]  /*a0150*/  @!UPT UIADD3 URZ, URZ, URZ, URZ ;  /* 0x0000003f3f3ff290 */ /* 0x000ff2000fffe03f */
        /* <DEDUP_REMOVED lines=9> */
[C---:B--2---:R-:W-:Y:S08]  /*a01f0*/  HMMA.1688.F32.TF32 R132, R128.reuse, R48, R152 ;  /* 0x000000308084723c */ /* 0x044ff00000081098 */
[----:B------:R-:W-:Y:S01]  /*a0200*/  HMMA.1688.F32.TF32 R128, R128, R72, R156 ;  /* 0x000000488080723c */ /* 0x000fe2000008109c */
        /* <DEDUP_REMOVED lines=8> */
[C---:B---3--:R-:W-:Y:S08]  /*a0290*/  HMMA.1688.F32.TF32 R132, R24.reuse, R32, R212 ;  /* 0x000000201884723c */ /* 0x048ff000000810d4 */
[----:B--2---:R-:W-:Y:S11]  /*a02a0*/  HMMA.1688.F32.TF32 R128, R24, R52, R236 ;  /* 0x000000341880723c */ /* 0x004ff600000810ec */
[----:B------:R-:W-:Y:S04]  /*a02b0*/  @!UPT UIADD3 URZ, URZ, URZ, URZ ;  /* 0x0000003f3f3ff290 */ /* 0x000fe8000fffe03f */
[----:B------:R-:W-:Y:S04]  /*a02c0*/  STL.64 [R1+0x190], R132 ;  /* 0x0001908401007387 */ /* 0x000fe80000100a00 */
[----:B------:R-:W-:Y:S04]  /*a02d0*/  STL.64 [R1+0x198], R134 ;  /* 0x0001988601007387 */ /* 0x000fe80000100a00 */
[----:B------:R-:W-:Y:S04]  /*a02e0*/  STL [R1+0x180], R128 ;  /* 0x0001808001007387 */ /* 0x000fe80000100800 */
[----:B------:R-:W-:Y:S04]  /*a02f0*/  STL [R1+0x18c], R131 ;  /* 0x00018c8301007387 */ /* 0x000fe80000100800 */
        /* <DEDUP_REMOVED lines=44> */
[----:B------:R-:W-:Y:S01]  /*a05c0*/  IMAD.MOV.U32 R236, RZ, RZ, R13 ;  /* 0x000000ffffec7224 */ /* 0x000fe200078e000d */
[----:B------:R-:W-:Y:S01]  /*a05d0*/  MOV R239, R8 ;  /* 0x0000000800ef7202 */ /* 0x000fe20000000f00 */
[----:B------:R-:W-:-:S02]  /*a05e0*/  IMAD.MOV.U32 R237, RZ, RZ, R12 ;  /* 0x000000ffffed7224 */ /* 0x000fc400078e000c */
[----:B------:R-:W-:Y:S02]  /*a05f0*/  IMAD.MOV.U32 R238, RZ, RZ, R9 ;  /* 0x000000ffffee7224 */ /* 0x000fe400078e0009 */
[----:B------:R-:W-:Y:S02]  /*a0600*/  IMAD.MOV.U32 R75, RZ, RZ, R130 ;  /* 0x000000ffff4b7224 */ /* 0x000fe400078e0082 */
[----:B------:R-:W-:-:S03]  /*a0610*/  IMAD.MOV.U32 R74, RZ, RZ, R129 ;  /* 0x000000ffff4a7224 */ /* 0x000fc600078e0081 */
[----:B------:R1:W-:Y:S04]  /*a0620*/  STL [R1+0x4cdc], R75 ;  /* 0x004cdc4b01007387 */ /* 0x0003e80000100800 */
[----:B------:R1:W-:Y:S01]  /*a0630*/  STL [R1+0x4cd8], R74 ;  /* 0x004cd84a01007387 */ /* 0x0003e20000100800 */
[----:B------:R-:W-:Y:S01]  /*a0640*/  MOV R158, R17 ;  /* 0x00000011009e7202 */ /* 0x000fe20000000f00 */
[----:B------:R-:W-:Y:S02]  /*a0650*/  IMAD.MOV.U32 R159, RZ, RZ, R16 ;  /* 0x000000ffff9f7224 */ /* 0x000fe400078e0010 */
[----:B----4-:R-:W-:Y:S02]  /*a0660*/  IMAD.MOV.U32 R156, RZ, RZ, R21 ;  /* 0x000000ffff9c7224 */ /* 0x010fe400078e0015 */
[----:B------:R-:W-:-:S07]  /*a0670*/  IMAD.MOV.U32 R157, RZ, RZ, R20 ;  /* 0x000000ffff9d7224 */ /* 0x000fce00078e0014 */
[C---:B------:R-:W-:Y:S07]  /*a0680*/  HMMA.1688.F32.TF32 R20, R24.reuse, R40, R156 ;  /* 0x000000281814723c */ /* 0x040fee000008109c */
[----:B------:R-:W-:Y:S02]  /*a0690*/  IMAD.MOV.U32 R156, RZ, RZ, R116 ;  /* 0x000000ffff9c7224 */ /* 0x000fe400078e0074 */
[----:B------:R-:W-:Y:S01]  /*a06a0*/  IMAD.MOV.U32 R157, RZ, RZ, R117 ;  /* 0x000000ffff9d7224 */ /* 0x000fe200078e0075 */
[----:B------:R-:W-:Y:S01]  /*a06b0*/  MOV R159, R121 ;  /* 0x00000079009f7202 */ /* 0x000fe20000000f00 */
[----:B------:R-:W-:Y:S01]  /*a06c0*/  IMAD.MOV.U32 R158, RZ, RZ, R120 ;  /* 0x000000ffff9e7224 */ /* 0x000fe200078e0078 */
[C---:B--2---:R-:W-:Y:S08]  /*a06d0*/  HMMA.1688.F32.TF32 R8, R24.reuse, R92, R144 ;  /* 0x0000005c1808723c */ /* 0x044ff00000081090 */
[----:B---3--:R-:W-:Y:S11]  /*a06e0*/  HMMA.1688.F32.TF32 R12, R24, R216, R148 ;  /* 0x000000d8180c723c */ /* 0x008ff60000081094 */
[----:B------:R-:W-:Y:S05]  /*a06f0*/  @!UPT UIADD3 URZ, URZ, URZ, URZ ;  /* 0x0000003f3f3ff290 */ /* 0x000fea000fffe03f */
[----:B-1----:R-:W-:Y:S02]  /*a0700*/  IMAD.MOV.U32 R75, RZ, RZ, R10 ;  /* 0x000000ffff4b7224 */ /* 0x002fe400078e000a */
[----:B------:R-:W-:-:S05]  /*a0710*/  IMAD.MOV.U32 R74, RZ, RZ, R11 ;  /* 0x000000ffff4a7224 */ /* 0x000fca00078e000b */
[----:B------:R-:W-:Y:S04]  /*a0720*/  STL.64 [R1+0x170], R12 ;  /* 0x0001700c01007387 */ /* 0x000fe80000100a00 */
[----:B------:R-:W-:Y:S04]  /*a0730*/  STL.64 [R1+0x178], R14 ;  /* 0x0001780e01007387 */ /* 0x000fe80000100a00 */
[----:B------:R1:W-:Y:S02]  /*a0740*/  STL.64 [R1+0x160], R8 ;  /* 0x0001600801007387 */ /* 0x0003e40000100a00 */
[C---:B-1----:R-:W-:Y:S02]  /*a0750*/  HMMA.1688.F32.TF32 R8, R24.reuse, R88, R140 ;  /* 0x000000581808723c */ /* 0x042fe4000008108c */
[----:B------:R-:W-:Y:S04]  /*a0760*/  STL [R1+0x4ce4], R74 ;  /* 0x004ce44a01007387 */ /* 0x000fe80000100800 */
[----:B------:R-:W-:Y:S02]  /*a0770*/  STL [R1+0x4ce0], R75 ;  /* 0x004ce04b01007387 */ /* 0x000fe40000100800 */
        /* <DEDUP_REMOVED lines=8> */
[----:B------:R-:W-:Y:S09]  /*a0800*/  STL.64 [R1+0x138], R14 ;  /* 0x0001380e01007387 */ /* 0x000ff20000100a00 */
[----:B------:R-:W-:Y:S01]  /*a0810*/  STL [R1+0x120], R8 ;  /* 0x0001200801007387 */ /* 0x000fe20000100800 */
[----:B------:R-:W-:-:S02]  /*a0820*/  IMAD.MOV.U32 R50, RZ, RZ, R9 ;  /* 0x000000ffff327224 */ /* 0x000fc400078e0009 */
[----:B------:R-:W-:Y:S01]  /*a0830*/  IMAD.MOV.U32 R51, RZ, RZ, R10 ;  /* 0x000000ffff337224 */ /* 0x000fe200078e000a */
[----:B------:R1:W-:Y:S02]  /*a0840*/  STL [R1+0x12c], R11 ;  /* 0x00012c0b01007387 */ /* 0x0003e40000100800 */
[C---:B-1----:R-:W-:Y:S08]  /*a0850*/  HMMA.1688.F32.TF32 R8, R24.reuse, R64, R204 ;  /* 0x000000401808723c */ /* 0x042ff000000810cc */
[C---:B------:R-:W-:Y:S08]  /*a0860*/  HMMA.1688.F32.TF32 R12, R24.reuse, R56, R224 ;  /* 0x00000038180c723c */ /* 0x040ff000000810e0 */
[C---:B------:R-:W-:Y:S07]  /*a0870*/  HMMA.1688.F32.TF32 R16, R24.reuse, R36, R152 ;  /* 0x000000241810723c */ /* 0x040fee0000081098 */
[----:B------:R1:W-:Y:S01]  /*a0880*/  STL.64 [R1+0x110], R8 ;  /* 0x0001100801007387 */ /* 0x0003e20000100a00 */
[----:B------:R-:W-:Y:S01]  /*a0890*/  MOV R74, R10 ;  /* 0x0000000a004a7202 */ /* 0x000fe20000000f00 */
[----:B------:R-:W-:Y:S01]  /*a08a0*/  IMAD.MOV.U32 R75, RZ, RZ, R11 ;  /* 0x000000ffff4b7224 */ /* 0x000fe200078e000b */
[C---:B------:R-:W-:Y:S08]  /*a08b0*/  HMMA.1688.F32.TF32 R184, R24.reuse, R44, R212 ;  /* 0x0000002c18b8723c */ /* 0x040ff000000810d4 */
[C---:B-1----:R-:W-:Y:S11]  /*a08c0*/  HMMA.1688.F32.TF32 R8, R24.reuse, R60, R200 ;  /* 0x0000003c1808723c */ /* 0x042ff600000810c8 */
        /* <DEDUP_REMOVED lines=42> */
[----:B------:R-:W-:Y:S01]  /*a0b70*/  HMMA.1688.F32.TF32 R188, R24, R48, R236 ;  /* 0x0000003018bc723c */ /* 0x000fe200000810ec */
[----:B------:R-:W-:-:S06]  /*a0b80*/  MOV R226, R113 ;  /* 0x0000007100e27202 */ /* 0x000fcc0000000f00 */
[----:B------:R-:W-:Y:S02]  /*a0b90*/  IMAD.MOV.U32 R238, RZ, RZ, R29 ;  /* 0x000000ffffee7224 */ /* 0x000fe400078e001d */
[----:B------:R-:W-:Y:S02]  /*a0ba0*/  IMAD.MOV.U32 R239, RZ, RZ, R28 ;  /* 0x000000ffffef7224 */ /* 0x000fe400078e001c */
[----:B------:R-:W-:Y:S02]  /*a0bb0*/  IMAD.MOV.U32 R236, RZ, RZ, R69 ;  /* 0x000000ffffec7224 */ /* 0x000fe400078e0045 */
[----:B------:R-:W-:Y:S01]  /*a0bc0*/  IMAD.MOV.U32 R237, RZ, RZ, R68 ;  /* 0x000000ffffed7224 */ /* 0x000fe200078e0044 */
[----:B------:R-:W-:Y:S01]  /*a0bd0*/  MOV R155, R96 ;  /* 0x00000060009b7202 */ /* 0x000fe20000000f00 */
[----:B------:R-:W-:Y:S02]  /*a0be0*/  IMAD.MOV.U32 R227, RZ, RZ, R112 ;  /* 0x000000ffffe37224 */ /* 0x000fe400078e0070 */
[----:B------:R-:W-:-:S02]  /*a0bf0*/  IMAD.MOV.U32 R154, RZ, RZ, R97 ;  /* 0x000000ffff9a7224 */ /* 0x000fc400078e0061 */
[----:B------:R-:W-:Y:S02]  /*a0c00*/  IMAD.MOV.U32 R152, RZ, RZ, R109 ;  /* 0x000000ffff987224 */ /* 0x000fe400078e006d */
[----:B------:R-:W-:Y:S02]  /*a0c10*/  IMAD.MOV.U32 R153, RZ, RZ, R108 ;  /* 0x000000ffff997224 */ /* 0x000fe400078e006c */
[----:B------:R-:W-:Y:S05]  /*a0c20*/  STL.64 [R1+0x4bb8], R190 ;  /* 0x004bb8be01007387 */ /* 0x000fea0000100a00 */
[----:B------:R-:W-:Y:S01]  /*a0c30*/  HMMA.1688.F32.TF32 R112, R136, R76, R152 ;  /* 0x0000004c8870723c */ /* 0x000fe20000081098 */
[----:B------:R-:W-:Y:S01]  /*a0c40*/  STL.64 [R1+0x4bb0], R188 ;  /* 0x004bb0bc01007387 */ /* 0x000fe20000100a00 */
[----:B--2---:R-:W-:-:S02]  /*a0c50*/  IMAD.MOV.U32 R225, RZ, RZ, R116 ;  /* 0x000000ffffe17224 */ /* 0x004fc400078e0074 */
[----:B---3--:R-:W-:Y:S02]  /*a0c60*/  IMAD.MOV.U32 R224, RZ, RZ, R117 ;  /* 0x000000ffffe07224 */ /* 0x008fe400078e0075 */
[----:B----4-:R-:W-:Y:S02]  /*a0c70*/  IMAD.MOV.U32 R203, RZ, RZ, R120 ;  /* 0x000000ffffcb7224 */ /* 0x010fe400078e0078 */
[----:B------:R-:W-:-:S03]  /*a0c80*/  IMAD.MOV.U32 R202, RZ, RZ, R121 ;  /* 0x000000ffffca7224 */ /* 0x000fc600078e0079 */
[C---:B------:R-:W-:Y:S08]  /*a0c90*/  HMMA.1688.F32.TF32 R108, R136.reuse, R80, R224 ;  /* 0x00000050886c723c */ /* 0x040ff000000810e0 */
[C---:B------:R-:W-:Y:S08]  /*a0ca0*/  HMMA.1688.F32.TF32 R116, R136.reuse, R64, R156 ;  /* 0x000000408874723c */ /* 0x040ff0000008109c */
[----:B------:R-:W-:Y:S08]  /*a0cb0*/  HMMA.1688.F32.TF32 R28, R136, R32, R220 ;  /* 0x00000020881c723c */ /* 0x000ff000000810dc */
[----:B------:R-:W-:Y:S08]  /*a0cc0*/  HMMA.1688.F32.TF32 R24, R24, R72, R140 ;  /* 0x000000481818723c */ /* 0x000ff0000008108c */
[C---:B------:R-:W-:Y:S08]  /*a0cd0*/  HMMA.1688.F32.TF32 R140, R136.reuse, R88, R204 ;  /* 0x00000058888c723c */ /* 0x040ff000000810cc */
[C---:B------:R-:W-:Y:S08]  /*a0ce0*/  HMMA.1688.F32.TF32 R68, R136.reuse, R52, R240 ;  /* 0x000000348844723c */ /* 0x040ff000000810f0 */
[C---:B------:R-:W-:Y:S01]  /*a0cf0*/  HMMA.1688.F32.TF32 R212, R136.reuse, R216, R212 ;  /* 0x000000d888d4723c */ /* 0x040fe200000810d4 */
[----:B------:R-:W-:Y:S07]  /*a0d00*/  STL.64 [R1+0x4bc8], R26 ;  /* 0x004bc81a01007387 */ /* 0x000fee0000100a00 */
        /* <DEDUP_REMOVED lines=55> */
[----:B------:R-:W2:Y:S01]  /*a1080*/  LDL.LU R237, [R1+0x704] ;  /* 0x0007040001ed7983 */ /* 0x000ea20000300800 */
[----:B------:R-:W-:Y:S01]  /*a1090*/  IMAD.MOV.U32 R158, RZ, RZ, R101 ;  /* 0x000000ffff9e7224 */ /* 0x000fe200078e0065 */
[----:B------:R-:W-:Y:S01]  /*a10a0*/  MOV R159, R100 ;  /* 0x00000064009f7202 */ /* 0x000fe20000000f00 */
[----:B------:R-:W-:-:S02]  /*a10b0*/  IMAD.MOV.U32 R156, RZ, RZ, R105 ;  /* 0x000000ffff9c7224 */ /* 0x000fc400078e0069 */
[----:B------:R-:W-:Y:S01]  /*a10c0*/  IMAD.MOV.U32 R157, RZ, RZ, R104 ;  /* 0x000000ffff9d7224 */ /* 0x000fe200078e0068 */
[----:B------:R-:W-:Y:S01]  /*a10d0*/  MOV R238, R125 ;  /* 0x0000007d00ee7202 */ /* 0x000fe20000000f00 */
[----:B------:R-:W-:Y:S01]  /*a10e0*/  IMAD.MOV.U32 R239, RZ, RZ, R124 ;  /* 0x000000ffffef7224 */ /* 0x000fe200078e007c */
[----:B------:R-:W-:Y:S04]  /*a10f0*/  STL.64 [R1+0x4c68], R122 ;  /* 0x004c687a01007387 */ /* 0x000fe80000100a00 */
[----:B------:R-:W-:Y:S01]  /*a1100*/  STL.64 [R1+0x4c60], R120 ;  /* 0x004c607801007387 */ /* 0x000fe20000100a00 */
[C---:B---3--:R-:W-:Y:S08]  /*a1110*/  HMMA.1688.F32.TF32 R104, R136.reuse, R36, R220 ;  /* 0x000000248868723c */ /* 0x048ff000000810dc */
[C---:B----4-:R-:W-:Y:S08]  /*a1120*/  HMMA.1688.F32.TF32 R100, R136.reuse, R56, R148 ;  /* 0x000000388864723c */ /* 0x050ff00000081094 */
[C---:B--2---:R-:W-:Y:S08]  /*a1130*/  HMMA.1688.F32.TF32 R124, R136.reuse, R40, R240 ;  /* 0x00000028887c723c */ /* 0x044ff000000810f0 */
[C---:B------:R-:W-:Y:S07]  /*a1140*/  HMMA.1688.F32.TF32 R128, R136.reuse, R44, R208 ;  /* 0x0000002c8880723c */ /* 0x040fee00000810d0 */
[----:B------:R1:W-:Y:S04]  /*a1150*/  STL [R1+0x4b5c], R103 ;  /* 0x004b5c6701007387 */ /* 0x0003e80000100800 */
[----:B-1----:R-:W2:Y:S01]  /*a1160*/  LDL R103, [R1+0xb30] ;  /* 0x000b300001677983 */ /* 0x002ea20000100800 */
[C---:B------:R-:W-:Y:S08]  /*a1170*/  HMMA.1688.F32.TF32 R132, R136.reuse, R48, R204 ;  /* 0x000000308884723c */ /* 0x040ff000000810cc */
[----:B------:R-:W-:Y:S08]  /*a1180*/  HMMA.1688.F32.TF32 R136, R136, R72, R200 ;  /* 0x000000488888723c */ /* 0x000ff000000810c8 */
        /* <DEDUP_REMOVED lines=107> */
[----:B------:R-:W-:Y:S04]  /*a1840*/  LDS R238, [R103+0x149100] ;  /* 0x1491000067ee7984 */ /* 0x000fe80000000800 */
[----:B------:R-:W-:Y:S04]  /*a1850*/  LDS R237, [R54+0x148100] ;  /* 0x1481000036ed7984 */ /* 0x000fe80000000800 */
[----:B------:R-:W3:Y:S01]  /*a1860*/  LDS R239, [R54+0x149100] ;  /* 0x1491000036ef7984 */ /* 0x000ee20000000800 */
[----:B------:R-:W-:-:S02]  /*a1870*/  IMAD.MOV.U32 R250, RZ, RZ, R5 ;  /* 0x000000fffffa7224 */ /* 0x000fc400078e0005 */
[----:B------:R-:W-:Y:S01]  /*a1880*/  IMAD.MOV.U32 R251, RZ, RZ, R4 ;  /* 0x000000fffffb7224 */ /* 0x000fe200078e0004 */
[C---:B---3--:R-:W-:Y:S08]  /*a1890*/  HMMA.1688.F32.TF32 R28, R236.reuse, R216, R188 ;  /* 0x000000d8ec1c723c */ /* 0x048ff000000810bc */
[C---:B------:R-:W-:Y:S08]  /*a18a0*/  HMMA.1688.F32.TF32 R24, R236.reuse, R92, R184 ;  /* 0x0000005cec18723c */ /* 0x040ff000000810b8 */
[C---:B------:R-:W-:Y:S08]  /*a18b0*/  HMMA.1688.F32.TF32 R20, R236.reuse, R88, R20 ;  /* 0x00000058ec14723c */ /* 0x040ff00000081014 */
[C---:B------:R-:W-:Y:S01]  /*a18c0*/  HMMA.1688.F32.TF32 R12, R236.reuse, R80, R12 ;  /* 0x00000050ec0c723c */ /* 0x040fe2000008100c */
[----:B------:R-:W-:Y:S04]  /*a18d0*/  STL.64 [R1+0x2b0], R28 ;  /* 0x0002b01c01007387 */ /* 0x000fe80000100a00 */
[----:B------:R-:W-:Y:S04]  /*a18e0*/  STL.64 [R1+0x2b8], R30 ;  /* 0x0002b81e01007387 */ /* 0x000fe80000100a00 */
[----:B------:R-:W-:Y:S01]  /*a18f0*/  STL.64 [R1+0x2d0], R24 ;  /* 0x0002d01801007387 */ /* 0x000fe20000100a00 */
[C---:B----4-:R-:W-:Y:S03]  /*a1900*/  HMMA.1688.F32.TF32 R8, R236.reuse, R76, R8 ;  /* 0x0000004cec08723c */ /* 0x050fe60000081008 */
[----:B------:R-:W-:Y:S04]  /*a1910*/  STL.64 [R1+0x2d8], R26 ;  /* 0x0002d81a01007387 */ /* 0x000fe80000100a00 */
[----:B------:R-:W-:Y:S04]  /*a1920*/  STL.64 [R1+0x2f0], R20 ;  /* 0x0002f01401007387 */ /* 0x000fe80000100a00 */
[----:B------:R-:W-:Y:S01]  /*a1930*/  STL.64 [R1+0x2f8], R22 ;  /* 0x0002f81601007387 */ /* 0x000fe20000100a00 */
[C---:B------:R-:W-:Y:S11]  /*a1940*/  HMMA.1688.F32.TF32 R16, R236.reuse, R84, R16 ;  /* 0x00000054ec10723c */ /* 0x040ff60000081010 */
[----:B------:R-:W-:Y:S11]  /*a1950*/  @!UPT UIADD3 URZ, URZ, URZ, URZ ;  /* 0x0000003f3f3ff290 */ /* 0x000ff6000fffe03f */
[----:B------:R-:W-:Y:S01]  /*a1960*/  @!UPT UIADD3 URZ, URZ, URZ, URZ ;  /* 0x0000003f3f3ff290 */ /* 0x000fe2000fffe03f */
[----:B------:R-:W-:Y:S04]  /*a1970*/  STL.64 [R1+0x310], R16 ;  /* 0x0003101001007387 */ /* 0x000fe80000100a00 */
[----:B------:R1:W-:Y:S04]  /*a1980*/  STL.64 [R1+0x318], R18 ;  /* 0x0003181201007387 */ /* 0x0003e80000100a00 */
[----:B------:R-:W-:Y:S04]  /*a1990*/  STL.64 [R1+0x330], R12 ;  /* 0x0003300c01007387 */ /* 0x000fe80000100a00 */
[----:B------:R2:W-:Y:S01]  /*a19a0*/  STL.64 [R1+0x338], R14 ;  /* 0x0003380e01007387 */ /* 0x0005e20000100a00 */
[C---:B-1----:R-:W-:Y:S08]  /*a19b0*/  HMMA.1688.F32.TF32 R16, R236.reuse, R64, R244 ;  /* 0x00000040ec10723c */ /* 0x042ff000000810f4 */
[----:B--2---:R-:W-:Y:S01]  /*a19c0*/  HMMA.1688.F32.TF32 R12, R236, R60, R248 ;  /* 0x0000003cec0c723c */ /* 0x004fe200000810f8 */
[----:B------:R1:W-:Y:S04]  /*a19d0*/  STL.64 [R1+0x340], R8 ;  /* 0x0003400801007387 */ /* 0x0003e80000100a00 */
[----:B------:R2:W-:Y:S04]  /*a19e0*/  STL.64 [R1+0x348], R10 ;  /* 0x0003480a01007387 */ /* 0x0005e80000100a00 */
[----:B-1----:R-:W3:Y:S06]  /*a19f0*/  LDL.LU R8, [R1+0x770] ;  /* 0x0007700001087983 */ /* 0x002eec0000300800 */
[----:B------:R-:W-:Y:S04]  /*a1a00*/  STL.64 [R1+0x350], R16 ;  /* 0x0003501001007387 */ /* 0x000fe80000100a00 */
[----:B------:R-:W-:Y:S04]  /*a1a10*/  STL.64 [R1+0x358], R18 ;  /* 0x0003581201007387 */ /* 0x000fe80000100a00 */
[----:B------:R1:W-:Y:S04]  /*a1a20*/  STL.64 [R1+0x360], R12 ;  /* 0x0003600c01007387 */ /* 0x0003e80000100a00 */
[----:B------:R4:W-:Y:S04]  /*a1a30*/  STL.64 [R1+0x368], R14 ;  /* 0x0003680e01007387 */ /* 0x0009e80000100a00 */
[----:B------:R-:W3:Y:S04]  /*a1a40*/  LDL.LU R9, [R1+0x774] ;  /* 0x0007740001097983 */ /* 0x000ee80000300800 */
[----:B--2---:R-:W3:Y:S04]  /*a1a50*/  LDL.LU R10, [R1+0x778] ;  /* 0x00077800010a7983 */ /* 0x004ee80000300800 */
[----:B------:R-:W3:Y:S04]  /*a1a60*/  LDL.LU R11, [R1+0x77c] ;  /* 0x00077c00010b7983 */ /* 0x000ee80000300800 */
[----:B-1----:R-:W2:Y:S04]  /*a1a70*/  LDL.LU R12, [R1+0x7a0] ;  /* 0x0007a000010c7983 */ /* 0x002ea80000300800 */
        /* <DEDUP_REMOVED lines=104> */
[C---:B------:R-:W-:Y:S01]  /*a2100*/  HMMA.1688.F32.TF32 R168, R192.reuse, R64, R240 ;  /* 0x00000040c0a8723c */ /* 0x040fe200000810f0 */
[----:B------:R-:W-:Y:S04]  /*a2110*/  LDS R240, [R252+0x148180] ;  /* 0x14818000fcf07984 */ /* 0x000fe80000000800 */
[----:B------:R-:W-:Y:S04]  /*a2120*/  LDS R242, [R252+0x149180] ;  /* 0x14918000fcf27984 */ /* 0x000fe80000000800 */
[----:B------:R-:W-:Y:S04]  /*a2130*/  LDS R241, [R3+0x148180] ;  /* 0x1481800003f17984 */ /* 0x000fe80000000800 */
[----:B------:R-:W2:Y:S01]  /*a2140*/  LDS R243, [R3+0x149180] ;  /* 0x1491800003f37984 */ /* 0x000ea20000000800 */
[C---:B------:R-:W-:Y:S08]  /*a2150*/  HMMA.1688.F32.TF32 R156, R192.reuse, R84, R156 ;  /* 0x00000054c09c723c */ /* 0x040ff0000008109c */
[C---:B------:R-:W-:Y:S08]  /*a2160*/  HMMA.1688.F32.TF32 R204, R192.reuse, R80, R204 ;  /* 0x00000050c0cc723c */ /* 0x040ff000000810cc */
[----:B------:R-:W-:Y:S08]  /*a2170*/  HMMA.1688.F32.TF32 R208, R192, R76, R208 ;  /* 0x0000004cc0d0723c */ /* 0x000ff000000810d0 */
[C---:B--2---:R-:W-:Y:S08]  /*a2180*/  HMMA.1688.F32.TF32 R116, R240.reuse, R92, R116 ;  /* 0x0000005cf074723c */ /* 0x044ff00000081074 */
[----:B---3--:R-:W-:Y:S08]  /*a2190*/  HMMA.1688.F32.TF32 R104, R240, R52, R104 ;  /* 0x00000034f068723c */ /* 0x008ff00000081068 */
[C---:B----4-:R-:W-:Y:S08]  /*a21a0*/  HMMA.1688.F32.TF32 R128, R236.reuse, R72, R128 ;  /* 0x00000048ec80723c */ /* 0x050ff00000081080 */
[C---:B------:R-:W-:Y:S08]  /*a21b0*/  HMMA.1688.F32.TF32 R132, R236.reuse, R48, R132 ;  /* 0x00000030ec84723c */ /* 0x040ff00000081084 */
[C---:B------:R-:W-:Y:S08]  /*a21c0*/  HMMA.1688.F32.TF32 R136, R236.reuse, R44, R136 ;  /* 0x0000002cec88723c */ /* 0x040ff00000081088 */
[C---:B------:R-:W-:Y:S08]  /*a21d0*/  HMMA.1688.F32.TF32 R148, R236.reuse, R56, R148 ;  /* 0x00000038ec94723c */ /* 0x040ff00000081094 */
[C---:B------:R-:W-:Y:S11]  /*a21e0*/  HMMA.1688.F32.TF32 R224, R236.reuse, R36, R224 ;  /* 0x00000024ece0723c */ /* 0x040ff600000810e0 */
[----:B------:R-:W-:Y:S04]  /*a21f0*/  @!UPT UIADD3 URZ, URZ, URZ, URZ ;  /* 0x0000003f3f3ff290 */ /* 0x000fe8000fffe03f */
[----:B------:R-:W-:Y:S04]  /*a2200*/  STL.64 [R1+0x370], R148 ;  /* 0x0003709401007387 */ /* 0x000fe80000100a00 */
[----:B------:R1:W-:Y:S02]  /*a2210*/  STL.64 [R1+0x378], R150 ;  /* 0x0003789601007387 */ /* 0x0003e40000100a00 */
[----:B-1----:R-:W-:Y:S08]  /*a2220*/  HMMA.1688.F32.TF32 R148, R236, R40, R220 ;  /* 0x00000028ec94723c */ /* 0x002ff000000810dc */
[C---:B------:R-:W-:Y:S01]  /*a2230*/  HMMA.1688.F32.TF32 R124, R240.reuse, R32, R124 ;  /* 0x00000020f07c723c */ /* 0x040fe2000008107c */
[----:B------:R-:W-:Y:S04]  /*a2240*/  STL.64 [R1+0x380], R224 ;  /* 0x000380e001007387 */ /* 0x000fe80000100a00 */
[----:B------:R-:W-:Y:S10]  /*a2250*/  STL.64 [R1+0x388], R226 ;  /* 0x000388e201007387 */ /* 0x000ff40000100a00 */
        /* <DEDUP_REMOVED lines=12> */
[----:B------:R1:W-:Y:S02]  /*a2320*/  STL.64 [R1+0x3e8], R106 ;  /* 0x0003e86a01007387 */ /* 0x0003e40000100a00 */
[----:B-1----:R-:W-:Y:S02]  /*a2330*/  HMMA.1688.F32.TF32 R104, R240, R88, R112 ;  /* 0x00000058f068723c */ /* 0x002fe40000081070 */
[----:B------:R-:W-:Y:S04]  /*a2340*/  STL.64 [R1+0x3f0], R120 ;  /* 0x0003f07801007387 */ /* 0x000fe80000100a00 */
[----:B------:R-:W-:Y:S02]  /*a2350*/  STL.64 [R1+0x3f8], R122 ;  /* 0x0003f87a01007387 */ /* 0x000fe40000100a00 */
[C---:B------:R-:W-:Y:S02]  /*a2360*/  HMMA.1688.F32.TF32 R172, R192.reuse, R60, R172 ;  /* 0x0000003cc0ac723c */ /* 0x040fe400000810ac */
[----:B------:R-:W-:Y:S04]  /*a2370*/  STL.64 [R1+0x400], R116 ;  /* 0x0004007401007387 */ /* 0x000fe80000100a00 */
[----:B------:R-:W-:Y:S02]  /*a2380*/  STL.64 [R1+0x408], R118 ;  /* 0x0004087601007387 */ /* 0x000fe40000100a00 */
[C---:B------:R-:W-:Y:S08]  /*a2390*/  HMMA.1688.F32.TF32 R176, R192.reuse, R56, R176 ;  /* 0x00000038c0b0723c */ /* 0x040ff000000810b0 */
[C---:B------:R-:W-:Y:S01]  /*a23a0*/  HMMA.1688.F32.TF32 R180, R192.reuse, R36, R180 ;  /* 0x00000024c0b4723c */ /* 0x040fe200000810b4 */
[----:B------:R-:W-:Y:S07]  /*a23b0*/  STL.64 [R1+0x410], R104 ;  /* 0x0004106801007387 */ /* 0x000fee0000100a00 */
[C---:B------:R-:W-:Y:S01]  /*a23c0*/  HMMA.1688.F32.TF32 R160, R192.reuse, R40, R160 ;  /* 0x00000028c0a0723c */ /* 0x040fe200000810a0 */
[----:B------:R1:W-:Y:S07]  /*a23d0*/  STL.64 [R1+0x418], R106 ;  /* 0x0004186a01007387 */ /* 0x0003ee0000100a00 */
[C---:B------:R-:W-:Y:S08]  /*a23e0*/  HMMA.1688.F32.TF32 R164, R192.reuse, R44, R164 ;  /* 0x0000002cc0a4723c */ /* 0x040ff000000810a4 */
[C---:B------:R-:W-:Y:S08]  /*a23f0*/  HMMA.1688.F32.TF32 R228, R192.reuse, R48, R228 ;  /* 0x00000030c0e4723c */ /* 0x040ff000000810e4 */
[----:B------:R-:W-:Y:S01]  /*a2400*/  HMMA.1688.F32.TF32 R192, R192, R72, R232 ;  /* 0x00000048c0c0723c */ /* 0x000fe200000810e8 */
[----:B------:R-:W-:Y:S04]  /*a2410*/  LDS R232, [R103+0x148180] ;  /* 0x1481800067e87984 */ /* 0x000fe80000000800 */
[----:B------:R-:W-:Y:S03]  /*a2420*/  LDS R234, [R103+0x149180] ;  /* 0x1491800067ea7984 */ /* 0x000fe60000000800 */
[C---:B------:R-:W-:Y:S01]  /*a2430*/  HMMA.1688.F32.TF32 R112, R240.reuse, R84, R108 ;  /* 0x00000054f070723c */ /* 0x040fe2000008106c */
[----:B------:R-:W-:Y:S04]  /*a2440*/  LDS R233, [R54+0x148180] ;  /* 0x1481800036e97984 */ /* 0x000fe80000000800 */
[----:B------:R-:W2:Y:S03]  /*a2450*/  LDS R235, [R54+0x149180] ;  /* 0x1491800036eb7984 */ /* 0x000ea60000000800 */
[C---:B------:R-:W-:Y:S08]  /*a2460*/  HMMA.1688.F32.TF32 R108, R240.reuse, R80, R144 ;  /* 0x00000050f06c723c */ /* 0x040ff00000081090 */
[C---:B-1----:R-:W-:Y:S08]  /*a2470*/  HMMA.1688.F32.TF32 R104, R240.reuse, R76, R140 ;  /* 0x0000004cf068723c */ /* 0x042ff0000008108c */
[C---:B------:R-:W-:Y:S01]  /*a2480*/  HMMA.1688.F32.TF32 R96, R240.reuse, R64, R96 ;  /* 0x00000040f060723c */ /* 0x040fe20000081060 */
        /* <DEDUP_REMOVED lines=10> */
[C---:B-1----:R-:W-:Y:S08]  /*a2530*/  HMMA.1688.F32.TF32 R96, R240.reuse, R36, R28 ;  /* 0x00000024f060723c */ /* 0x042ff0000008101c */
[C---:B------:R-:W-:Y:S08]  /*a2540*/  HMMA.1688.F32.TF32 R68, R240.reuse, R40, R24 ;  /* 0x00000028f044723c */ /* 0x040ff00000081018 */
[C---:B------:R-:W-:Y:S08]  /*a2550*/  HMMA.1688.F32.TF32 R28, R240.reuse, R44, R188 ;  /* 0x0000002cf01c723c */ /* 0x040ff000000810bc */
[C---:B------:R-:W-:Y:S08]  /*a2560*/  HMMA.1688.F32.TF32 R24, R240.reuse, R48, R184 ;  /* 0x00000030f018723c */ /* 0x040ff000000810b8 */
[----:B------:R-:W-:Y:S08]  /*a2570*/  HMMA.1688.F32.TF32 R20, R240, R72, R20 ;  /* 0x00000048f014723c */ /* 0x000ff00000081014 */
[C---:B--2---:R-:W-:Y:S01]  /*a2580*/  HMMA.1688.F32.TF32 R16, R232.reuse, R32, R16 ;  /* 0x00000020e810723c */ /* 0x044fe20000081010 */
[----:B------:R-:W-:Y:S07]  /*a2590*/  STL.64 [R1+0x4d0], R108 ;  /* 0x0004d06c01007387 */ /* 0x000fee0000100a00 */
        /* <DEDUP_REMOVED lines=24> */
[----:B--2---:R-:W-:Y:S03]  /*a2720*/  HMMA.1688.F32.TF32 R8, R232, R88, R248 ;  /* 0x00000058e808723c */ /* 0x004fe600000810f8 */
[----:B------:R-:W-:Y:S04]  /*a2730*/  LDS R241, [R54+0x148200] ;  /* 0x1482000036f17984 */ /* 0x000fe80000000800 */
[----:B------:R-:W-:Y:S08]  /*a2740*/  LDS R243, [R54+0x149200] ;  /* 0x1492000036f37984 */ /* 0x000ff00000000800 */
[----:B------:R-:W-:Y:S04]  /*a2750*/  STL.64 [R1+0x5a0], R12 ;  /* 0x0005a00c01007387 */ /* 0x000fe80000100a00 */
[----:B------:R-:W-:Y:S04]  /*a2760*/  STL.64 [R1+0x5a8], R14 ;  /* 0x0005a80e01007387 */ /* 0x000fe80000100a00 */
[----:B------:R-:W2:Y:S04]  /*a2770*/  LDL.LU R244, [R1+0xff0] ;  /* 0x000ff00001f47983 */ /* 0x000ea80000300800 */
[----:B------:R1:W-:Y:S04]  /*a2780*/  STL.64 [R1+0x590], R8 ;  /* 0x0005900801007387 */ /* 0x0003e80000100a00 */
[----:B------:R3:W-:Y:S04]  /*a2790*/  STL.64 [R1+0x598], R10 ;  /* 0x0005980a01007387 */ /* 0x0007e80000100a00 */
[----:B------:R-:W2:Y:S04]  /*a27a0*/  LDL.LU R245, [R1+0xff4] ;  /* 0x000ff40001f57983 */ /* 0x000ea80000300800 */
[----:B------:R-:W2:Y:S04]  /*a27b0*/  LDL.LU R246, [R1+0xff8] ;  /* 0x000ff80001f67983 */ /* 0x000ea80000300800 */
[----:B------:R-:W2:Y:S04]  /*a27c0*/  LDL.LU R247, [R1+0xffc] ;  /* 0x000ffc0001f77983 */ /* 0x000ea80000300800 */
[----:B-1----:R-:W4:Y:S04]  /*a27d0*/  LDL.LU R8, [R1+0x1000] ;  /* 0x0010000001087983 */ /* 0x002f280000300800 */
[----:B------:R-:W4:Y:S04]  /*a27e0*/  LDL.LU R9, [R1+0x1004] ;  /* 0x0010040001097983 */ /* 0x000f280000300800 */
[----:B---3--:R-:W4:Y:S04]  /*a27f0*/  LDL.LU R10, [R1+0x1008] ;  /* 0x00100800010a7983 */ /* 0x008f280000300800 */
[----:B------:R-:W4:Y:S04]  /*a2800*/  LDL.LU R11, [R1+0x100c] ;  /* 0x00100c00010b7983 */ /* 0x000f280000300800 */
        /* <DEDUP_REMOVED lines=85> */
[----:B------:R-:W-:Y:S01]  /*a2d60*/  HMMA.1688.F32.TF32 R200, R236, R52, R200 ;  /* 0x00000034ecc8723c */ /* 0x000fe200000810c8 */
[----:B------:R-:W-:Y:S04]  /*a2d70*/  LDS R236, [R252+0x148200] ;  /* 0x14820000fcec7984 */ /* 0x000fe80000000800 */
[----:B------:R-:W-:Y:S04]  /*a2d80*/  LDS R238, [R252+0x149200] ;  /* 0x14920000fcee7984 */ /* 0x000fe80000000800 */
[----:B------:R-:W-:Y:S04]  /*a2d90*/  LDS R237, [R3+0x148200] ;  /* 0x1482000003ed7984 */ /* 0x000fe80000000800 */
[----:B------:R-:W1:Y:S01]  /*a2da0*/  LDS R239, [R3+0x149200] ;  /* 0x1492000003ef7984 */ /* 0x000e620000000800 */
[C---:B--2---:R-:W-:Y:S08]  /*a2db0*/  HMMA.1688.F32.TF32 R104, R232.reuse, R64, R104 ;  /* 0x00000040e868723c */ /* 0x044ff00000081068 */
[C---:B---3--:R-:W-:Y:S08]  /*a2dc0*/  HMMA.1688.F32.TF32 R128, R232.reuse, R80, R128 ;  /* 0x00000050e880723c */ /* 0x048ff00000081080 */
[C---:B----4-:R-:W-:Y:S08]  /*a2dd0*/  HMMA.1688.F32.TF32 R132, R232.reuse, R84, R132 ;  /* 0x00000054e884723c */ /* 0x050ff00000081084 */
[C---:B------:R-:W-:Y:S11]  /*a2de0*/  HMMA.1688.F32.TF32 R124, R232.reuse, R76, R124 ;  /* 0x0000004ce87c723c */ /* 0x040ff6000008107c */
[----:B------:R-:W-:Y:S04]  /*a2df0*/  @!UPT UIADD3 URZ, URZ, URZ, URZ ;  /* 0x0000003f3f3ff290 */ /* 0x000fe8000fffe03f */
[----:B------:R-:W-:Y:S04]  /*a2e00*/  STL.64 [R1+0x580], R132 ;  /* 0x0005808401007387 */ /* 0x000fe80000100a00 */
[----:B------:R-:W-:Y:S04]  /*a2e10*/  STL.64 [R1+0x588], R134 ;  /* 0x0005888601007387 */ /* 0x000fe80000100a00 */
        /* <DEDUP_REMOVED lines=13> */
[----:B------:R-:W-:Y:S02]  /*a2ef0*/  STL.64 [R1+0x538], R118 ;  /* 0x0005387601007387 */ /* 0x000fe40000100a00 */
[C---:B------:R-:W-:Y:S08]  /*a2f00*/  HMMA.1688.F32.TF32 R112, R232.reuse, R40, R108 ;  /* 0x00000028e870723c */ /* 0x040ff0000008106c */
[C---:B------:R-:W-:Y:S07]  /*a2f10*/  HMMA.1688.F32.TF32 R108, R232.reuse, R44, R144 ;  /* 0x0000002ce86c723c */ /* 0x040fee0000081090 */
[----:B------:R-:W-:Y:S01]  /*a2f20*/  STL.64 [R1+0x520], R104 ;  /* 0x0005206801007387 */ /* 0x000fe20000100a00 */
[C---:B------:R-:W-:Y:S03]  /*a2f30*/  HMMA.1688.F32.TF32 R96, R232.reuse, R72, R96 ;  /* 0x00000048e860723c */ /* 0x040fe60000081060 */
[----:B------:R2:W-:Y:S05]  /*a2f40*/  STL.64 [R1+0x528], R106 ;  /* 0x0005286a01007387 */ /* 0x0005ea0000100a00 */
[----:B--2---:R-:W-:Y:S01]  /*a2f50*/  HMMA.1688.F32.TF32 R104, R232, R48, R140 ;  /* 0x00000030e868723c */ /* 0x004fe2000008108c */
        /* <DEDUP_REMOVED lines=13> */
[C---:B--2---:R-:W-:Y:S08]  /*a3030*/  HMMA.1688.F32.TF32 R96, R236.reuse, R52, R68 ;  /* 0x00000034ec60723c */ /* 0x044ff00000081044 */
        /* <DEDUP_REMOVED lines=15> */
[C---:B--2---:R-:W-:Y:S08]  /*a3130*/  HMMA.1688.F32.TF32 R24, R236.reuse, R76, R16 ;  /* 0x0000004cec18723c */ /* 0x044ff00000081010 */
        /* <DEDUP_REMOVED lines=22> */
[----:B---3--:R-:W3:Y:S04]  /*a32a0*/  LDL.LU R8, [R1+0x860] ;  /* 0x0008600001087983 */ /* 0x008ee80000300800 */
[----:B------:R-:W3:Y:S04]  /*a32b0*/  LDL.LU R9, [R1+0x864] ;  /* 0x0008640001097983 */ /* 0x000ee80000300800 */
[----:B----4-:R-:W3:Y:S04]  /*a32c0*/  LDL.LU R10, [R1+0x868] ;  /* 0x00086800010a7983 */ /* 0x010ee80000300800 */
[----:B------:R-:W3:Y:S04]  /*a32d0*/  LDL.LU R11, [R1+0x86c] ;  /* 0x00086c00010b7983 */ /* 0x000ee80000300800 */
[----:B------:R-:W1:Y:S04]  /*a32e0*/  LDL.LU R20, [R1+0x800] ;  /* 0x0008000001147983 */ /* 0x000e680000300800 */
[----:B------:R-:W1:Y:S04]  /*a32f0*/  LDL.LU R21, [R1+0x804] ;  /* 0x0008040001157983 */ /* 0x000e680000300800 */
[----:B------:R-:W1:Y:S04]  /*a3300*/  LDL.LU R22, [R1+0x808] ;  /* 0x0008080001167983 */ /* 0x000e680000300800 */
[----:B------:R-:W1:Y:S04]  /*a3310*/  LDL.LU R23, [R1+0x80c] ;  /* 0x00080c0001177983 */ /* 0x000e680000300800 */
        /* <DEDUP_REMOVED lines=99> */
[----:B------:R-:W-:Y:S08]  /*a3950*/  HMMA.1688.F32.TF32 R132, R240, R32, R132 ;  /* 0x00000020f084723c */ /* 0x000ff00000081084 */
[C---:B------:R-:W-:Y:S08]  /*a3960*/  HMMA.1688.F32.TF32 R136, R236.reuse, R72, R136 ;  /* 0x00000048ec88723c */ /* 0x040ff00000081088 */
[C---:B------:R-:W-:Y:S08]  /*a3970*/  HMMA.1688.F32.TF32 R148, R236.reuse, R40, R148 ;  /* 0x00000028ec94723c */ /* 0x040ff00000081094 */
[C---:B------:R-:W-:Y:S11]  /*a3980*/  HMMA.1688.F32.TF32 R224, R236.reuse, R44, R224 ;  /* 0x0000002cece0723c */ /* 0x040ff600000810e0 */
[----:B------:R-:W-:Y:S04]  /*a3990*/  @!UPT UIADD3 URZ, URZ, URZ, URZ ;  /* 0x0000003f3f3ff290 */ /* 0x000fe8000fffe03f */
[----:B------:R-:W-:Y:S04]  /*a39a0*/  STL.64 [R1+0x6b0], R148 ;  /* 0x0006b09401007387 */ /* 0x000fe80000100a00 */
[----:B------:R2:W-:Y:S02]  /*a39b0*/  STL.64 [R1+0x6b8], R150 ;  /* 0x0006b89601007387 */ /* 0x0005e40000100a00 */
[----:B--2---:R-:W-:Y:S08]  /*a39c0*/  HMMA.1688.F32.TF32 R148, R236, R48, R220 ;  /* 0x00000030ec94723c */ /* 0x004ff000000810dc */
[C---:B------:R-:W-:Y:S01]  /*a39d0*/  HMMA.1688.F32.TF32 R124, R240.reuse, R216, R124 ;  /* 0x000000d8f07c723c */ /* 0x040fe2000008107c */
[----:B------:R-:W-:Y:S04]  /*a39e0*/  STL.64 [R1+0x6c0], R224 ;  /* 0x0006c0e001007387 */ /* 0x000fe80000100a00 */
[----:B------:R-:W-:Y:S03]  /*a39f0*/  STL.64 [R1+0x6c8], R226 ;  /* 0x0006c8e201007387 */ /* 0x000fe60000100a00 */
[C---:B------:R-:W-:Y:S01]  /*a3a00*/  HMMA.1688.F32.TF32 R120, R240.reuse, R88, R120 ;  /* 0x00000058f078723c */ /* 0x040fe20000081078 */
[----:B------:R-:W-:Y:S04]  /*a3a10*/  LDS R236, [R252+0x148300] ;  /* 0x14830000fcec7984 */ /* 0x000fe80000000800 */
[----:B------:R-:W-:Y:S04]  /*a3a20*/  LDS R238, [R252+0x149300] ;  /* 0x14930000fcee7984 */ /* 0x000fe80000000800 */
        /* <DEDUP_REMOVED lines=15> */
[C---:B--2---:R-:W-:Y:S03]  /*a3b20*/  HMMA.1688.F32.TF32 R104, R240.reuse, R80, R112 ;  /* 0x00000050f068723c */ /* 0x044fe60000081070 */
[----:B------:R-:W-:Y:S04]  /*a3b30*/  STL.64 [R1+0x730], R120 ;  /* 0x0007307801007387 */ /* 0x000fe80000100a00 */
[----:B------:R-:W-:Y:S01]  /*a3b40*/  STL.64 [R1+0x738], R122 ;  /* 0x0007387a01007387 */ /* 0x000fe20000100a00 */
[C---:B------:R-:W-:Y:S03]  /*a3b50*/  HMMA.1688.F32.TF32 R112, R240.reuse, R76, R108 ;  /* 0x0000004cf070723c */ /* 0x040fe6000008106c */
[----:B------:R-:W-:Y:S04]  /*a3b60*/  STL.64 [R1+0x740], R116 ;  /* 0x0007407401007387 */ /* 0x000fe80000100a00 */
[----:B------:R-:W-:Y:S01]  /*a3b70*/  STL.64 [R1+0x748], R118 ;  /* 0x0007487601007387 */ /* 0x000fe20000100a00 */
[C---:B------:R-:W-:Y:S07]  /*a3b80*/  HMMA.1688.F32.TF32 R108, R240.reuse, R64, R144 ;  /* 0x00000040f06c723c */ /* 0x040fee0000081090 */
[----:B------:R-:W-:Y:S04]  /*a3b90*/  STL.64 [R1+0x750], R104 ;  /* 0x0007506801007387 */ /* 0x000fe80000100a00 */
[----:B------:R2:W-:Y:S02]  /*a3ba0*/  STL.64 [R1+0x758], R106 ;  /* 0x0007586a01007387 */ /* 0x0005e40000100a00 */
[C---:B--2---:R-:W-:Y:S02]  /*a3bb0*/  HMMA.1688.F32.TF32 R104, R240.reuse, R60, R140 ;  /* 0x0000003cf068723c */ /* 0x044fe4000008108c */
[----:B------:R-:W-:Y:S04]  /*a3bc0*/  STL.64 [R1+0x760], R112 ;  /* 0x0007607001007387 */ /* 0x000fe80000100a00 */
[----:B------:R-:W-:Y:S04]  /*a3bd0*/  STL.64 [R1+0x768], R114 ;  /* 0x0007687201007387 */ /* 0x000fe80000100a00 */
[----:B------:R-:W-:Y:S04]  /*a3be0*/  STL.64 [R1+0x770], R108 ;  /* 0x0007706c01007387 */ /* 0x000fe80000100a00 */
[----:B------:R2:W-:Y:S09]  /*a3bf0*/  STL.64 [R1+0x778], R110 ;  /* 0x0007786e01007387 */ /* 0x0005f20000100a00 */
[----:B------:R-:W-:Y:S01]  /*a3c00*/  STL.64 [R1+0x7f0], R104 ;  /* 0x0007f06801007387 */ /* 0x000fe20000100a00 */
[C---:B--2---:R-:W-:Y:S03]  /*a3c10*/  HMMA.1688.F32.TF32 R108, R240.reuse, R36, R212 ;  /* 0x00000024f06c723c */ /* 0x044fe600000810d4 */
[----:B------:R2:W-:Y:S04]  /*a3c20*/  STL.64 [R1+0x7f8], R106 ;  /* 0x0007f86a01007387 */ /* 0x0005e80000100a00 */
[----:B------:R-:W-:Y:S04]  /*a3c30*/  STL.64 [R1+0x7e0], R96 ;  /* 0x0007e06001007387 */ /* 0x000fe80000100a00 */
[----:B------:R3:W-:Y:S01]  /*a3c40*/  STL.64 [R1+0x7e8], R98 ;  /* 0x0007e86201007387 */ /* 0x0007e20000100a00 */
[C---:B--2---:R-:W-:Y:S08]  /*a3c50*/  HMMA.1688.F32.TF32 R104, R240.reuse, R40, R68 ;  /* 0x00000028f068723c */ /* 0x044ff00000081044 */
[C---:B---3--:R-:W-:Y:S08]  /*a3c60*/  HMMA.1688.F32.TF32 R96, R240.reuse, R44, R28 ;  /* 0x0000002cf060723c */ /* 0x048ff0000008101c */
[C---:B------:R-:W-:Y:S08]  /*a3c70*/  HMMA.1688.F32.TF32 R68, R240.reuse, R48, R24 ;  /* 0x00000030f044723c */ /* 0x040ff00000081018 */
[----:B------:R-:W-:Y:S08]  /*a3c80*/  HMMA.1688.F32.TF32 R28, R240, R72, R188 ;  /* 0x00000048f01c723c */ /* 0x000ff000000810bc */
[C---:B-1----:R-:W-:Y:S08]  /*a3c90*/  HMMA.1688.F32.TF32 R20, R232.reuse, R52, R20 ;  /* 0x00000034e814723c */ /* 0x042ff00000081014 */
[C---:B------:R-:W-:Y:S01]  /*a3ca0*/  HMMA.1688.F32.TF32 R16, R232.reuse, R216, R16 ;  /* 0x000000d8e810723c */ /* 0x040fe20000081010 */
        /* <DEDUP_REMOVED lines=127> */
[C---:B------:R-:W-:Y:S11]  /*a44a0*/  HMMA.1688.F32.TF32 R120, R232.reuse, R36, R120 ;  /* 0x00000024e878723c */ /* 0x040ff60000081078 */
[----:B------:R-:W-:Y:S04]  /*a44b0*/  @!UPT UIADD3 URZ, URZ, URZ, URZ ;  /* 0x0000003f3f3ff290 */ /* 0x000fe8000fffe03f */
[----:B------:R-:W-:Y:S04]  /*a44c0*/  STL.64 [R1+0x880], R132 ;  /* 0x0008808401007387 */ /* 0x000fe80000100a00 */
[----:B------:R-:W-:Y:S04]  /*a44d0*/  STL.64 [R1+0x888], R134 ;  /* 0x0008888601007387 */ /* 0x000fe80000100a00 */
[----:B------:R-:W-:Y:S04]  /*a44e0*/  STL.64 [R1+0x870], R128 ;  /* 0x0008708001007387 */ /* 0x000fe80000100a00 */
[----:B------:R4:W-:Y:S02]  /*a44f0*/  STL.64 [R1+0x878], R130 ;  /* 0x0008788201007387 */ /* 0x0009e40000100a00 */
[C---:B----4-:R-:W-:Y:S08]  /*a4500*/  HMMA.1688.F32.TF32 R128, R232.reuse, R60, R124 ;  /* 0x0000003ce880723c */ /* 0x050ff0000008107c */
[C---:B------:R-:W-:Y:S08]  /*a4510*/  HMMA.1688.F32.TF32 R124, R232.reuse, R56, R104 ;  /* 0x00000038e87c723c */ /* 0x040ff00000081068 */
[C---:B------:R-:W-:Y:S07]  /*a4520*/  HMMA.1688.F32.TF32 R104, R232.reuse, R40, R116 ;  /* 0x00000028e868723c */ /* 0x040fee0000081074 */
        /* <DEDUP_REMOVED lines=9> */
[----:B------:R2:W-:Y:S02]  /*a45c0*/  STL.64 [R1+0x838], R106 ;  /* 0x0008386a01007387 */ /* 0x0005e40000100a00 */
[----:B--2---:R-:W-:Y:S02]  /*a45d0*/  HMMA.1688.F32.TF32 R104, R232, R72, R144 ;  /* 0x00000048e868723c */ /* 0x004fe40000081090 */
        /* <DEDUP_REMOVED lines=12> */
[----:B------:R-:W2:Y:S01]  /*a46a0*/  LDS R235, [R54+0x149300] ;  /* 0x1493000036eb7984 */ /* 0x000ea20000000800 */
        /* <DEDUP_REMOVED lines=36> */
[----:B------:R-:W-:Y:S04]  /*a48f0*/  STL.64 [R1+0x9f0], R12 ;  /* 0x0009f00c01007387 */ /* 0x000fe80000100a00 */
[----:B------:R-:W-:Y:S04]  /*a4900*/  STL.64 [R1+0x9f8], R14 ;  /* 0x0009f80e01007387 */ /* 0x000fe80000100a00 */
[----:B------:R1:W-:Y:S04]  /*a4910*/  STL.64 [R1+0xcc0], R8 ;  /* 0x000cc00801007387 */ /* 0x0003e80000100a00 */
[----:B------:R4:W-:Y:S04]  /*a4920*/  STL.64 [R1+0xcc8], R10 ;  /* 0x000cc80a01007387 */ /* 0x0009e80000100a00 */
[----:B------:R-:W3:Y:S04]  /*a4930*/  LDL.LU R245, [R1+0xa54] ;  /* 0x000a540001f57983 */ /* 0x000ee80000300800 */
[----:B------:R-:W3:Y:S04]  /*a4940*/  LDL.LU R246, [R1+0xa58] ;  /* 0x000a580001f67983 */ /* 0x000ee80000300800 */
[----:B------:R-:W3:Y:S04]  /*a4950*/  LDL.LU R247, [R1+0xa5c] ;  /* 0x000a5c0001f77983 */ /* 0x000ee80000300800 */
[----:B-1----:R-:W2:Y:S04]  /*a4960*/  LDL.LU R8, [R1+0xa60] ;  /* 0x000a600001087983 */ /* 0x002ea80000300800 */
[----:B------:R-:W2:Y:S04]  /*a4970*/  LDL.LU R9, [R1+0xa64] ;  /* 0x000a640001097983 */ /* 0x000ea80000300800 */
[----:B----4-:R-:W4:Y:S04]  /*a4980*/  LDL.LU R10, [R1+0xa68] ;  /* 0x000a6800010a7983 */ /* 0x010f280000300800 */
        /* <DEDUP_REMOVED lines=105> */
[----:B------:R-:W-:Y:S08]  /*a5020*/  HMMA.1688.F32.TF32 R136, R236, R52, R136 ;  /* 0x00000034ec88723c */ /* 0x000ff00000081088 */
[C---:B------:R-:W-:Y:S08]  /*a5030*/  HMMA.1688.F32.TF32 R148, R240.reuse, R48, R148 ;  /* 0x00000030f094723c */ /* 0x040ff00000081094 */
[----:B------:R-:W-:Y:S08]  /*a5040*/  HMMA.1688.F32.TF32 R240, R240, R72, R224 ;  /* 0x00000048f0f0723c */ /* 0x000ff000000810e0 */
[C---:B------:R-:W-:Y:S07]  /*a5050*/  HMMA.1688.F32.TF32 R220, R236.reuse, R32, R220 ;  /* 0x00000020ecdc723c */ /* 0x040fee00000810dc */
[----:B------:R-:W-:Y:S01]  /*a5060*/  STL.64 [R1+0xd50], R148 ;  /* 0x000d509401007387 */ /* 0x000fe20000100a00 */
[C---:B------:R-:W-:Y:S03]  /*a5070*/  HMMA.1688.F32.TF32 R124, R236.reuse, R88, R124 ;  /* 0x00000058ec7c723c */ /* 0x040fe6000008107c */
[----:B------:R1:W-:Y:S04]  /*a5080*/  STL.64 [R1+0xd58], R150 ;  /* 0x000d589601007387 */ /* 0x0003e80000100a00 */
[----:B-1----:R-:W2:Y:S04]  /*a5090*/  LDL.LU.64 R150, [R1+0x4de0] ;  /* 0x004de00001967983 */ /* 0x002ea80000300a00 */
[----:B------:R-:W2:Y:S04]  /*a50a0*/  LDL.LU.64 R148, [R1+0x4dd8] ;  /* 0x004dd80001947983 */ /* 0x000ea80000300a00 */
[----:B------:R-:W3:Y:S04]  /*a50b0*/  LDL.LU.64 R226, [R1+0x4dd0] ;  /* 0x004dd00001e27983 */ /* 0x000ee80000300a00 */
[----:B------:R-:W3:Y:S04]  /*a50c0*/  LDL.LU.64 R224, [R1+0x4dc8] ;  /* 0x004dc80001e07983 */ /* 0x000ee80000300a00 */
        /* <DEDUP_REMOVED lines=19> */
[----:B------:R-:W-:Y:S04]  /*a5200*/  STL.64 [R1+0xd10], R120 ;  /* 0x000d107801007387 */ /* 0x000fe80000100a00 */
[----:B------:R-:W-:Y:S01]  /*a5210*/  STL.64 [R1+0xd18], R122 ;  /* 0x000d187a01007387 */ /* 0x000fe20000100a00 */
[C---:B------:R-:W-:Y:S03]  /*a5220*/  HMMA.1688.F32.TF32 R112, R236.reuse, R60, R108 ;  /* 0x0000003cec70723c */ /* 0x040fe6000008106c */
[----:B------:R-:W-:Y:S04]  /*a5230*/  STL.64 [R1+0xd00], R116 ;  /* 0x000d007401007387 */ /* 0x000fe80000100a00 */
[----:B------:R-:W-:Y:S01]  /*a5240*/  STL.64 [R1+0xd08], R118 ;  /* 0x000d087601007387 */ /* 0x000fe20000100a00 */
[C---:B------:R-:W-:Y:S03]  /*a5250*/  HMMA.1688.F32.TF32 R108, R236.reuse, R56, R144 ;  /* 0x00000038ec6c723c */ /* 0x040fe60000081090 */
[----:B------:R-:W-:Y:S04]  /*a5260*/  LDS R241, [R3+0x148380] ;  /* 0x1483800003f17984 */ /* 0x000fe80000000800 */
[----:B------:R-:W1:Y:S04]  /*a5270*/  LDS R243, [R3+0x149380] ;  /* 0x1493800003f37984 */ /* 0x000e680000000800 */
[----:B------:R-:W-:Y:S04]  /*a5280*/  STL.64 [R1+0xcf0], R104 ;  /* 0x000cf06801007387 */ /* 0x000fe80000100a00 */
[----:B------:R4:W-:Y:S02]  /*a5290*/  STL.64 [R1+0xcf8], R106 ;  /* 0x000cf86a01007387 */ /* 0x0009e40000100a00 */
[C---:B----4-:R-:W-:Y:S02]  /*a52a0*/  HMMA.1688.F32.TF32 R104, R236.reuse, R36, R140 ;  /* 0x00000024ec68723c */ /* 0x050fe4000008108c */
[----:B------:R-:W-:Y:S04]  /*a52b0*/  STL.64 [R1+0xd70], R112 ;  /* 0x000d707001007387 */ /* 0x000fe80000100a00 */
[----:B------:R-:W-:Y:S04]  /*a52c0*/  STL.64 [R1+0xd78], R114 ;  /* 0x000d787201007387 */ /* 0x000fe80000100a00 */
[----:B------:R-:W-:Y:S04]  /*a52d0*/  STL.64 [R1+0xce0], R108 ;  /* 0x000ce06c01007387 */ /* 0x000fe80000100a00 */
[----:B------:R4:W-:Y:S09]  /*a52e0*/  STL.64 [R1+0xce8], R110 ;  /* 0x000ce86e01007387 */ /* 0x0009f20000100a00 */
[----:B------:R-:W-:Y:S01]  /*a52f0*/  STL.64 [R1+0xc70], R104 ;  /* 0x000c706801007387 */ /* 0x000fe20000100a00 */
[C---:B----4-:R-:W-:Y:S03]  /*a5300*/  HMMA.1688.F32.TF32 R108, R236.reuse, R44, R212 ;  /* 0x0000002cec6c723c */ /* 0x050fe600000810d4 */
[----:B------:R4:W-:Y:S04]  /*a5310*/  STL.64 [R1+0xc78], R106 ;  /* 0x000c786a01007387 */ /* 0x0009e80000100a00 */
[----:B------:R-:W-:Y:S04]  /*a5320*/  STL.64 [R1+0xc40], R96 ;  /* 0x000c406001007387 */ /* 0x000fe80000100a00 */
[----:B------:R1:W-:Y:S01]  /*a5330*/  STL.64 [R1+0xc48], R98 ;  /* 0x000c486201007387 */ /* 0x0003e20000100a00 */
[C---:B----4-:R-:W-:Y:S08]  /*a5340*/  HMMA.1688.F32.TF32 R104, R236.reuse, R48, R68 ;  /* 0x00000030ec68723c */ /* 0x050ff00000081044 */
[----:B-1----:R-:W-:Y:S08]  /*a5350*/  HMMA.1688.F32.TF32 R96, R236, R72, R28 ;  /* 0x00000048ec60723c */ /* 0x002ff0000008101c */
[C---:B------:R-:W-:Y:S08]  /*a5360*/  HMMA.1688.F32.TF32 R20, R232.reuse, R92, R20 ;  /* 0x0000005ce814723c */ /* 0x040ff00000081014 */
[C---:B------:R-:W-:Y:S01]  /*a5370*/  HMMA.1688.F32.TF32 R16, R232.reuse, R88, R16 ;  /* 0x00000058e810723c */ /* 0x040fe20000081010 */
[----:B------:R-:W-:Y:S04]  /*a5380*/  STL.64 [R1+0xc20], R108 ;  /* 0x000c206c01007387 */ /* 0x000fe80000100a00 */
[----:B------:R-:W-:Y:S03]  /*a5390*/  LDS R237, [R54+0x148380] ;  /* 0x1483800036ed7984 */ /* 0x000fe60000000800 */
[C---:B------:R-:W-:Y:S01]  /*a53a0*/  HMMA.1688.F32.TF32 R68, R232.reuse, R32, R24 ;  /* 0x00000020e844723c */ /* 0x040fe20000081018 */
[----:B------:R-:W-:Y:S04]  /*a53b0*/  LDS R239, [R54+0x149380] ;  /* 0x1493800036ef7984 */ /* 0x000fe80000000800 */
[----:B------:R-:W-:Y:S03]  /*a53c0*/  LDS R236, [R103+0x148380] ;  /* 0x1483800067ec7984 */ /* 0x000fe60000000800 */
[C---:B------:R-:W-:Y:S01]  /*a53d0*/  HMMA.1688.F32.TF32 R28, R232.reuse, R52, R188 ;  /* 0x00000034e81c723c */ /* 0x040fe200000810bc */
[----:B------:R-:W1:Y:S07]  /*a53e0*/  LDS R238, [R103+0x149380] ;  /* 0x1493800067ee7984 */ /* 0x000e6e0000000800 */
        /* <DEDUP_REMOVED lines=20> */
[C---:B----4-:R-:W-:Y:S08]  /*a5530*/  HMMA.1688.F32.TF32 R16, R232.reuse, R76, R244 ;  /* 0x0000004ce810723c */ /* 0x050ff000000810f4 */
[----:B-1----:R-:W-:Y:S01]  /*a5540*/  HMMA.1688.F32.TF32 R12, R232, R64, R248 ;  /* 0x00000040e80c723c */ /* 0x002fe200000810f8 */
[----:B------:R1:W-:Y:S04]  /*a5550*/  STL.64 [R1+0xb00], R8 ;  /* 0x000b000801007387 */ /* 0x0003e80000100a00 */
[----:B------:R4:W-:Y:S04]  /*a5560*/  STL.64 [R1+0xb08], R10 ;  /* 0x000b080a01007387 */ /* 0x0009e80000100a00 */
[----:B-1----:R-:W2:Y:S06]  /*a5570*/  LDL.LU R8, [R1+0xa00] ;  /* 0x000a000001087983 */ /* 0x002eac0000300800 */
[----:B------:R-:W-:Y:S04]  /*a5580*/  STL.64 [R1+0xae0], R16 ;  /* 0x000ae01001007387 */ /* 0x000fe80000100a00 */
[----:B------:R-:W-:Y:S04]  /*a5590*/  STL.64 [R1+0xae8], R18 ;  /* 0x000ae81201007387 */ /* 0x000fe80000100a00 */
[----:B------:R1:W-:Y:S04]  /*a55a0*/  STL.64 [R1+0xab0], R12 ;  /* 0x000ab00c01007387 */ /* 0x0003e80000100a00 */
[----:B------:R1:W-:Y:S04]  /*a55b0*/  STL.64 [R1+0xab8], R14 ;  /* 0x000ab80e01007387 */ /* 0x0003e80000100a00 */
[----:B------:R-:W2:Y:S04]  /*a55c0*/  LDL.LU R9, [R1+0xa04] ;  /* 0x000a040001097983 */ /* 0x000ea80000300800 */
[----:B----4-:R-:W2:Y:S04]  /*a55d0*/  LDL.LU R10, [R1+0xa08] ;  /* 0x000a0800010a7983 */ /* 0x010ea80000300800 */
[----:B------:R-:W2:Y:S04]  /*a55e0*/  LDL.LU R11, [R1+0xa0c] ;  /* 0x000a0c00010b7983 */ /* 0x000ea80000300800 */
[----:B-1----:R-:W4:Y:S04]  /*a55f0*/  LDL.LU R12, [R1+0xa10] ;  /* 0x000a1000010c7983 */ /* 0x002f280000300800 */
        /* <DEDUP_REMOVED lines=95> */
[----:B--2---:R-:W-:Y:S08]  /*a5bf0*/  HMMA.1688.F32.TF32 R20, R240, R48, R20 ;  /* 0x00000030f014723c */ /* 0x004ff00000081014 */
[C---:B----4-:R-:W-:Y:S08]  /*a5c00*/  HMMA.1688.F32.TF32 R12, R236.reuse, R32, R12 ;  /* 0x00000020ec0c723c */ /* 0x050ff0000008100c */
[----:B------:R-:W-:Y:S08]  /*a5c10*/  HMMA.1688.F32.TF32 R8, R236, R52, R8 ;  /* 0x00000034ec08723c */ /* 0x000ff00000081008 */
[----:B---3--:R-:W-:Y:S08]  /*a5c20*/  HMMA.1688.F32.TF32 R116, R240, R216, R116 ;  /* 0x000000d8f074723c */ /* 0x008ff00000081074 */
[C---:B------:R-:W-:Y:S08]  /*a5c30*/  HMMA.1688.F32.TF32 R128, R232.reuse, R48, R128 ;  /* 0x00000030e880723c */ /* 0x040ff00000081080 */
[C---:B------:R-:W-:Y:S08]  /*a5c40*/  HMMA.1688.F32.TF32 R132, R232.reuse, R44, R132 ;  /* 0x0000002ce884723c */ /* 0x040ff00000081084 */
[C---:B------:R-:W-:Y:S08]  /*a5c50*/  HMMA.1688.F32.TF32 R136, R232.reuse, R40, R136 ;  /* 0x00000028e888723c */ /* 0x040ff00000081088 */
[C---:B------:R-:W-:Y:S08]  /*a5c60*/  HMMA.1688.F32.TF32 R248, R232.reuse, R56, R248 ;  /* 0x00000038e8f8723c */ /* 0x040ff000000810f8 */
[C---:B------:R-:W-:Y:S08]  /*a5c70*/  HMMA.1688.F32.TF32 R244, R232.reuse, R60, R244 ;  /* 0x0000003ce8f4723c */ /* 0x040ff000000810f4 */
[C---:B------:R-:W-:Y:S11]  /*a5c80*/  HMMA.1688.F32.TF32 R220, R232.reuse, R36, R220 ;  /* 0x00000024e8dc723c */ /* 0x040ff600000810dc */
[----:B------:R-:W-:Y:S04]  /*a5c90*/  @!UPT UIADD3 URZ, URZ, URZ, URZ ;  /* 0x0000003f3f3ff290 */ /* 0x000fe8000fffe03f */
[----:B------:R-:W-:Y:S01]  /*a5ca0*/  STL.64 [R1+0xaa0], R244 ;  /* 0x000aa0f401007387 */ /* 0x000fe20000100a00 */
[----:B------:R-:W-:Y:S03]  /*a5cb0*/  HMMA.1688.F32.TF32 R124, R232, R72, R124 ;  /* 0x00000048e87c723c */ /* 0x000fe6000008107c */
[----:B------:R1:W-:Y:S04]  /*a5cc0*/  STL.64 [R1+0xaa8], R246 ;  /* 0x000aa8f601007387 */ /* 0x0003e80000100a00 */
[----:B------:R-:W-:Y:S01]  /*a5cd0*/  LDS R232, [R252+0x14a000] ;  /* 0x14a00000fce87984 */ /* 0x000fe20000000800 */
[C---:B------:R-:W-:Y:S03]  /*a5ce0*/  HMMA.1688.F32.TF32 R120, R240.reuse, R52, R120 ;  /* 0x00000034f078723c */ /* 0x040fe60000081078 */
[----:B------:R-:W-:Y:S04]  /*a5cf0*/  LDS R234, [R252+0x14b000] ;  /* 0x14b00000fcea7984 */ /* 0x000fe80000000800 */
[----:B-1----:R-:W2:Y:S01]  /*a5d00*/  LDL.LU.64 R246, [R1+0x4dc0] ;  /* 0x004dc00001f67983 */ /* 0x002ea20000300a00 */
[C---:B------:R-:W-:Y:S03]  /*a5d10*/  HMMA.1688.F32.TF32 R104, R240.reuse, R32, R104 ;  /* 0x00000020f068723c */ /* 0x040fe60000081068 */
[----:B------:R-:W2:Y:S04]  /*a5d20*/  LDL.LU.64 R244, [R1+0x4db8] ;  /* 0x004db80001f47983 */ /* 0x000ea80000300a00 */
[----:B------:R-:W3:Y:S04]  /*a5d30*/  LDL.LU R54, [R1+0x4db0] ;  /* 0x004db00001367983 */ /* 0x000ee80000300800 */
[----:B------:R-:W-:Y:S04]  /*a5d40*/  STL.64 [R1+0xa90], R248 ;  /* 0x000a90f801007387 */ /* 0x000fe80000100a00 */
[----:B------:R1:W-:Y:S04]  /*a5d50*/  STL.64 [R1+0xa98], R250 ;  /* 0x000a98fa01007387 */ /* 0x0003e80000100a00 */
[----:B------:R-:W-:Y:S04]  /*a5d60*/  LDS R233, [R3+0x14a000] ;  /* 0x14a0000003e97984 */ /* 0x000fe80000000800 */
[----:B------:R-:W4:Y:S04]  /*a5d70*/  LDS R235, [R3+0x14b000] ;  /* 0x14b0000003eb7984 */ /* 0x000f280000000800 */
[----:B-1----:R-:W2:Y:S04]  /*a5d80*/  LDL.LU.64 R250, [R1+0x4da8] ;  /* 0x004da80001fa7983 */ /* 0x002ea80000300a00 */
[----:B------:R-:W2:Y:S04]  /*a5d90*/  LDL.LU.64 R248, [R1+0x4da0] ;  /* 0x004da00001f87983 */ /* 0x000ea80000300a00 */
        /* <DEDUP_REMOVED lines=12> */
[C---:B-1----:R-:W-:Y:S02]  /*a5e60*/  HMMA.1688.F32.TF32 R104, R240.reuse, R92, R112 ;  /* 0x0000005cf068723c */ /* 0x042fe40000081070 */
[----:B------:R-:W-:Y:S04]  /*a5e70*/  STL.64 [R1+0xac0], R120 ;  /* 0x000ac07801007387 */ /* 0x000fe80000100a00 */
[----:B------:R-:W-:Y:S02]  /*a5e80*/  STL.64 [R1+0xac8], R122 ;  /* 0x000ac87a01007387 */ /* 0x000fe40000100a00 */
[C---:B------:R-:W-:Y:S02]  /*a5e90*/  HMMA.1688.F32.TF32 R112, R240.reuse, R88, R108 ;  /* 0x00000058f070723c */ /* 0x040fe4000008106c */
[----:B------:R-:W-:Y:S04]  /*a5ea0*/  STL.64 [R1+0xad0], R116 ;  /* 0x000ad07401007387 */ /* 0x000fe80000100a00 */
[----:B------:R-:W-:Y:S02]  /*a5eb0*/  STL.64 [R1+0xad8], R118 ;  /* 0x000ad87601007387 */ /* 0x000fe40000100a00 */
[C---:B------:R-:W-:Y:S07]  /*a5ec0*/  HMMA.1688.F32.TF32 R108, R240.reuse, R84, R144 ;  /* 0x00000054f06c723c */ /* 0x040fee0000081090 */
[----:B------:R-:W-:Y:S01]  /*a5ed0*/  STL.64 [R1+0xaf0], R104 ;  /* 0x000af06801007387 */ /* 0x000fe20000100a00 */
[C---:B------:R-:W-:Y:S03]  /*a5ee0*/  HMMA.1688.F32.TF32 R96, R240.reuse, R76, R96 ;  /* 0x0000004cf060723c */ /* 0x040fe60000081060 */
[----:B------:R1:W-:Y:S05]  /*a5ef0*/  STL.64 [R1+0xaf8], R106 ;  /* 0x000af86a01007387 */ /* 0x0003ea0000100a00 */
[C---:B-1----:R-:W-:Y:S01]  /*a5f00*/  HMMA.1688.F32.TF32 R104, R240.reuse, R80, R140 ;  /* 0x00000050f068723c */ /* 0x042fe2000008108c */
[----:B------:R-:W-:Y:S04]  /*a5f10*/  STL.64 [R1+0xb10], R112 ;  /* 0x000b107001007387 */ /* 0x000fe80000100a00 */
[----:B------:R-:W-:Y:S04]  /*a5f20*/  STL.64 [R1+0xb18], R114 ;  /* 0x000b187201007387 */ /* 0x000fe80000100a00 */
[----:B------:R-:W-:Y:S04]  /*a5f30*/  STL.64 [R1+0xb40], R108 ;  /* 0x000b406c01007387 */ /* 0x000fe80000100a00 */
[----:B------:R1:W-:Y:S10]  /*a5f40*/  STL.64 [R1+0xb48], R110 ;  /* 0x000b486e01007387 */ /* 0x0003f40000100a00 */
[----:B------:R-:W-:Y:S01]  /*a5f50*/  STL.64 [R1+0xb60], R104 ;  /* 0x000b606801007387 */ /* 0x000fe20000100a00 */
[C---:B-1----:R-:W-:Y:S03]  /*a5f60*/  HMMA.1688.F32.TF32 R108, R240.reuse, R64, R212 ;  /* 0x00000040f06c723c */ /* 0x042fe600000810d4 */
[----:B------:R1:W-:Y:S04]  /*a5f70*/  STL.64 [R1+0xb68], R106 ;  /* 0x000b686a01007387 */ /* 0x0003e80000100a00 */
[----:B------:R-:W-:Y:S04]  /*a5f80*/  STL.64 [R1+0xb80], R96 ;  /* 0x000b806001007387 */ /* 0x000fe80000100a00 */
[----:B------:R4:W-:Y:S01]  /*a5f90*/  STL.64 [R1+0xb88], R98 ;  /* 0x000b886201007387 */ /* 0x0009e20000100a00 */
[C---:B-1----:R-:W-:Y:S08]  /*a5fa0*/  HMMA.1688.F32.TF32 R104, R240.reuse, R60, R68 ;  /* 0x0000003cf068723c */ /* 0x042ff00000081044 */
[C---:B----4-:R-:W-:Y:S08]  /*a5fb0*/  HMMA.1688.F32.TF32 R96, R240.reuse, R56, R28 ;  /* 0x00000038f060723c */ /* 0x050ff0000008101c */
        /* <DEDUP_REMOVED lines=15> */
[----:B------:R4:W-:Y:S04]  /*a60b0*/  STL.64 [R1+0xc68], R26 ;  /* 0x000c681a01007387 */ /* 0x0009e80000100a00 */
[----:B------:R1:W-:Y:S04]  /*a60c0*/  STL.64 [R1+0xcd0], R20 ;  /* 0x000cd01401007387 */ /* 0x0003e80000100a00 */
[----:B------:R1:W-:Y:S04]  /*a60d0*/  STL.64 [R1+0xcd8], R22 ;  /* 0x000cd81601007387 */ /* 0x0003e80000100a00 */
[----:B------:R2:W-:Y:S04]  /*a60e0*/  STL.64 [R1+0xc50], R16 ;  /* 0x000c501001007387 */ /* 0x0005e80000100a00 */
[----:B------:R2:W-:Y:S04]  /*a60f0*/  STL.64 [R1+0xc58], R18 ;  /* 0x000c581201007387 */ /* 0x0005e80000100a00 */
[----:B-1----:R-:W3:Y:S04]  /*a6100*/  LDL.LU R24, [R1+0x2c0] ;  /* 0x0002c00001187983 */ /* 0x002ee80000300800 */
[----:B------:R1:W-:Y:S04]  /*a6110*/  STL.64 [R1+0xa20], R12 ;  /* 0x000a200c01007387 */ /* 0x0003e80000100a00 */
[----:B------:R1:W-:Y:S04]  /*a6120*/  STL.64 [R1+0xa28], R14 ;  /* 0x000a280e01007387 */ /* 0x0003e80000100a00 */
[----:B------:R1:W-:Y:S04]  /*a6130*/  STL.64 [R1+0xa10], R8 ;  /* 0x000a100801007387 */ /* 0x0003e80000100a00 */
[----:B------:R1:W-:Y:S04]  /*a6140*/  STL.64 [R1+0xa18], R10 ;  /* 0x000a180a01007387 */ /* 0x0003e80000100a00 */
[----:B------:R-:W3:Y:S04]  /*a6150*/  LDL.LU R25, [R1+0x2c4] ;  /* 0x0002c40001197983 */ /* 0x000ee80000300800 */
[----:B----4-:R-:W4:Y:S04]  /*a6160*/  LDL.LU R26, [R1+0x2c8] ;  /* 0x0002c800011a7983 */ /* 0x010f280000300800 */
[----:B------:R-:W4:Y:S04]  /*a6170*/  LDL.LU R27, [R1+0x2cc] ;  /* 0x0002cc00011b7983 */ /* 0x000f280000300800 */
        /* <DEDUP_REMOVED lines=40> */
[----:B------:R-:W-:Y:S04]  /*a6400*/  LDS R240, [R252+0x14a080] ;  /* 0x14a08000fcf07984 */ /* 0x000fe80000000800 */
[----:B------:R-:W-:Y:S04]  /*a6410*/  LDS R242, [R252+0x14b080] ;  /* 0x14b08000fcf27984 */ /* 0x000fe80000000800 */
[----:B------:R-:W-:Y:S04]  /*a6420*/  LDS R241, [R3+0x14a080] ;  /* 0x14a0800003f17984 */ /* 0x000fe80000000800 */
[----:B------:R-:W-:Y:S01]  /*a6430*/  LDS R243, [R3+0x14b080] ;  /* 0x14b0800003f37984 */ /* 0x000fe20000000800 */
[C---:B---3--:R-:W-:Y:S08]  /*a6440*/  HMMA.1688.F32.TF32 R104, R236.reuse, R92, R212 ;  /* 0x0000005cec68723c */ /* 0x048ff000000810d4 */
[C---:B----4-:R-:W-:Y:S08]  /*a6450*/  HMMA.1688.F32.TF32 R108, R236.reuse, R216, R96 ;  /* 0x000000d8ec6c723c */ /* 0x050ff00000081060 */
[C---:B------:R-:W-:Y:S11]  /*a6460*/  HMMA.1688.F32.TF32 R96, R236.reuse, R88, R184 ;  /* 0x00000058ec60723c */ /* 0x040ff600000810b8 */
[----:B------:R-:W-:Y:S04]  /*a6470*/  @!UPT UIADD3 URZ, URZ, URZ, URZ ;  /* 0x0000003f3f3ff290 */ /* 0x000fe8000fffe03f */
[----:B------:R-:W-:Y:S04]  /*a6480*/  STL.64 [R1+0xa00], R108 ;  /* 0x000a006c01007387 */ /* 0x000fe80000100a00 */
[----:B------:R-:W-:Y:S04]  /*a6490*/  STL.64 [R1+0xa08], R110 ;  /* 0x000a086e01007387 */ /* 0x000fe80000100a00 */
[----:B------:R-:W3:Y:S04]  /*a64a0*/  LDL.LU R184, [R1+0x100] ;  /* 0x0001000001b87983 */ /* 0x000ee80000300800 */
[----:B------:R-:W-:Y:S04]  /*a64b0*/  STL.64 [R1+0x9e0], R104 ;  /* 0x0009e06801007387 */ /* 0x000fe80000100a00 */
[----:B------:R-:W-:Y:S04]  /*a64c0*/  STL.64 [R1+0x9e8], R106 ;  /* 0x0009e86a01007387 */ /* 0x000fe80000100a00 */
[----:B------:R-:W-:Y:S04]  /*a64d0*/  STL.64 [R1+0x9c0], R96 ;  /* 0x0009c06001007387 */ /* 0x000fe80000100a00 */
[----:B------:R1:W-:Y:S04]  /*a64e0*/  STL.64 [R1+0x9c8], R98 ;  /* 0x0009c86201007387 */ /* 0x0003e80000100a00 */
[----:B------:R-:W3:Y:S04]  /*a64f0*/  LDL.LU R185, [R1+0x104] ;  /* 0x0001040001b97983 */ /* 0x000ee80000300800 */
[----:B------:R-:W3:Y:S01]  /*a6500*/  LDL.LU R186, [R1+0x108] ;  /* 0x0001080001ba7983 */ /* 0x000ee20000300800 */
[C---:B-1----:R-:W-:Y:S03]  /*a6510*/  HMMA.1688.F32.TF32 R96, R236.reuse, R84, R20 ;  /* 0x00000054ec60723c */ /* 0x042fe60000081014 */
[----:B------:R-:W3:Y:S04]  /*a6520*/  LDL.LU R187, [R1+0x10c] ;  /* 0x00010c0001bb7983 */ /* 0x000ee80000300800 */
[----:B------:R-:W4:Y:S11]  /*a6530*/  LDL.LU R20, [R1+0x80] ;  /* 0x0000800001147983 */ /* 0x000f360000300800 */
[----:B------:R-:W-:Y:S05]  /*a6540*/  @!UPT UIADD3 URZ, URZ, URZ, URZ ;  /* 0x0000003f3f3ff290 */ /* 0x000fea000fffe03f */
[----:B------:R-:W-:Y:S04]  /*a6550*/  STL.64 [R1+0x9a0], R96 ;  /* 0x0009a06001007387 */ /* 0x000fe80000100a00 */
[----:B------:R2:W-:Y:S04]  /*a6560*/  STL.64 [R1+0x9a8], R98 ;  /* 0x0009a86201007387 */ /* 0x0005e80000100a00 */
[----:B------:R-:W4:Y:S04]  /*a6570*/  LDL.LU R21, [R1+0x84] ;  /* 0x0000840001157983 */ /* 0x000f280000300800 */
[----:B------:R-:W4:Y:S01]  /*a6580*/  LDL.LU R22, [R1+0x88] ;  /* 0x0000880001167983 */ /* 0x000f220000300800 */
[C---:B--2---:R-:W-:Y:S03]  /*a6590*/  HMMA.1688.F32.TF32 R96, R236.reuse, R80, R16 ;  /* 0x00000050ec60723c */ /* 0x044fe60000081010 */
[----:B------:R-:W4:Y:S04]  /*a65a0*/  LDL.LU R23, [R1+0x8c] ;  /* 0x00008c0001177983 */ /* 0x000f280000300800 */
[----:B------:R-:W2:Y:S11]  /*a65b0*/  LDL.LU R16, [R1+0x20] ;  /* 0x0000200001107983 */ /* 0x000eb60000300800 */
[----:B------:R-:W-:Y:S05]  /*a65c0*/  @!UPT UIADD3 URZ, URZ, URZ, URZ ;  /* 0x0000003f3f3ff290 */ /* 0x000fea000fffe03f */
[----:B------:R-:W-:Y:S04]  /*a65d0*/  STL.64 [R1+0x920], R96 ;  /* 0x0009206001007387 */ /* 0x000fe80000100a00 */
[----:B------:R1:W-:Y:S04]  /*a65e0*/  STL.64 [R1+0x928], R98 ;  /* 0x0009286201007387 */ /* 0x0003e80000100a00 */
[----:B------:R-:W2:Y:S04]  /*a65f0*/  LDL.LU R17, [R1+0x24] ;  /* 0x0000240001117983 */ /* 0x000ea80000300800 */
[----:B------:R-:W2:Y:S01]  /*a6600*/  LDL.LU R18, [R1+0x28] ;  /* 0x0000280001127983 */ /* 0x000ea20000300800 */
[C---:B-1----:R-:W-:Y:S03]  /*a6610*/  HMMA.1688.F32.TF32 R96, R236.reuse, R76, R12 ;  /* 0x0000004cec60723c */ /* 0x042fe6000008100c */
[----:B------:R-:W2:Y:S04]  /*a6620*/  LDL.LU R19, [R1+0x2c] ;  /* 0x00002c0001137983 */ /* 0x000ea80000300800 */
[----:B------:R-:W2:Y:S11]  /*a6630*/  LDL.LU R12, [R1+0x10] ;  /* 0x00001000010c7983 */ /* 0x000eb60000300800 */
[----:B------:R-:W-:Y:S05]  /*a6640*/  @!UPT UIADD3 URZ, URZ, URZ, URZ ;  /* 0x0000003f3f3ff290 */ /* 0x000fea000fffe03f */
[----:B------:R-:W-:Y:S04]  /*a6650*/  STL.64 [R1+0x5f0], R96 ;  /* 0x0005f06001007387 */ /* 0x000fe80000100a00 */
[----:B------:R1:W-:Y:S01]  /*a6660*/  STL.64 [R1+0x5f8], R98 ;  /* 0x0005f86201007387 */ /* 0x0003e20000100a00 */
[----:B------:R-:W-:Y:S02]  /*a6670*/  IMAD.MOV.U32 R14, RZ, RZ, R54 ;  /* 0x000000ffff0e7224 */ /* 0x000fe400078e0036 */
[----:B------:R-:W-:Y:S01]  /*a6680*/  IMAD.MOV.U32 R15, RZ, RZ, R55 ;  /* 0x000000ffff0f7224 */ /* 0x000fe200078e0037 */
[----:B------:R-:W2:Y:S04]  /*a6690*/  LDL.LU R13, [R1+0x14] ;  /* 0x00001400010d7983 */ /* 0x000ea80000300800 */
[----:B------:R-:W2:Y:S01]  /*a66a0*/  LDL.LU R54, [R1+0x4d9c] ;  /* 0x004d9c0001367983 */ /* 0x000ea20000300800 */
[----:B-1----:R-:W-:Y:S03]  /*a66b0*/  HMMA.1688.F32.TF32 R96, R236, R64, R8 ;  /* 0x00000040ec60723c */ /* 0x002fe60000081008 */
[----:B------:R-:W2:Y:S04]  /*a66c0*/  LDL.LU R55, [R1+0x4d98] ;  /* 0x004d980001377983 */ /* 0x000ea80000300800 */
[----:B------:R-:W-:-:S02]  /*a66d0*/  MOV R8, R34 ;  /* 0x0000002200087202 */ /* 0x000fc40000000f00 */
[----:B------:R-:W2:Y:S01]  /*a66e0*/  LDL.LU R34, [R1+0x4d94] ;  /* 0x004d940001227983 */ /* 0x000ea20000300800 */
[----:B------:R-:W-:Y:S11]  /*a66f0*/  IMAD.MOV.U32 R9, RZ, RZ, R35 ;  /* 0x000000ffff097224 */ /* 0x000ff600078e0023 */
[----:B------:R-:W-:Y:S02]  /*a6700*/  @!UPT UIADD3 URZ, URZ, URZ, URZ ;  /* 0x0000003f3f3ff290 */ /* 0x000fe4000fffe03f */
[----:B------:R-:W-:Y:S04]  /*a6710*/  STL.64 [R1+0x320], R96 ;  /* 0x0003206001007387 */ /* 0x000fe80000100a00 */
[----:B------:R1:W-:Y:S04]  /*a6720*/  STL.64 [R1+0x328], R98 ;  /* 0x0003286201007387 */ /* 0x0003e80000100a00 */
[----:B------:R-:W2:Y:S01]  /*a6730*/  LDL.LU R35, [R1+0x4d90] ;  /* 0x004d900001237983 */ /* 0x000ea20000300800 */
[C---:B-1----:R-:W-:Y:S08]  /*a6740*/  HMMA.1688.F32.TF32 R96, R236.reuse, R60, R68 ;  /* 0x0000003cec60723c */ /* 0x042ff00000081044 */
[C---:B------:R-:W-:Y:S08]  /*a6750*/  HMMA.1688.F32.TF32 R68, R236.reuse, R56, R28 ;  /* 0x00000038ec44723c */ /* 0x040ff0000008101c */
[C---:B------:R-:W-:Y:S08]  /*a6760*/  HMMA.1688.F32.TF32 R28, R236.reuse, R36, R24 ;  /* 0x00000024ec1c723c */ /* 0x040ff00000081018 */
[----:B------:R-:W-:Y:S01]  /*a6770*/  HMMA.1688.F32.TF32 R24, R236, R40, R188 ;  /* 0x00000028ec18723c */ /* 0x000fe200000810bc */
[----:B------:R-:W-:Y:S01]  /*a6780*/  IMAD.MOV.U32 R11, RZ, RZ, R0 ;  /* 0x000000ffff0b7224 */ /* 0x000fe200078e0000 */
[----:B------:R-:W-:Y:S04]  /*a6790*/  STL.64 [R1+0x300], R96 ;  /* 0x0003006001007387 */ /* 0x000fe80000100a00 */
[----:B------:R-:W-:Y:S04]  /*a67a0*/  STL.64 [R1+0x308], R98 ;  /* 0x0003086201007387 */ /* 0x000fe80000100a00 */
[----:B------:R-:W-:Y:S04]  /*a67b0*/  STL.64 [R1+0x2e0], R68 ;  /* 0x0002e04401007387 */ /* 0x000fe80000100a00 */
[----:B------:R-:W-:Y:S04]  /*a67c0*/  STL.64 [R1+0x2e8], R70 ;  /* 0x0002e84601007387 */ /* 0x000fe80000100a00 */
[----:B------:R-:W-:Y:S06]  /*a67d0*/  STL.64 [R1+0xd60], R28 ;  /* 0x000d601c01007387 */ /* 0x000fec0000100a00 */
[----:B------:R-:W-:Y:S01]  /*a67e0*/  IMAD.MOV.U32 R0, RZ, RZ, R24 ;  /* 0x000000ffff007224 */ /* 0x000fe200078e0018 */
[----:B------:R-:W-:Y:S01]  /*a67f0*/  STL.64 [R1+0xd68], R30 ;  /* 0x000d681e01007387 */ /* 0x000fe20000100a00 */
[----:B------:R-:W-:Y:S01]  /*a6800*/  MOV R217, R25 ;  /* 0x0000001900d97202 */ /* 0x000fe20000000f00 */
[----:B------:R-:W-:-:S02]  /*a6810*/  IMAD.MOV.U32 R216, RZ, RZ, R26 ;  /* 0x000000ffffd87224 */ /* 0x000fc400078e001a */
[----:B------:R-:W-:Y:S01]  /*a6820*/  IMAD.MOV.U32 R89, RZ, RZ, R27 ;  /* 0x000000ffff597224 */ /* 0x000fe200078e001b */
[----:B------:R1:W-:Y:S04]  /*a6830*/  STL [R1+0x4b58], R0 ;  /* 0x004b580001007387 */ /* 0x0003e80000100800 */
[----:B-1----:R-:W2:Y:S01]  /*a6840*/  LDL R0, [R1+0xb34] ;  /* 0x000b340001007983 */ /* 0x002ea20000100800 */
[C---:B---3--:R-:W-:Y:S08]  /*a6850*/  HMMA.1688.F32.TF32 R24, R236.reuse, R44, R184 ;  /* 0x0000002cec18723c */ /* 0x048ff000000810b8 */
[C---:B----4-:R-:W-:Y:S08]  /*a6860*/  HMMA.1688.F32.TF32 R20, R236.reuse, R48, R20 ;  /* 0x00000030ec14723c */ /* 0x050ff00000081014 */
[----:B--2---:R-:W-:Y:S11]  /*a6870*/  HMMA.1688.F32.TF32 R16, R236, R72, R16 ;  /* 0x00000048ec10723c */ /* 0x004ff60000081010 */
[----:B------:R-:W-:Y:S05]  /*a6880*/  @!UPT UIADD3 URZ, URZ, URZ, URZ ;  /* 0x0000003f3f3ff290 */ /* 0x000fea000fffe03f */
[----:B------:R-:W-:Y:S01]  /*a6890*/  IMAD.MOV.U32 R37, RZ, RZ, R20 ;  /* 0x000000ffff257224 */ /* 0x000fe200078e0014 */
[----:B------:R-:W-:Y:S01]  /*a68a0*/  MOV R32, R23 ;  /* 0x0000001700207202 */ /* 0x000fe20000000f00 */
[----:B------:R-:W-:Y:S01]  /*a68b0*/  IMAD.MOV.U32 R36, RZ, RZ, R21 ;  /* 0x000000ffff247224 */ /* 0x000fe200078e0015 */
[----:B------:R-:W-:Y:S05]  /*a68c0*/  HMMA.1688.F32.TF32 R12, R232, R34, R12 ;  /* 0x00000022e80c723c */ /* 0x000fea000008100c */
        /* <DEDUP_REMOVED lines=8> */
[----:B------:R-:W-:Y:S01]  /*a6950*/  IMAD.MOV.U32 R16, RZ, RZ, R43 ;  /* 0x000000ffff107224 */ /* 0x000fe200078e002b */
[----:B------:R-:W-:Y:S01]  /*a6960*/  LDS R236, [R103+0x14a000] ;  /* 0x14a0000067ec7984 */ /* 0x000fe20000000800 */
[----:B------:R-:W-:-:S02]  /*a6970*/  IMAD.MOV.U32 R41, RZ, RZ, R18 ;  /* 0x000000ffff297224 */ /* 0x000fc400078e0012 */
[----:B------:R-:W-:Y:S01]  /*a6980*/  IMAD.MOV.U32 R17, RZ, RZ, R42 ;  /* 0x000000ffff117224 */ /* 0x000fe200078e002a */
[----:B------:R-:W-:Y:S02]  /*a6990*/  LDS R238, [R103+0x14b000] ;  /* 0x14b0000067ee7984 */ /* 0x000fe40000000800 */
[----:B------:R-:W-:Y:S01]  /*a69a0*/  MOV R56, R12 ;  /* 0x0000000c00387202 */ /* 0x000fe20000000f00 */
[----:B------:R-:W-:Y:S02]  /*a69b0*/  IMAD.MOV.U32 R53, RZ, RZ, R13 ;  /* 0x000000ffff357224 */ /* 0x000fe400078e000d */
[----:B------:R-:W-:Y:S02]  /*a69c0*/  IMAD.MOV.U32 R12, RZ, RZ, R67 ;  /* 0x000000ffff0c7224 */ /* 0x000fe400078e0043 */
[----:B------:R-:W-:Y:S01]  /*a69d0*/  IMAD.MOV.U32 R45, RZ, RZ, R14 ;  /* 0x000000ffff2d7224 */ /* 0x000fe200078e000e */
[----:B------:R-:W2:Y:S01]  /*a69e0*/  LDL.LU R67, [R1+0x4d8c] ;  /* 0x004d8c0001437983 */ /* 0x000ea20000300800 */
[----:B------:R-:W-:Y:S01]  /*a69f0*/  IMAD.MOV.U32 R13, RZ, RZ, R66 ;  /* 0x000000ffff0d7224 */ /* 0x000fe200078e0042 */
[----:B------:R-:W-:Y:S01]  /*a6a00*/  MOV R14, R63 ;  /* 0x0000003f000e7202 */ /* 0x000fe20000000f00 */
[----:B------:R-:W-:Y:S01]  /*a6a10*/  IMAD.MOV.U32 R44, RZ, RZ, R15 ;  /* 0x000000ffff2c7224 */ /* 0x000fe200078e000f */
[----:B------:R-:W3:Y:S01]  /*a6a20*/  LDL.LU R66, [R1+0x4d88] ;  /* 0x004d880001427983 */ /* 0x000ee20000300800 */
[----:B------:R-:W-:-:S03]  /*a6a30*/  IMAD.MOV.U32 R15, RZ, RZ, R62 ;  /* 0x000000ffff0f7224 */ /* 0x000fc600078e003e */
        /* <DEDUP_REMOVED lines=23> */
[----:B------:R-:W-:Y:S01]  /*a6bb0*/  IMAD.MOV.U32 R61, RZ, RZ, R27 ;  /* 0x000000ffff3d7224 */ /* 0x000fe200078e001b */
[----:B------:R-:W4:Y:S01]  /*a6bc0*/  LDL.LU R249, [R1+0x4d58] ;  /* 0x004d580001f97983 */ /* 0x000f220000300800 */
[----:B------:R-:W-:Y:S02]  /*a6bd0*/  IMAD.MOV.U32 R26, RZ, RZ, R250 ;  /* 0x000000ffff1a7224 */ /* 0x000fe400078e00fa */
[----:B------:R-:W-:Y:S01]  /*a6be0*/  IMAD.MOV.U32 R27, RZ, RZ, R251 ;  /* 0x000000ffff1b7224 */ /* 0x000fe200078e00fb */
        /* <DEDUP_REMOVED lines=8> */
[----:B------:R-:W-:Y:S01]  /*a6c70*/  LDS R237, [R0+0x14a000] ;  /* 0x14a0000000ed7984 */ /* 0x000fe20000000800 */
[----:B------:R-:W-:Y:S02]  /*a6c80*/  IMAD.MOV.U32 R186, RZ, RZ, R94 ;  /* 0x000000ffffba7224 */ /* 0x000fe400078e005e */
[----:B------:R-:W-:Y:S01]  /*a6c90*/  IMAD.MOV.U32 R187, RZ, RZ, R95 ;  /* 0x000000ffffbb7224 */ /* 0x000fe200078e005f */
[----:B------:R-:W1:Y:S01]  /*a6ca0*/  LDS R239, [R0+0x14b000] ;  /* 0x14b0000000ef7984 */ /* 0x000e620000000800 */
[----:B--2---:R-:W-:Y:S01]  /*a6cb0*/  MOV R31, R67 ;  /* 0x00000043001f7202 */ /* 0x004fe20000000f00 */
[----:B---3--:R-:W-:Y:S02]  /*a6cc0*/  IMAD.MOV.U32 R30, RZ, RZ, R66 ;  /* 0x000000ffff1e7224 */ /* 0x008fe400078e0042 */
[----:B----4-:R-:W-:Y:S02]  /*a6cd0*/  IMAD.MOV.U32 R29, RZ, RZ, R63 ;  /* 0x000000ffff1d7224 */ /* 0x010fe400078e003f */
[----:B------:R-:W-:-:S02]  /*a6ce0*/  IMAD.MOV.U32 R71, RZ, RZ, R43 ;  /* 0x000000ffff477224 */ /* 0x000fc400078e002b */
[----:B------:R-:W-:Y:S01]  /*a6cf0*/  IMAD.MOV.U32 R70, RZ, RZ, R42 ;  /* 0x000000ffff467224 */ /* 0x000fe200078e002a */
[----:B------:R-:W-:Y:S01]  /*a6d00*/  MOV R69, R47 ;  /* 0x0000002f00457202 */ /* 0x000fe20000000f00 */
[----:B------:R-:W-:Y:S02]  /*a6d10*/  IMAD.MOV.U32 R68, RZ, RZ, R46 ;  /* 0x000000ffff447224 */ /* 0x000fe400078e002e */
[----:B------:R-:W2:Y:S04]  /*a6d20*/  LDL.LU R46, [R1+0x4d4c] ;  /* 0x004d4c00012e7983 */ /* 0x000ea80000300800 */
[----:B------:R-:W2:Y:S04]  /*a6d30*/  LDL.LU R47, [R1+0x4d48] ;  /* 0x004d4800012f7983 */ /* 0x000ea80000300800 */
[----:B------:R-:W3:Y:S01]  /*a6d40*/  LDL.LU R42, [R1+0x4d44] ;  /* 0x004d4400012a7983 */ /* 0x000ee20000300800 */
[----:B------:R-:W-:Y:S01]  /*a6d50*/  MOV R214, R58 ;  /* 0x0000003a00d67202 */ /* 0x000fe20000000f00 */
[----:B------:R-:W-:-:S02]  /*a6d60*/  IMAD.MOV.U32 R213, RZ, RZ, R39 ;  /* 0x000000ffffd57224 */ /* 0x000fc400078e0027 */
[----:B------:R-:W3:Y:S01]  /*a6d70*/  LDL.LU R43, [R1+0x4d40] ;  /* 0x004d4000012b7983 */ /* 0x000ee20000300800 */
[----:B------:R-:W-:-:S03]  /*a6d80*/  IMAD.MOV.U32 R212, RZ, RZ, R38 ;  /* 0x000000ffffd47224 */ /* 0x000fc600078e0026 */
        /* <DEDUP_REMOVED lines=14> */
[----:B------:R-:W3:Y:S04]  /*a6e70*/  LDL.LU R79, [R1+0x4d10] ;  /* 0x004d1000014f7983 */ /* 0x000ee80000300800 */
[----:B------:R-:W3:Y:S04]  /*a6e80*/  LDL.LU R82, [R1+0x4d0c] ;  /* 0x004d0c0001527983 */ /* 0x000ee80000300800 */
[----:B------:R-:W3:Y:S04]  /*a6e90*/  LDL.LU R83, [R1+0x4d08] ;  /* 0x004d080001537983 */ /* 0x000ee80000300800 */
[----:B------:R-:W3:Y:S04]  /*a6ea0*/  LDL.LU R94, [R1+0x4d04] ;  /* 0x004d0400015e7983 */ /* 0x000ee80000300800 */
[----:B------:R-:W3:Y:S05]  /*a6eb0*/  LDL.LU R95, [R1+0x4d00] ;  /* 0x004d0000015f7983 */ /* 0x000eea0000300800 */
[----:B------:R-:W-:Y:S01]  /*a6ec0*/  IMAD.MOV.U32 R52, RZ, RZ, R8 ;  /* 0x000000ffff347224 */ /* 0x000fe200078e0008 */
[----:B------:R-:W-:Y:S01]  /*a6ed0*/  MOV R49, R9 ;  /* 0x0000000900317202 */ /* 0x000fe20000000f00 */
[----:B------:R-:W-:-:S02]  /*a6ee0*/  IMAD.MOV.U32 R48, RZ, RZ, R10 ;  /* 0x000000ffff307224 */ /* 0x000fc400078e000a */
[----:B------:R-:W-:Y:S02]  /*a6ef0*/  IMAD.MOV.U32 R2, RZ, RZ, R11 ;  /* 0x000000ffff027224 */ /* 0x000fe400078e000b */
[----:B--2---:R-:W-:Y:S11]  /*a6f00*/  HMMA.1688.F32.TF32 R8, R232, R218, R248 ;  /* 0x000000dae808723c */ /* 0x004ff600000810f8 */
[----:B------:R-:W-:Y:S11]  /*a6f10*/  @!UPT UIADD3 URZ, URZ, URZ, URZ ;  /* 0x0000003f3f3ff290 */ /* 0x000ff6000fffe03f */
[----:B------:R-:W-:Y:S02]  /*a6f20*/  @!UPT UIADD3 URZ, URZ, URZ, URZ ;  /* 0x0000003f3f3ff290 */ /* 0x000fe4000fffe03f */
[----:B------:R-:W-:Y:S01]  /*a6f30*/  IMAD.MOV.U32 R85, RZ, RZ, R8 ;  /* 0x000000ffff557224 */ /* 0x000fe200078e0008 */
[----:B------:R-:W-:Y:S01]  /*a6f40*/  MOV R84, R9 ;  /* 0x0000000900547202 */ /* 0x000fe20000000f00 */
[----:B------:R-:W-:Y:S02]  /*a6f50*/  IMAD.MOV.U32 R8, RZ, RZ, R86 ;  /* 0x000000ffff087224 */ /* 0x000fe400078e0056 */
[----:B------:R-:W-:Y:S01]  /*a6f60*/  IMAD.MOV.U32 R81, RZ, RZ, R10 ;  /* 0x000000ffff517224 */ /* 0x000fe200078e000a */
[----:B------:R-:W2:Y:S01]  /*a6f70*/  LDL.LU R86, [R1+0x4cfc] ;  /* 0x004cfc0001567983 */ /* 0x000ea20000300800 */
[----:B------:R-:W-:Y:S01]  /*a6f80*/  IMAD.MOV.U32 R9, RZ, RZ, R90 ;  /* 0x000000ffff097224 */ /* 0x000fe200078e005a */
[----:B------:R-:W-:Y:S02]  /*a6f90*/  MOV R10, R91 ;  /* 0x0000005b000a7202 */ /* 0x000fe40000000f00 */
[----:B------:R-:W2:Y:S04]  /*a6fa0*/  LDL.LU R90, [R1+0x4cf8] ;  /* 0x004cf800015a7983 */ /* 0x000ea80000300800 */
[----:B------:R-:W2:Y:S01]  /*a6fb0*/  LDL.LU R91, [R1+0x4cf4] ;  /* 0x004cf400015b7983 */ /* 0x000ea20000300800 */
[----:B------:R-:W-:-:S02]  /*a6fc0*/  IMAD.MOV.U32 R80, RZ, RZ, R11 ;  /* 0x000000ffff507224 */ /* 0x000fc400078e000b */
[----:B------:R-:W-:Y:S02]  /*a6fd0*/  IMAD.MOV.U32 R11, RZ, RZ, R87 ;  /* 0x000000ffff0b7224 */ /* 0x000fe400078e0057 */
[----:B------:R-:W2:Y:S01]  /*a6fe0*/  LDL.LU R87, [R1+0x4cf0] ;  /* 0x004cf00001577983 */ /* 0x000ea20000300800 */
[C---:B---3--:R-:W-:Y:S11]  /*a6ff0*/  HMMA.1688.F32.TF32 R96, R232.reuse, R94, R96 ;  /* 0x0000005ee860723c */ /* 0x048ff60000081060 */
[----:B------:R-:W-:Y:S11]  /*a7000*/  @!UPT UIADD3 URZ, URZ, URZ, URZ ;  /* 0x0000003f3f3ff290 */ /* 0x000ff6000fffe03f */
[----:B------:R-:W-:Y:S02]  /*a7010*/  @!UPT UIADD3 URZ, URZ, URZ, URZ ;  /* 0x0000003f3f3ff290 */ /* 0x000fe4000fffe03f */
[----:B------:R-:W-:Y:S01]  /*a7020*/  IMAD.MOV.U32 R77, RZ, RZ, R96 ;  /* 0x000000ffff4d7224 */ /* 0x000fe200078e0060 */
[----:B------:R-:W-:Y:S01]  /*a7030*/  MOV R72, R99 ;  /* 0x0000006300487202 */ /* 0x000fe20000000f00 */
[----:B------:R-:W-:Y:S02]  /*a7040*/  IMAD.MOV.U32 R76, RZ, RZ, R97 ;  /* 0x000000ffff4c7224 */ /* 0x000fe400078e0061 */
[----:B------:R-:W-:Y:S01]  /*a7050*/  IMAD.MOV.U32 R73, RZ, RZ, R98 ;  /* 0x000000ffff497224 */ /* 0x000fe200078e0062 */
[C---:B----4-:R-:W-:Y:S08]  /*a7060*/  HMMA.1688.F32.TF32 R20, R232.reuse, R38, R20 ;  /* 0x00000026e814723c */ /* 0x050ff00000081014 */
[C---:B------:R-:W-:Y:S08]  /*a7070*/  HMMA.1688.F32.TF32 R16, R232.reuse, R42, R16 ;  /* 0x0000002ae810723c */ /* 0x040ff00000081010 */
[----:B------:R-:W-:Y:S01]  /*a7080*/  HMMA.1688.F32.TF32 R12, R232, R46, R12 ;  /* 0x0000002ee80c723c */ /* 0x000fe2000008100c */
[----:B------:R-:W-:Y:S01]  /*a7090*/  MOV R250, R74 ;  /* 0x0000004a00fa7202 */ /* 0x000fe20000000f00 */
[----:B------:R-:W-:-:S06]  /*a70a0*/  IMAD.MOV.U32 R251, RZ, RZ, R75 ;  /* 0x000000fffffb7224 */ /* 0x000fcc00078e004b */
[C---:B--2---:R-:W-:Y:S11]  /*a70b0*/  HMMA.1688.F32.TF32 R96, R232.reuse, R90, R212 ;  /* 0x0000005ae860723c */ /* 0x044ff600000810d4 */
[----:B------:R-:W-:Y:S11]  /*a70c0*/  @!UPT UIADD3 URZ, URZ, URZ, URZ ;  /* 0x0000003f3f3ff290 */ /* 0x000ff6000fffe03f */
[----:B------:R-:W-:Y:S01]  /*a70d0*/  @!UPT UIADD3 URZ, URZ, URZ, URZ ;  /* 0x0000003f3f3ff290 */ /* 0x000fe2000fffe03f */
[----:B------:R2:W-:Y:S01]  /*a70e0*/  STL.64 [R1+0xfe0], R96 ;  /* 0x000fe06001007387 */ /* 0x0005e20000100a00 */
[----:B------:R-:W-:Y:S02]  /*a70f0*/  IMAD.MOV.U32 R93, RZ, RZ, R98 ;  /* 0x000000ffff5d7224 */ /* 0x000fe400078e0062 */
[----:B------:R-:W-:Y:S02]  /*a7100*/  IMAD.MOV.U32 R92, RZ, RZ, R99 ;  /* 0x000000ffff5c7224 */ /* 0x000fe400078e0063 */
        /* <DEDUP_REMOVED lines=13> */
[----:B---3--:R-:W-:Y:S01]  /*a71e0*/  HMMA.1688.F32.TF32 R24, R232, R58, R184 ;  /* 0x0000003ae818723c */ /* 0x008fe200000810b8 */
[----:B------:R-:W-:-:S02]  /*a71f0*/  IMAD.MOV.U32 R245, RZ, RZ, R50 ;  /* 0x000000fffff57224 */ /* 0x000fc400078e0032 */
[----:B------:R-:W-:Y:S11]  /*a7200*/  IMAD.MOV.U32 R246, RZ, RZ, R51 ;  /* 0x000000fffff67224 */ /* 0x000ff600078e0033 */
[----:B------:R-:W-:Y:S01]  /*a7210*/  @!UPT UIADD3 URZ, URZ, URZ, URZ ;  /* 0x0000003f3f3ff290 */ /* 0x000fe2000fffe03f */
        /* <DEDUP_REMOVED lines=13> */
[----:B------:R-:W4:Y:S04]  /*a72f0*/  LDL.LU R247, [R1+0x12c] ;  /* 0x00012c0001f77983 */ /* 0x000f280000300800 */
[----:B------:R-:W4:Y:S04]  /*a7300*/  LDL.LU R248, [R1+0x110] ;  /* 0x0001100001f87983 */ /* 0x000f280000300800 */
[----:B------:R-:W4:Y:S04]  /*a7310*/  LDL.LU R249, [R1+0x114] ;  /* 0x0001140001f97983 */ /* 0x000f280000300800 */
[----:B------:R-:W4:Y:S04]  /*a7320*/  LDL.LU R74, [R1+0x4ce4] ;  /* 0x004ce400014a7983 */ /* 0x000f280000300800 */
[----:B------:R-:W4:Y:S04]  /*a7330*/  LDL.LU R75, [R1+0x4ce0] ;  /* 0x004ce000014b7983 */ /* 0x000f280000300800 */
[----:B---3--:R-:W3:Y:S01]  /*a7340*/  LDL.LU R12, [R1+0x150] ;  /* 0x00015000010c7983 */ /* 0x008ee20000300800 */
[----:B--2---:R-:W-:Y:S01]  /*a7350*/  HMMA.1688.F32.TF32 R8, R232, R50, R8 ;  /* 0x00000032e808723c */ /* 0x004fe20000081008 */
[----:B----4-:R-:W-:Y:S11]  /*a7360*/  IMAD.MOV.U32 R19, RZ, RZ, R74 ;  /* 0x000000ffff137224 */ /* 0x010ff600078e004a */
[----:B------:R-:W-:Y:S11]  /*a7370*/  @!UPT UIADD3 URZ, URZ, URZ, URZ ;  /* 0x0000003f3f3ff290 */ /* 0x000ff6000fffe03f */
[----:B------:R2:W-:Y:S04]  /*a7380*/  STL.64 [R1+0x1470], R8 ;  /* 0x0014700801007387 */ /* 0x0005e80000100a00 */
[----:B------:R4:W-:Y:S04]  /*a7390*/  STL.64 [R1+0x1478], R10 ;  /* 0x0014780a01007387 */ /* 0x0009e80000100a00 */
[----:B------:R-:W3:Y:S01]  /*a73a0*/  LDL.LU R13, [R1+0x154] ;  /* 0x00015400010d7983 */ /* 0x000ee20000300800 */
[----:B------:R-:W-:-:S03]  /*a73b0*/  IMAD.MOV.U32 R18, RZ, RZ, R75 ;  /* 0x000000ffff127224 */ /* 0x000fc600078e004b */
[----:B------:R-:W3:Y:S04]  /*a73c0*/  LDL.LU R14, [R1+0x158] ;  /* 0x00015800010e7983 */ /* 0x000ee80000300800 */
[----:B------:R-:W3:Y:S04]  /*a73d0*/  LDL.LU R15, [R1+0x15c] ;  /* 0x00015c00010f7983 */ /* 0x000ee80000300800 */
        /* <DEDUP_REMOVED lines=78> */
[----:B--2---:R-:W-:-:S03]  /*a78c0*/  MOV R186, R75 ;  /* 0x0000004b00ba7202 */ /* 0x004fc60000000f00 */
[----:B------:R-:W2:Y:S01]  /*a78d0*/  LDL.LU R190, [R1+0x198] ;  /* 0x0001980001be7983 */ /* 0x000ea20000300800 */
[----:B---3--:R-:W-:-:S03]  /*a78e0*/  IMAD.MOV.U32 R185, RZ, RZ, R74 ;  /* 0x000000ffffb97224 */ /* 0x008fc600078e004a */
[----:B------:R-:W2:Y:S04]  /*a78f0*/  LDL.LU R191, [R1+0x19c] ;  /* 0x00019c0001bf7983 */ /* 0x000ea80000300800 */
[----:B------:R-:W3:Y:S04]  /*a7900*/  LDL.LU R184, [R1+0x180] ;  /* 0x0001800001b87983 */ /* 0x000ee80000300800 */
[----:B------:R-:W2:Y:S04]  /*a7910*/  LDL.LU R74, [R1+0x4cd4] ;  /* 0x004cd400014a7983 */ /* 0x000ea80000300800 */
[----:B------:R-:W2:Y:S04]  /*a7920*/  LDL.LU R75, [R1+0x4cd0] ;  /* 0x004cd000014b7983 */ /* 0x000ea80000300800 */
[----:B------:R-:W3:Y:S04]  /*a7930*/  LDL.LU R187, [R1+0x18c] ;  /* 0x00018c0001bb7983 */ /* 0x000ee80000300800 */
[----:B------:R-:W3:Y:S04]  /*a7940*/  LDL.LU R8, [R1+0x140] ;  /* 0x0001400001087983 */ /* 0x000ee80000300800 */
[----:B------:R-:W3:Y:S04]  /*a7950*/  LDL.LU R9, [R1+0x144] ;  /* 0x0001440001097983 */ /* 0x000ee80000300800 */
[----:B----4-:R-:W4:Y:S04]  /*a7960*/  LDL.LU R10, [R1+0x148] ;  /* 0x00014800010a7983 */ /* 0x010f280000300800 */
[----:B------:R-:W4:Y:S01]  /*a7970*/  LDL.LU R11, [R1+0x14c] ;  /* 0x00014c00010b7983 */ /* 0x000f220000300800 */
[C---:B-1----:R-:W-:Y:S08]  /*a7980*/  HMMA.1688.F32.TF32 R28, R236.reuse, R50, R28 ;  /* 0x00000032ec1c723c */ /* 0x042ff0000008101c */
        /* <DEDUP_REMOVED lines=13> */
[----:B--2---:R-:W-:Y:S01]  /*a7a60*/  HMMA.1688.F32.TF32 R232, R232, R74, R220 ;  /* 0x0000004ae8e8723c */ /* 0x004fe200000810dc */
[----:B------:R-:W2:Y:S04]  /*a7a70*/  LDL.LU.64 R222, [R1+0x4cc8] ;  /* 0x004cc80001de7983 */ /* 0x000ea80000300a00 */
[----:B------:R-:W2:Y:S11]  /*a7a80*/  LDL.LU.64 R220, [R1+0x4cc0] ;  /* 0x004cc00001dc7983 */ /* 0x000eb60000300a00 */
[----:B------:R-:W-:Y:S07]  /*a7a90*/  @!UPT UIADD3 URZ, URZ, URZ, URZ ;  /* 0x0000003f3f3ff290 */ /* 0x000fee000fffe03f */
[----:B------:R-:W-:Y:S04]  /*a7aa0*/  STL.64 [R1+0xf90], R232 ;  /* 0x000f90e801007387 */ /* 0x000fe80000100a00 */
[----:B------:R-:W-:Y:S04]  /*a7ab0*/  STL.64 [R1+0xf98], R234 ;  /* 0x000f98ea01007387 */ /* 0x000fe80000100a00 */
[----:B------:R-:W-:Y:S04]  /*a7ac0*/  STL.64 [R1+0x1460], R136 ;  /* 0x0014608801007387 */ /* 0x000fe80000100a00 */
[----:B------:R1:W-:Y:S01]  /*a7ad0*/  STL.64 [R1+0x1468], R138 ;  /* 0x0014688a01007387 */ /* 0x0003e20000100a00 */
[----:B------:R-:W-:Y:S03]  /*a7ae0*/  HMMA.1688.F32.TF32 R68, R236, R46, R68 ;  /* 0x0000002eec44723c */ /* 0x000fe60000081044 */
[----:B------:R-:W-:Y:S04]  /*a7af0*/  LDS R232, [R103+0x14a080] ;  /* 0x14a0800067e87984 */ /* 0x000fe80000000800 */
[----:B------:R-:W-:Y:S04]  /*a7b00*/  LDS R234, [R103+0x14b080] ;  /* 0x14b0800067ea7984 */ /* 0x000fe80000000800 */
[----:B-1----:R-:W2:Y:S04]  /*a7b10*/  LDL.LU.64 R138, [R1+0x4cb8] ;  /* 0x004cb800018a7983 */ /* 0x002ea80000300a00 */
[----:B------:R-:W2:Y:S04]  /*a7b20*/  LDL.LU.64 R136, [R1+0x4cb0] ;  /* 0x004cb00001887983 */ /* 0x000ea80000300a00 */
[----:B------:R-:W-:Y:S04]  /*a7b30*/  STL.64 [R1+0x1450], R132 ;  /* 0x0014508401007387 */ /* 0x000fe80000100a00 */
[----:B------:R1:W-:Y:S01]  /*a7b40*/  STL.64 [R1+0x1458], R134 ;  /* 0x0014588601007387 */ /* 0x0003e20000100a00 */
[----:B------:R-:W-:Y:S03]  /*a7b50*/  HMMA.1688.F32.TF32 R188, R240, R34, R188 ;  /* 0x00000022f0bc723c */ /* 0x000fe600000810bc */
        /* <DEDUP_REMOVED lines=39> */
[C---:B---3--:R-:W-:Y:S03]  /*a7dd0*/  HMMA.1688.F32.TF32 R184, R240.reuse, R54, R184 ;  /* 0x00000036f0b8723c */ /* 0x048fe600000810b8 */
[----:B-1----:R-:W3:Y:S04]  /*a7de0*/  LDL.LU.64 R142, [R1+0x4c18] ;  /* 0x004c1800018e7983 */ /* 0x002ee80000300a00 */
[----:B------:R-:W3:Y:S04]  /*a7df0*/  LDL.LU.64 R140, [R1+0x4c10] ;  /* 0x004c1000018c7983 */ /* 0x000ee80000300a00 */
        /* <DEDUP_REMOVED lines=17> */
[C---:B----4-:R-:W-:Y:S03]  /*a7f10*/  HMMA.1688.F32.TF32 R8, R240.reuse, R86, R8 ;  /* 0x00000056f008723c */ /* 0x050fe60000081008 */
[----:B-1----:R-:W2:Y:S04]  /*a7f20*/  LDL.LU.64 R30, [R1+0x4bd8] ;  /* 0x004bd800011e7983 */ /* 0x002ea80000300a00 */
[----:B------:R-:W2:Y:S04]  /*a7f30*/  LDL.LU.64 R28, [R1+0x4bd0] ;  /* 0x004bd000011c7983 */ /* 0x000ea80000300a00 */
[----:B------:R-:W4:Y:S04]  /*a7f40*/  LDL.LU.64 R26, [R1+0x4bc8] ;  /* 0x004bc800011a7983 */ /* 0x000f280000300a00 */
[----:B------:R-:W4:Y:S04]  /*a7f50*/  LDL.LU.64 R24, [R1+0x4bc0] ;  /* 0x004bc00001187983 */ /* 0x000f280000300a00 */
[----:B------:R1:W-:Y:S04]  /*a7f60*/  STL.64 [R1+0xf80], R236 ;  /* 0x000f80ec01007387 */ /* 0x0003e80000100a00 */
[----:B------:R1:W-:Y:S04]  /*a7f70*/  STL.64 [R1+0xf88], R238 ;  /* 0x000f88ee01007387 */ /* 0x0003e80000100a00 */
[----:B-1----:R-:W2:Y:S04]  /*a7f80*/  LDL.LU R236, [R1+0x130] ;  /* 0x0001300001ec7983 */ /* 0x002ea80000300800 */
[----:B------:R-:W2:Y:S04]  /*a7f90*/  LDL.LU R237, [R1+0x134] ;  /* 0x0001340001ed7983 */ /* 0x000ea80000300800 */
[----:B------:R-:W2:Y:S04]  /*a7fa0*/  LDL.LU R238, [R1+0x138] ;  /* 0x0001380001ee7983 */ /* 0x000ea80000300800 */
[----:B------:R-:W2:Y:S04]  /*a7fb0*/  LDL.LU R239, [R1+0x13c] ;  /* 0x00013c0001ef7983 */ /* 0x000ea80000300800 */
        /* <DEDUP_REMOVED lines=24> */
[C---:B------:R-:W-:Y:S08]  /*a8140*/  HMMA.1688.F32.TF32 R244, R240.reuse, R78, R244 ;  /* 0x0000004ef0f4723c */ /* 0x040ff000000810f4 */
[C---:B--2---:R-:W-:Y:S11]  /*a8150*/  HMMA.1688.F32.TF32 R236, R240.reuse, R82, R236 ;  /* 0x00000052f0ec723c */ /* 0x044ff600000810ec */
[----:B------:R-:W-:Y:S11]  /*a8160*/  @!UPT UIADD3 URZ, URZ, URZ, URZ ;  /* 0x0000003f3f3ff290 */ /* 0x000ff6000fffe03f */
[----:B------:R-:W-:Y:S01]  /*a8170*/  @!UPT UIADD3 URZ, URZ, URZ, URZ ;  /* 0x0000003f3f3ff290 */ /* 0x000fe2000fffe03f */
[----:B------:R-:W-:Y:S04]  /*a8180*/  STL.64 [R1+0xf10], R236 ;  /* 0x000f10ec01007387 */ /* 0x000fe80000100a00 */
[----:B------:R1:W-:Y:S02]  /*a8190*/  STL.64 [R1+0xf18], R238 ;  /* 0x000f18ee01007387 */ /* 0x0003e40000100a00 */
[C---:B-1----:R-:W-:Y:S02]  /*a81a0*/  HMMA.1688.F32.TF32 R236, R240.reuse, R66, R248 ;  /* 0x00000042f0ec723c */ /* 0x042fe400000810f8 */
[----:B------:R-:W-:Y:S04]  /*a81b0*/  STL.64 [R1+0xf00], R244 ;  /* 0x000f00f401007387 */ /* 0x000fe80000100a00 */
[----:B------:R-:W-:Y:S11]  /*a81c0*/  STL.64 [R1+0xf08], R246 ;  /* 0x000f08f601007387 */ /* 0x000ff60000100a00 */
[----:B------:R-:W-:Y:S06]  /*a81d0*/  @!UPT UIADD3 URZ, URZ, URZ, URZ ;  /* 0x0000003f3f3ff290 */ /* 0x000fec000fffe03f */
[----:B------:R-:W-:Y:S04]  /*a81e0*/  STL.64 [R1+0xef0], R236 ;  /* 0x000ef0ec01007387 */ /* 0x000fe80000100a00 */
[----:B------:R-:W-:Y:S01]  /*a81f0*/  STL.64 [R1+0xef8], R238 ;  /* 0x000ef8ee01007387 */ /* 0x000fe20000100a00 */
[C---:B---3--:R-:W-:Y:S08]  /*a8200*/  HMMA.1688.F32.TF32 R16, R240.reuse, R38, R16 ;  /* 0x00000026f010723c */ /* 0x048ff00000081010 */
[C---:B----4-:R-:W-:Y:S08]  /*a8210*/  HMMA.1688.F32.TF32 R12, R240.reuse, R58, R12 ;  /* 0x0000003af00c723c */ /* 0x050ff0000008100c */
[C---:B------:R-:W-:Y:S11]  /*a8220*/  HMMA.1688.F32.TF32 R8, R240.reuse, R62, R8 ;  /* 0x0000003ef008723c */ /* 0x040ff60000081008 */
[----:B------:R-:W-:Y:S11]  /*a8230*/  @!UPT UIADD3 URZ, URZ, URZ, URZ ;  /* 0x0000003f3f3ff290 */ /* 0x000ff6000fffe03f */
[----:B------:R-:W-:Y:S01]  /*a8240*/  @!UPT UIADD3 URZ, URZ, URZ, URZ ;  /* 0x0000003f3f3ff290 */ /* 0x000fe2000fffe03f */
        /* <DEDUP_REMOVED lines=12> */
[----:B------:R-:W-:Y:S04]  /*a8310*/  STL.64 [R1+0xea0], R12 ;  /* 0x000ea00c01007387 */ /* 0x000fe80000100a00 */
[----:B------:R1:W-:Y:S05]  /*a8320*/  STL.64 [R1+0xea8], R14 ;  /* 0x000ea80e01007387 */ /* 0x0003ea0000100a00 */
        /* <DEDUP_REMOVED lines=11> */
[C---:B-1----:R-:W-:Y:S03]  /*a83e0*/  HMMA.1688.F32.TF32 R8, R232.reuse, R218, R212 ;  /* 0x000000dae808723c */ /* 0x042fe600000810d4 */
[----:B------:R-:W-:Y:S04]  /*a83f0*/  STL.64 [R1+0xdf0], R12 ;  /* 0x000df00c01007387 */ /* 0x000fe80000100a00 */
[----:B------:R-:W-:Y:S04]  /*a8400*/  STL.64 [R1+0xdf8], R14 ;  /* 0x000df80e01007387 */ /* 0x000fe80000100a00 */
[----:B------:R-:W-:Y:S04]  /*a8410*/  STL.64 [R1+0xde0], R16 ;  /* 0x000de01001007387 */ /* 0x000fe80000100a00 */
[----:B------:R1:W-:Y:S04]  /*a8420*/  STL.64 [R1+0xde8], R18 ;  /* 0x000de81201007387 */ /* 0x0003e80000100a00 */
[----:B------:R-:W-:Y:S04]  /*a8430*/  LDS R12, [R252+0x14a100] ;  /* 0x14a10000fc0c7984 */ /* 0x000fe80000000800 */
[----:B------:R-:W-:Y:S04]  /*a8440*/  LDS R14, [R252+0x14b100] ;  /* 0x14b10000fc0e7984 */ /* 0x000fe80000000800 */
[----:B------:R-:W-:Y:S04]  /*a8450*/  STL.64 [R1+0xdd0], R8 ;  /* 0x000dd00801007387 */ /* 0x000fe80000100a00 */
[----:B------:R2:W-:Y:S01]  /*a8460*/  STL.64 [R1+0xdd8], R10 ;  /* 0x000dd80a01007387 */ /* 0x0005e20000100a00 */
[C---:B-1----:R-:W-:Y:S03]  /*a8470*/  HMMA.1688.F32.TF32 R16, R232.reuse, R86, R144 ;  /* 0x00000056e810723c */ /* 0x042fe60000081090 */
[----:B------:R-:W-:Y:S04]  /*a8480*/  LDS R13, [R3+0x14a100] ;  /* 0x14a10000030d7984 */ /* 0x000fe80000000800 */
[----:B------:R-:W1:Y:S01]  /*a8490*/  LDS R15, [R3+0x14b100] ;  /* 0x14b10000030f7984 */ /* 0x000e620000000800 */
[C---:B--2---:R-:W-:Y:S11]  /*a84a0*/  HMMA.1688.F32.TF32 R8, R232.reuse, R94, R96 ;  /* 0x0000005ee808723c */ /* 0x044ff60000081060 */
[----:B------:R-:W-:Y:S11]  /*a84b0*/  @!UPT UIADD3 URZ, URZ, URZ, URZ ;  /* 0x0000003f3f3ff290 */ /* 0x000ff6000fffe03f */
[----:B------:R-:W-:Y:S01]  /*a84c0*/  @!UPT UIADD3 URZ, URZ, URZ, URZ ;  /* 0x0000003f3f3ff290 */ /* 0x000fe2000fffe03f */
        /* <DEDUP_REMOVED lines=13> */
[----:B------:R-:W-:Y:S04]  /*a85a0*/  LDS R8, [R103+0x14a100] ;  /* 0x14a1000067087984 */ /* 0x000fe80000000800 */
[----:B------:R-:W-:Y:S04]  /*a85b0*/  STL.64 [R1+0xe30], R16 ;  /* 0x000e301001007387 */ /* 0x000fe80000100a00 */
[----:B------:R2:W-:Y:S04]  /*a85c0*/  LDS R10, [R103+0x14b100] ;  /* 0x14b10000670a7984 */ /* 0x0005e80000000800 */
[----:B------:R3:W-:Y:S04]  /*a85d0*/  STL.64 [R1+0xe38], R18 ;  /* 0x000e381201007387 */ /* 0x0007e80000100a00 */
[----:B--2---:R-:W2:Y:S04]  /*a85e0*/  LDL.LU R103, [R1+0x4b5c] ;  /* 0x004b5c0001677983 */ /* 0x004ea80000300800 */
[----:B------:R-:W4:Y:S04]  /*a85f0*/  LDL.LU R248, [R1+0x2b0] ;  /* 0x0002b00001f87983 */ /* 0x000f280000300800 */
[----:B------:R-:W4:Y:S04]  /*a8600*/  LDL.LU R249, [R1+0x2b4] ;  /* 0x0002b40001f97983 */ /* 0x000f280000300800 */
[----:B------:R-:W4:Y:S04]  /*a8610*/  LDL.LU R250, [R1+0x2b8] ;  /* 0x0002b80001fa7983 */ /* 0x000f280000300800 */
[----:B------:R-:W4:Y:S01]  /*a8620*/  LDL.LU R251, [R1+0x2bc] ;  /* 0x0002bc0001fb7983 */ /* 0x000f220000300800 */
[C---:B---3--:R-:W-:Y:S03]  /*a8630*/  HMMA.1688.F32.TF32 R16, R232.reuse, R62, R120 ;  /* 0x0000003ee810723c */ /* 0x048fe60000081078 */
[----:B------:R-:W-:Y:S04]  /*a8640*/  LDS R9, [R0+0x14a100] ;  /* 0x14a1000000097984 */ /* 0x000fe80000000800 */
[----:B------:R-:W3:Y:S01]  /*a8650*/  LDS R11, [R0+0x14b100] ;  /* 0x14b10000000b7984 */ /* 0x000ee20000000800 */
[C---:B------:R-:W-:Y:S11]  /*a8660*/  HMMA.1688.F32.TF32 R20, R232.reuse, R38, R104 ;  /* 0x00000026e814723c */ /* 0x040ff60000081068 */
[----:B------:R-:W-:Y:S04]  /*a8670*/  @!UPT UIADD3 URZ, URZ, URZ, URZ ;  /* 0x0000003f3f3ff290 */ /* 0x000fe8000fffe03f */
[----:B------:R-:W-:Y:S04]  /*a8680*/  STL.64 [R1+0x1370], R16 ;  /* 0x0013701001007387 */ /* 0x000fe80000100a00 */
[----:B------:R1:W-:Y:S02]  /*a8690*/  STL.64 [R1+0x1378], R18 ;  /* 0x0013781201007387 */ /* 0x0003e40000100a00 */
[C---:B-1----:R-:W-:Y:S08]  /*a86a0*/  HMMA.1688.F32.TF32 R16, R232.reuse, R42, R124 ;  /* 0x0000002ae810723c */ /* 0x042ff0000008107c */
        /* <DEDUP_REMOVED lines=22> */
[----:B------:R1:W-:Y:S02]  /*a8810*/  STL.64 [R1+0x1318], R26 ;  /* 0x0013181a01007387 */ /* 0x0003e40000100a00 */
[C---:B-1----:R-:W-:Y:S10]  /*a8820*/  HMMA.1688.F32.TF32 R24, R12.reuse, R94, R152 ;  /* 0x0000005e0c18723c */ /* 0x042ff40000081098 */
[----:B------:R-:W-:Y:S04]  /*a8830*/  STL.64 [R1+0x1300], R16 ;  /* 0x0013001001007387 */ /* 0x000fe80000100a00 */
[----:B------:R1:W-:Y:S04]  /*a8840*/  STL.64 [R1+0x1308], R18 ;  /* 0x0013081201007387 */ /* 0x0003e80000100a00 */
[----:B------:R-:W-:Y:S04]  /*a8850*/  STL.64 [R1+0x12f0], R20 ;  /* 0x0012f01401007387 */ /* 0x000fe80000100a00 */
[----:B------:R2:W-:Y:S01]  /*a8860*/  STL.64 [R1+0x12f8], R22 ;  /* 0x0012f81601007387 */ /* 0x0005e20000100a00 */
[C---:B-1----:R-:W-:Y:S08]  /*a8870*/  HMMA.1688.F32.TF32 R16, R12.reuse, R90, R4 ;  /* 0x0000005a0c10723c */ /* 0x042ff00000081004 */
[C---:B--2---:R-:W-:Y:S08]  /*a8880*/  HMMA.1688.F32.TF32 R20, R12.reuse, R86, R156 ;  /* 0x000000560c14723c */ /* 0x044ff0000008109c */
        /* <DEDUP_REMOVED lines=20> */
[C---:B-1----:R-:W-:Y:S01]  /*a89d0*/  HMMA.1688.F32.TF32 R4, R12.reuse, R42, R160 ;  /* 0x0000002a0c04723c */ /* 0x042fe200000810a0 */
        /* <DEDUP_REMOVED lines=12> */
[----:B-1----:R-:W-:Y:S07]  /*a8aa0*/  HMMA.1688.F32.TF32 R4, R12, R74, R192 ;  /* 0x0000004a0c04723c */ /* 0x002fee00000810c0 */
[----:B------:R-:W-:Y:S04]  /*a8ab0*/  STL.64 [R1+0x1240], R16 ;  /* 0x0012401001007387 */ /* 0x000fe80000100a00 */
[----:B------:R1:W-:Y:S01]  /*a8ac0*/  STL.64 [R1+0x1248], R18 ;  /* 0x0012481201007387 */ /* 0x0003e20000100a00 */
[C---:B---3--:R-:W-:Y:S03]  /*a8ad0*/  HMMA.1688.F32.TF32 R12, R8.reuse, R54, R200 ;  /* 0x00000036080c723c */ /* 0x048fe600000810c8 */
[----:B------:R-:W-:Y:S04]  /*a8ae0*/  STL.64 [R1+0x1230], R20 ;  /* 0x0012301401007387 */ /* 0x000fe80000100a00 */
[----:B------:R-:W-:Y:S01]  /*a8af0*/  STL.64 [R1+0x1238], R22 ;  /* 0x0012381601007387 */ /* 0x000fe20000100a00 */
[C---:B-1----:R-:W-:Y:S03]  /*a8b00*/  HMMA.1688.F32.TF32 R16, R8.reuse, R34, R196 ;  /* 0x000000220810723c */ /* 0x042fe600000810c4 */
[----:B------:R-:W-:Y:S04]  /*a8b10*/  STL.64 [R1+0x120], R4 ;  /* 0x0001200401007387 */ /* 0x000fe80000100a00 */
[----:B------:R4:W-:Y:S04]  /*a8b20*/  STL.64 [R1+0x128], R6 ;  /* 0x0001280601007387 */ /* 0x0009e80000100a00 */
[----:B------:R-:W-:Y:S04]  /*a8b30*/  LDS R201, [R0+0x14a200] ;  /* 0x14a2000000c97984 */ /* 0x000fe80000000800 */
[----:B------:R-:W-:Y:S01]  /*a8b40*/  LDS R203, [R0+0x14b200] ;  /* 0x14b2000000cb7984 */ /* 0x000fe20000000800 */
[C---:B----4-:R-:W-:Y:S07]  /*a8b50*/  HMMA.1688.F32.TF32 R4, R8.reuse, R218, R248 ;  /* 0x000000da0804723c */ /* 0x050fee00000810f8 */
        /* <DEDUP_REMOVED lines=68> */
[----:B--2---:R-:W2:Y:S04]  /*a8fa0*/  LDL.LU R18, [R1+0x3f8] ;  /* 0x0003f80001127983 */ /* 0x004ea80000300800 */
[----:B------:R-:W2:Y:S01]  /*a8fb0*/  LDL.LU R19, [R1+0x3fc] ;  /* 0x0003fc0001137983 */ /* 0x000ea20000300800 */
[C---:B---3--:R-:W-:Y:S08]  /*a8fc0*/  HMMA.1688.F32.TF32 R244, R8.reuse, R50, R244 ;  /* 0x0000003208f4723c */ /* 0x048ff000000810f4 */
[C---:B----4-:R-:W-:Y:S01]  /*a8fd0*/  HMMA.1688.F32.TF32 R4, R8.reuse, R90, R236 ;  /* 0x0000005a0804723c */ /* 0x050fe200000810ec */
[----:B------:R-:W3:Y:S07]  /*a8fe0*/  LDL.LU R236, [R1+0x400] ;  /* 0x0004000001ec7983 */ /* 0x000eee0000300800 */
[C---:B------:R-:W-:Y:S11]  /*a8ff0*/  HMMA.1688.F32.TF32 R12, R8.reuse, R94, R112 ;  /* 0x0000005e080c723c */ /* 0x040ff60000081070 */
[----:B------:R-:W-:Y:S11]  /*a9000*/  @!UPT UIADD3 URZ, URZ, URZ, URZ ;  /* 0x0000003f3f3ff290 */ /* 0x000ff6000fffe03f */
[----:B------:R-:W-:Y:S01]  /*a9010*/  @!UPT UIADD3 URZ, URZ, URZ, URZ ;  /* 0x0000003f3f3ff290 */ /* 0x000fe2000fffe03f */
[----:B------:R-:W-:Y:S04]  /*a9020*/  STL.64 [R1+0xb0], R12 ;  /* 0x0000b00c01007387 */ /* 0x000fe80000100a00 */
[----:B------:R1:W-:Y:S04]  /*a9030*/  STL.64 [R1+0xb8], R14 ;  /* 0x0000b80e01007387 */ /* 0x0003e80000100a00 */
[----:B------:R-:W-:Y:S04]  /*a9040*/  STL.64 [R1+0xa0], R4 ;  /* 0x0000a00401007387 */ /* 0x000fe80000100a00 */
[----:B------:R4:W-:Y:S01]  /*a9050*/  STL.64 [R1+0xa8], R6 ;  /* 0x0000a80601007387 */ /* 0x0009e20000100a00 */
[C---:B-1----:R-:W-:Y:S03]  /*a9060*/  HMMA.1688.F32.TF32 R12, R8.reuse, R86, R108 ;  /* 0x00000056080c723c */ /* 0x042fe6000008106c */
[----:B------:R-:W3:Y:S04]  /*a9070*/  LDL.LU R237, [R1+0x404] ;  /* 0x0004040001ed7983 */ /* 0x000ee80000300800 */
[----:B------:R-:W3:Y:S01]  /*a9080*/  LDL.LU R238, [R1+0x408] ;  /* 0x0004080001ee7983 */ /* 0x000ee20000300800 */
[C---:B----4-:R-:W-:Y:S03]  /*a9090*/  HMMA.1688.F32.TF32 R4, R8.reuse, R82, R144 ;  /* 0x000000520804723c */ /* 0x050fe60000081090 */
[----:B------:R-:W3:Y:S05]  /*a90a0*/  LDL.LU R239, [R1+0x40c] ;  /* 0x00040c0001ef7983 */ /* 0x000eea0000300800 */
[C---:B------:R-:W-:Y:S07]  /*a90b0*/  HMMA.1688.F32.TF32 R100, R8.reuse, R78, R140 ;  /* 0x0000004e0864723c */ /* 0x040fee000008108c */
[----:B------:R-:W-:Y:S04]  /*a90c0*/  STL.64 [R1+0x90], R12 ;  /* 0x0000900c01007387 */ /* 0x000fe80000100a00 */
[----:B------:R1:W-:Y:S04]  /*a90d0*/  STL.64 [R1+0x98], R14 ;  /* 0x0000980e01007387 */ /* 0x0003e80000100a00 */
[----:B------:R-:W-:Y:S04]  /*a90e0*/  STL.64 [R1+0x80], R4 ;  /* 0x0000800401007387 */ /* 0x000fe80000100a00 */
[----:B------:R4:W-:Y:S01]  /*a90f0*/  STL.64 [R1+0x88], R6 ;  /* 0x0000880601007387 */ /* 0x0009e20000100a00 */
[C---:B-1----:R-:W-:Y:S08]  /*a9100*/  HMMA.1688.F32.TF32 R12, R8.reuse, R66, R96 ;  /* 0x00000042080c723c */ /* 0x042ff00000081060 */
[C---:B----4-:R-:W-:Y:S01]  /*a9110*/  HMMA.1688.F32.TF32 R4, R8.reuse, R62, R212 ;  /* 0x0000003e0804723c */ /* 0x050fe200000810d4 */
[----:B------:R-:W-:Y:S04]  /*a9120*/  STL.64 [R1+0x70], R100 ;  /* 0x0000706401007387 */ /* 0x000fe80000100a00 */
[----:B------:R-:W-:Y:S03]  /*a9130*/  STL.64 [R1+0x78], R102 ;  /* 0x0000786601007387 */ /* 0x000fe60000100a00 */
[C---:B------:R-:W-:Y:S01]  /*a9140*/  HMMA.1688.F32.TF32 R68, R8.reuse, R58, R68 ;  /* 0x0000003a0844723c */ /* 0x040fe20000081044 */
[----:B------:R-:W-:Y:S04]  /*a9150*/  LDS R97, [R0+0x14a180] ;  /* 0x14a1800000617984 */ /* 0x000fe80000000800 */
[----:B------:R-:W-:Y:S04]  /*a9160*/  LDS R99, [R0+0x14b180] ;  /* 0x14b1800000637984 */ /* 0x000fe80000000800 */
[----:B------:R-:W-:Y:S01]  /*a9170*/  STL.64 [R1+0x60], R12 ;  /* 0x0000600c01007387 */ /* 0x000fe20000100a00 */
[C---:B------:R-:W-:Y:S03]  /*a9180*/  HMMA.1688.F32.TF32 R248, R8.reuse, R46, R248 ;  /* 0x0000002e08f8723c */ /* 0x040fe600000810f8 */
[----:B------:R1:W-:Y:S04]  /*a9190*/  STL.64 [R1+0x68], R14 ;  /* 0x0000680e01007387 */ /* 0x0003e80000100a00 */
[----:B------:R-:W-:Y:S04]  /*a91a0*/  STL.64 [R1+0x50], R4 ;  /* 0x0000500401007387 */ /* 0x000fe80000100a00 */
[----:B------:R4:W-:Y:S01]  /*a91b0*/  STL.64 [R1+0x58], R6 ;  /* 0x0000580601007387 */ /* 0x0009e20000100a00 */
[C---:B-1----:R-:W-:Y:S08]  /*a91c0*/  HMMA.1688.F32.TF32 R12, R8.reuse, R38, R240 ;  /* 0x00000026080c723c */ /* 0x042ff000000810f0 */
[C---:B----4-:R-:W-:Y:S08]  /*a91d0*/  HMMA.1688.F32.TF32 R4, R8.reuse, R42, R24 ;  /* 0x0000002a0804723c */ /* 0x050ff00000081018 */
[----:B------:R-:W-:Y:S08]  /*a91e0*/  HMMA.1688.F32.TF32 R232, R8, R74, R188 ;  /* 0x0000004a08e8723c */ /* 0x000ff000000810bc */
[C---:B------:R-:W-:Y:S08]  /*a91f0*/  HMMA.1688.F32.TF32 R228, R28.reuse, R34, R184 ;  /* 0x000000221ce4723c */ /* 0x040ff000000810b8 */
[C---:B------:R-:W-:Y:S01]  /*a9200*/  HMMA.1688.F32.TF32 R224, R28.reuse, R54, R20 ;  /* 0x000000361ce0723c */ /* 0x040fe20000081014 */
[----:B------:R-:W-:Y:S07]  /*a9210*/  STL.64 [R1+0x40], R68 ;  /* 0x0000404401007387 */ /* 0x000fee0000100a00 */
[C---:B--2---:R-:W-:Y:S01]  /*a9220*/  HMMA.1688.F32.TF32 R220, R28.reuse, R218, R16 ;  /* 0x000000da1cdc723c */ /* 0x044fe20000081010 */
[----:B------:R-:W-:Y:S04]  /*a9230*/  STL.64 [R1+0x48], R70 ;  /* 0x0000484601007387 */ /* 0x000fe80000100a00 */
[----:B------:R-:W-:Y:S04]  /*a9240*/  STL.64 [R1+0x20], R12 ;  /* 0x0000200c01007387 */ /* 0x000fe80000100a00 */
[----:B------:R-:W-:Y:S04]  /*a9250*/  STL.64 [R1+0x28], R14 ;  /* 0x0000280e01007387 */ /* 0x000fe80000100a00 */
[----:B------:R-:W-:Y:S04]  /*a9260*/  STL.64 [R1+0x49e8], R250 ;  /* 0x0049e8fa01007387 */ /* 0x000fe80000100a00 */
[----:B------:R-:W-:Y:S04]  /*a9270*/  STL.64 [R1], R4 ;  /* 0x0000000401007387 */ /* 0x000fe80000100a00 */
[----:B------:R-:W-:Y:S04]  /*a9280*/  STL.64 [R1+0x8], R6 ;  /* 0x0000080601007387 */ /* 0x000fe80000100a00 */
[----:B------:R-:W-:Y:S04]  /*a9290*/  STL.64 [R1+0x49e0], R248 ;  /* 0x0049e0f801007387 */ /* 0x000fe80000100a00 */
[----:B------:R1:W-:Y:S04]  /*a92a0*/  STL.64 [R1+0x49f8], R246 ;  /* 0x0049f8f601007387 */ /* 0x0003e80000100a00 */
[----:B-1----:R-:W2:Y:S04]  /*a92b0*/  LDL R247, [R1+0xb30] ;  /* 0x000b300001f77983 */ /* 0x002ea80000100800 */
        /* <DEDUP_REMOVED lines=57> */
[----:B------:R-:W3:Y:S08]  /*a9650*/  LDL.LU R239, [R1+0x46c] ;  /* 0x00046c0001ef7983 */ /* 0x000ef00000300800 */
[----:B------:R-:W-:Y:S04]  /*a9660*/  STL.64 [R1+0x4a48], R6 ;  /* 0x004a480601007387 */ /* 0x000fe80000100a00 */
[----:B------:R1:W-:Y:S04]  /*a9670*/  STL.64 [R1+0x4a40], R4 ;  /* 0x004a400401007387 */ /* 0x0003e80000100a00 */
[----:B--2---:R-:W-:Y:S04]  /*a9680*/  LDS R96, [R247+0x14a180] ;  /* 0x14a18000f7607984 */ /* 0x004fe80000000800 */
[----:B------:R-:W2:Y:S04]  /*a9690*/  LDS R98, [R247+0x14b180] ;  /* 0x14b18000f7627984 */ /* 0x000ea80000000800 */
[----:B------:R-:W-:Y:S04]  /*a96a0*/  LDS R200, [R247+0x14a200] ;  /* 0x14a20000f7c87984 */ /* 0x000fe80000000800 */
[----:B------:R-:W1:Y:S01]  /*a96b0*/  LDS R202, [R247+0x14b200] ;  /* 0x14b20000f7ca7984 */ /* 0x000e620000000800 */
[C---:B----4-:R-:W-:Y:S08]  /*a96c0*/  HMMA.1688.F32.TF32 R16, R28.reuse, R82, R16 ;  /* 0x000000521c10723c */ /* 0x050ff00000081010 */
[C---:B------:R-:W-:Y:S08]  /*a96d0*/  HMMA.1688.F32.TF32 R8, R28.reuse, R90, R108 ;  /* 0x0000005a1c08723c */ /* 0x040ff0000008106c */
[C---:B------:R-:W-:Y:S08]  /*a96e0*/  HMMA.1688.F32.TF32 R12, R28.reuse, R86, R144 ;  /* 0x000000561c0c723c */ /* 0x040ff00000081090 */
[C---:B------:R-:W-:Y:S07]  /*a96f0*/  HMMA.1688.F32.TF32 R20, R28.reuse, R78, R20 ;  /* 0x0000004e1c14723c */ /* 0x040fee0000081014 */
[----:B------:R-:W-:Y:S01]  /*a9700*/  STL.64 [R1+0x4a58], R10 ;  /* 0x004a580a01007387 */ /* 0x000fe20000100a00 */
[C---:B------:R-:W-:Y:S03]  /*a9710*/  HMMA.1688.F32.TF32 R24, R28.reuse, R66, R24 ;  /* 0x000000421c18723c */ /* 0x040fe60000081018 */
[----:B------:R4:W-:Y:S04]  /*a9720*/  STL.64 [R1+0x4a50], R8 ;  /* 0x004a500801007387 */ /* 0x0009e80000100a00 */
[----:B------:R-:W-:Y:S04]  /*a9730*/  STL.64 [R1+0x4a68], R14 ;  /* 0x004a680e01007387 */ /* 0x000fe80000100a00 */
[----:B------:R-:W-:Y:S04]  /*a9740*/  STL.64 [R1+0x4a60], R12 ;  /* 0x004a600c01007387 */ /* 0x000fe80000100a00 */
[----:B------:R-:W-:Y:S01]  /*a9750*/  STL.64 [R1+0x4a78], R18 ;  /* 0x004a781201007387 */ /* 0x000fe20000100a00 */
[C---:B-1----:R-:W-:Y:S03]  /*a9760*/  HMMA.1688.F32.TF32 R4, R28.reuse, R62, R140 ;  /* 0x0000003e1c04723c */ /* 0x042fe6000008108c */
[----:B------:R-:W-:Y:S04]  /*a9770*/  STL.64 [R1+0x4a70], R16 ;  /* 0x004a701001007387 */ /* 0x000fe80000100a00 */
[----:B------:R-:W-:Y:S04]  /*a9780*/  STL.64 [R1+0x4a88], R22 ;  /* 0x004a881601007387 */ /* 0x000fe80000100a00 */
[----:B------:R-:W-:Y:S01]  /*a9790*/  STL.64 [R1+0x4a80], R20 ;  /* 0x004a801401007387 */ /* 0x000fe20000100a00 */
[C---:B----4-:R-:W-:Y:S03]  /*a97a0*/  HMMA.1688.F32.TF32 R8, R28.reuse, R58, R212 ;  /* 0x0000003a1c08723c */ /* 0x050fe600000810d4 */
[----:B------:R-:W-:Y:S04]  /*a97b0*/  STL [R1+0x498c], R24 ;  /* 0x00498c1801007387 */ /* 0x000fe80000100800 */
[----:B------:R-:W-:Y:S04]  /*a97c0*/  STL [R1+0x4988], R25 ;  /* 0x0049881901007387 */ /* 0x000fe80000100800 */
[----:B------:R-:W-:Y:S04]  /*a97d0*/  STL [R1+0x4984], R26 ;  /* 0x0049841a01007387 */ /* 0x000fe80000100800 */
[----:B------:R-:W-:Y:S04]  /*a97e0*/  STL [R1+0x4980], R27 ;  /* 0x0049801b01007387 */ /* 0x000fe80000100800 */
[----:B------:R-:W-:Y:S04]  /*a97f0*/  STL.64 [R1+0x1220], R4 ;  /* 0x0012200401007387 */ /* 0x000fe80000100a00 */
[----:B------:R1:W-:Y:S02]  /*a9800*/  STL.64 [R1+0x1228], R6 ;  /* 0x0012280601007387 */ /* 0x0003e40000100a00 */
[C---:B-1----:R-:W-:Y:S02]  /*a9810*/  HMMA.1688.F32.TF32 R4, R28.reuse, R38, R68 ;  /* 0x000000261c04723c */ /* 0x042fe40000081044 */
[----:B------:R-:W-:Y:S04]  /*a9820*/  STL.64 [R1+0x1210], R8 ;  /* 0x0012100801007387 */ /* 0x000fe80000100a00 */
[----:B------:R1:W-:Y:S02]  /*a9830*/  STL.64 [R1+0x1218], R10 ;  /* 0x0012180a01007387 */ /* 0x0003e40000100a00 */
[C---:B------:R-:W-:Y:S08]  /*a9840*/  HMMA.1688.F32.TF32 R12, R28.reuse, R42, R240 ;  /* 0x0000002a1c0c723c */ /* 0x040ff000000810f0 */
[C---:B-1----:R-:W-:Y:S07]  /*a9850*/  HMMA.1688.F32.TF32 R8, R28.reuse, R46, R188 ;  /* 0x0000002e1c08723c */ /* 0x042fee00000810bc */
[----:B------:R-:W-:Y:S04]  /*a9860*/  STL.64 [R1+0x1200], R4 ;  /* 0x0012000401007387 */ /* 0x000fe80000100a00 */
[----:B------:R1:W-:Y:S02]  /*a9870*/  STL.64 [R1+0x1208], R6 ;  /* 0x0012080601007387 */ /* 0x0003e40000100a00 */
[C---:B-1----:R-:W-:Y:S02]  /*a9880*/  HMMA.1688.F32.TF32 R4, R28.reuse, R50, R184 ;  /* 0x000000321c04723c */ /* 0x042fe400000810b8 */
[----:B------:R-:W-:Y:S04]  /*a9890*/  STL.64 [R1+0x11f0], R12 ;  /* 0x0011f00c01007387 */ /* 0x000fe80000100a00 */
[----:B------:R-:W-:Y:S04]  /*a98a0*/  STL.64 [R1+0x11f8], R14 ;  /* 0x0011f80e01007387 */ /* 0x000fe80000100a00 */
[----:B------:R-:W-:Y:S04]  /*a98b0*/  STL.64 [R1+0x11e0], R8 ;  /* 0x0011e00801007387 */ /* 0x000fe80000100a00 */
[----:B------:R-:W-:Y:S04]  /*a98c0*/  STL.64 [R1+0x11e8], R10 ;  /* 0x0011e80a01007387 */ /* 0x000fe80000100a00 */
[----:B------:R-:W4:Y:S05]  /*a98d0*/  LDL.LU R188, [R1+0x550] ;  /* 0x0005500001bc7983 */ /* 0x000f2a0000300800 */
[----:B------:R-:W-:Y:S04]  /*a98e0*/  STL.64 [R1+0x11d0], R4 ;  /* 0x0011d00401007387 */ /* 0x000fe80000100a00 */
[----:B------:R2:W-:Y:S04]  /*a98f0*/  STL.64 [R1+0x11d8], R6 ;  /* 0x0011d80601007387 */ /* 0x0005e80000100a00 */
        /* <DEDUP_REMOVED lines=19> */
[----:B---3--:R-:W-:Y:S03]  /*a9a30*/  HMMA.1688.F32.TF32 R28, R28, R74, R236 ;  /* 0x0000004a1c1c723c */ /* 0x008fe600000810ec */
        /* <DEDUP_REMOVED lines=18> */
[C---:B--2---:R-:W-:Y:S11]  /*a9b60*/  HMMA.1688.F32.TF32 R4, R96.reuse, R34, R108 ;  /* 0x000000226004723c */ /* 0x044ff6000008106c */
[----:B------:R-:W-:Y:S11]  /*a9b70*/  @!UPT UIADD3 URZ, URZ, URZ, URZ ;  /* 0x0000003f3f3ff290 */ /* 0x000ff6000fffe03f */
[----:B------:R-:W-:Y:S01]  /*a9b80*/  @!UPT UIADD3 URZ, URZ, URZ, URZ ;  /* 0x0000003f3f3ff290 */ /* 0x000fe2000fffe03f */
[----:B------:R4:W-:Y:S01]  /*a9b90*/  STL [R1+0x11cc], R7 ;  /* 0x0011cc0701007387 */ /* 0x0009e20000100800 */
[----:B------:R-:W-:Y:S02]  /*a9ba0*/  IMAD.MOV.U32 R25, RZ, RZ, R4 ;  /* 0x000000ffff197224 */ /* 0x000fe400078e0004 */
[----:B------:R-:W-:Y:S02]  /*a9bb0*/  IMAD.MOV.U32 R26, RZ, RZ, R5 ;  /* 0x000000ffff1a7224 */ /* 0x000fe400078e0005 */
[----:B------:R-:W-:Y:S02]  /*a9bc0*/  IMAD.MOV.U32 R27, RZ, RZ, R6 ;  /* 0x000000ffff1b7224 */ /* 0x000fe400078e0006 */
[----:B----4-:R-:W-:Y:S03]  /*a9bd0*/  HMMA.1688.F32.TF32 R4, R96, R54, R144 ;  /* 0x000000366004723c */ /* 0x010fe60000081090 */
[----:B------:R-:W-:Y:S04]  /*a9be0*/  STL [R1+0x4998], R27 ;  /* 0x0049981b01007387 */ /* 0x000fe80000100800 */
[----:B------:R-:W-:Y:S04]  /*a9bf0*/  STL [R1+0x4994], R25 ;  /* 0x0049941901007387 */ /* 0x000fe80000100800 */
[----:B------:R-:W-:Y:S11]  /*a9c00*/  STL [R1+0x4990], R26 ;  /* 0x0049901a01007387 */ /* 0x000ff60000100800 */
[----:B------:R-:W-:Y:S01]  /*a9c10*/  @!UPT UIADD3 URZ, URZ, URZ, URZ ;  /* 0x0000003f3f3ff290 */ /* 0x000fe2000fffe03f */
[----:B------:R-:W-:Y:S01]  /*a9c20*/  STL.64 [R1+0x11b0], R4 ;  /* 0x0011b00401007387 */ /* 0x000fe20000100a00 */
[----:B------:R-:W-:-:S03]  /*a9c30*/  IMAD.MOV.U32 R24, RZ, RZ, R7 ;  /* 0x000000ffff187224 */ /* 0x000fc600078e0007 */
[----:B------:R1:W-:Y:S02]  /*a9c40*/  STL [R1+0x11b8], R6 ;  /* 0x0011b80601007387 */ /* 0x0003e40000100800 */
[C---:B-1----:R-:W-:Y:S02]  /*a9c50*/  HMMA.1688.F32.TF32 R4, R96.reuse, R218, R184 ;  /* 0x000000da6004723c */ /* 0x042fe400000810b8 */
[----:B------:R-:W-:Y:S04]  /*a9c60*/  STL [R1+0x499c], R24 ;  /* 0x00499c1801007387 */ /* 0x000fe80000100800 */
[----:B------:R-:W2:Y:S11]  /*a9c70*/  LDL.LU R184, [R1+0x540] ;  /* 0x0005400001b87983 */ /* 0x000eb60000300800 */
[----:B------:R-:W-:Y:S06]  /*a9c80*/  @!UPT UIADD3 URZ, URZ, URZ, URZ ;  /* 0x0000003f3f3ff290 */ /* 0x000fec000fffe03f */
[----:B------:R-:W-:Y:S04]  /*a9c90*/  STL.64 [R1+0x11a0], R4 ;  /* 0x0011a00401007387 */ /* 0x000fe80000100a00 */
[----:B------:R3:W-:Y:S04]  /*a9ca0*/  STL.64 [R1+0x11a8], R6 ;  /* 0x0011a80601007387 */ /* 0x0007e80000100a00 */
[----:B------:R-:W2:Y:S04]  /*a9cb0*/  LDL.LU R185, [R1+0x544] ;  /* 0x0005440001b97983 */ /* 0x000ea80000300800 */
[----:B------:R-:W2:Y:S04]  /*a9cc0*/  LDL.LU R186, [R1+0x548] ;  /* 0x0005480001ba7983 */ /* 0x000ea80000300800 */
[----:B------:R-:W2:Y:S01]  /*a9cd0*/  LDL.LU R187, [R1+0x54c] ;  /* 0x00054c0001bb7983 */ /* 0x000ea20000300800 */
[C---:B---3--:R-:W-:Y:S03]  /*a9ce0*/  HMMA.1688.F32.TF32 R4, R96.reuse, R94, R236 ;  /* 0x0000005e6004723c */ /* 0x048fe600000810ec */
[----:B------:R-:W3:Y:S11]  /*a9cf0*/  LDL.LU R236, [R1+0x530] ;  /* 0x0005300001ec7983 */ /* 0x000ef60000300800 */
[----:B------:R-:W-:Y:S09]  /*a9d00*/  @!UPT UIADD3 URZ, URZ, URZ, URZ ;  /* 0x0000003f3f3ff290 */ /* 0x000ff2000fffe03f */
[----:B------:R-:W-:Y:S04]  /*a9d10*/  STL.64 [R1+0x1190], R4 ;  /* 0x0011900401007387 */ /* 0x000fe80000100a00 */
[----:B------:R1:W-:Y:S04]  /*a9d20*/  STL.64 [R1+0x1198], R6 ;  /* 0x0011980601007387 */ /* 0x0003e80000100a00 */
[----:B------:R-:W3:Y:S04]  /*a9d30*/  LDL.LU R237, [R1+0x534] ;  /* 0x0005340001ed7983 */ /* 0x000ee80000300800 */
[----:B------:R-:W3:Y:S04]  /*a9d40*/  LDL.LU R238, [R1+0x538] ;  /* 0x0005380001ee7983 */ /* 0x000ee80000300800 */
[----:B------:R-:W3:Y:S01]  /*a9d50*/  LDL.LU R239, [R1+0x53c] ;  /* 0x00053c0001ef7983 */ /* 0x000ee20000300800 */
[C---:B------:R-:W-:Y:S08]  /*a9d60*/  HMMA.1688.F32.TF32 R12, R96.reuse, R90, R140 ;  /* 0x0000005a600c723c */ /* 0x040ff0000008108c */
[C---:B------:R-:W-:Y:S08]  /*a9d70*/  HMMA.1688.F32.TF32 R8, R96.reuse, R86, R212 ;  /* 0x000000566008723c */ /* 0x040ff000000810d4 */
[----:B-1----:R-:W-:Y:S07]  /*a9d80*/  HMMA.1688.F32.TF32 R4, R96, R82, R68 ;  /* 0x000000526004723c */ /* 0x002fee0000081044 */
[----:B------:R-:W-:Y:S04]  /*a9d90*/  STL.64 [R1+0x1180], R12 ;  /* 0x0011800c01007387 */ /* 0x000fe80000100a00 */
[----:B------:R-:W-:Y:S04]  /*a9da0*/  STL.64 [R1+0x1188], R14 ;  /* 0x0011880e01007387 */ /* 0x000fe80000100a00 */
[----:B------:R-:W-:Y:S04]  /*a9db0*/  STL.64 [R1+0x1170], R8 ;  /* 0x0011700801007387 */ /* 0x000fe80000100a00 */
[----:B------:R1:W-:Y:S05]  /*a9dc0*/  STL.64 [R1+0x1178], R10 ;  /* 0x0011780a01007387 */ /* 0x0003ea0000100a00 */
[----:B------:R-:W-:Y:S01]  /*a9dd0*/  MOV R31, R4 ;  /* 0x00000004001f7202 */ /* 0x000fe20000000f00 */
[----:B------:R-:W-:-:S02]  /*a9de0*/  IMAD.MOV.U32 R30, RZ, RZ, R5 ;  /* 0x000000ffff1e7224 */ /* 0x000fc400078e0005 */
[----:B------:R-:W-:Y:S02]  /*a9df0*/  IMAD.MOV.U32 R29, RZ, RZ, R6 ;  /* 0x000000ffff1d7224 */ /* 0x000fe400078e0006 */
[----:B------:R-:W-:Y:S01]  /*a9e00*/  IMAD.MOV.U32 R28, RZ, RZ, R7 ;  /* 0x000000ffff1c7224 */ /* 0x000fe200078e0007 */
[C---:B-1----:R-:W-:Y:S08]  /*a9e10*/  HMMA.1688.F32.TF32 R8, R96.reuse, R78, R240 ;  /* 0x0000004e6008723c */ /* 0x042ff000000810f0 */
[----:B------:R-:W-:Y:S01]  /*a9e20*/  HMMA.1688.F32.TF32 R4, R96, R66, R188 ;  /* 0x000000426004723c */ /* 0x000fe200000810bc */
[----:B------:R1:W-:Y:S04]  /*a9e30*/  STL [R1+0x49ac], R28 ;  /* 0x0049ac1c01007387 */ /* 0x0003e80000100800 */
[----:B------:R4:W-:Y:S04]  /*a9e40*/  STL [R1+0x49a8], R29 ;  /* 0x0049a81d01007387 */ /* 0x0009e80000100800 */
[----:B------:R1:W-:Y:S04]  /*a9e50*/  STL [R1+0x49a4], R30 ;  /* 0x0049a41e01007387 */ /* 0x0003e80000100800 */
[----:B------:R1:W-:Y:S04]  /*a9e60*/  STL [R1+0x49a0], R31 ;  /* 0x0049a01f01007387 */ /* 0x0003e80000100800 */
[----:B------:R-:W-:Y:S04]  /*a9e70*/  STL.64 [R1+0x1150], R8 ;  /* 0x0011500801007387 */ /* 0x000fe80000100a00 */
[----:B------:R-:W-:Y:S03]  /*a9e80*/  STL.64 [R1+0x1158], R10 ;  /* 0x0011580a01007387 */ /* 0x000fe60000100a00 */
[----:B-1----:R-:W-:Y:S01]  /*a9e90*/  IMAD.MOV.U32 R28, RZ, RZ, R4 ;  /* 0x000000ffff1c7224 */ /* 0x002fe200078e0004 */
[----:B----4-:R-:W-:Y:S01]  /*a9ea0*/  MOV R29, R5 ;  /* 0x00000005001d7202 */ /* 0x010fe20000000f00 */
        /* <DEDUP_REMOVED lines=9> */
[----:B------:R-:W-:Y:S04]  /*a9f40*/  STL [R1+0x49b0], R29 ;  /* 0x0049b01d01007387 */ /* 0x000fe80000100800 */
        /* <DEDUP_REMOVED lines=21> */
[----:B---3--:R-:W-:Y:S03]  /*aa0a0*/  HMMA.1688.F32.TF32 R4, R96, R58, R236 ;  /* 0x0000003a6004723c */ /* 0x008fe600000810ec */
[----:B------:R-:W3:Y:S04]  /*aa0b0*/  LDL.LU R236, [R1+0x4e0] ;  /* 0x0004e00001ec7983 */ /* 0x000ee80000300800 */
[----:B------:R-:W3:Y:S04]  /*aa0c0*/  LDL.LU R237, [R1+0x4e4] ;  /* 0x0004e40001ed7983 */ /* 0x000ee80000300800 */
[----:B------:R-:W3:Y:S04]  /*aa0d0*/  LDL.LU R238, [R1+0x4e8] ;  /* 0x0004e80001ee7983 */ /* 0x000ee80000300800 */
[----:B------:R-:W3:Y:S09]  /*aa0e0*/  LDL.LU R239, [R1+0x4ec] ;  /* 0x0004ec0001ef7983 */ /* 0x000ef20000300800 */
[----:B------:R-:W-:Y:S01]  /*aa0f0*/  IMAD.MOV.U32 R24, RZ, RZ, R4 ;  /* 0x000000ffff187224 */ /* 0x000fe200078e0004 */
[----:B------:R-:W-:Y:S01]  /*aa100*/  MOV R25, R6 ;  /* 0x0000000600197202 */ /* 0x000fe20000000f00 */
[----:B------:R-:W-:-:S02]  /*aa110*/  IMAD.MOV.U32 R27, RZ, RZ, R5 ;  /* 0x000000ffff1b7224 */ /* 0x000fc400078e0005 */
[----:B------:R-:W-:Y:S02]  /*aa120*/  IMAD.MOV.U32 R26, RZ, RZ, R7 ;  /* 0x000000ffff1a7224 */ /* 0x000fe400078e0007 */
[C---:B----4-:R-:W-:Y:S03]  /*aa130*/  HMMA.1688.F32.TF32 R4, R96.reuse, R38, R212 ;  /* 0x000000266004723c */ /* 0x050fe600000810d4 */
[----:B------:R1:W-:Y:S11]  /*aa140*/  STL [R1+0x49cc], R26 ;  /* 0x0049cc1a01007387 */ /* 0x0003f60000100800 */
[----:B------:R-:W-:Y:S10]  /*aa150*/  @!UPT UIADD3 URZ, URZ, URZ, URZ ;  /* 0x0000003f3f3ff290 */ /* 0x000ff4000fffe03f */
[----:B------:R-:W-:Y:S01]  /*aa160*/  IMAD.MOV.U32 R31, RZ, RZ, R4 ;  /* 0x000000ffff1f7224 */ /* 0x000fe200078e0004 */
[----:B------:R-:W-:Y:S01]  /*aa170*/  MOV R29, R7 ;  /* 0x00000007001d7202 */ /* 0x000fe20000000f00 */
[----:B------:R-:W-:Y:S02]  /*aa180*/  IMAD.MOV.U32 R30, RZ, RZ, R5 ;  /* 0x000000ffff1e7224 */ /* 0x000fe400078e0005 */
[----:B------:R-:W-:Y:S01]  /*aa190*/  IMAD.MOV.U32 R28, RZ, RZ, R6 ;  /* 0x000000ffff1c7224 */ /* 0x000fe200078e0006 */
[----:B------:R4:W-:Y:S04]  /*aa1a0*/  STL [R1+0x49c8], R25 ;  /* 0x0049c81901007387 */ /* 0x0009e80000100800 */
[----:B------:R1:W-:Y:S04]  /*aa1b0*/  STL [R1+0x49c4], R27 ;  /* 0x0049c41b01007387 */ /* 0x0003e80000100800 */
[----:B------:R1:W-:Y:S04]  /*aa1c0*/  STL [R1+0x49c0], R24 ;  /* 0x0049c01801007387 */ /* 0x0003e80000100800 */
[----:B------:R1:W-:Y:S04]  /*aa1d0*/  STL [R1+0x49dc], R29 ;  /* 0x0049dc1d01007387 */ /* 0x0003e80000100800 */
[----:B------:R1:W-:Y:S04]  /*aa1e0*/  STL [R1+0x49d8], R28 ;  /* 0x0049d81c01007387 */ /* 0x0003e80000100800 */
[----:B------:R1:W-:Y:S04]  /*aa1f0*/  STL [R1+0x49d4], R31 ;  /* 0x0049d41f01007387 */ /* 0x0003e80000100800 */
[----:B------:R1:W-:Y:S01]  /*aa200*/  STL [R1+0x49d0], R30 ;  /* 0x0049d01e01007387 */ /* 0x0003e20000100800 */
[C---:B--2---:R-:W-:Y:S11]  /*aa210*/  HMMA.1688.F32.TF32 R4, R96.reuse, R42, R68 ;  /* 0x0000002a6004723c */ /* 0x044ff60000081044 */
[----:B------:R-:W-:Y:S11]  /*aa220*/  @!UPT UIADD3 URZ, URZ, URZ, URZ ;  /* 0x0000003f3f3ff290 */ /* 0x000ff6000fffe03f */
[----:B------:R-:W-:Y:S02]  /*aa230*/  @!UPT UIADD3 URZ, URZ, URZ, URZ ;  /* 0x0000003f3f3ff290 */ /* 0x000fe4000fffe03f */
[----:B-1----:R-:W-:Y:S02]  /*aa240*/  IMAD.MOV.U32 R26, RZ, RZ, R4 ;  /* 0x000000ffff1a7224 */ /* 0x002fe400078e0004 */
[----:B----4-:R-:W-:Y:S02]  /*aa250*/  IMAD.MOV.U32 R25, RZ, RZ, R5 ;  /* 0x000000ffff197224 */ /* 0x010fe400078e0005 */
[----:B------:R-:W-:Y:S02]  /*aa260*/  IMAD.MOV.U32 R27, RZ, RZ, R6 ;  /* 0x000000ffff1b7224 */ /* 0x000fe400078e0006 */
[----:B------:R-:W-:Y:S02]  /*aa270*/  IMAD.MOV.U32 R24, RZ, RZ, R7 ;  /* 0x000000ffff187224 */ /* 0x000fe400078e0007 */
[C---:B------:R-:W-:Y:S01]  /*aa280*/  HMMA.1688.F32.TF32 R4, R96.reuse, R46, R240 ;  /* 0x0000002e6004723c */ /* 0x040fe200000810f0 */
[----:B------:R-:W-:Y:S11]  /*aa290*/  STL.64 [R1+0x4a98], R26 ;  /* 0x004a981a01007387 */ /* 0x000ff60000100a00 */
[----:B------:R-:W-:Y:S11]  /*aa2a0*/  @!UPT UIADD3 URZ, URZ, URZ, URZ ;  /* 0x0000003f3f3ff290 */ /* 0x000ff6000fffe03f */
[----:B------:R-:W-:Y:S01]  /*aa2b0*/  @!UPT UIADD3 URZ, URZ, URZ, URZ ;  /* 0x0000003f3f3ff290 */ /* 0x000fe2000fffe03f */
[----:B------:R-:W-:Y:S01]  /*aa2c0*/  MOV R29, R4 ;  /* 0x00000004001d7202 */ /* 0x000fe20000000f00 */
[----:B------:R-:W-:Y:S02]  /*aa2d0*/  IMAD.MOV.U32 R28, RZ, RZ, R5 ;  /* 0x000000ffff1c7224 */ /* 0x000fe400078e0005 */
[----:B------:R-:W-:Y:S02]  /*aa2e0*/  IMAD.MOV.U32 R31, RZ, RZ, R6 ;  /* 0x000000ffff1f7224 */ /* 0x000fe400078e0006 */
[----:B------:R-:W-:Y:S02]  /*aa2f0*/  IMAD.MOV.U32 R30, RZ, RZ, R7 ;  /* 0x000000ffff1e7224 */ /* 0x000fe400078e0007 */
[C---:B------:R-:W-:Y:S08]  /*aa300*/  HMMA.1688.F32.TF32 R4, R96.reuse, R50, R188 ;  /* 0x000000326004723c */ /* 0x040ff000000810bc */
[----:B------:R-:W-:Y:S01]  /*aa310*/  HMMA.1688.F32.TF32 R96, R96, R74, R184 ;  /* 0x0000004a6060723c */ /* 0x000fe200000810b8 */
[----:B------:R-:W-:Y:S04]  /*aa320*/  STL.64 [R1+0x4a90], R24 ;  /* 0x004a901801007387 */ /* 0x000fe80000100a00 */
[----:B------:R-:W-:Y:S04]  /*aa330*/  STL.64 [R1+0x4aa8], R30 ;  /* 0x004aa81e01007387 */ /* 0x000fe80000100a00 */
[----:B------:R-:W-:Y:S11]  /*aa340*/  STL.64 [R1+0x4aa0], R28 ;  /* 0x004aa01c01007387 */ /* 0x000ff60000100a00 */
[----:B------:R-:W-:Y:S03]  /*aa350*/  @!UPT UIADD3 URZ, URZ, URZ, URZ ;  /* 0x0000003f3f3ff290 */ /* 0x000fe6000fffe03f */
[----:B------:R-:W-:Y:S04]  /*aa360*/  STL.64 [R1+0x4918], R98 ;  /* 0x0049186201007387 */ /* 0x000fe80000100a00 */
[----:B------:R-:W-:Y:S04]  /*aa370*/  STL.64 [R1+0x460], R4 ;  /* 0x0004600401007387 */ /* 0x000fe80000100a00 */
[----:B------:R1:W-:Y:S04]  /*aa380*/  STL.64 [R1+0x468], R6 ;  /* 0x0004680601007387 */ /* 0x0003e80000100a00 */
        /* <DEDUP_REMOVED lines=41> */
[C---:B---3--:R-:W-:Y:S03]  /*aa620*/  HMMA.1688.F32.TF32 R100, R160.reuse, R34, R236 ;  /* 0x00000022a064723c */ /* 0x048fe600000810ec */
[----:B------:R-:W3:Y:S04]  /*aa630*/  LDL.LU R236, [R1+0x6a0] ;  /* 0x0006a00001ec7983 */ /* 0x000ee80000300800 */
[----:B------:R-:W3:Y:S04]  /*aa640*/  LDL.LU R237, [R1+0x6a4] ;  /* 0x0006a40001ed7983 */ /* 0x000ee80000300800 */
[----:B------:R-:W3:Y:S04]  /*aa650*/  LDL.LU R238, [R1+0x6a8] ;  /* 0x0006a80001ee7983 */ /* 0x000ee80000300800 */
[----:B------:R-:W3:Y:S08]  /*aa660*/  LDL.LU R239, [R1+0x6ac] ;  /* 0x0006ac0001ef7983 */ /* 0x000ef00000300800 */
[----:B------:R-:W-:Y:S04]  /*aa670*/  STL.64 [R1+0x4928], R102 ;  /* 0x0049286601007387 */ /* 0x000fe80000100a00 */
[----:B------:R-:W-:Y:S01]  /*aa680*/  STL.64 [R1+0x4920], R100 ;  /* 0x0049206401007387 */ /* 0x000fe20000100a00 */
[C---:B----4-:R-:W-:Y:S08]  /*aa690*/  HMMA.1688.F32.TF32 R124, R160.reuse, R82, R212 ;  /* 0x00000052a07c723c */ /* 0x050ff000000810d4 */
[C---:B--2---:R-:W-:Y:S08]  /*aa6a0*/  HMMA.1688.F32.TF32 R108, R160.reuse, R218, R108 ;  /* 0x000000daa06c723c */ /* 0x044ff0000008106c */
[C---:B------:R-:W-:Y:S08]  /*aa6b0*/  HMMA.1688.F32.TF32 R104, R160.reuse, R54, R116 ;  /* 0x00000036a068723c */ /* 0x040ff00000081074 */
[C---:B------:R-:W-:Y:S08]  /*aa6c0*/  HMMA.1688.F32.TF32 R112, R160.reuse, R94, R112 ;  /* 0x0000005ea070723c */ /* 0x040ff00000081070 */
[C---:B------:R-:W-:Y:S07]  /*aa6d0*/  HMMA.1688.F32.TF32 R116, R160.reuse, R90, R144 ;  /* 0x0000005aa074723c */ /* 0x040fee0000081090 */
[----:B------:R-:W-:Y:S01]  /*aa6e0*/  STL.64 [R1+0x4948], R106 ;  /* 0x0049486a01007387 */ /* 0x000fe20000100a00 */
[C---:B------:R-:W-:Y:S03]  /*aa6f0*/  HMMA.1688.F32.TF32 R120, R160.reuse, R86, R140 ;  /* 0x00000056a078723c */ /* 0x040fe6000008108c */
[----:B------:R-:W-:Y:S05]  /*aa700*/  STL.64 [R1+0x4940], R104 ;  /* 0x0049406801007387 */ /* 0x000fea0000100a00 */
[C---:B------:R-:W-:Y:S08]  /*aa710*/  HMMA.1688.F32.TF32 R140, R160.reuse, R58, R184 ;  /* 0x0000003aa08c723c */ /* 0x040ff000000810b8 */
[C---:B------:R-:W-:Y:S01]  /*aa720*/  HMMA.1688.F32.TF32 R128, R160.reuse, R78, R68 ;  /* 0x0000004ea080723c */ /* 0x040fe20000081044 */
[----:B------:R-:W-:Y:S07]  /*aa730*/  STL.64 [R1+0x4958], R110 ;  /* 0x0049586e01007387 */ /* 0x000fee0000100a00 */
[C---:B------:R-:W-:Y:S01]  /*aa740*/  HMMA.1688.F32.TF32 R132, R160.reuse, R66, R240 ;  /* 0x00000042a084723c */ /* 0x040fe200000810f0 */
[----:B------:R-:W-:Y:S04]  /*aa750*/  STL.64 [R1+0x4950], R108 ;  /* 0x0049506c01007387 */ /* 0x000fe80000100a00 */
[----:B------:R-:W-:Y:S03]  /*aa760*/  STL.64 [R1+0x4968], R114 ;  /* 0x0049687201007387 */ /* 0x000fe60000100a00 */
        /* <DEDUP_REMOVED lines=16> */
[C---:B---3--:R-:W-:Y:S03]  /*aa870*/  HMMA.1688.F32.TF32 R144, R160.reuse, R38, R236 ;  /* 0x00000026a090723c */ /* 0x048fe600000810ec */
        /* <DEDUP_REMOVED lines=36> */
[----:B------:R-:W-:Y:S04]  /*aaac0*/  STL.64 [R1+0x4b18], R146 ;  /* 0x004b189201007387 */ /* 0x000fe80000100a00 */
[----:B------:R-:W-:Y:S01]  /*aaad0*/  STL.64 [R1+0x4b10], R144 ;  /* 0x004b109001007387 */ /* 0x000fe20000100a00 */
[C---:B---3--:R-:W-:Y:S03]  /*aaae0*/  HMMA.1688.F32.TF32 R148, R160.reuse, R42, R236 ;  /* 0x0000002aa094723c */ /* 0x048fe600000810ec */
[----:B------:R-:W3:Y:S04]  /*aaaf0*/  LDL.LU R236, [R1+0x740] ;  /* 0x0007400001ec7983 */ /* 0x000ee80000300800 */
[----:B------:R-:W3:Y:S04]  /*aab00*/  LDL.LU R237, [R1+0x744] ;  /* 0x0007440001ed7983 */ /* 0x000ee80000300800 */
[----:B------:R-:W3:Y:S04]  /*aab10*/  LDL.LU R238, [R1+0x748] ;  /* 0x0007480001ee7983 */ /* 0x000ee80000300800 */
[----:B------:R-:W3:Y:S01]  /*aab20*/  LDL.LU R239, [R1+0x74c] ;  /* 0x00074c0001ef7983 */ /* 0x000ee20000300800 */
[C---:B----4-:R-:W-:Y:S07]  /*aab30*/  HMMA.1688.F32.TF32 R152, R160.reuse, R46, R188 ;  /* 0x0000002ea098723c */ /* 0x050fee00000810bc */
[----:B------:R-:W-:Y:S04]  /*aab40*/  STL.64 [R1+0x4b28], R150 ;  /* 0x004b289601007387 */ /* 0x000fe80000100a00 */
[----:B------:R-:W-:Y:S04]  /*aab50*/  STL.64 [R1+0x4b20], R148 ;  /* 0x004b209401007387 */ /* 0x000fe80000100a00 */
[----:B------:R-:W4:Y:S04]  /*aab60*/  LDL.LU R188, [R1+0x750] ;  /* 0x0007500001bc7983 */ /* 0x000f280000300800 */
[----:B------:R-:W4:Y:S04]  /*aab70*/  LDL.LU R189, [R1+0x754] ;  /* 0x0007540001bd7983 */ /* 0x000f280000300800 */
[----:B------:R-:W4:Y:S04]  /*aab80*/  LDL.LU R190, [R1+0x758] ;  /* 0x0007580001be7983 */ /* 0x000f280000300800 */
[----:B------:R-:W4:Y:S04]  /*aab90*/  LDL.LU R191, [R1+0x75c] ;  /* 0x00075c0001bf7983 */ /* 0x000f280000300800 */
[----:B------:R-:W-:Y:S01]  /*aaba0*/  STL.64 [R1+0x4b38], R154 ;  /* 0x004b389a01007387 */ /* 0x000fe20000100a00 */
[----:B--2---:R-:W-:Y:S03]  /*aabb0*/  HMMA.1688.F32.TF32 R156, R160, R50, R240 ;  /* 0x00000032a09c723c */ /* 0x004fe600000810f0 */
[----:B------:R-:W-:Y:S04]  /*aabc0*/  STL.64 [R1+0x4b30], R152 ;  /* 0x004b309801007387 */ /* 0x000fe80000100a00 */
[----:B------:R-:W2:Y:S04]  /*aabd0*/  LDL.LU R240, [R1+0x760] ;  /* 0x0007600001f07983 */ /* 0x000ea80000300800 */
[----:B------:R-:W2:Y:S04]  /*aabe0*/  LDL.LU R241, [R1+0x764] ;  /* 0x0007640001f17983 */ /* 0x000ea80000300800 */
[----:B------:R-:W2:Y:S04]  /*aabf0*/  LDL.LU R242, [R1+0x768] ;  /* 0x0007680001f27983 */ /* 0x000ea80000300800 */
[----:B------:R-:W2:Y:S01]  /*aac00*/  LDL.LU R243, [R1+0x76c] ;  /* 0x00076c0001f37983 */ /* 0x000ea20000300800 */
[C---:B------:R-:W-:Y:S03]  /*aac10*/  HMMA.1688.F32.TF32 R180, R200.reuse, R90, R184 ;  /* 0x0000005ac8b4723c */ /* 0x040fe600000810b8 */
[----:B------:R-:W-:Y:S04]  /*aac20*/  STL.64 [R1+0x4b50], R158 ;  /* 0x004b509e01007387 */ /* 0x000fe80000100a00 */
[----:B------:R-:W-:Y:S11]  /*aac30*/  STL.64 [R1+0x4b48], R156 ;  /* 0x004b489c01007387 */ /* 0x000ff60000100a00 */
[----:B------:R-:W-:Y:S05]  /*aac40*/  @!UPT UIADD3 URZ, URZ, URZ, URZ ;  /* 0x0000003f3f3ff290 */ /* 0x000fea000fffe03f */
[----:B------:R-:W-:Y:S04]  /*aac50*/  STL [R1+0x4874], R180 ;  /* 0x004874b401007387 */ /* 0x000fe80000100800 */
[----:B------:R-:W-:Y:S04]  /*aac60*/  STL [R1+0x4870], R181 ;  /* 0x004870b501007387 */ /* 0x000fe80000100800 */
[----:B------:R-:W-:Y:S04]  /*aac70*/  STL [R1+0x486c], R182 ;  /* 0x00486cb601007387 */ /* 0x000fe80000100800 */
[----:B------:R-:W-:Y:S01]  /*aac80*/  STL [R1+0x4868], R183 ;  /* 0x004868b701007387 */ /* 0x000fe20000100800 */
[C---:B------:R-:W-:Y:S08]  /*aac90*/  HMMA.1688.F32.TF32 R164, R200.reuse, R34, R208 ;  /* 0x00000022c8a4723c */ /* 0x040ff000000810d0 */
[C---:B------:R-:W-:Y:S08]  /*aaca0*/  HMMA.1688.F32.TF32 R172, R200.reuse, R218, R212 ;  /* 0x000000dac8ac723c */ /* 0x040ff000000810d4 */
[C---:B------:R-:W-:Y:S08]  /*aacb0*/  HMMA.1688.F32.TF32 R176, R200.reuse, R94, R68 ;  /* 0x0000005ec8b0723c */ /* 0x040ff00000081044 */
[C---:B---3--:R-:W-:Y:S01]  /*aacc0*/  HMMA.1688.F32.TF32 R184, R200.reuse, R86, R236 ;  /* 0x00000056c8b8723c */ /* 0x048fe200000810ec */
[----:B------:R-:W3:Y:S04]  /*aacd0*/  LDL.LU R236, [R1+0x770] ;  /* 0x0007700001ec7983 */ /* 0x000ee80000300800 */
[----:B------:R-:W3:Y:S04]  /*aace0*/  LDL.LU R237, [R1+0x774] ;  /* 0x0007740001ed7983 */ /* 0x000ee80000300800 */
[----:B------:R-:W3:Y:S04]  /*aacf0*/  LDL.LU R238, [R1+0x778] ;  /* 0x0007780001ee7983 */ /* 0x000ee80000300800 */
[----:B------:R-:W3:Y:S01]  /*aad00*/  LDL.LU R239, [R1+0x77c] ;  /* 0x00077c0001ef7983 */ /* 0x000ee20000300800 */
[C---:B----4-:R-:W-:Y:S09]  /*aad10*/  HMMA.1688.F32.TF32 R188, R200.reuse, R82, R188 ;  /* 0x00000052c8bc723c */ /* 0x050ff200000810bc */
        /* <DEDUP_REMOVED lines=23> */
[----:B------:R-:W4:Y:S01]  /*aae90*/  LDL.LU R211, [R1+0x7cc] ;  /* 0x0007cc0001d37983 */ /* 0x000f220000300800 */
[C---:B--2---:R-:W-:Y:S03]  /*aaea0*/  HMMA.1688.F32.TF32 R192, R200.reuse, R78, R240 ;  /* 0x0000004ec8c0723c */ /* 0x044fe600000810f0 */
[----:B------:R-:W2:Y:S04]  /*aaeb0*/  LDL.LU R212, [R1+0x7b0] ;  /* 0x0007b00001d47983 */ /* 0x000ea80000300800 */
[----:B------:R-:W2:Y:S04]  /*aaec0*/  LDL.LU R213, [R1+0x7b4] ;  /* 0x0007b40001d57983 */ /* 0x000ea80000300800 */
[----:B------:R-:W2:Y:S04]  /*aaed0*/  LDL.LU R214, [R1+0x7b8] ;  /* 0x0007b80001d67983 */ /* 0x000ea80000300800 */
[----:B------:R-:W2:Y:S08]  /*aaee0*/  LDL.LU R215, [R1+0x7bc] ;  /* 0x0007bc0001d77983 */ /* 0x000eb00000300800 */
[----:B------:R-:W-:Y:S04]  /*aaef0*/  STL [R1+0x4898], R192 ;  /* 0x004898c001007387 */ /* 0x000fe80000100800 */
[----:B------:R-:W-:Y:S04]  /*aaf00*/  STL [R1+0x4894], R193 ;  /* 0x004894c101007387 */ /* 0x000fe80000100800 */
[----:B------:R-:W-:Y:S04]  /*aaf10*/  STL [R1+0x4860], R194 ;  /* 0x004860c201007387 */ /* 0x000fe80000100800 */
[----:B------:R-:W-:Y:S04]  /*aaf20*/  STL [R1+0x485c], R195 ;  /* 0x00485cc301007387 */ /* 0x000fe80000100800 */
        /* <DEDUP_REMOVED lines=9> */
[----:B------:R-:W-:Y:S04]  /*aafc0*/  LDS R236, [R247+0x14a280] ;  /* 0x14a28000f7ec7984 */ /* 0x000fe80000000800 */
[----:B------:R-:W-:Y:S01]  /*aafd0*/  LDS R238, [R247+0x14b280] ;  /* 0x14b28000f7ee7984 */ /* 0x000fe20000000800 */
[----:B------:R-:W-:Y:S03]  /*aafe0*/  HMMA.1688.F32.TF32 R160, R160, R74, R168 ;  /* 0x0000004aa0a0723c */ /* 0x000fe600000810a8 */
[----:B------:R-:W-:Y:S04]  /*aaff0*/  LDS R237, [R0+0x14a280] ;  /* 0x14a2800000ed7984 */ /* 0x000fe80000000800 */
[----:B------:R-:W-:Y:S08]  /*ab000*/  LDS R239, [R0+0x14b280] ;  /* 0x14b2800000ef7984 */ /* 0x000ff00000000800 */
[----:B------:R3:W-:Y:S04]  /*ab010*/  STL [R1+0x48a4], R196 ;  /* 0x0048a4c401007387 */ /* 0x0007e80000100800 */
[----:B------:R-:W-:Y:S04]  /*ab020*/  STL [R1+0x48a0], R197 ;  /* 0x0048a0c501007387 */ /* 0x000fe80000100800 */
[----:B------:R-:W-:Y:S04]  /*ab030*/  STL [R1+0x489c], R198 ;  /* 0x00489cc601007387 */ /* 0x000fe80000100800 */
[----:B------:R-:W-:Y:S01]  /*ab040*/  STL [R1+0x4858], R199 ;  /* 0x004858c701007387 */ /* 0x000fe20000100800 */
[C---:B----4-:R-:W-:Y:S08]  /*ab050*/  HMMA.1688.F32.TF32 R8, R200.reuse, R62, R228 ;  /* 0x0000003ec808723c */ /* 0x050ff000000810e4 */
[C---:B-1----:R-:W-:Y:S11]  /*ab060*/  HMMA.1688.F32.TF32 R4, R200.reuse, R58, R232 ;  /* 0x0000003ac804723c */ /* 0x042ff600000810e8 */
[----:B------:R-:W-:Y:S04]  /*ab070*/  @!UPT UIADD3 URZ, URZ, URZ, URZ ;  /* 0x0000003f3f3ff290 */ /* 0x000fe8000fffe03f */
[----:B------:R-:W-:Y:S04]  /*ab080*/  STL.64 [R1+0x450], R8 ;  /* 0x0004500801007387 */ /* 0x000fe80000100a00 */
[----:B------:R1:W-:Y:S04]  /*ab090*/  STL.64 [R1+0x458], R10 ;  /* 0x0004580a01007387 */ /* 0x0003e80000100a00 */
[----:B------:R-:W-:Y:S01]  /*ab0a0*/  STL.64 [R1+0x440], R4 ;  /* 0x0004400401007387 */ /* 0x000fe20000100a00 */
[----:B---3--:R-:W-:Y:S01]  /*ab0b0*/  IMAD.MOV.U32 R196, RZ, RZ, R7 ;  /* 0x000000ffffc47224 */ /* 0x008fe200078e0007 */
[C---:B-1----:R-:W-:Y:S02]  /*ab0c0*/  HMMA.1688.F32.TF32 R8, R200.reuse, R38, R248 ;  /* 0x00000026c808723c */ /* 0x042fe400000810f8 */
[----:B------:R1:W-:Y:S06]  /*ab0d0*/  STL [R1+0x448], R6 ;  /* 0x0004480601007387 */ /* 0x0003ec0000100800 */
[----:B-1----:R-:W-:Y:S01]  /*ab0e0*/  HMMA.1688.F32.TF32 R4, R200, R42, R208 ;  /* 0x0000002ac804723c */ /* 0x002fe200000810d0 */
[----:B------:R1:W-:Y:S11]  /*ab0f0*/  STL [R1+0x48a8], R196 ;  /* 0x0048a8c401007387 */ /* 0x0003f60000100800 */
[----:B------:R-:W-:Y:S11]  /*ab100*/  @!UPT UIADD3 URZ, URZ, URZ, URZ ;  /* 0x0000003f3f3ff290 */ /* 0x000ff6000fffe03f */
[----:B------:R-:W-:Y:S01]  /*ab110*/  STL.64 [R1+0x420], R4 ;  /* 0x0004200401007387 */ /* 0x000fe20000100a00 */
[----:B-1----:R-:W-:-:S03]  /*ab120*/  MOV R196, R7 ;  /* 0x0000000700c47202 */ /* 0x002fc60000000f00 */
[----:B------:R-:W-:Y:S04]  /*ab130*/  STL.64 [R1+0x430], R8 ;  /* 0x0004300801007387 */ /* 0x000fe80000100a00 */
[----:B------:R-:W-:Y:S04]  /*ab140*/  STL.64 [R1+0x438], R10 ;  /* 0x0004380a01007387 */ /* 0x000fe80000100a00 */
[----:B------:R2:W-:Y:S04]  /*ab150*/  STL [R1+0x428], R6 ;  /* 0x0004280601007387 */ /* 0x0005e80000100800 */
[----:B------:R-:W3:Y:S04]  /*ab160*/  LDL.LU R248, [R1+0x8f0] ;  /* 0x0008f00001f87983 */ /* 0x000ee80000300800 */
[----:B------:R-:W3:Y:S01]  /*ab170*/  LDL.LU R249, [R1+0x8f4] ;  /* 0x0008f40001f97983 */ /* 0x000ee20000300800 */
[----:B--2---:R-:W-:Y:S03]  /*ab180*/  HMMA.1688.F32.TF32 R4, R200, R46, R212 ;  /* 0x0000002ec804723c */ /* 0x004fe600000810d4 */
[----:B------:R-:W3:Y:S04]  /*ab190*/  LDL.LU R250, [R1+0x8f8] ;  /* 0x0008f80001fa7983 */ /* 0x000ee80000300800 */
[----:B------:R-:W3:Y:S04]  /*ab1a0*/  LDL.LU R251, [R1+0x8fc] ;  /* 0x0008fc0001fb7983 */ /* 0x000ee80000300800 */
[----:B------:R1:W-:Y:S04]  /*ab1b0*/  STL [R1+0x48ac], R196 ;  /* 0x0048acc401007387 */ /* 0x0003e80000100800 */
[----:B------:R-:W2:Y:S04]  /*ab1c0*/  LDL.LU R208, [R1+0x8e0] ;  /* 0x0008e00001d07983 */ /* 0x000ea80000300800 */
[----:B------:R-:W2:Y:S04]  /*ab1d0*/  LDL.LU R209, [R1+0x8e4] ;  /* 0x0008e40001d17983 */ /* 0x000ea80000300800 */
[----:B------:R-:W2:Y:S01]  /*ab1e0*/  LDL.LU R210, [R1+0x8e8] ;  /* 0x0008e80001d27983 */ /* 0x000ea20000300800 */
[----:B------:R-:W-:-:S02]  /*ab1f0*/  IMAD.MOV.U32 R197, RZ, RZ, R4 ;  /* 0x000000ffffc57224 */ /* 0x000fc400078e0004 */
[----:B------:R-:W-:Y:S01]  /*ab200*/  IMAD.MOV.U32 R198, RZ, RZ, R5 ;  /* 0x000000ffffc67224 */ /* 0x000fe200078e0005 */
[----:B------:R-:W2:Y:S01]  /*ab210*/  LDL.LU R211, [R1+0x8ec] ;  /* 0x0008ec0001d37983 */ /* 0x000ea20000300800 */
[----:B------:R-:W-:Y:S02]  /*ab220*/  IMAD.MOV.U32 R192, RZ, RZ, R6 ;  /* 0x000000ffffc07224 */ /* 0x000fe400078e0006 */
[----:B------:R-:W-:Y:S02]  /*ab230*/  IMAD.MOV.U32 R193, RZ, RZ, R7 ;  /* 0x000000ffffc17224 */ /* 0x000fe400078e0007 */
[C---:B------:R-:W-:Y:S01]  /*ab240*/  HMMA.1688.F32.TF32 R4, R200.reuse, R50, R68 ;  /* 0x00000032c804723c */ /* 0x040fe20000081044 */
[----:B------:R-:W-:Y:S04]  /*ab250*/  LDS R68, [R252+0x14a300] ;  /* 0x14a30000fc447984 */ /* 0x000fe80000000800 */
[----:B------:R-:W-:Y:S04]  /*ab260*/  STL [R1+0x48bc], R193 ;  /* 0x0048bcc101007387 */ /* 0x000fe80000100800 */
[----:B------:R-:W-:Y:S04]  /*ab270*/  STL [R1+0x48b8], R192 ;  /* 0x0048b8c001007387 */ /* 0x000fe80000100800 */
[----:B------:R-:W-:Y:S04]  /*ab280*/  STL [R1+0x48b4], R198 ;  /* 0x0048b4c601007387 */ /* 0x000fe80000100800 */
[----:B------:R-:W-:Y:S01]  /*ab290*/  STL [R1+0x48b0], R197 ;  /* 0x0048b0c501007387 */ /* 0x000fe20000100800 */
[C---:B------:R-:W-:Y:S03]  /*ab2a0*/  HMMA.1688.F32.TF32 R168, R200.reuse, R54, R204 ;  /* 0x00000036c8a8723c */ /* 0x040fe600000810cc */
[----:B------:R-:W-:Y:S03]  /*ab2b0*/  LDS R204, [R252+0x14a280] ;  /* 0x14a28000fccc7984 */ /* 0x000fe60000000800 */
[----:B-1----:R-:W-:Y:S01]  /*ab2c0*/  MOV R196, R5 ;  /* 0x0000000500c47202 */ /* 0x002fe20000000f00 */
[----:B------:R-:W-:Y:S04]  /*ab2d0*/  STL [R1+0x400], R4 ;  /* 0x0004000401007387 */ /* 0x000fe80000100800 */
[----:B------:R-:W-:Y:S04]  /*ab2e0*/  STL.64 [R1+0x408], R6 ;  /* 0x0004080601007387 */ /* 0x000fe80000100a00 */
[----:B------:R-:W-:Y:S04]  /*ab2f0*/  STL [R1+0x48c0], R196 ;  /* 0x0048c0c401007387 */ /* 0x000fe80000100800 */
        /* <DEDUP_REMOVED lines=9> */
[----:B------:R-:W-:Y:S04]  /*ab390*/  LDS R206, [R252+0x14b280] ;  /* 0x14b28000fcce7984 */ /* 0x000fe80000000800 */
[----:B------:R-:W-:Y:S04]  /*ab3a0*/  LDS R205, [R3+0x14a280] ;  /* 0x14a2800003cd7984 */ /* 0x000fe80000000800 */
[----:B------:R-:W3:Y:S04]  /*ab3b0*/  LDS R207, [R3+0x14b280] ;  /* 0x14b2800003cf7984 */ /* 0x000ee80000000800 */
[----:B------:R1:W-:Y:S04]  /*ab3c0*/  STL [R1+0x48cc], R200 ;  /* 0x0048ccc801007387 */ /* 0x0003e80000100800 */
[----:B------:R1:W-:Y:S04]  /*ab3d0*/  STL [R1+0x48c8], R201 ;  /* 0x0048c8c901007387 */ /* 0x0003e80000100800 */
[----:B------:R1:W-:Y:S04]  /*ab3e0*/  STL [R1+0x48c4], R202 ;  /* 0x0048c4ca01007387 */ /* 0x0003e80000100800 */
[----:B------:R-:W-:Y:S04]  /*ab3f0*/  STL [R1+0x4854], R203 ;  /* 0x004854cb01007387 */ /* 0x000fe80000100800 */
[----:B------:R-:W-:Y:S04]  /*ab400*/  LDS R70, [R252+0x14b300] ;  /* 0x14b30000fc467984 */ /* 0x000fe80000000800 */
[----:B------:R-:W-:Y:S04]  /*ab410*/  LDS R69, [R3+0x14a300] ;  /* 0x14a3000003457984 */ /* 0x000fe80000000800 */
[----:B------:R-:W1:Y:S01]  /*ab420*/  LDS R71, [R3+0x14b300] ;  /* 0x14b3000003477984 */ /* 0x000e620000000800 */
[C---:B---3--:R-:W-:Y:S11]  /*ab430*/  HMMA.1688.F32.TF32 R4, R204.reuse, R34, R248 ;  /* 0x00000022cc04723c */ /* 0x048ff600000810f8 */
[----:B------:R-:W-:Y:S11]  /*ab440*/  @!UPT UIADD3 URZ, URZ, URZ, URZ ;  /* 0x0000003f3f3ff290 */ /* 0x000ff6000fffe03f */
[----:B------:R-:W-:Y:S02]  /*ab450*/  @!UPT UIADD3 URZ, URZ, URZ, URZ ;  /* 0x0000003f3f3ff290 */ /* 0x000fe4000fffe03f */
[----:B------:R-:W-:Y:S02]  /*ab460*/  IMAD.MOV.U32 R188, RZ, RZ, R4 ;  /* 0x000000ffffbc7224 */ /* 0x000fe400078e0004 */
[----:B------:R-:W-:Y:S02]  /*ab470*/  IMAD.MOV.U32 R189, RZ, RZ, R5 ;  /* 0x000000ffffbd7224 */ /* 0x000fe400078e0005 */
[----:B------:R-:W-:Y:S02]  /*ab480*/  IMAD.MOV.U32 R190, RZ, RZ, R6 ;  /* 0x000000ffffbe7224 */ /* 0x000fe400078e0006 */
[----:B------:R-:W-:Y:S02]  /*ab490*/  IMAD.MOV.U32 R191, RZ, RZ, R7 ;  /* 0x000000ffffbf7224 */ /* 0x000fe400078e0007 */
[C---:B--2---:R-:W-:Y:S11]  /*ab4a0*/  HMMA.1688.F32.TF32 R4, R204.reuse, R54, R208 ;  /* 0x00000036cc04723c */ /* 0x044ff600000810d0 */
[----:B------:R-:W-:Y:S11]  /*ab4b0*/  @!UPT UIADD3 URZ, URZ, URZ, URZ ;  /* 0x0000003f3f3ff290 */ /* 0x000ff6000fffe03f */
[----:B------:R-:W-:Y:S02]  /*ab4c0*/  @!UPT UIADD3 URZ, URZ, URZ, URZ ;  /* 0x0000003f3f3ff290 */ /* 0x000fe4000fffe03f */
[----:B------:R-:W-:Y:S01]  /*ab4d0*/  MOV R184, R4 ;  /* 0x0000000400b87202 */ /* 0x000fe20000000f00 */
[----:B------:R-:W-:Y:S02]  /*ab4e0*/  IMAD.MOV.U32 R185, RZ, RZ, R5 ;  /* 0x000000ffffb97224 */ /* 0x000fe400078e0005 */
[----:B------:R-:W-:Y:S02]  /*ab4f0*/  IMAD.MOV.U32 R186, RZ, RZ, R6 ;  /* 0x000000ffffba7224 */ /* 0x000fe400078e0006 */
[----:B------:R-:W-:Y:S02]  /*ab500*/  IMAD.MOV.U32 R180, RZ, RZ, R7 ;  /* 0x000000ffffb47224 */ /* 0x000fe400078e0007 */
[----:B----4-:R-:W-:Y:S01]  /*ab510*/  HMMA.1688.F32.TF32 R4, R204, R218, R212 ;  /* 0x000000dacc04723c */ /* 0x010fe200000810d4 */
[----:B------:R-:W-:Y:S04]  /*ab520*/  STL [R1+0x48dc], R191 ;  /* 0x0048dcbf01007387 */ /* 0x000fe80000100800 */
[----:B------:R-:W-:Y:S04]  /*ab530*/  STL [R1+0x48d8], R190 ;  /* 0x0048d8be01007387 */ /* 0x000fe80000100800 */
[----:B------:R-:W-:Y:S04]  /*ab540*/  STL [R1+0x48d4], R189 ;  /* 0x0048d4bd01007387 */ /* 0x000fe80000100800 */
[----:B------:R-:W-:Y:S04]  /*ab550*/  STL [R1+0x48d0], R188 ;  /* 0x0048d0bc01007387 */ /* 0x000fe80000100800 */
[----:B------:R2:W-:Y:S04]  /*ab560*/  STL [R1+0x48ec], R180 ;  /* 0x0048ecb401007387 */ /* 0x0005e80000100800 */
[----:B------:R3:W-:Y:S03]  /*ab570*/  STL [R1+0x48e8], R186 ;  /* 0x0048e8ba01007387 */ /* 0x0007e60000100800 */
[----:B------:R-:W-:Y:S01]  /*ab580*/  IMAD.MOV.U32 R197, RZ, RZ, R7 ;  /* 0x000000ffffc57224 */ /* 0x000fe200078e0007 */
[----:B------:R-:W-:Y:S01]  /*ab590*/  MOV R192, R5 ;  /* 0x0000000500c07202 */ /* 0x000fe20000000f00 */
[----:B------:R-:W-:Y:S01]  /*ab5a0*/  IMAD.MOV.U32 R198, RZ, RZ, R6 ;  /* 0x000000ffffc67224 */ /* 0x000fe200078e0006 */
[----:B------:R4:W-:Y:S01]  /*ab5b0*/  STL [R1+0x48e4], R185 ;  /* 0x0048e4b901007387 */ /* 0x0009e20000100800 */
[----:B------:R-:W-:-:S03]  /*ab5c0*/  IMAD.MOV.U32 R193, RZ, RZ, R4 ;  /* 0x000000ffffc17224 */ /* 0x000fc600078e0004 */
[----:B------:R1:W-:Y:S01]  /*ab5d0*/  STL [R1+0x48e0], R184 ;  /* 0x0048e0b801007387 */ /* 0x0003e20000100800 */
[----:B------:R-:W-:Y:S03]  /*ab5e0*/  HMMA.1688.F32.TF32 R4, R204, R94, R240 ;  /* 0x0000005ecc04723c */ /* 0x000fe600000810f0 */
[----:B------:R1:W-:Y:S04]  /*ab5f0*/  STL [R1+0x48fc], R197 ;  /* 0x0048fcc501007387 */ /* 0x0003e80000100800 */
[----:B------:R1:W-:Y:S04]  /*ab600*/  STL [R1+0x48f8], R198 ;  /* 0x0048f8c601007387 */ /* 0x0003e80000100800 */
[----:B------:R1:W-:Y:S04]  /*ab610*/  STL [R1+0x48f4], R192 ;  /* 0x0048f4c001007387 */ /* 0x0003e80000100800 */
        /* <DEDUP_REMOVED lines=21> */
[----:B-1----:R-:W-:-:S03]  /*ab770*/  IMAD.MOV.U32 R200, RZ, RZ, R4 ;  /* 0x000000ffffc87224 */ /* 0x002fc600078e0004 */
[----:B------:R-:W2:Y:S01]  /*ab780*/  LDL.LU R248, [R1+0x840] ;  /* 0x0008400001f87983 */ /* 0x000ea20000300800 */
[----:B------:R-:W-:-:S03]  /*ab790*/  IMAD.MOV.U32 R201, RZ, RZ, R5 ;  /* 0x000000ffffc97224 */ /* 0x000fc600078e0005 */
[----:B------:R-:W2:Y:S01]  /*ab7a0*/  LDL.LU R249, [R1+0x844] ;  /* 0x0008440001f97983 */ /* 0x000ea20000300800 */
[----:B------:R-:W-:-:S03]  /*ab7b0*/  MOV R202, R6 ;  /* 0x0000000600ca7202 */ /* 0x000fc60000000f00 */
[----:B------:R-:W2:Y:S01]  /*ab7c0*/  LDL.LU R250, [R1+0x848] ;  /* 0x0008480001fa7983 */ /* 0x000ea20000300800 */
[----:B------:R-:W-:-:S03]  /*ab7d0*/  IMAD.MOV.U32 R196, RZ, RZ, R7 ;  /* 0x000000ffffc47224 */ /* 0x000fc600078e0007 */
        /* <DEDUP_REMOVED lines=22> */
[----:B------:R-:W-:Y:S04]  /*ab940*/  STL [R1+0x4908], R202 ;  /* 0x004908ca01007387 */ /* 0x000fe80000100800 */
[----:B------:R1:W-:Y:S04]  /*ab950*/  STL [R1+0x4904], R201 ;  /* 0x004904c901007387 */ /* 0x0003e80000100800 */
[----:B------:R1:W-:Y:S01]  /*ab960*/  STL [R1+0x4900], R200 ;  /* 0x004900c801007387 */ /* 0x0003e20000100800 */
[C---:B--2---:R-:W-:Y:S11]  /*ab970*/  HMMA.1688.F32.TF32 R4, R204.reuse, R82, R4 ;  /* 0x00000052cc04723c */ /* 0x044ff60000081004 */
[----:B------:R-:W-:Y:S11]  /*ab980*/  @!UPT UIADD3 URZ, URZ, URZ, URZ ;  /* 0x0000003f3f3ff290 */ /* 0x000ff6000fffe03f */
[----:B------:R-:W-:Y:S02]  /*ab990*/  @!UPT UIADD3 URZ, URZ, URZ, URZ ;  /* 0x0000003f3f3ff290 */ /* 0x000fe4000fffe03f */
[----:B------:R-:W-:Y:S01]  /*ab9a0*/  MOV R180, R4 ;  /* 0x0000000400b47202 */ /* 0x000fe20000000f00 */
[----:B---3--:R-:W-:Y:S02]  /*ab9b0*/  IMAD.MOV.U32 R186, RZ, RZ, R5 ;  /* 0x000000ffffba7224 */ /* 0x008fe400078e0005 */
[----:B----4-:R-:W-:Y:S02]  /*ab9c0*/  IMAD.MOV.U32 R185, RZ, RZ, R6 ;  /* 0x000000ffffb97224 */ /* 0x010fe400078e0006 */
        /* <DEDUP_REMOVED lines=8> */
[C---:B------:R-:W-:Y:S08]  /*aba50*/  HMMA.1688.F32.TF32 R4, R204.reuse, R66, R224 ;  /* 0x00000042cc04723c */ /* 0x040ff000000810e0 */
[C---:B------:R-:W-:Y:S11]  /*aba60*/  HMMA.1688.F32.TF32 R8, R204.reuse, R86, R8 ;  /* 0x00000056cc08723c */ /* 0x040ff60000081008 */
[----:B------:R-:W-:Y:S05]  /*aba70*/  @!UPT UIADD3 URZ, URZ, URZ, URZ ;  /* 0x0000003f3f3ff290 */ /* 0x000fea000fffe03f */
[----:B-1----:R-:W-:Y:S01]  /*aba80*/  IMAD.MOV.U32 R196, RZ, RZ, R4 ;  /* 0x000000ffffc47224 */ /* 0x002fe200078e0004 */
[----:B------:R-:W-:Y:S01]  /*aba90*/  MOV R201, R6 ;  /* 0x0000000600c97202 */ /* 0x000fe20000000f00 */
[----:B------:R-:W-:Y:S02]  /*abaa0*/  IMAD.MOV.U32 R202, RZ, RZ, R5 ;  /* 0x000000ffffca7224 */ /* 0x000fe400078e0005 */
[----:B------:R-:W-:Y:S02]  /*abab0*/  IMAD.MOV.U32 R200, RZ, RZ, R7 ;  /* 0x000000ffffc87224 */ /* 0x000fe400078e0007 */
[----:B------:R-:W-:Y:S02]  /*abac0*/  HMMA.1688.F32.TF32 R4, R204, R62, R228 ;  /* 0x0000003ecc04723c */ /* 0x000fe400000810e4 */
[----:B------:R-:W-:Y:S02]  /*abad0*/  IMAD.MOV.U32 R181, RZ, RZ, R8 ;  /* 0x000000ffffb57224 */ /* 0x000fe400078e0008 */
[----:B------:R-:W-:-:S02]  /*abae0*/  IMAD.MOV.U32 R182, RZ, RZ, R9 ;  /* 0x000000ffffb67224 */ /* 0x000fc400078e0009 */
[----:B------:R-:W-:Y:S02]  /*abaf0*/  IMAD.MOV.U32 R183, RZ, RZ, R10 ;  /* 0x000000ffffb77224 */ /* 0x000fe400078e000a */
[----:B------:R-:W-:Y:S01]  /*abb00*/  HMMA.1688.F32.TF32 R12, R204, R90, R12 ;  /* 0x0000005acc0c723c */ /* 0x000fe2000008100c */
[----:B------:R-:W-:-:S07]  /*abb10*/  IMAD.MOV.U32 R187, RZ, RZ, R11 ;  /* 0x000000ffffbb7224 */ /* 0x000fce00078e000b */
[----:B------:R-:W-:Y:S08]  /*abb20*/  HMMA.1688.F32.TF32 R8, R204, R58, R232 ;  /* 0x0000003acc08723c */ /* 0x000ff000000810e8 */
[----:B------:R-:W-:Y:S01]  /*abb30*/  IMAD.MOV.U32 R194, RZ, RZ, R4 ;  /* 0x000000ffffc27224 */ /* 0x000fe200078e0004 */
[----:B------:R-:W-:Y:S01]  /*abb40*/  MOV R203, R7 ;  /* 0x0000000700cb7202 */ /* 0x000fe20000000f00 */
[----:B------:R-:W-:-:S02]  /*abb50*/  IMAD.MOV.U32 R195, RZ, RZ, R5 ;  /* 0x000000ffffc37224 */ /* 0x000fc400078e0005 */
[----:B------:R-:W-:Y:S02]  /*abb60*/  IMAD.MOV.U32 R199, RZ, RZ, R6 ;  /* 0x000000ffffc77224 */ /* 0x000fe400078e0006 */
[C---:B------:R-:W-:Y:S02]  /*abb70*/  HMMA.1688.F32.TF32 R4, R204.reuse, R38, R248 ;  /* 0x00000026cc04723c */ /* 0x040fe400000810f8 */
[----:B------:R-:W-:Y:S01]  /*abb80*/  IMAD.MOV.U32 R191, RZ, RZ, R12 ;  /* 0x000000ffffbf7224 */ /* 0x000fe200078e000c */
[----:B------:R-:W-:Y:S01]  /*abb90*/  MOV R188, R15 ;  /* 0x0000000f00bc7202 */ /* 0x000fe20000000f00 */
[----:B------:R-:W-:Y:S02]  /*abba0*/  IMAD.MOV.U32 R190, RZ, RZ, R13 ;  /* 0x000000ffffbe7224 */ /* 0x000fe400078e000d */
[----:B------:R-:W-:Y:S02]  /*abbb0*/  IMAD.MOV.U32 R189, RZ, RZ, R14 ;  /* 0x000000ffffbd7224 */ /* 0x000fe400078e000e */
[C---:B------:R-:W-:Y:S01]  /*abbc0*/  HMMA.1688.F32.TF32 R12, R204.reuse, R42, R208 ;  /* 0x0000002acc0c723c */ /* 0x040fe200000810d0 */
[----:B------:R-:W-:Y:S04]  /*abbd0*/  STL.64 [R1+0x350], R8 ;  /* 0x0003500801007387 */ /* 0x000fe80000100a00 */
[----:B------:R1:W-:Y:S10]  /*abbe0*/  STL.64 [R1+0x358], R10 ;  /* 0x0003580a01007387 */ /* 0x0003f40000100a00 */
[----:B------:R-:W-:Y:S01]  /*abbf0*/  STL.64 [R1+0x340], R4 ;  /* 0x0003400401007387 */ /* 0x000fe20000100a00 */
[C---:B-1----:R-:W-:Y:S03]  /*abc00*/  HMMA.1688.F32.TF32 R8, R204.reuse, R46, R212 ;  /* 0x0000002ecc08723c */ /* 0x042fe600000810d4 */
[----:B------:R1:W-:Y:S05]  /*abc10*/  STL.64 [R1+0x348], R6 ;  /* 0x0003480601007387 */ /* 0x0003ea0000100a00 */
[C---:B-1----:R-:W-:Y:S01]  /*abc20*/  HMMA.1688.F32.TF32 R4, R204.reuse, R50, R240 ;  /* 0x00000032cc04723c */ /* 0x042fe200000810f0 */
[----:B------:R-:W-:Y:S04]  /*abc30*/  STL.64 [R1+0x330], R12 ;  /* 0x0003300c01007387 */ /* 0x000fe80000100a00 */
[----:B------:R-:W-:Y:S04]  /*abc40*/  STL.64 [R1+0x338], R14 ;  /* 0x0003380e01007387 */ /* 0x000fe80000100a00 */
[----:B------:R-:W2:Y:S06]  /*abc50*/  LDL.LU R228, [R1+0x980] ;  /* 0x0009800001e47983 */ /* 0x000eac0000300800 */
[----:B------:R1:W-:Y:S04]  /*abc60*/  STL.64 [R1+0x310], R8 ;  /* 0x0003100801007387 */ /* 0x0003e80000100a00 */
[----:B------:R3:W-:Y:S04]  /*abc70*/  STL.64 [R1+0x318], R10 ;  /* 0x0003180a01007387 */ /* 0x0007e80000100a00 */
        /* <DEDUP_REMOVED lines=49> */
[----:B--2---:R-:W-:Y:S11]  /*abf90*/  HMMA.1688.F32.TF32 R204, R204, R74, R208 ;  /* 0x0000004acccc723c */ /* 0x004ff600000810d0 */
[----:B------:R-:W-:Y:S11]  /*abfa0*/  @!UPT UIADD3 URZ, URZ, URZ, URZ ;  /* 0x0000003f3f3ff290 */ /* 0x000ff6000fffe03f */
[----:B------:R-:W-:Y:S01]  /*abfb0*/  @!UPT UIADD3 URZ, URZ, URZ, URZ ;  /* 0x0000003f3f3ff290 */ /* 0x000fe2000fffe03f */
[----:B------:R-:W-:Y:S04]  /*abfc0*/  STL [R1+0x4820], R204 ;  /* 0x004820cc01007387 */ /* 0x000fe80000100800 */
[----:B------:R-:W-:Y:S04]  /*abfd0*/  STL [R1+0x481c], R205 ;  /* 0x00481ccd01007387 */ /* 0x000fe80000100800 */
[----:B------:R-:W-:Y:S01]  /*abfe0*/  STL [R1+0x4818], R206 ;  /* 0x004818ce01007387 */ /* 0x000fe20000100800 */
[C---:B------:R-:W-:Y:S03]  /*abff0*/  HMMA.1688.F32.TF32 R208, R236.reuse, R34, R240 ;  /* 0x00000022ecd0723c */ /* 0x040fe600000810f0 */
[----:B------:R-:W-:Y:S04]  /*ac000*/  STL [R1+0x4814], R207 ;  /* 0x004814cf01007387 */ /* 0x000fe80000100800 */
[----:B------:R-:W2:Y:S04]  /*ac010*/  LDL.LU R240, [R1+0x9d0] ;  /* 0x0009d00001f07983 */ /* 0x000ea80000300800 */
[----:B------:R-:W2:Y:S04]  /*ac020*/  LDL.LU R241, [R1+0x9d4] ;  /* 0x0009d40001f17983 */ /* 0x000ea80000300800 */
[----:B------:R-:W2:Y:S04]  /*ac030*/  LDL.LU R242, [R1+0x9d8] ;  /* 0x0009d80001f27983 */ /* 0x000ea80000300800 */
[----:B------:R-:W2:Y:S04]  /*ac040*/  LDL.LU R243, [R1+0x9dc] ;  /* 0x0009dc0001f37983 */ /* 0x000ea80000300800 */
[----:B------:R-:W-:Y:S04]  /*ac050*/  STL [R1+0x4830], R208 ;  /* 0x004830d001007387 */ /* 0x000fe80000100800 */
[----:B------:R-:W-:Y:S01]  /*ac060*/  STL [R1+0x482c], R209 ;  /* 0x00482cd101007387 */ /* 0x000fe20000100800 */
[C---:B---3--:R-:W-:Y:S08]  /*ac070*/  HMMA.1688.F32.TF32 R212, R236.reuse, R54, R212 ;  /* 0x00000036ecd4723c */ /* 0x048ff000000810d4 */
[C---:B------:R-:W-:Y:S08]  /*ac080*/  HMMA.1688.F32.TF32 R20, R236.reuse, R218, R16 ;  /* 0x000000daec14723c */ /* 0x040ff00000081010 */
[C---:B------:R-:W-:Y:S08]  /*ac090*/  HMMA.1688.F32.TF32 R16, R236.reuse, R94, R12 ;  /* 0x0000005eec10723c */ /* 0x040ff0000008100c */
[C---:B------:R-:W-:Y:S08]  /*ac0a0*/  HMMA.1688.F32.TF32 R12, R236.reuse, R90, R8 ;  /* 0x0000005aec0c723c */ /* 0x040ff00000081008 */
[C---:B----4-:R-:W-:Y:S08]  /*ac0b0*/  HMMA.1688.F32.TF32 R8, R236.reuse, R86, R4 ;  /* 0x00000056ec08723c */ /* 0x050ff00000081004 */
[C---:B------:R-:W-:Y:S01]  /*ac0c0*/  HMMA.1688.F32.TF32 R4, R236.reuse, R82, R220 ;  /* 0x00000052ec04723c */ /* 0x040fe200000810dc */
[----:B------:R-:W-:Y:S04]  /*ac0d0*/  STL [R1+0x4828], R210 ;  /* 0x004828d201007387 */ /* 0x000fe80000100800 */
[----:B------:R-:W-:Y:S04]  /*ac0e0*/  STL [R1+0x4824], R211 ;  /* 0x004824d301007387 */ /* 0x000fe80000100800 */
[----:B------:R-:W-:Y:S04]  /*ac0f0*/  STL [R1+0x4840], R212 ;  /* 0x004840d401007387 */ /* 0x000fe80000100800 */
[----:B------:R-:W-:Y:S04]  /*ac100*/  STL [R1+0x483c], R213 ;  /* 0x00483cd501007387 */ /* 0x000fe80000100800 */
[----:B------:R-:W-:Y:S04]  /*ac110*/  STL [R1+0x4838], R214 ;  /* 0x004838d601007387 */ /* 0x000fe80000100800 */
[----:B------:R-:W-:Y:S04]  /*ac120*/  STL [R1+0x4834], R215 ;  /* 0x004834d701007387 */ /* 0x000fe80000100800 */
        /* <DEDUP_REMOVED lines=9> */
[----:B------:R3:W-:Y:S01]  /*ac1c0*/  STL.64 [R1+0x108], R6 ;  /* 0x0001080601007387 */ /* 0x0007e20000100a00 */
[C---:B-1----:R-:W-:Y:S08]  /*ac1d0*/  HMMA.1688.F32.TF32 R12, R236.reuse, R78, R224 ;  /* 0x0000004eec0c723c */ /* 0x042ff000000810e0 */
[C---:B---3--:R-:W-:Y:S08]  /*ac1e0*/  HMMA.1688.F32.TF32 R4, R236.reuse, R62, R232 ;  /* 0x0000003eec04723c */ /* 0x048ff000000810e8 */
[----:B------:R-:W-:Y:S07]  /*ac1f0*/  HMMA.1688.F32.TF32 R8, R236, R66, R228 ;  /* 0x00000042ec08723c */ /* 0x000fee00000810e4 */
[----:B------:R1:W-:Y:S04]  /*ac200*/  STL.64 [R1+0x130], R12 ;  /* 0x0001300c01007387 */ /* 0x0003e80000100a00 */
[----:B------:R3:W-:Y:S05]  /*ac210*/  STL.64 [R1+0x138], R14 ;  /* 0x0001380e01007387 */ /* 0x0007ea0000100a00 */
[----:B------:R-:W-:-:S02]  /*ac220*/  IMAD.MOV.U32 R208, RZ, RZ, R4 ;  /* 0x000000ffffd07224 */ /* 0x000fc400078e0004 */
[----:B------:R-:W-:Y:S02]  /*ac230*/  IMAD.MOV.U32 R209, RZ, RZ, R5 ;  /* 0x000000ffffd17224 */ /* 0x000fe400078e0005 */
[----:B------:R-:W-:Y:S02]  /*ac240*/  IMAD.MOV.U32 R210, RZ, RZ, R6 ;  /* 0x000000ffffd27224 */ /* 0x000fe400078e0006 */
[----:B------:R-:W-:Y:S02]  /*ac250*/  IMAD.MOV.U32 R211, RZ, RZ, R7 ;  /* 0x000000ffffd37224 */ /* 0x000fe400078e0007 */
[----:B------:R-:W-:Y:S01]  /*ac260*/  HMMA.1688.F32.TF32 R4, R236, R58, R248 ;  /* 0x0000003aec04723c */ /* 0x000fe200000810f8 */
[----:B------:R4:W-:Y:S04]  /*ac270*/  STL.64 [R1+0x140], R8 ;  /* 0x0001400801007387 */ /* 0x0009e80000100a00 */
[----:B------:R1:W-:Y:S04]  /*ac280*/  STL.64 [R1+0x148], R10 ;  /* 0x0001480a01007387 */ /* 0x0003e80000100a00 */
[----:B------:R1:W-:Y:S04]  /*ac290*/  STL [R1+0x4850], R211 ;  /* 0x004850d301007387 */ /* 0x0003e80000100800 */
[----:B------:R1:W-:Y:S04]  /*ac2a0*/  STL [R1+0x484c], R210 ;  /* 0x00484cd201007387 */ /* 0x0003e80000100800 */
[----:B------:R1:W-:Y:S04]  /*ac2b0*/  STL [R1+0x4848], R208 ;  /* 0x004848d001007387 */ /* 0x0003e80000100800 */
        /* <DEDUP_REMOVED lines=12> */
[----:B------:R-:W-:-:S03]  /*ac380*/  MOV R212, R4 ;  /* 0x0000000400d47202 */ /* 0x000fc60000000f00 */
[----:B------:R-:W4:Y:S01]  /*ac390*/  LDL.LU R227, [R1+0xc4c] ;  /* 0x000c4c0001e37983 */ /* 0x000f220000300800 */
[----:B------:R-:W-:-:S03]  /*ac3a0*/  IMAD.MOV.U32 R213, RZ, RZ, R5 ;  /* 0x000000ffffd57224 */ /* 0x000fc600078e0005 */
[----:B------:R-:W4:Y:S01]  /*ac3b0*/  LDL.LU R220, [R1+0xc70] ;  /* 0x000c700001dc7983 */ /* 0x000f220000300800 */
[----:B------:R-:W-:Y:S02]  /*ac3c0*/  IMAD.MOV.U32 R214, RZ, RZ, R6 ;  /* 0x000000ffffd67224 */ /* 0x000fe400078e0006 */
[----:B------:R-:W-:Y:S01]  /*ac3d0*/  IMAD.MOV.U32 R215, RZ, RZ, R7 ;  /* 0x000000ffffd77224 */ /* 0x000fe200078e0007 */
[----:B------:R-:W4:Y:S04]  /*ac3e0*/  LDL.LU R221, [R1+0xc74] ;  /* 0x000c740001dd7983 */ /* 0x000f280000300800 */
[----:B------:R-:W4:Y:S04]  /*ac3f0*/  LDL.LU R222, [R1+0xc78] ;  /* 0x000c780001de7983 */ /* 0x000f280000300800 */
[----:B------:R-:W4:Y:S01]  /*ac400*/  LDL.LU R223, [R1+0xc7c] ;  /* 0x000c7c0001df7983 */ /* 0x000f220000300800 */
[----:B--2---:R-:W-:Y:S03]  /*ac410*/  HMMA.1688.F32.TF32 R4, R236, R38, R240 ;  /* 0x00000026ec04723c */ /* 0x004fe600000810f0 */
        /* <DEDUP_REMOVED lines=69> */
[----:B---3--:R-:W-:Y:S08]  /*ac870*/  HMMA.1688.F32.TF32 R104, R68, R34, R104 ;  /* 0x000000224468723c */ /* 0x008ff00000081068 */
[C---:B------:R-:W-:Y:S08]  /*ac880*/  HMMA.1688.F32.TF32 R108, R236.reuse, R74, R108 ;  /* 0x0000004aec6c723c */ /* 0x040ff0000008106c */
[C---:B------:R-:W-:Y:S08]  /*ac890*/  HMMA.1688.F32.TF32 R116, R236.reuse, R46, R116 ;  /* 0x0000002eec74723c */ /* 0x040ff00000081074 */
[----:B------:R-:W-:Y:S08]  /*ac8a0*/  HMMA.1688.F32.TF32 R112, R236, R50, R112 ;  /* 0x00000032ec70723c */ /* 0x000ff00000081070 */
        /* <DEDUP_REMOVED lines=49> */
[----:B--2---:R-:W-:Y:S01]  /*acbc0*/  HMMA.1688.F32.TF32 R4, R68, R74, R248 ;  /* 0x0000004a4404723c */ /* 0x004fe200000810f8 */
[----:B------:R-:W-:Y:S04]  /*acbd0*/  LDS R69, [R0+0x14a380] ;  /* 0x14a3800000457984 */ /* 0x000fe80000000800 */
[----:B------:R-:W-:Y:S04]  /*acbe0*/  LDS R71, [R0+0x14b380] ;  /* 0x14b3800000477984 */ /* 0x000fe80000000800 */
[----:B------:R-:W-:Y:S04]  /*acbf0*/  STL.64 [R1+0x1100], R12 ;  /* 0x0011000c01007387 */ /* 0x000fe80000100a00 */
[----:B------:R-:W-:Y:S04]  /*acc00*/  STL.64 [R1+0x1108], R14 ;  /* 0x0011080e01007387 */ /* 0x000fe80000100a00 */
[----:B------:R-:W2:Y:S04]  /*acc10*/  LDL.LU R248, [R1+0xc10] ;  /* 0x000c100001f87983 */ /* 0x000ea80000300800 */
        /* <DEDUP_REMOVED lines=26> */
[----:B------:R-:W4:Y:S01]  /*acdc0*/  LDL.LU R15, [R1+0xb1c] ;  /* 0x000b1c00010f7983 */ /* 0x000f220000300800 */
        /* <DEDUP_REMOVED lines=24> */
[----:B------:R-:W3:Y:S01]  /*acf50*/  LDL.LU R111, [R1+0xa7c] ;  /* 0x000a7c00016f7983 */ /* 0x000ee20000300800 */
[----:B------:R-:W-:-:S03]  /*acf60*/  IMAD.MOV.U32 R204, RZ, RZ, R120 ;  /* 0x000000ffffcc7224 */ /* 0x000fc600078e0078 */
[----:B------:R-:W3:Y:S01]  /*acf70*/  LDL.LU R112, [R1+0xa80] ;  /* 0x000a800001707983 */ /* 0x000ee20000300800 */
[----:B------:R-:W-:-:S03]  /*acf80*/  IMAD.MOV.U32 R205, RZ, RZ, R121 ;  /* 0x000000ffffcd7224 */ /* 0x000fc600078e0079 */
[----:B------:R-:W3:Y:S01]  /*acf90*/  LDL.LU R113, [R1+0xa84] ;  /* 0x000a840001717983 */ /* 0x000ee20000300800 */
[----:B------:R-:W-:-:S03]  /*acfa0*/  MOV R206, R122 ;  /* 0x0000007a00ce7202 */ /* 0x000fc60000000f00 */
[----:B------:R-:W3:Y:S01]  /*acfb0*/  LDL.LU R114, [R1+0xa88] ;  /* 0x000a880001727983 */ /* 0x000ee20000300800 */
        /* <DEDUP_REMOVED lines=65> */
[----:B------:R1:W3:Y:S04]  /*ad3d0*/  LDS R239, [R0+0x14b300] ;  /* 0x14b3000000ef7984 */ /* 0x0002e80000000800 */
[----:B------:R-:W-:Y:S04]  /*ad3e0*/  LDS R68, [R247+0x14a380] ;  /* 0x14a38000f7447984 */ /* 0x000fe80000000800 */
[----:B-1----:R-:W4:Y:S01]  /*ad3f0*/  LDL.LU R0, [R1+0x4b58] ;  /* 0x004b580001007983 */ /* 0x002f220000300800 */
[C---:B--2---:R-:W-:Y:S03]  /*ad400*/  HMMA.1688.F32.TF32 R28, R240.reuse, R34, R28 ;  /* 0x00000022f01c723c */ /* 0x044fe6000008101c */
[----:B------:R-:W1:Y:S05]  /*ad410*/  LDS R70, [R247+0x14b380] ;  /* 0x14b38000f7467984 */ /* 0x000e6a0000000800 */
[C---:B------:R-:W-:Y:S08]  /*ad420*/  HMMA.1688.F32.TF32 R24, R240.reuse, R54, R24 ;  /* 0x00000036f018723c */ /* 0x040ff00000081018 */
[----:B------:R-:W-:Y:S08]  /*ad430*/  HMMA.1688.F32.TF32 R16, R240, R94, R16 ;  /* 0x0000005ef010723c */ /* 0x000ff00000081010 */
        /* <DEDUP_REMOVED lines=13> */
[C---:B------:R-:W-:Y:S03]  /*ad510*/  HMMA.1688.F32.TF32 R132, R236.reuse, R82, R132 ;  /* 0x00000052ec84723c */ /* 0x040fe60000081084 */
[----:B------:R2:W-:Y:S05]  /*ad520*/  STL.64 [R1+0x10e8], R158 ;  /* 0x0010e89e01007387 */ /* 0x0005ea0000100a00 */
[C---:B------:R-:W-:Y:S01]  /*ad530*/  HMMA.1688.F32.TF32 R104, R236.reuse, R46, R104 ;  /* 0x0000002eec68723c */ /* 0x040fe20000081068 */
[----:B--2---:R-:W2:Y:S07]  /*ad540*/  LDL.LU.64 R158, [R1+0x4b50] ;  /* 0x004b5000019e7983 */ /* 0x004eae0000300a00 */
[C---:B------:R-:W-:Y:S01]  /*ad550*/  HMMA.1688.F32.TF32 R116, R236.reuse, R58, R116 ;  /* 0x0000003aec74723c */ /* 0x040fe20000081074 */
[----:B------:R-:W2:Y:S04]  /*ad560*/  LDL.LU.64 R156, [R1+0x4b48] ;  /* 0x004b4800019c7983 */ /* 0x000ea80000300a00 */
[----:B------:R-:W-:Y:S04]  /*ad570*/  STL.64 [R1+0x10d0], R152 ;  /* 0x0010d09801007387 */ /* 0x000fe80000100a00 */
[----:B------:R-:W-:Y:S01]  /*ad580*/  STL.64 [R1+0x10d8], R154 ;  /* 0x0010d89a01007387 */ /* 0x000fe20000100a00 */
[C---:B------:R-:W-:Y:S03]  /*ad590*/  HMMA.1688.F32.TF32 R96, R236.reuse, R74, R96 ;  /* 0x0000004aec60723c */ /* 0x040fe60000081060 */
[----:B------:R-:W-:Y:S04]  /*ad5a0*/  STL.64 [R1+0x10c0], R148 ;  /* 0x0010c09401007387 */ /* 0x000fe80000100a00 */
[----:B------:R-:W-:Y:S01]  /*ad5b0*/  STL.64 [R1+0x10c8], R150 ;  /* 0x0010c89601007387 */ /* 0x000fe20000100a00 */
[----:B------:R-:W-:Y:S03]  /*ad5c0*/  HMMA.1688.F32.TF32 R100, R236, R50, R100 ;  /* 0x00000032ec64723c */ /* 0x000fe60000081064 */
        /* <DEDUP_REMOVED lines=42> */
[C---:B---3--:R-:W-:Y:S03]  /*ad870*/  HMMA.1688.F32.TF32 R12, R240.reuse, R78, R220 ;  /* 0x0000004ef00c723c */ /* 0x048fe600000810dc */
[----:B------:R-:W-:Y:S04]  /*ad880*/  LDS R236, [R252+0x14c080] ;  /* 0x14c08000fcec7984 */ /* 0x000fe80000000800 */
[----:B------:R-:W-:Y:S01]  /*ad890*/  LDS R238, [R252+0x14d080] ;  /* 0x14d08000fcee7984 */ /* 0x000fe20000000800 */
[C---:B----4-:R-:W-:Y:S03]  /*ad8a0*/  HMMA.1688.F32.TF32 R8, R240.reuse, R66, R224 ;  /* 0x00000042f008723c */ /* 0x050fe600000810e0 */
[----:B------:R-:W-:Y:S04]  /*ad8b0*/  STL.64 [R1+0x5b0], R4 ;  /* 0x0005b00401007387 */ /* 0x000fe80000100a00 */
[----:B------:R3:W-:Y:S04]  /*ad8c0*/  STL.64 [R1+0x5b8], R6 ;  /* 0x0005b80601007387 */ /* 0x0007e80000100a00 */
[----:B------:R-:W-:Y:S04]  /*ad8d0*/  LDS R237, [R3+0x14c080] ;  /* 0x14c0800003ed7984 */ /* 0x000fe80000000800 */
[----:B------:R-:W-:Y:S01]  /*ad8e0*/  LDS R239, [R3+0x14d080] ;  /* 0x14d0800003ef7984 */ /* 0x000fe20000000800 */
[C---:B---3--:R-:W-:Y:S03]  /*ad8f0*/  HMMA.1688.F32.TF32 R4, R240.reuse, R62, R228 ;  /* 0x0000003ef004723c */ /* 0x048fe600000810e4 */
[----:B------:R-:W-:Y:S04]  /*ad900*/  STL.64 [R1+0x5e0], R12 ;  /* 0x0005e00c01007387 */ /* 0x000fe80000100a00 */
[----:B------:R3:W-:Y:S04]  /*ad910*/  STL.64 [R1+0x5e8], R14 ;  /* 0x0005e80e01007387 */ /* 0x0007e80000100a00 */
[----:B------:R-:W-:Y:S04]  /*ad920*/  STL.64 [R1+0x610], R8 ;  /* 0x0006100801007387 */ /* 0x000fe80000100a00 */
[----:B------:R4:W-:Y:S01]  /*ad930*/  STL.64 [R1+0x618], R10 ;  /* 0x0006180a01007387 */ /* 0x0009e20000100a00 */
[C---:B---3--:R-:W-:Y:S08]  /*ad940*/  HMMA.1688.F32.TF32 R12, R240.reuse, R58, R232 ;  /* 0x0000003af00c723c */ /* 0x048ff000000810e8 */
[C---:B----4-:R-:W-:Y:S01]  /*ad950*/  HMMA.1688.F32.TF32 R8, R240.reuse, R38, R248 ;  /* 0x00000026f008723c */ /* 0x050fe200000810f8 */
[----:B------:R3:W-:Y:S04]  /*ad960*/  STL.64 [R1+0x650], R4 ;  /* 0x0006500401007387 */ /* 0x0007e80000100a00 */
[----:B------:R4:W-:Y:S04]  /*ad970*/  STL.64 [R1+0x658], R6 ;  /* 0x0006580601007387 */ /* 0x0009e80000100a00 */
[----:B---3--:R-:W3:Y:S06]  /*ad980*/  LDL.LU R4, [R1+0x300] ;  /* 0x0003000001047983 */ /* 0x008eec0000300800 */
[----:B------:R1:W-:Y:S04]  /*ad990*/  STL.64 [R1+0x680], R12 ;  /* 0x0006800c01007387 */ /* 0x0003e80000100a00 */
[----:B------:R1:W-:Y:S04]  /*ad9a0*/  STL.64 [R1+0x688], R14 ;  /* 0x0006880e01007387 */ /* 0x0003e80000100a00 */
[----:B------:R1:W-:Y:S04]  /*ad9b0*/  STL.64 [R1+0x6c0], R8 ;  /* 0x0006c00801007387 */ /* 0x0003e80000100a00 */
[----:B------:R1:W-:Y:S04]  /*ad9c0*/  STL.64 [R1+0x6c8], R10 ;  /* 0x0006c80a01007387 */ /* 0x0003e80000100a00 */
        /* <DEDUP_REMOVED lines=60> */
[C---:B------:R-:W-:Y:S08]  /*add90*/  HMMA.1688.F32.TF32 R100, R240.reuse, R74, R232 ;  /* 0x0000004af064723c */ /* 0x040ff000000810e8 */
[C---:B---3--:R-:W-:Y:S08]  /*adda0*/  HMMA.1688.F32.TF32 R112, R240.reuse, R42, R104 ;  /* 0x0000002af070723c */ /* 0x048ff00000081068 */
[----:B----4-:R-:W-:Y:S01]  /*addb0*/  HMMA.1688.F32.TF32 R104, R240, R50, R224 ;  /* 0x00000032f068723c */ /* 0x010fe200000810e0 */
[----:B------:R-:W-:Y:S01]  /*addc0*/  IMAD.MOV.U32 R232, RZ, RZ, R0 ;  /* 0x000000ffffe87224 */ /* 0x000fe200078e0000 */
[----:B------:R-:W-:Y:S01]  /*addd0*/  MOV R235, R89 ;  /* 0x0000005900eb7202 */ /* 0x000fe20000000f00 */
[----:B------:R-:W-:Y:S01]  /*adde0*/  IMAD.MOV.U32 R233, RZ, RZ, R217 ;  /* 0x000000ffffe97224 */ /* 0x000fe200078e00d9 */
[----:B------:R-:W-:Y:S11]  /*addf0*/  LDS R240, [R247+0x14c000] ;  /* 0x14c00000f7f07984 */ /* 0x000ff60000000800 */
        /* <DEDUP_REMOVED lines=12> */
[----:B------:R-:W3:Y:S01]  /*adec0*/  LDL.LU R0, [R1+0x4b40] ;  /* 0x004b400001007983 */ /* 0x000ee20000300800 */
[----:B-1----:R-:W-:Y:S01]  /*aded0*/  HMMA.1688.F32.TF32 R100, R68, R34, R96 ;  /* 0x000000224464723c */ /* 0x002fe20000081060 */
[----:B------:R-:W-:-:S02]  /*adee0*/  IMAD.MOV.U32 R234, RZ, RZ, R216 ;  /* 0x000000ffffea7224 */ /* 0x000fc400078e00d8 */
[----:B------:R-:W-:Y:S04]  /*adef0*/  LDS R216, [R252+0x14c000] ;  /* 0x14c00000fcd87984 */ /* 0x000fe80000000800 */
[----:B------:R-:W-:Y:S01]  /*adf00*/  LDS R217, [R3+0x14c000] ;  /* 0x14c0000003d97984 */ /* 0x000fe20000000800 */
[C---:B------:R-:W-:Y:S03]  /*adf10*/  HMMA.1688.F32.TF32 R96, R68.reuse, R54, R28 ;  /* 0x000000364460723c */ /* 0x040fe6000008101c */
[----:B------:R-:W-:Y:S05]  /*adf20*/  LDS R242, [R247+0x14d000] ;  /* 0x14d00000f7f27984 */ /* 0x000fea0000000800 */
[C---:B------:R-:W-:Y:S01]  /*adf30*/  HMMA.1688.F32.TF32 R28, R68.reuse, R218, R24 ;  /* 0x000000da441c723c */ /* 0x040fe20000081018 */
[----:B------:R-:W-:Y:S04]  /*adf40*/  LDS R218, [R252+0x14d000] ;  /* 0x14d00000fcda7984 */ /* 0x000fe80000000800 */
[----:B------:R-:W-:Y:S03]  /*adf50*/  LDS R219, [R3+0x14d000] ;  /* 0x14d0000003db7984 */ /* 0x000fe60000000800 */
        /* <DEDUP_REMOVED lines=23> */
[----:B------:R-:W-:Y:S01]  /*ae0d0*/  HMMA.1688.F32.TF32 R4, R68, R58, R220 ;  /* 0x0000003a4404723c */ /* 0x000fe200000810dc */
[----:B------:R-:W-:-:S02]  /*ae0e0*/  IMAD.MOV.U32 R250, RZ, RZ, R33 ;  /* 0x000000fffffa7224 */ /* 0x000fc400078e0021 */
[----:B------:R-:W-:-:S04]  /*ae0f0*/  IMAD.MOV.U32 R251, RZ, RZ, R32 ;  /* 0x000000fffffb7224 */ /* 0x000fc800078e0020 */
[----:B------:R-:W-:Y:S04]  /*ae100*/  STL.64 [R1+0x5d0], R12 ;  /* 0x0005d00c01007387 */ /* 0x000fe80000100a00 */
[----:B------:R-:W-:Y:S04]  /*ae110*/  STL.64 [R1+0x5d8], R14 ;  /* 0x0005d80e01007387 */ /* 0x000fe80000100a00 */
[----:B------:R-:W-:Y:S01]  /*ae120*/  STL.64 [R1+0x5a0], R8 ;  /* 0x0005a00801007387 */ /* 0x000fe20000100a00 */
[----:B------:R-:W-:-:S03]  /*ae130*/  MOV R248, R37 ;  /* 0x0000002500f87202 */ /* 0x000fc60000000f00 */
[----:B------:R-:W-:Y:S01]  /*ae140*/  STL.64 [R1+0x5a8], R10 ;  /* 0x0005a80a01007387 */ /* 0x000fe20000100a00 */
[----:B------:R-:W-:-:S03]  /*ae150*/  IMAD.MOV.U32 R249, RZ, RZ, R36 ;  /* 0x000000fffff97224 */ /* 0x000fc600078e0024 */
[----:B------:R-:W-:Y:S04]  /*ae160*/  STL.64 [R1+0x570], R4 ;  /* 0x0005700401007387 */ /* 0x000fe80000100a00 */
[----:B------:R2:W-:Y:S01]  /*ae170*/  STL.64 [R1+0x578], R6 ;  /* 0x0005780601007387 */ /* 0x0005e20000100a00 */
[----:B------:R-:W-:Y:S02]  /*ae180*/  IMAD.MOV.U32 R228, RZ, RZ, R88 ;  /* 0x000000ffffe47224 */ /* 0x000fe400078e0058 */
[----:B------:R-:W-:Y:S02]  /*ae190*/  IMAD.MOV.U32 R229, RZ, RZ, R65 ;  /* 0x000000ffffe57224 */ /* 0x000fe400078e0041 */
[----:B------:R-:W-:Y:S02]  /*ae1a0*/  IMAD.MOV.U32 R230, RZ, RZ, R64 ;  /* 0x000000ffffe67224 */ /* 0x000fe400078e0040 */
[----:B------:R-:W-:Y:S01]  /*ae1b0*/  IMAD.MOV.U32 R231, RZ, RZ, R61 ;  /* 0x000000ffffe77224 */ /* 0x000fe200078e003d */
[C---:B--2---:R-:W-:Y:S01]  /*ae1c0*/  HMMA.1688.F32.TF32 R4, R68.reuse, R38, R224 ;  /* 0x000000264404723c */ /* 0x044fe200000810e0 */
[----:B---3--:R-:W1:Y:S04]  /*ae1d0*/  LDSM.16.M88.4 R32, [R0+0x80] ;  /* 0x000080000020783b */ /* 0x008e680000000200 */
        /* <DEDUP_REMOVED lines=8> */
[----:B-1----:R-:W-:Y:S07]  /*ae260*/  HMMA.1688.F32.TF32 R4, R68, R42, R232 ;  /* 0x0000002a4404723c */ /* 0x002fee00000810e8 */
[----:B------:R-:W-:-:S02]  /*ae270*/  IMAD.MOV.U32 R234, RZ, RZ, R41 ;  /* 0x000000ffffea7224 */ /* 0x000fc400078e0029 */
[----:B------:R-:W-:Y:S02]  /*ae280*/  IMAD.MOV.U32 R235, RZ, RZ, R40 ;  /* 0x000000ffffeb7224 */ /* 0x000fe400078e0028 */
[----:B------:R-:W1:Y:S04]  /*ae290*/  LDSM.16.M88.4 R40, [R0+0x8080] ;  /* 0x008080000028783b */ /* 0x000e680000000200 */
[----:B------:R-:W-:Y:S08]  /*ae2a0*/  STL [R1+0x4698], R39 ;  /* 0x0046982701007387 */ /* 0x000ff00000100800 */
[----:B------:R-:W-:Y:S04]  /*ae2b0*/  STL.64 [R1+0x530], R4 ;  /* 0x0005300401007387 */ /* 0x000fe80000100a00 */
[----:B------:R2:W-:Y:S02]  /*ae2c0*/  STL.64 [R1+0x538], R6 ;  /* 0x0005380601007387 */ /* 0x0005e40000100a00 */
[----:B--2---:R-:W-:Y:S07]  /*ae2d0*/  HMMA.1688.F32.TF32 R4, R68, R46, R228 ;  /* 0x0000002e4404723c */ /* 0x004fee00000810e4 */
[----:B------:R-:W-:Y:S01]  /*ae2e0*/  MOV R230, R45 ;  /* 0x0000002d00e67202 */ /* 0x000fe20000000f00 */
[----:B------:R-:W-:-:S02]  /*ae2f0*/  IMAD.MOV.U32 R231, RZ, RZ, R44 ;  /* 0x000000ffffe77224 */ /* 0x000fc400078e002c */
[----:B------:R-:W2:Y:S04]  /*ae300*/  LDSM.16.M88.4 R44, [R0+0xc080] ;  /* 0x00c08000002c783b */ /* 0x000ea80000000200 */
[----:B-1----:R-:W-:Y:S04]  /*ae310*/  STL [R1+0x46ac], R42 ;  /* 0x0046ac2a01007387 */ /* 0x002fe80000100800 */
[----:B------:R-:W-:Y:S05]  /*ae320*/  STL [R1+0x46a8], R43 ;  /* 0x0046a82b01007387 */ /* 0x000fea0000100800 */
[----:B------:R-:W-:Y:S04]  /*ae330*/  STL.64 [R1+0x2d0], R4 ;  /* 0x0002d00401007387 */ /* 0x000fe80000100a00 */
[----:B------:R1:W-:Y:S01]  /*ae340*/  STL.64 [R1+0x2d8], R6 ;  /* 0x0002d80601007387 */ /* 0x0003e20000100a00 */
[----:B------:R-:W-:Y:S01]  /*ae350*/  IMAD.MOV.U32 R229, RZ, RZ, R53 ;  /* 0x000000ffffe57224 */ /* 0x000fe200078e0035 */
[----:B------:R-:W-:Y:S01]  /*ae360*/  MOV R233, R57 ;  /* 0x0000003900e97202 */ /* 0x000fe20000000f00 */
[----:B------:R-:W-:-:S02]  /*ae370*/  IMAD.MOV.U32 R228, RZ, RZ, R56 ;  /* 0x000000ffffe47224 */ /* 0x000fc400078e0038 */
[----:B------:R-:W-:Y:S01]  /*ae380*/  LDSM.16.M88.4 R56, [R0+0x18080] ;  /* 0x018080000038783b */ /* 0x000fe20000000200 */
[----:B-1----:R-:W-:Y:S01]  /*ae390*/  HMMA.1688.F32.TF32 R4, R68, R50, R248 ;  /* 0x000000324404723c */ /* 0x002fe200000810f8 */
[----:B------:R-:W-:Y:S02]  /*ae3a0*/  IMAD.MOV.U32 R232, RZ, RZ, R60 ;  /* 0x000000ffffe87224 */ /* 0x000fe400078e003c */
[----:B------:R-:W-:Y:S04]  /*ae3b0*/  LDSM.16.M88.4 R60, [R0+0x1c080] ;  /* 0x01c08000003c783b */ /* 0x000fe80000000200 */
[----:B------:R-:W-:Y:S02]  /*ae3c0*/  IMAD.MOV.U32 R249, RZ, RZ, R49 ;  /* 0x000000fffff97224 */ /* 0x000fe400078e0031 */
[----:B------:R-:W-:-:S02]  /*ae3d0*/  IMAD.MOV.U32 R250, RZ, RZ, R48 ;  /* 0x000000fffffa7224 */ /* 0x000fc400078e0030 */
[----:B------:R-:W1:Y:S01]  /*ae3e0*/  LDSM.16.M88.4 R48, [R0+0x10080] ;  /* 0x010080000030783b */ /* 0x000e620000000200 */
[----:B------:R-:W-:-:S03]  /*ae3f0*/  IMAD.MOV.U32 R248, RZ, RZ, R52 ;  /* 0x000000fffff87224 */ /* 0x000fc600078e0034 */
[----:B------:R-:W3:Y:S04]  /*ae400*/  LDSM.16.M88.4 R52, [R0+0x14080] ;  /* 0x014080000034783b */ /* 0x000ee80000000200 */
[----:B--2---:R-:W-:Y:S04]  /*ae410*/  STL [R1+0x4694], R46 ;  /* 0x0046942e01007387 */ /* 0x004fe80000100800 */
[----:B------:R-:W-:Y:S04]  /*ae420*/  STL [R1+0x4690], R47 ;  /* 0x0046902f01007387 */ /* 0x000fe80000100800 */
[----:B------:R-:W-:Y:S04]  /*ae430*/  STL.64 [R1+0x2b0], R4 ;  /* 0x0002b00401007387 */ /* 0x000fe80000100a00 */
[----:B------:R2:W-:Y:S02]  /*ae440*/  STL.64 [R1+0x2b8], R6 ;  /* 0x0002b80601007387 */ /* 0x0005e40000100a00 */
[----:B--2---:R-:W-:Y:S02]  /*ae450*/  HMMA.1688.F32.TF32 R4, R68, R74, R232 ;  /* 0x0000004a4404723c */ /* 0x004fe400000810e8 */
[----:B------:R-:W2:Y:S04]  /*ae460*/  LDSM.16.M88.4 R68, [R0+0x24080] ;  /* 0x024080000044783b */ /* 0x000ea80000000200 */
[----:B-1----:R-:W-:Y:S04]  /*ae470*/  STL [R1+0x46b4], R50 ;  /* 0x0046b43201007387 */ /* 0x002fe80000100800 */
[----:B------:R-:W-:Y:S04]  /*ae480*/  STL [R1+0x46b0], R51 ;  /* 0x0046b03301007387 */ /* 0x000fe80000100800 */
[----:B---3--:R-:W-:Y:S04]  /*ae490*/  STL [R1+0x46bc], R54 ;  /* 0x0046bc3601007387 */ /* 0x008fe80000100800 */
[----:B------:R-:W-:Y:S04]  /*ae4a0*/  STL [R1+0x46b8], R55 ;  /* 0x0046b83701007387 */ /* 0x000fe80000100800 */
[----:B------:R-:W-:Y:S04]  /*ae4b0*/  STL [R1+0x46c4], R58 ;  /* 0x0046c43a01007387 */ /* 0x000fe80000100800 */
[----:B------:R-:W-:Y:S04]  /*ae4c0*/  STL [R1+0x46c0], R59 ;  /* 0x0046c03b01007387 */ /* 0x000fe80000100800 */
[----:B------:R-:W-:Y:S01]  /*ae4d0*/  STL [R1+0x46cc], R62 ;  /* 0x0046cc3e01007387 */ /* 0x000fe20000100800 */
[----:B------:R-:W-:-:S03]  /*ae4e0*/  MOV R251, R2 ;  /* 0x0000000200fb7202 */ /* 0x000fc60000000f00 */
        /* <DEDUP_REMOVED lines=18> */
[----:B------:R-:W3:Y:S04]  /*ae610*/  LDSM.16.M88.4 R76, [R0+0x2c080] ;  /* 0x02c08000004c783b */ /* 0x000ee80000000200 */
[----:B------:R4:W-:Y:S04]  /*ae620*/  STL [R1+0x4810], R2 ;  /* 0x0048100201007387 */ /* 0x0009e80000100800 */
[----:B--2---:R-:W-:Y:S04]  /*ae630*/  STL [R1+0x46dc], R70 ;  /* 0x0046dc4601007387 */ /* 0x004fe80000100800 */
[----:B------:R-:W-:Y:S04]  /*ae640*/  STL [R1+0x46d8], R71 ;  /* 0x0046d84701007387 */ /* 0x000fe80000100800 */
[----:B------:R-:W-:Y:S04]  /*ae650*/  STL.64 [R1+0x2a0], R4 ;  /* 0x0002a00401007387 */ /* 0x000fe80000100a00 */
[----:B------:R2:W-:Y:S04]  /*ae660*/  STL.64 [R1+0x2a8], R6 ;  /* 0x0002a80601007387 */ /* 0x0005e80000100a00 */
[----:B----4-:R-:W4:Y:S01]  /*ae670*/  LDL R2, [R1+0xb34] ;  /* 0x000b340001027983 */ /* 0x010f220000100800 */
[----:B--2---:R-:W-:Y:S03]  /*ae680*/  HMMA.1688.F32.TF32 R4, R216, R36, R248 ;  /* 0x00000024d804723c */ /* 0x004fe600000810f8 */
[----:B-1----:R-:W-:Y:S04]  /*ae690*/  STL [R1+0x46e4], R74 ;  /* 0x0046e44a01007387 */ /* 0x002fe80000100800 */
[----:B------:R-:W-:Y:S04]  /*ae6a0*/  STL [R1+0x46e0], R75 ;  /* 0x0046e04b01007387 */ /* 0x000fe80000100800 */
[----:B---3--:R-:W-:Y:S04]  /*ae6b0*/  STL [R1+0x46ec], R78 ;  /* 0x0046ec4e01007387 */ /* 0x008fe80000100800 */
        /* <DEDUP_REMOVED lines=28> */
[----:B------:R-:W-:Y:S04]  /*ae880*/  STL [R1+0x4718], R83 ;  /* 0x0047185301007387 */ /* 0x000fe80000100800 */
[----:B------:R-:W-:Y:S04]  /*ae890*/  STL [R1+0x4714], R82 ;  /* 0x0047145201007387 */ /* 0x000fe80000100800 */
        /* <DEDUP_REMOVED lines=20> */
[----:B------:R-:W-:-:S02]  /*ae9e0*/  IMAD.MOV.U32 R94, RZ, RZ, R7 ;  /* 0x000000ffff5e7224 */ /* 0x000fc400078e0007 */
[----:B------:R-:W-:Y:S01]  /*ae9f0*/  IMAD.MOV.U32 R87, RZ, RZ, R6 ;  /* 0x000000ffff577224 */ /* 0x000fe200078e0006 */
[----:B------:R-:W-:Y:S01]  /*aea00*/  MOV R83, R4 ;  /* 0x0000000400537202 */ /* 0x000fe20000000f00 */
[----:B------:R-:W-:Y:S01]  /*aea10*/  IMAD.MOV.U32 R82, RZ, RZ, R5 ;  /* 0x000000ffff527224 */ /* 0x000fe200078e0005 */
[----:B------:R-:W-:Y:S04]  /*aea20*/  STL [R1+0x473c], R94 ;  /* 0x00473c5e01007387 */ /* 0x000fe80000100800 */
[----:B------:R-:W-:Y:S04]  /*aea30*/  STL [R1+0x4738], R87 ;  /* 0x0047385701007387 */ /* 0x000fe80000100800 */
[----:B------:R-:W-:Y:S04]  /*aea40*/  STL [R1+0x4734], R82 ;  /* 0x0047345201007387 */ /* 0x000fe80000100800 */
        /* <DEDUP_REMOVED lines=24> */
[----:B------:R-:W-:Y:S04]  /*aebd0*/  STL [R1+0x4758], R75 ;  /* 0x0047584b01007387 */ /* 0x000fe80000100800 */
[----:B------:R-:W-:Y:S04]  /*aebe0*/  STL [R1+0x4754], R74 ;  /* 0x0047544a01007387 */ /* 0x000fe80000100800 */
[----:B------:R1:W-:Y:S01]  /*aebf0*/  STL [R1+0x4750], R79 ;  /* 0x0047504f01007387 */ /* 0x0003e20000100800 */
        /* <DEDUP_REMOVED lines=18> */
[----:B------:R-:W-:-:S02]  /*aed20*/  IMAD.MOV.U32 R94, RZ, RZ, R7 ;  /* 0x000000ffff5e7224 */ /* 0x000fc400078e0007 */
[----:B-1----:R-:W-:Y:S02]  /*aed30*/  IMAD.MOV.U32 R91, RZ, RZ, R6 ;  /* 0x000000ffff5b7224 */ /* 0x002fe400078e0006 */
[----:B------:R-:W-:Y:S02]  /*aed40*/  IMAD.MOV.U32 R90, RZ, RZ, R5 ;  /* 0x000000ffff5a7224 */ /* 0x000fe400078e0005 */
[----:B------:R-:W-:Y:S01]  /*aed50*/  IMAD.MOV.U32 R95, RZ, RZ, R4 ;  /* 0x000000ffff5f7224 */ /* 0x000fe200078e0004 */
[----:B------:R-:W-:Y:S04]  /*aed60*/  STL [R1+0x477c], R94 ;  /* 0x00477c5e01007387 */ /* 0x000fe80000100800 */
[----:B------:R1:W-:Y:S04]  /*aed70*/  STL [R1+0x4778], R91 ;  /* 0x0047785b01007387 */ /* 0x0003e80000100800 */
[----:B------:R1:W-:Y:S04]  /*aed80*/  STL [R1+0x4774], R90 ;  /* 0x0047745a01007387 */ /* 0x0003e80000100800 */
[----:B------:R1:W-:Y:S01]  /*aed90*/  STL [R1+0x4770], R95 ;  /* 0x0047705f01007387 */ /* 0x0003e20000100800 */
[----:B----4-:R-:W-:Y:S03]  /*aeda0*/  HMMA.1688.F32.TF32 R4, R216, R68, R228 ;  /* 0x00000044d804723c */ /* 0x010fe600000810e4 */
[----:B------:R-:W4:Y:S04]  /*aedb0*/  LDL.LU R224, [R1+0x1490] ;  /* 0x0014900001e07983 */ /* 0x000f280000300800 */
[----:B------:R-:W4:Y:S04]  /*aedc0*/  LDL.LU R225, [R1+0x1494] ;  /* 0x0014940001e17983 */ /* 0x000f280000300800 */
[----:B------:R-:W4:Y:S04]  /*aedd0*/  LDL.LU R226, [R1+0x1498] ;  /* 0x0014980001e27983 */ /* 0x000f280000300800 */
[----:B------:R-:W4:Y:S09]  /*aede0*/  LDL.LU R227, [R1+0x149c] ;  /* 0x00149c0001e37983 */ /* 0x000f320000300800 */
[----:B------:R-:W-:-:S02]  /*aedf0*/  IMAD.MOV.U32 R78, RZ, RZ, R7 ;  /* 0x000000ffff4e7224 */ /* 0x000fc400078e0007 */
[----:B------:R-:W-:Y:S01]  /*aee00*/  IMAD.MOV.U32 R79, RZ, RZ, R6 ;  /* 0x000000ffff4f7224 */ /* 0x000fe200078e0006 */
[----:B------:R-:W-:Y:S01]  /*aee10*/  MOV R75, R4 ;  /* 0x00000004004b7202 */ /* 0x000fe20000000f00 */
        /* <DEDUP_REMOVED lines=13> */
[----:B------:R-:W-:Y:S01]  /*aeef0*/  IMAD.MOV.U32 R71, RZ, RZ, R4 ;  /* 0x000000ffff477224 */ /* 0x000fe200078e0004 */
[----:B------:R-:W-:Y:S04]  /*aef00*/  STL [R1+0x479c], R62 ;  /* 0x00479c3e01007387 */ /* 0x000fe80000100800 */
[----:B------:R-:W-:Y:S04]  /*aef10*/  STL [R1+0x4798], R67 ;  /* 0x0047984301007387 */ /* 0x000fe80000100800 */
[----:B------:R-:W-:Y:S04]  /*aef20*/  STL [R1+0x4794], R66 ;  /* 0x0047944201007387 */ /* 0x000fe80000100800 */
[----:B------:R-:W-:Y:S04]  /*aef30*/  STL [R1+0x4790], R71 ;  /* 0x0047904701007387 */ /* 0x000fe80000100800 */
        /* <DEDUP_REMOVED lines=13> */
[----:B----4-:R-:W-:Y:S03]  /*af010*/  HMMA.1688.F32.TF32 R4, R216, R80, R224 ;  /* 0x00000050d804723c */ /* 0x010fe600000810e0 */
[----:B------:R-:W-:Y:S04]  /*af020*/  STL [R1+0x47ac], R54 ;  /* 0x0047ac3601007387 */ /* 0x000fe80000100800 */
[----:B------:R-:W-:Y:S04]  /*af030*/  STL [R1+0x47a8], R59 ;  /* 0x0047a83b01007387 */ /* 0x000fe80000100800 */
[----:B------:R-:W-:Y:S04]  /*af040*/  STL [R1+0x47a4], R58 ;  /* 0x0047a43a01007387 */ /* 0x000fe80000100800 */
[----:B------:R-:W-:Y:S09]  /*af050*/  STL [R1+0x47a0], R63 ;  /* 0x0047a03f01007387 */ /* 0x000ff20000100800 */
[----:B------:R-:W-:Y:S01]  /*af060*/  MOV R70, R7 ;  /* 0x0000000700467202 */ /* 0x000fe20000000f00 */
[----:B------:R-:W-:-:S02]  /*af070*/  IMAD.MOV.U32 R87, RZ, RZ, R6 ;  /* 0x000000ffff577224 */ /* 0x000fc400078e0006 */
[----:B------:R-:W-:Y:S02]  /*af080*/  IMAD.MOV.U32 R82, RZ, RZ, R5 ;  /* 0x000000ffff527224 */ /* 0x000fe400078e0005 */
[----:B------:R-:W-:Y:S01]  /*af090*/  IMAD.MOV.U32 R83, RZ, RZ, R4 ;  /* 0x000000ffff537224 */ /* 0x000fe200078e0004 */
[----:B------:R-:W-:Y:S04]  /*af0a0*/  STL [R1+0x47bc], R70 ;  /* 0x0047bc4601007387 */ /* 0x000fe80000100800 */
[----:B------:R-:W-:Y:S04]  /*af0b0*/  STL [R1+0x47b8], R87 ;  /* 0x0047b85701007387 */ /* 0x000fe80000100800 */
[----:B------:R-:W-:Y:S04]  /*af0c0*/  STL [R1+0x47b4], R82 ;  /* 0x0047b45201007387 */ /* 0x000fe80000100800 */
[----:B------:R-:W-:Y:S01]  /*af0d0*/  STL [R1+0x47b0], R83 ;  /* 0x0047b05301007387 */ /* 0x000fe20000100800 */
[----:B--2---:R-:W-:Y:S03]  /*af0e0*/  HMMA.1688.F32.TF32 R4, R216, R84, R248 ;  /* 0x00000054d804723c */ /* 0x004fe600000810f8 */
[----:B------:R-:W2:Y:S04]  /*af0f0*/  LDL.LU R248, [R1+0x1460] ;  /* 0x0014600001f87983 */ /* 0x000ea80000300800 */
[----:B------:R-:W2:Y:S04]  /*af100*/  LDL.LU R249, [R1+0x1464] ;  /* 0x0014640001f97983 */ /* 0x000ea80000300800 */
[----:B------:R-:W2:Y:S04]  /*af110*/  LDL.LU R250, [R1+0x1468] ;  /* 0x0014680001fa7983 */ /* 0x000ea80000300800 */
[----:B------:R-:W2:Y:S09]  /*af120*/  LDL.LU R251, [R1+0x146c] ;  /* 0x00146c0001fb7983 */ /* 0x000eb20000300800 */
[----:B-1----:R-:W-:-:S02]  /*af130*/  IMAD.MOV.U32 R91, RZ, RZ, R4 ;  /* 0x000000ffff5b7224 */ /* 0x002fc400078e0004 */
[----:B------:R-:W-:Y:S02]  /*af140*/  IMAD.MOV.U32 R90, RZ, RZ, R5 ;  /* 0x000000ffff5a7224 */ /* 0x000fe400078e0005 */
[----:B------:R-:W-:Y:S02]  /*af150*/  IMAD.MOV.U32 R95, RZ, RZ, R6 ;  /* 0x000000ffff5f7224 */ /* 0x000fe400078e0006 */
[----:B------:R-:W-:Y:S02]  /*af160*/  IMAD.MOV.U32 R86, RZ, RZ, R7 ;  /* 0x000000ffff567224 */ /* 0x000fe400078e0007 */
[C---:B------:R-:W-:Y:S03]  /*af170*/  HMMA.1688.F32.TF32 R4, R216.reuse, R88, R228 ;  /* 0x00000058d804723c */ /* 0x040fe600000810e4 */
[----:B------:R-:W-:Y:S11]  /*af180*/  STL [R1+0x47cc], R86 ;  /* 0x0047cc5601007387 */ /* 0x000ff60000100800 */
[----:B------:R-:W-:Y:S10]  /*af190*/  @!UPT UIADD3 URZ, URZ, URZ, URZ ;  /* 0x0000003f3f3ff290 */ /* 0x000ff4000fffe03f */
[----:B------:R-:W-:Y:S01]  /*af1a0*/  MOV R79, R4 ;  /* 0x00000004004f7202 */ /* 0x000fe20000000f00 */
[----:B------:R-:W-:Y:S02]  /*af1b0*/  IMAD.MOV.U32 R74, RZ, RZ, R5 ;  /* 0x000000ffff4a7224 */ /* 0x000fe400078e0005 */
[----:B------:R-:W-:Y:S02]  /*af1c0*/  IMAD.MOV.U32 R75, RZ, RZ, R6 ;  /* 0x000000ffff4b7224 */ /* 0x000fe400078e0006 */
[----:B------:R-:W-:Y:S02]  /*af1d0*/  IMAD.MOV.U32 R94, RZ, RZ, R7 ;  /* 0x000000ffff5e7224 */ /* 0x000fe400078e0007 */
[----:B---3--:R-:W-:Y:S01]  /*af1e0*/  HMMA.1688.F32.TF32 R4, R216, R92, R232 ;  /* 0x0000005cd804723c */ /* 0x008fe200000810e8 */
[----:B------:R-:W-:Y:S04]  /*af1f0*/  STL [R1+0x47c8], R95 ;  /* 0x0047c85f01007387 */ /* 0x000fe80000100800 */
[----:B------:R-:W-:Y:S04]  /*af200*/  STL [R1+0x47c4], R90 ;  /* 0x0047c45a01007387 */ /* 0x000fe80000100800 */
[----:B------:R-:W-:Y:S04]  /*af210*/  STL [R1+0x47c0], R91 ;  /* 0x0047c05b01007387 */ /* 0x000fe80000100800 */
[----:B------:R-:W-:Y:S04]  /*af220*/  STL [R1+0x47dc], R94 ;  /* 0x0047dc5e01007387 */ /* 0x000fe80000100800 */
[----:B------:R-:W-:Y:S04]  /*af230*/  STL [R1+0x47d8], R75 ;  /* 0x0047d84b01007387 */ /* 0x000fe80000100800 */
[----:B------:R-:W-:Y:S03]  /*af240*/  STL [R1+0x47d4], R74 ;  /* 0x0047d44a01007387 */ /* 0x000fe60000100800 */
[----:B------:R-:W-:Y:S01]  /*af250*/  IMAD.MOV.U32 R42, RZ, RZ, R7 ;  /* 0x000000ffff2a7224 */ /* 0x000fe200078e0007 */
[----:B------:R-:W-:Y:S01]  /*af260*/  MOV R50, R5 ;  /* 0x0000000500327202 */ /* 0x000fe20000000f00 */
[----:B------:R-:W-:Y:S01]  /*af270*/  IMAD.MOV.U32 R51, RZ, RZ, R6 ;  /* 0x000000ffff337224 */ /* 0x000fe200078e0006 */
[----:B------:R-:W-:Y:S01]  /*af280*/  STL [R1+0x47d0], R79 ;  /* 0x0047d04f01007387 */ /* 0x000fe20000100800 */
[----:B------:R-:W-:-:S03]  /*af290*/  IMAD.MOV.U32 R55, RZ, RZ, R4 ;  /* 0x000000ffff377224 */ /* 0x000fc600078e0004 */
        /* <DEDUP_REMOVED lines=23> */
[----:B------:R1:W-:Y:S04]  /*af410*/  LDS R218, [R247+0x14d080] ;  /* 0x14d08000f7da7984 */ /* 0x0003e80000000800 */
[----:B------:R-:W4:Y:S04]  /*af420*/  LDL.LU R246, [R1+0x1418] ;  /* 0x0014180001f67983 */ /* 0x000f280000300800 */
[----:B-1----:R-:W4:Y:S04]  /*af430*/  LDL.LU R247, [R1+0x141c] ;  /* 0x00141c0001f77983 */ /* 0x002f280000300800 */
[----:B------:R-:W-:Y:S04]  /*af440*/  LDS R217, [R2+0x14c080] ;  /* 0x14c0800002d97984 */ /* 0x000fe80000000800 */
[----:B------:R-:W1:Y:S01]  /*af450*/  LDS R219, [R2+0x14d080] ;  /* 0x14d0800002db7984 */ /* 0x000e620000000800 */
        /* <DEDUP_REMOVED lines=16> */
[C---:B----4-:R-:W-:Y:S11]  /*af560*/  HMMA.1688.F32.TF32 R4, R240.reuse, R40, R224 ;  /* 0x00000028f004723c */ /* 0x050ff600000810e0 */
[----:B------:R-:W-:Y:S11]  /*af570*/  @!UPT UIADD3 URZ, URZ, URZ, URZ ;  /* 0x0000003f3f3ff290 */ /* 0x000ff6000fffe03f */
[----:B------:R-:W-:Y:S02]  /*af580*/  @!UPT UIADD3 URZ, URZ, URZ, URZ ;  /* 0x0000003f3f3ff290 */ /* 0x000fe4000fffe03f */
[----:B------:R-:W-:Y:S02]  /*af590*/  IMAD.MOV.U32 R87, RZ, RZ, R4 ;  /* 0x000000ffff577224 */ /* 0x000fe400078e0004 */
[----:B------:R-:W-:Y:S02]  /*af5a0*/  IMAD.MOV.U32 R82, RZ, RZ, R5 ;  /* 0x000000ffff527224 */ /* 0x000fe400078e0005 */
[----:B------:R-:W-:Y:S02]  /*af5b0*/  IMAD.MOV.U32 R83, RZ, RZ, R6 ;  /* 0x000000ffff537224 */ /* 0x000fe400078e0006 */
[----:B------:R-:W-:Y:S02]  /*af5c0*/  IMAD.MOV.U32 R54, RZ, RZ, R7 ;  /* 0x000000ffff367224 */ /* 0x000fe400078e0007 */
[C---:B------:R-:W-:Y:S11]  /*af5d0*/  HMMA.1688.F32.TF32 R4, R240.reuse, R44, R228 ;  /* 0x0000002cf004723c */ /* 0x040ff600000810e4 */
[----:B------:R-:W-:Y:S11]  /*af5e0*/  @!UPT UIADD3 URZ, URZ, URZ, URZ ;  /* 0x0000003f3f3ff290 */ /* 0x000ff6000fffe03f */
[----:B------:R-:W-:Y:S02]  /*af5f0*/  @!UPT UIADD3 URZ, URZ, URZ, URZ ;  /* 0x0000003f3f3ff290 */ /* 0x000fe4000fffe03f */
[----:B------:R-:W-:Y:S01]  /*af600*/  MOV R43, R4 ;  /* 0x00000004002b7202 */ /* 0x000fe20000000f00 */
[----:B------:R-:W-:Y:S02]  /*af610*/  IMAD.MOV.U32 R38, RZ, RZ, R5 ;  /* 0x000000ffff267224 */ /* 0x000fe400078e0005 */
        /* <DEDUP_REMOVED lines=13> */
[----:B------:R-:W-:Y:S04]  /*af6f0*/  STL [R1+0x47f0], R67 ;  /* 0x0047f04301007387 */ /* 0x000fe80000100800 */
[----:B------:R3:W-:Y:S07]  /*af700*/  STL [R1+0x480c], R62 ;  /* 0x00480c3e01007387 */ /* 0x0007ee0000100800 */
[----:B------:R-:W-:Y:S01]  /*af710*/  IMAD.MOV.U32 R75, RZ, RZ, R4 ;  /* 0x000000ffff4b7224 */ /* 0x000fe200078e0004 */
[----:B------:R-:W-:Y:S01]  /*af720*/  MOV R79, R6 ;  /* 0x00000006004f7202 */ /* 0x000fe20000000f00 */
[----:B------:R-:W-:-:S02]  /*af730*/  IMAD.MOV.U32 R74, RZ, RZ, R5 ;  /* 0x000000ffff4a7224 */ /* 0x000fc400078e0005 */
[----:B------:R-:W-:Y:S01]  /*af740*/  IMAD.MOV.U32 R86, RZ, RZ, R7 ;  /* 0x000000ffff567224 */ /* 0x000fe200078e0007 */
[----:B------:R-:W-:Y:S04]  /*af750*/  STL [R1+0x4808], R63 ;  /* 0x0048083f01007387 */ /* 0x000fe80000100800 */
[----:B------:R-:W-:Y:S04]  /*af760*/  STL [R1+0x4804], R58 ;  /* 0x0048043a01007387 */ /* 0x000fe80000100800 */
[----:B------:R-:W-:Y:S04]  /*af770*/  STL [R1+0x4800], R59 ;  /* 0x0048003b01007387 */ /* 0x000fe80000100800 */
[----:B------:R-:W4:Y:S04]  /*af780*/  LDL.LU R244, [R1+0xf00] ;  /* 0x000f000001f47983 */ /* 0x000f280000300800 */
[----:B------:R-:W4:Y:S04]  /*af790*/  LDL.LU R245, [R1+0xf04] ;  /* 0x000f040001f57983 */ /* 0x000f280000300800 */
[----:B------:R-:W4:Y:S04]  /*af7a0*/  LDL.LU R246, [R1+0xf08] ;  /* 0x000f080001f67983 */ /* 0x000f280000300800 */
[----:B------:R-:W4:Y:S04]  /*af7b0*/  LDL.LU R247, [R1+0xf0c] ;  /* 0x000f0c0001f77983 */ /* 0x000f280000300800 */
        /* <DEDUP_REMOVED lines=15> */
[----:B------:R-:W-:Y:S01]  /*af8b0*/  IMAD.MOV.U32 R55, RZ, RZ, R6 ;  /* 0x000000ffff377224 */ /* 0x000fe200078e0006 */
[----:B------:R-:W-:Y:S02]  /*af8c0*/  MOV R94, R7 ;  /* 0x00000007005e7202 */ /* 0x000fe40000000f00 */
        /* <DEDUP_REMOVED lines=58> */
[C---:B----4-:R-:W-:Y:S08]  /*afc70*/  HMMA.1688.F32.TF32 R16, R240.reuse, R92, R16 ;  /* 0x0000005cf010723c */ /* 0x050ff00000081010 */
[C---:B------:R-:W-:Y:S08]  /*afc80*/  HMMA.1688.F32.TF32 R20, R240.reuse, R88, R20 ;  /* 0x00000058f014723c */ /* 0x040ff00000081014 */
[C---:B------:R-:W-:Y:S08]  /*afc90*/  HMMA.1688.F32.TF32 R28, R240.reuse, R80, R28 ;  /* 0x00000050f01c723c */ /* 0x040ff0000008101c */
        /* <DEDUP_REMOVED lines=10> */
[----:B------:R-:W2:Y:S04]  /*afd40*/  LDL R62, [R1+0xb30] ;  /* 0x000b3000013e7983 */ /* 0x000ea80000100800 */
        /* <DEDUP_REMOVED lines=11> */
[----:B------:R-:W-:Y:S04]  /*afe00*/  STL.64 [R1+0xa30], R4 ;  /* 0x000a300401007387 */ /* 0x000fe80000100a00 */
[----:B------:R3:W-:Y:S01]  /*afe10*/  STL.64 [R1+0xa38], R6 ;  /* 0x000a380601007387 */ /* 0x0007e20000100a00 */
[C---:B----4-:R-:W-:Y:S08]  /*afe20*/  HMMA.1688.F32.TF32 R8, R236.reuse, R48, R224 ;  /* 0x00000030ec08723c */ /* 0x050ff000000810e0 */
[C---:B---3--:R-:W-:Y:S07]  /*afe30*/  HMMA.1688.F32.TF32 R4, R236.reuse, R52, R228 ;  /* 0x00000034ec04723c */ /* 0x048fee00000810e4 */
        /* <DEDUP_REMOVED lines=8> */
[----:B---3--:R-:W-:Y:S07]  /*afec0*/  HMMA.1688.F32.TF32 R4, R236, R64, R248 ;  /* 0x00000040ec04723c */ /* 0x008fee00000810f8 */
[----:B------:R-:W-:Y:S04]  /*afed0*/  STL.64 [R1+0xaf0], R12 ;  /* 0x000af00c01007387 */ /* 0x000fe80000100a00 */
[----:B------:R-:W-:Y:S04]  /*afee0*/  STL.64 [R1+0xaf8], R14 ;  /* 0x000af80e01007387 */ /* 0x000fe80000100a00 */
        /* <DEDUP_REMOVED lines=22> */
[----:B----4-:R-:W4:Y:S04]  /*b0050*/  LDL.LU R8, [R1+0xe30] ;  /* 0x000e300001087983 */ /* 0x010f280000300800 */
[----:B------:R-:W4:Y:S04]  /*b0060*/  LDL.LU R9, [R1+0xe34] ;  /* 0x000e340001097983 */ /* 0x000f280000300800 */
[----:B-1----:R-:W4:Y:S04]  /*b0070*/  LDL.LU R10, [R1+0xe38] ;  /* 0x000e3800010a7983 */ /* 0x002f280000300800 */
        /* <DEDUP_REMOVED lines=13> */
[----:B------:R-:W-:-:S03]  /*b0150*/  IMAD.MOV.U32 R63, RZ, RZ, R104 ;  /* 0x000000ffff3f7224 */ /* 0x000fc600078e0068 */
[----:B------:R-:W3:Y:S01]  /*b0160*/  LDL.LU R100, [R1+0xde0] ;  /* 0x000de00001647983 */ /* 0x000ee20000300800 */
[----:B------:R-:W-:-:S03]  /*b0170*/  MOV R58, R105 ;  /* 0x00000069003a7202 */ /* 0x000fc60000000f00 */
        /* <DEDUP_REMOVED lines=13> */
[----:B------:R-:W-:Y:S03]  /*b0250*/  HMMA.1688.F32.TF32 R108, R240, R64, R108 ;  /* 0x00000040f06c723c */ /* 0x000fe6000008106c */
        /* <DEDUP_REMOVED lines=24> */
[----:B------:R-:W-:Y:S01]  /*b03e0*/  MOV R71, R108 ;  /* 0x0000006c00477202 */ /* 0x000fe20000000f00 */
[----:B------:R-:W-:-:S02]  /*b03f0*/  IMAD.MOV.U32 R66, RZ, RZ, R109 ;  /* 0x000000ffff427224 */ /* 0x000fc400078e006d */
[----:B------:R-:W3:Y:S01]  /*b0400*/  LDL.LU R108, [R1+0xe00] ;  /* 0x000e0000016c7983 */ /* 0x000ee20000300800 */
[----:B------:R-:W-:Y:S02]  /*b0410*/  IMAD.MOV.U32 R67, RZ, RZ, R110 ;  /* 0x000000ffff437224 */ /* 0x000fe400078e006e */
[----:B------:R-:W-:Y:S01]  /*b0420*/  IMAD.MOV.U32 R42, RZ, RZ, R111 ;  /* 0x000000ffff2a7224 */ /* 0x000fe200078e006f */
        /* <DEDUP_REMOVED lines=27> */
[----:B------:R-:W-:Y:S04]  /*b05e0*/  LDS R240, [R252+0x14c100] ;  /* 0x14c10000fcf07984 */ /* 0x000fe80000000800 */
[----:B------:R-:W-:Y:S01]  /*b05f0*/  LDS R242, [R252+0x14d100] ;  /* 0x14d10000fcf27984 */ /* 0x000fe20000000800 */
[C---:B----4-:R-:W-:Y:S03]  /*b0600*/  HMMA.1688.F32.TF32 R8, R216.reuse, R64, R8 ;  /* 0x00000040d808723c */ /* 0x050fe60000081008 */
[----:B------:R-:W-:Y:S04]  /*b0610*/  LDS R241, [R3+0x14c100] ;  /* 0x14c1000003f17984 */ /* 0x000fe80000000800 */
[----:B------:R-:W1:Y:S01]  /*b0620*/  LDS R243, [R3+0x14d100] ;  /* 0x14d1000003f37984 */ /* 0x000e620000000800 */
[C---:B--2---:R-:W-:Y:S08]  /*b0630*/  HMMA.1688.F32.TF32 R16, R216.reuse, R56, R16 ;  /* 0x00000038d810723c */ /* 0x044ff00000081010 */
[C---:B---3--:R-:W-:Y:S08]  /*b0640*/  HMMA.1688.F32.TF32 R20, R216.reuse, R52, R20 ;  /* 0x00000034d814723c */ /* 0x048ff00000081014 */
[C---:B------:R-:W-:Y:S08]  /*b0650*/  HMMA.1688.F32.TF32 R96, R216.reuse, R40, R96 ;  /* 0x00000028d860723c */ /* 0x040ff00000081060 */
[C---:B------:R-:W-:Y:S08]  /*b0660*/  HMMA.1688.F32.TF32 R100, R216.reuse, R36, R100 ;  /* 0x00000024d864723c */ /* 0x040ff00000081064 */
[----:B------:R-:W-:Y:S08]  /*b0670*/  HMMA.1688.F32.TF32 R104, R216, R32, R104 ;  /* 0x00000020d868723c */ /* 0x000ff00000081068 */
        /* <DEDUP_REMOVED lines=51> */
[----:B------:R-:W2:Y:S04]  /*b09b0*/  LDS R239, [R2+0x14d100] ;  /* 0x14d1000002ef7984 */ /* 0x000ea80000000800 */
        /* <DEDUP_REMOVED lines=8> */
[----:B---3--:R-:W-:Y:S01]  /*b0a40*/  HMMA.1688.F32.TF32 R4, R216, R92, R248 ;  /* 0x0000005cd804723c */ /* 0x008fe200000810f8 */
[----:B------:R-:W-:Y:S04]  /*b0a50*/  LDS R216, [R252+0x14c180] ;  /* 0x14c18000fcd87984 */ /* 0x000fe80000000800 */
[----:B------:R-:W-:Y:S04]  /*b0a60*/  LDS R218, [R252+0x14d180] ;  /* 0x14d18000fcda7984 */ /* 0x000fe80000000800 */
[----:B------:R-:W-:Y:S04]  /*b0a70*/  STL.64 [R1+0xdc0], R12 ;  /* 0x000dc00c01007387 */ /* 0x000fe80000100a00 */
[----:B------:R-:W-:Y:S04]  /*b0a80*/  STL.64 [R1+0xdc8], R14 ;  /* 0x000dc80e01007387 */ /* 0x000fe80000100a00 */
[----:B------:R-:W3:Y:S04]  /*b0a90*/  LDL.LU R96, [R1] ;  /* 0x0000000001607983 */ /* 0x000ee80000300800 */
[----:B------:R-:W-:Y:S04]  /*b0aa0*/  STL.64 [R1+0xe00], R8 ;  /* 0x000e000801007387 */ /* 0x000fe80000100a00 */
[----:B------:R-:W-:Y:S04]  /*b0ab0*/  STL.64 [R1+0xe08], R10 ;  /* 0x000e080a01007387 */ /* 0x000fe80000100a00 */
        /* <DEDUP_REMOVED lines=114> */
[----:B------:R-:W1:Y:S01]  /*b11e0*/  LDS R219, [R3+0x14d180] ;  /* 0x14d1800003db7984 */ /* 0x000e620000000800 */
        /* <DEDUP_REMOVED lines=25> */
[----:B----4-:R-:W4:Y:S04]  /*b1380*/  LDL.LU.64 R146, [R1+0x4b18] ;  /* 0x004b180001927983 */ /* 0x010f280000300a00 */
[----:B------:R-:W4:Y:S04]  /*b1390*/  LDL.LU.64 R144, [R1+0x4b10] ;  /* 0x004b100001907983 */ /* 0x000f280000300a00 */
        /* <DEDUP_REMOVED lines=54> */
[----:B------:R-:W2:Y:S04]  /*b1700*/  LDL.LU.64 R6, [R1+0x4a48] ;  /* 0x004a480001067983 */ /* 0x000ea80000300a00 */
[----:B------:R-:W2:Y:S04]  /*b1710*/  LDL.LU.64 R4, [R1+0x4a40] ;  /* 0x004a400001047983 */ /* 0x000ea80000300a00 */
[----:B------:R1:W-:Y:S04]  /*b1720*/  STL.64 [R1+0xf00], R240 ;  /* 0x000f00f001007387 */ /* 0x0003e80000100a00 */
[----:B------:R3:W-:Y:S01]  /*b1730*/  STL.64 [R1+0xf08], R242 ;  /* 0x000f08f201007387 */ /* 0x0007e20000100a00 */
[C---:B------:R-:W-:Y:S03]  /*b1740*/  HMMA.1688.F32.TF32 R244, R236.reuse, R48, R244 ;  /* 0x00000030ecf4723c */ /* 0x040fe600000810f4 */
[----:B-1----:R-:W2:Y:S04]  /*b1750*/  LDL.LU R240, [R1+0x80] ;  /* 0x0000800001f07983 */ /* 0x002ea80000300800 */
[----:B------:R-:W2:Y:S04]  /*b1760*/  LDL.LU R241, [R1+0x84] ;  /* 0x0000840001f17983 */ /* 0x000ea80000300800 */
[----:B---3--:R-:W2:Y:S04]  /*b1770*/  LDL.LU R242, [R1+0x88] ;  /* 0x0000880001f27983 */ /* 0x008ea80000300800 */
[----:B------:R-:W2:Y:S01]  /*b1780*/  LDL.LU R243, [R1+0x8c] ;  /* 0x00008c0001f37983 */ /* 0x000ea20000300800 */
[C---:B------:R-:W-:Y:S03]  /*b1790*/  HMMA.1688.F32.TF32 R248, R236.reuse, R52, R248 ;  /* 0x00000034ecf8723c */ /* 0x040fe600000810f8 */
        /* <DEDUP_REMOVED lines=25> */
[C---:B------:R-:W-:Y:S08]  /*b1930*/  HMMA.1688.F32.TF32 R112, R236.reuse, R64, R112 ;  /* 0x00000040ec70723c */ /* 0x040ff00000081070 */
[C---:B------:R-:W-:Y:S08]  /*b1940*/  HMMA.1688.F32.TF32 R108, R236.reuse, R68, R108 ;  /* 0x00000044ec6c723c */ /* 0x040ff0000008106c */
[C---:B------:R-:W-:Y:S08]  /*b1950*/  HMMA.1688.F32.TF32 R104, R236.reuse, R72, R104 ;  /* 0x00000048ec68723c */ /* 0x040ff00000081068 */
[C---:B------:R-:W-:Y:S08]  /*b1960*/  HMMA.1688.F32.TF32 R100, R236.reuse, R76, R100 ;  /* 0x0000004cec64723c */ /* 0x040ff00000081064 */
[C---:B------:R-:W-:Y:S08]  /*b1970*/  HMMA.1688.F32.TF32 R96, R236.reuse, R80, R96 ;  /* 0x00000050ec60723c */ /* 0x040ff00000081060 */
[C---:B--2---:R-:W-:Y:S11]  /*b1980*/  HMMA.1688.F32.TF32 R240, R236.reuse, R56, R240 ;  /* 0x00000038ecf0723c */ /* 0x044ff600000810f0 */
        /* <DEDUP_REMOVED lines=16> */
[C---:B---3--:R-:W-:Y:S08]  /*b1a90*/  HMMA.1688.F32.TF32 R96, R236.reuse, R92, R232 ;  /* 0x0000005cec60723c */ /* 0x048ff000000810e8 */
[C---:B----4-:R-:W-:Y:S08]  /*b1aa0*/  HMMA.1688.F32.TF32 R100, R236.reuse, R88, R244 ;  /* 0x00000058ec64723c */ /* 0x050ff000000810f4 */
[----:B------:R-:W-:Y:S11]  /*b1ab0*/  HMMA.1688.F32.TF32 R104, R236, R84, R248 ;  /* 0x00000054ec68723c */ /* 0x000ff600000810f8 */
        /* <DEDUP_REMOVED lines=11> */
[----:B------:R-:W-:Y:S01]  /*b1b70*/  HMMA.1688.F32.TF32 R12, R216, R52, R12 ;  /* 0x00000034d80c723c */ /* 0x000fe2000008100c */
[----:B------:R-:W-:Y:S04]  /*b1b80*/  STL.64 [R1+0xcf0], R104 ;  /* 0x000cf06801007387 */ /* 0x000fe80000100a00 */
[----:B------:R-:W-:Y:S04]  /*b1b90*/  STL.64 [R1+0xcf8], R106 ;  /* 0x000cf86a01007387 */ /* 0x000fe80000100a00 */
[----:B------:R-:W-:Y:S04]  /*b1ba0*/  STL.64 [R1+0xcd0], R100 ;  /* 0x000cd06401007387 */ /* 0x000fe80000100a00 */
[----:B------:R-:W-:Y:S04]  /*b1bb0*/  STL.64 [R1+0xcd8], R102 ;  /* 0x000cd86601007387 */ /* 0x000fe80000100a00 */
[----:B------:R-:W-:Y:S04]  /*b1bc0*/  STL.64 [R1+0xcb0], R96 ;  /* 0x000cb06001007387 */ /* 0x000fe80000100a00 */
[----:B------:R1:W-:Y:S01]  /*b1bd0*/  STL.64 [R1+0xcb8], R98 ;  /* 0x000cb86201007387 */ /* 0x0003e20000100a00 */
[----:B------:R-:W-:Y:S01]  /*b1be0*/  IMAD.MOV.U32 R248, RZ, RZ, R29 ;  /* 0x000000fffff87224 */ /* 0x000fe200078e001d */
[----:B------:R-:W-:Y:S01]  /*b1bf0*/  MOV R250, R31 ;  /* 0x0000001f00fa7202 */ /* 0x000fe20000000f00 */
[----:B------:R-:W-:-:S02]  /*b1c00*/  IMAD.MOV.U32 R249, RZ, RZ, R28 ;  /* 0x000000fffff97224 */ /* 0x000fc400078e001c */
[----:B------:R-:W-:Y:S02]  /*b1c10*/  IMAD.MOV.U32 R244, RZ, RZ, R26 ;  /* 0x000000fffff47224 */ /* 0x000fe400078e001a */
[----:B------:R-:W-:Y:S01]  /*b1c20*/  IMAD.MOV.U32 R245, RZ, RZ, R25 ;  /* 0x000000fffff57224 */ /* 0x000fe200078e0019 */
[----:B------:R-:W-:Y:S01]  /*b1c30*/  MOV R247, R24 ;  /* 0x0000001800f77202 */ /* 0x000fe20000000f00 */
[----:B------:R-:W-:Y:S01]  /*b1c40*/  IMAD.MOV.U32 R251, RZ, RZ, R30 ;  /* 0x000000fffffb7224 */ /* 0x000fe200078e001e */
[----:B------:R-:W-:Y:S01]  /*b1c50*/  LDS R220, [R62+0x14c180] ;  /* 0x14c180003edc7984 */ /* 0x000fe20000000800 */
[C---:B-1----:R-:W-:Y:S01]  /*b1c60*/  HMMA.1688.F32.TF32 R96, R216.reuse, R44, R4 ;  /* 0x0000002cd860723c */ /* 0x042fe20000081004 */
[----:B------:R-:W-:Y:S02]  /*b1c70*/  IMAD.MOV.U32 R246, RZ, RZ, R27 ;  /* 0x000000fffff67224 */ /* 0x000fe400078e001b */
[----:B------:R-:W-:Y:S04]  /*b1c80*/  LDS R222, [R62+0x14d180] ;  /* 0x14d180003ede7984 */ /* 0x000fe80000000800 */
[----:B------:R-:W-:Y:S01]  /*b1c90*/  LDS R221, [R2+0x14c180] ;  /* 0x14c1800002dd7984 */ /* 0x000fe20000000800 */
[C---:B------:R-:W-:Y:S03]  /*b1ca0*/  HMMA.1688.F32.TF32 R4, R216.reuse, R48, R8 ;  /* 0x00000030d804723c */ /* 0x040fe60000081008 */
[----:B------:R-:W1:Y:S05]  /*b1cb0*/  LDS R223, [R2+0x14d180] ;  /* 0x14d1800002df7984 */ /* 0x000e6a0000000800 */
[C---:B------:R-:W-:Y:S07]  /*b1cc0*/  HMMA.1688.F32.TF32 R8, R216.reuse, R56, R16 ;  /* 0x00000038d808723c */ /* 0x040fee0000081010 */
[----:B------:R-:W-:Y:S04]  /*b1cd0*/  STL.64 [R1+0xc90], R96 ;  /* 0x000c906001007387 */ /* 0x000fe80000100a00 */
[----:B------:R-:W-:Y:S04]  /*b1ce0*/  STL.64 [R1+0xc98], R98 ;  /* 0x000c986201007387 */ /* 0x000fe80000100a00 */
        /* <DEDUP_REMOVED lines=9> */
[----:B------:R1:W-:Y:S04]  /*b1d80*/  STL.64 [R1+0xc18], R6 ;  /* 0x000c180601007387 */ /* 0x0003e80000100a00 */
        /* <DEDUP_REMOVED lines=8> */
[----:B---3--:R-:W-:Y:S02]  /*b1e10*/  IMAD.MOV.U32 R234, RZ, RZ, R28 ;  /* 0x000000ffffea7224 */ /* 0x008fe400078e001c */
[----:B----4-:R-:W-:Y:S02]  /*b1e20*/  IMAD.MOV.U32 R232, RZ, RZ, R31 ;  /* 0x000000ffffe87224 */ /* 0x010fe400078e001f */
        /* <DEDUP_REMOVED lines=31> */
[----:B---3--:R-:W-:-:S03]  /*b2020*/  IMAD.MOV.U32 R18, RZ, RZ, R29 ;  /* 0x000000ffff127224 */ /* 0x008fc600078e001d */
[----:B------:R-:W2:Y:S01]  /*b2030*/  LDL.LU R29, [R1+0x11e4] ;  /* 0x0011e400011d7983 */ /* 0x000ea20000300800 */
[----:B----4-:R-:W-:-:S03]  /*b2040*/  MOV R17, R30 ;  /* 0x0000001e00117202 */ /* 0x010fc60000000f00 */
[----:B------:R-:W2:Y:S01]  /*b2050*/  LDL.LU R30, [R1+0x11e8] ;  /* 0x0011e800011e7983 */ /* 0x000ea20000300800 */
[----:B------:R-:W-:-:S03]  /*b2060*/  IMAD.MOV.U32 R16, RZ, RZ, R31 ;  /* 0x000000ffff107224 */ /* 0x000fc600078e001f */
        /* <DEDUP_REMOVED lines=22> */
[----:B------:R-:W3:Y:S04]  /*b21d0*/  LDL.LU R27, [R1+0x4998] ;  /* 0x00499800011b7983 */ /* 0x000ee80000300800 */
[----:B------:R-:W4:Y:S04]  /*b21e0*/  LDL.LU R25, [R1+0x4994] ;  /* 0x0049940001197983 */ /* 0x000f280000300800 */
[----:B------:R-:W4:Y:S04]  /*b21f0*/  LDL.LU R26, [R1+0x4990] ;  /* 0x00499000011a7983 */ /* 0x000f280000300800 */
[----:B------:R-:W4:Y:S04]  /*b2200*/  LDL.LU R96, [R1+0x11b0] ;  /* 0x0011b00001607983 */ /* 0x000f280000300800 */
[----:B------:R-:W4:Y:S04]  /*b2210*/  LDL.LU R97, [R1+0x11b4] ;  /* 0x0011b40001617983 */ /* 0x000f280000300800 */
[----:B------:R-:W4:Y:S01]  /*b2220*/  LDL.LU R98, [R1+0x11b8] ;  /* 0x0011b80001627983 */ /* 0x000f220000300800 */
[----:B--2---:R-:W-:-:S03]  /*b2230*/  IMAD.MOV.U32 R99, RZ, RZ, R24 ;  /* 0x000000ffff637224 */ /* 0x004fc600078e0018 */
[----:B------:R-:W2:Y:S01]  /*b2240*/  LDL.LU R24, [R1+0x498c] ;  /* 0x00498c0001187983 */ /* 0x000ea20000300800 */
[----:B---3--:R-:W-:Y:S01]  /*b2250*/  MOV R102, R27 ;  /* 0x0000001b00667202 */ /* 0x008fe20000000f00 */
[----:B----4-:R-:W-:Y:S02]  /*b2260*/  IMAD.MOV.U32 R100, RZ, RZ, R25 ;  /* 0x000000ffff647224 */ /* 0x010fe400078e0019 */
[----:B------:R-:W2:Y:S01]  /*b2270*/  LDL.LU R25, [R1+0x4988] ;  /* 0x0049880001197983 */ /* 0x000ea20000300800 */
[----:B------:R-:W-:-:S03]  /*b2280*/  IMAD.MOV.U32 R101, RZ, RZ, R26 ;  /* 0x000000ffff657224 */ /* 0x000fc600078e001a */
[----:B------:R-:W2:Y:S04]  /*b2290*/  LDL.LU R26, [R1+0x4984] ;  /* 0x00498400011a7983 */ /* 0x000ea80000300800 */
[----:B------:R-:W2:Y:S01]  /*b22a0*/  LDL.LU R27, [R1+0x4980] ;  /* 0x00498000011b7983 */ /* 0x000ea20000300800 */
[C---:B------:R-:W-:Y:S03]  /*b22b0*/  HMMA.1688.F32.TF32 R116, R216.reuse, R68, R116 ;  /* 0x00000044d874723c */ /* 0x040fe60000081074 */
[----:B------:R-:W3:Y:S04]  /*b22c0*/  LDL.LU R103, [R1+0x11cc] ;  /* 0x0011cc0001677983 */ /* 0x000ee80000300800 */
[----:B------:R-:W4:Y:S01]  /*b22d0*/  LDL.LU R240, [R1+0x460] ;  /* 0x0004600001f07983 */ /* 0x000f220000300800 */
[C---:B------:R-:W-:Y:S03]  /*b22e0*/  HMMA.1688.F32.TF32 R112, R216.reuse, R72, R112 ;  /* 0x00000048d870723c */ /* 0x040fe60000081070 */
[----:B------:R-:W4:Y:S04]  /*b22f0*/  LDL.LU R241, [R1+0x464] ;  /* 0x0004640001f17983 */ /* 0x000f280000300800 */
[----:B------:R-:W4:Y:S01]  /*b2300*/  LDL.LU R242, [R1+0x468] ;  /* 0x0004680001f27983 */ /* 0x000f220000300800 */
[C---:B------:R-:W-:Y:S03]  /*b2310*/  HMMA.1688.F32.TF32 R108, R216.reuse, R76, R108 ;  /* 0x0000004cd86c723c */ /* 0x040fe6000008106c */
[----:B------:R-:W4:Y:S05]  /*b2320*/  LDL.LU R243, [R1+0x46c] ;  /* 0x00046c0001f37983 */ /* 0x000f2a0000300800 */
[C---:B------:R-:W-:Y:S08]  /*b2330*/  HMMA.1688.F32.TF32 R104, R216.reuse, R80, R104 ;  /* 0x00000050d868723c */ /* 0x040ff00000081068 */
[C---:B------:R-:W-:Y:S08]  /*b2340*/  HMMA.1688.F32.TF32 R28, R216.reuse, R84, R28 ;  /* 0x00000054d81c723c */ /* 0x040ff0000008101c */
[C---:B--2---:R-:W-:Y:S01]  /*b2350*/  HMMA.1688.F32.TF32 R4, R216.reuse, R64, R24 ;  /* 0x00000040d804723c */ /* 0x044fe20000081018 */
        /* <DEDUP_REMOVED lines=16> */
[C---:B---3--:R-:W-:Y:S03]  /*b2460*/  HMMA.1688.F32.TF32 R100, R220.reuse, R32, R100 ;  /* 0x00000020dc64723c */ /* 0x048fe60000081064 */
        /* <DEDUP_REMOVED lines=18> */
[----:B------:R-:W-:Y:S08]  /*b2590*/  HMMA.1688.F32.TF32 R96, R220, R36, R96 ;  /* 0x00000024dc60723c */ /* 0x000ff00000081060 */
[----:B--2---:R-:W-:Y:S01]  /*b25a0*/  HMMA.1688.F32.TF32 R8, R216, R92, R28 ;  /* 0x0000005cd808723c */ /* 0x004fe2000008101c */
[----:B------:R-:W2:Y:S11]  /*b25b0*/  LDL.LU R216, [R1+0x11a0] ;  /* 0x0011a00001d87983 */ /* 0x000eb60000300800 */
[----:B------:R-:W-:Y:S11]  /*b25c0*/  @!UPT UIADD3 URZ, URZ, URZ, URZ ;  /* 0x0000003f3f3ff290 */ /* 0x000ff6000fffe03f */
[----:B------:R-:W-:Y:S04]  /*b25d0*/  STL.64 [R1+0xa20], R8 ;  /* 0x000a200801007387 */ /* 0x000fe80000100a00 */
[----:B------:R-:W-:Y:S04]  /*b25e0*/  STL.64 [R1+0xa28], R10 ;  /* 0x000a280a01007387 */ /* 0x000fe80000100a00 */
[----:B------:R-:W2:Y:S04]  /*b25f0*/  LDL.LU R217, [R1+0x11a4] ;  /* 0x0011a40001d97983 */ /* 0x000ea80000300800 */
[----:B------:R-:W2:Y:S04]  /*b2600*/  LDL.LU R218, [R1+0x11a8] ;  /* 0x0011a80001da7983 */ /* 0x000ea80000300800 */
[----:B------:R-:W2:Y:S04]  /*b2610*/  LDL.LU R219, [R1+0x11ac] ;  /* 0x0011ac0001db7983 */ /* 0x000ea80000300800 */
[----:B------:R-:W3:Y:S04]  /*b2620*/  LDL.LU R28, [R1+0x1190] ;  /* 0x00119000011c7983 */ /* 0x000ee80000300800 */
[----:B------:R-:W3:Y:S04]  /*b2630*/  LDL.LU R29, [R1+0x1194] ;  /* 0x00119400011d7983 */ /* 0x000ee80000300800 */
[----:B------:R-:W3:Y:S04]  /*b2640*/  LDL.LU R30, [R1+0x1198] ;  /* 0x00119800011e7983 */ /* 0x000ee80000300800 */
[----:B------:R-:W3:Y:S04]  /*b2650*/  LDL.LU R31, [R1+0x119c] ;  /* 0x00119c00011f7983 */ /* 0x000ee80000300800 */
[----:B------:R-:W-:Y:S04]  /*b2660*/  STL.64 [R1+0xa10], R100 ;  /* 0x000a106401007387 */ /* 0x000fe80000100a00 */
[----:B------:R1:W-:Y:S01]  /*b2670*/  STL.64 [R1+0xa18], R102 ;  /* 0x000a186601007387 */ /* 0x0003e20000100a00 */
[C---:B------:R-:W-:Y:S03]  /*b2680*/  HMMA.1688.F32.TF32 R16, R220.reuse, R56, R16 ;  /* 0x00000038dc10723c */ /* 0x040fe60000081010 */
[----:B------:R-:W-:Y:S04]  /*b2690*/  LDS R8, [R62+0x14c200] ;  /* 0x14c200003e087984 */ /* 0x000fe80000000800 */
[----:B------:R-:W-:Y:S04]  /*b26a0*/  LDS R10, [R62+0x14d200] ;  /* 0x14d200003e0a7984 */ /* 0x000fe80000000800 */
[----:B-1----:R-:W3:Y:S04]  /*b26b0*/  LDL.LU.64 R102, [R1+0x4928] ;  /* 0x0049280001667983 */ /* 0x002ee80000300a00 */
[----:B------:R-:W4:Y:S04]  /*b26c0*/  LDL.LU.64 R100, [R1+0x4920] ;  /* 0x0049200001647983 */ /* 0x000f280000300a00 */
[----:B------:R-:W-:Y:S04]  /*b26d0*/  STL.64 [R1+0xa00], R96 ;  /* 0x000a006001007387 */ /* 0x000fe80000100a00 */
[----:B------:R1:W-:Y:S04]  /*b26e0*/  STL.64 [R1+0xa08], R98 ;  /* 0x000a086201007387 */ /* 0x0003e80000100a00 */
[----:B------:R-:W-:Y:S04]  /*b26f0*/  LDS R9, [R2+0x14c200] ;  /* 0x14c2000002097984 */ /* 0x000fe80000000800 */
[----:B------:R-:W2:Y:S04]  /*b2700*/  LDS R11, [R2+0x14d200] ;  /* 0x14d20000020b7984 */ /* 0x000ea80000000800 */
[----:B-1----:R-:W4:Y:S04]  /*b2710*/  LDL.LU.64 R98, [R1+0x4918] ;  /* 0x0049180001627983 */ /* 0x002f280000300a00 */
[----:B------:R-:W4:Y:S01]  /*b2720*/  LDL.LU.64 R96, [R1+0x4910] ;  /* 0x0049100001607983 */ /* 0x000f220000300a00 */
[C---:B--2---:R-:W-:Y:S11]  /*b2730*/  HMMA.1688.F32.TF32 R216, R220.reuse, R40, R216 ;  /* 0x00000028dcd8723c */ /* 0x044ff600000810d8 */
[----:B------:R-:W-:Y:S11]  /*b2740*/  @!UPT UIADD3 URZ, URZ, URZ, URZ ;  /* 0x0000003f3f3ff290 */ /* 0x000ff6000fffe03f */
[----:B------:R-:W-:Y:S01]  /*b2750*/  @!UPT UIADD3 URZ, URZ, URZ, URZ ;  /* 0x0000003f3f3ff290 */ /* 0x000fe2000fffe03f */
[----:B------:R-:W-:Y:S04]  /*b2760*/  STL.64 [R1+0x9f0], R216 ;  /* 0x0009f0d801007387 */ /* 0x000fe80000100a00 */
[----:B------:R3:W-:Y:S02]  /*b2770*/  STL.64 [R1+0x9f8], R218 ;  /* 0x0009f8da01007387 */ /* 0x0007e40000100a00 */
[C---:B---3--:R-:W-:Y:S08]  /*b2780*/  HMMA.1688.F32.TF32 R216, R220.reuse, R44, R28 ;  /* 0x0000002cdcd8723c */ /* 0x048ff0000008101c */
        /* <DEDUP_REMOVED lines=21> */
[C---:B-1----:R-:W-:Y:S06]  /*b28e0*/  HMMA.1688.F32.TF32 R16, R220.reuse, R80, R244 ;  /* 0x00000050dc10723c */ /* 0x042fec00000810f4 */
[----:B------:R-:W-:Y:S04]  /*b28f0*/  STL.64 [R1+0x970], R20 ;  /* 0x0009701401007387 */ /* 0x000fe80000100a00 */
[----:B------:R1:W-:Y:S05]  /*b2900*/  STL.64 [R1+0x978], R22 ;  /* 0x0009781601007387 */ /* 0x0003ea0000100a00 */
[----:B------:R-:W-:Y:S04]  /*b2910*/  STL.64 [R1+0x960], R12 ;  /* 0x0009600c01007387 */ /* 0x000fe80000100a00 */
[----:B------:R4:W-:Y:S01]  /*b2920*/  STL.64 [R1+0x968], R14 ;  /* 0x0009680e01007387 */ /* 0x0009e20000100a00 */
[C---:B-1----:R-:W-:Y:S03]  /*b2930*/  HMMA.1688.F32.TF32 R20, R220.reuse, R84, R248 ;  /* 0x00000054dc14723c */ /* 0x042fe600000810f8 */
[----:B------:R-:W-:Y:S05]  /*b2940*/  STL.64 [R1+0x950], R16 ;  /* 0x0009501001007387 */ /* 0x000fea0000100a00 */
[C---:B----4-:R-:W-:Y:S01]  /*b2950*/  HMMA.1688.F32.TF32 R12, R220.reuse, R88, R240 ;  /* 0x00000058dc0c723c */ /* 0x050fe200000810f0 */
[----:B------:R1:W-:Y:S07]  /*b2960*/  STL.64 [R1+0x958], R18 ;  /* 0x0009581201007387 */ /* 0x0003ee0000100a00 */
[----:B-1----:R-:W-:Y:S07]  /*b2970*/  HMMA.1688.F32.TF32 R16, R220, R92, R96 ;  /* 0x0000005cdc10723c */ /* 0x002fee0000081060 */
        /* <DEDUP_REMOVED lines=40> */
[----:B-1----:R-:W-:Y:S01]  /*b2c00*/  HMMA.1688.F32.TF32 R20, R4, R80, R148 ;  /* 0x000000500414723c */ /* 0x002fe20000081094 */
[----:B------:R-:W-:-:S02]  /*b2c10*/  IMAD.MOV.U32 R248, RZ, RZ, R196 ;  /* 0x000000fffff87224 */ /* 0x000fc400078e00c4 */
[----:B------:R-:W-:Y:S02]  /*b2c20*/  IMAD.MOV.U32 R249, RZ, RZ, R202 ;  /* 0x000000fffff97224 */ /* 0x000fe400078e00ca */
[----:B------:R-:W-:Y:S01]  /*b2c30*/  IMAD.MOV.U32 R250, RZ, RZ, R201 ;  /* 0x000000fffffa7224 */ /* 0x000fe200078e00c9 */
[----:B------:R-:W-:Y:S02]  /*b2c40*/  STL.64 [R1+0x750], R16 ;  /* 0x0007501001007387 */ /* 0x000fe40000100a00 */
[----:B--2---:R-:W-:Y:S02]  /*b2c50*/  HMMA.1688.F32.TF32 R12, R4, R84, R152 ;  /* 0x00000054040c723c */ /* 0x004fe40000081098 */
[----:B------:R1:W-:Y:S01]  /*b2c60*/  STL.64 [R1+0x758], R18 ;  /* 0x0007581201007387 */ /* 0x0003e20000100a00 */
[----:B------:R-:W-:Y:S01]  /*b2c70*/  IMAD.MOV.U32 R251, RZ, RZ, R200 ;  /* 0x000000fffffb7224 */ /* 0x000fe200078e00c8 */
[----:B------:R-:W-:Y:S01]  /*b2c80*/  MOV R244, R197 ;  /* 0x000000c500f47202 */ /* 0x000fe20000000f00 */
[----:B------:R-:W-:-:S02]  /*b2c90*/  IMAD.MOV.U32 R245, RZ, RZ, R198 ;  /* 0x000000fffff57224 */ /* 0x000fc400078e00c6 */
[----:B------:R-:W-:Y:S02]  /*b2ca0*/  IMAD.MOV.U32 R246, RZ, RZ, R192 ;  /* 0x000000fffff67224 */ /* 0x000fe400078e00c0 */
[----:B------:R-:W-:Y:S01]  /*b2cb0*/  IMAD.MOV.U32 R247, RZ, RZ, R193 ;  /* 0x000000fffff77224 */ /* 0x000fe200078e00c1 */
[----:B------:R-:W-:Y:S01]  /*b2cc0*/  MOV R233, R186 ;  /* 0x000000ba00e97202 */ /* 0x000fe20000000f00 */
[----:B------:R-:W-:Y:S02]  /*b2cd0*/  IMAD.MOV.U32 R232, RZ, RZ, R180 ;  /* 0x000000ffffe87224 */ /* 0x000fe400078e00b4 */
[----:B------:R-:W-:Y:S01]  /*b2ce0*/  IMAD.MOV.U32 R234, RZ, RZ, R185 ;  /* 0x000000ffffea7224 */ /* 0x000fe200078e00b9 */
[----:B-1----:R-:W-:Y:S01]  /*b2cf0*/  HMMA.1688.F32.TF32 R16, R4, R88, R156 ;  /* 0x000000580410723c */ /* 0x002fe2000008109c */
[----:B------:R-:W-:Y:S02]  /*b2d00*/  IMAD.MOV.U32 R235, RZ, RZ, R184 ;  /* 0x000000ffffeb7224 */ /* 0x000fe400078e00b8 */
[----:B------:R-:W-:Y:S01]  /*b2d10*/  IMAD.MOV.U32 R228, RZ, RZ, R191 ;  /* 0x000000ffffe47224 */ /* 0x000fe200078e00bf */
[----:B------:R-:W-:Y:S01]  /*b2d20*/  MOV R230, R189 ;  /* 0x000000bd00e67202 */ /* 0x000fe20000000f00 */
[----:B------:R-:W-:-:S02]  /*b2d30*/  IMAD.MOV.U32 R229, RZ, RZ, R190 ;  /* 0x000000ffffe57224 */ /* 0x000fc400078e00be */
[----:B------:R-:W-:Y:S01]  /*b2d40*/  IMAD.MOV.U32 R231, RZ, RZ, R188 ;  /* 0x000000ffffe77224 */ /* 0x000fe200078e00bc */
        /* <DEDUP_REMOVED lines=11> */
[----:B------:R-:W-:Y:S01]  /*b2e00*/  MOV R236, R181 ;  /* 0x000000b500ec7202 */ /* 0x000fe20000000f00 */
[----:B------:R-:W-:-:S02]  /*b2e10*/  IMAD.MOV.U32 R237, RZ, RZ, R182 ;  /* 0x000000ffffed7224 */ /* 0x000fc400078e00b6 */
[----:B------:R-:W-:Y:S02]  /*b2e20*/  IMAD.MOV.U32 R238, RZ, RZ, R183 ;  /* 0x000000ffffee7224 */ /* 0x000fe400078e00b7 */
[----:B------:R-:W-:Y:S01]  /*b2e30*/  IMAD.MOV.U32 R239, RZ, RZ, R187 ;  /* 0x000000ffffef7224 */ /* 0x000fe200078e00bb */
[----:B------:R-:W-:Y:S01]  /*b2e40*/  MOV R241, R195 ;  /* 0x000000c300f17202 */ /* 0x000fe20000000f00 */
[----:B------:R-:W-:Y:S01]  /*b2e50*/  IMAD.MOV.U32 R240, RZ, RZ, R194 ;  /* 0x000000fffff07224 */ /* 0x000fe200078e00c2 */
[----:B-1----:R-:W-:Y:S01]  /*b2e60*/  HMMA.1688.F32.TF32 R4, R8, R40, R172 ;  /* 0x000000280804723c */ /* 0x002fe200000810ac */
[----:B------:R-:W-:Y:S01]  /*b2e70*/  IMAD.MOV.U32 R242, RZ, RZ, R199 ;  /* 0x000000fffff27224 */ /* 0x000fe200078e00c7 */
[----:B------:R-:W-:Y:S04]  /*b2e80*/  LDS R149, [R2+0x14c300] ;  /* 0x14c3000002957984 */ /* 0x000fe80000000800 */
[----:B------:R-:W-:Y:S04]  /*b2e90*/  STL.64 [R1+0x4f0], R12 ;  /* 0x0004f00c01007387 */ /* 0x000fe80000100a00 */
[----:B------:R-:W-:Y:S04]  /*b2ea0*/  STL.64 [R1+0x4f8], R14 ;  /* 0x0004f80e01007387 */ /* 0x000fe80000100a00 */
[----:B------:R-:W-:Y:S04]  /*b2eb0*/  STL.64 [R1+0x4e0], R16 ;  /* 0x0004e01001007387 */ /* 0x000fe80000100a00 */
[----:B------:R-:W-:Y:S01]  /*b2ec0*/  STL.64 [R1+0x4e8], R18 ;  /* 0x0004e81201007387 */ /* 0x000fe20000100a00 */
[----:B------:R-:W-:-:S03]  /*b2ed0*/  IMAD.MOV.U32 R243, RZ, RZ, R203 ;  /* 0x000000fffff37224 */ /* 0x000fc600078e00cb */
[----:B------:R-:W-:Y:S04]  /*b2ee0*/  LDS R12, [R252+0x14c280] ;  /* 0x14c28000fc0c7984 */ /* 0x000fe80000000800 */
[----:B------:R-:W-:Y:S04]  /*b2ef0*/  STL.64 [R1+0x4d0], R4 ;  /* 0x0004d00401007387 */ /* 0x000fe80000100a00 */
[----:B------:R1:W-:Y:S04]  /*b2f00*/  STL.64 [R1+0x4d8], R6 ;  /* 0x0004d80601007387 */ /* 0x0003e80000100a00 */
[----:B------:R-:W2:Y:S04]  /*b2f10*/  LDL.LU R196, [R1+0x490c] ;  /* 0x00490c0001c47983 */ /* 0x000ea80000300800 */
[----:B------:R-:W-:Y:S01]  /*b2f20*/  LDS R14, [R252+0x14d280] ;  /* 0x14d28000fc0e7984 */ /* 0x000fe20000000800 */
[----:B-1----:R-:W-:Y:S03]  /*b2f30*/  HMMA.1688.F32.TF32 R4, R8, R44, R176 ;  /* 0x0000002c0804723c */ /* 0x002fe600000810b0 */
[----:B------:R-:W-:Y:S04]  /*b2f40*/  LDS R13, [R3+0x14c280] ;  /* 0x14c28000030d7984 */ /* 0x000fe80000000800 */
[----:B------:R-:W1:Y:S04]  /*b2f50*/  LDS R15, [R3+0x14d280] ;  /* 0x14d28000030f7984 */ /* 0x000e680000000800 */
[----:B------:R-:W-:Y:S04]  /*b2f60*/  LDS R151, [R2+0x14d300] ;  /* 0x14d3000002977984 */ /* 0x000fe80000000800 */
[----:B------:R-:W-:Y:S04]  /*b2f70*/  LDS R148, [R62+0x14c300] ;  /* 0x14c300003e947984 */ /* 0x000fe80000000800 */
[----:B------:R-:W-:Y:S04]  /*b2f80*/  LDS R150, [R62+0x14d300] ;  /* 0x14d300003e967984 */ /* 0x000fe80000000800 */
[----:B------:R-:W-:Y:S04]  /*b2f90*/  STL.64 [R1+0x4c0], R4 ;  /* 0x0004c00401007387 */ /* 0x000fe80000100a00 */
[----:B------:R3:W-:Y:S04]  /*b2fa0*/  STL.64 [R1+0x4c8], R6 ;  /* 0x0004c80601007387 */ /* 0x0007e80000100a00 */
        /* <DEDUP_REMOVED lines=15> */
[----:B--2---:R-:W-:Y:S01]  /*b30a0*/  MOV R227, R196 ;  /* 0x000000c400e37202 */ /* 0x004fe20000000f00 */
[----:B----4-:R-:W-:-:S02]  /*b30b0*/  IMAD.MOV.U32 R226, RZ, RZ, R202 ;  /* 0x000000ffffe27224 */ /* 0x010fc400078e00ca */
[----:B---3--:R-:W-:Y:S02]  /*b30c0*/  IMAD.MOV.U32 R225, RZ, RZ, R201 ;  /* 0x000000ffffe17224 */ /* 0x008fe400078e00c9 */
[----:B------:R-:W-:Y:S02]  /*b30d0*/  IMAD.MOV.U32 R224, RZ, RZ, R200 ;  /* 0x000000ffffe07224 */ /* 0x000fe400078e00c8 */
[----:B------:R-:W2:Y:S04]  /*b30e0*/  LDL.LU R200, [R1+0x48cc] ;  /* 0x0048cc0001c87983 */ /* 0x000ea80000300800 */
[----:B------:R-:W2:Y:S04]  /*b30f0*/  LDL.LU R201, [R1+0x48c8] ;  /* 0x0048c80001c97983 */ /* 0x000ea80000300800 */
[----:B------:R-:W2:Y:S04]  /*b3100*/  LDL.LU R202, [R1+0x48c4] ;  /* 0x0048c40001ca7983 */ /* 0x000ea80000300800 */
[----:B------:R-:W3:Y:S01]  /*b3110*/  LDL.LU R196, [R1+0x48c0] ;  /* 0x0048c00001c47983 */ /* 0x000ee20000300800 */
[----:B------:R-:W-:-:S02]  /*b3120*/  IMAD.MOV.U32 R17, RZ, RZ, R192 ;  /* 0x000000ffff117224 */ /* 0x000fc400078e00c0 */
[----:B------:R-:W-:Y:S02]  /*b3130*/  IMAD.MOV.U32 R16, RZ, RZ, R193 ;  /* 0x000000ffff107224 */ /* 0x000fe400078e00c1 */
[----:B------:R-:W4:Y:S01]  /*b3140*/  LDL.LU R193, [R1+0x48bc] ;  /* 0x0048bc0001c17983 */ /* 0x000f220000300800 */
[----:B------:R-:W-:Y:S02]  /*b3150*/  IMAD.MOV.U32 R18, RZ, RZ, R198 ;  /* 0x000000ffff127224 */ /* 0x000fe400078e00c6 */
[----:B------:R-:W-:Y:S01]  /*b3160*/  IMAD.MOV.U32 R19, RZ, RZ, R197 ;  /* 0x000000ffff137224 */ /* 0x000fe200078e00c5 */
[----:B------:R-:W2:Y:S04]  /*b3170*/  LDL.LU R192, [R1+0x48b8] ;  /* 0x0048b80001c07983 */ /* 0x000ea80000300800 */
[----:B------:R-:W2:Y:S04]  /*b3180*/  LDL.LU R198, [R1+0x48b4] ;  /* 0x0048b40001c67983 */ /* 0x000ea80000300800 */
[----:B------:R-:W2:Y:S04]  /*b3190*/  LDL.LU R197, [R1+0x48b0] ;  /* 0x0048b00001c57983 */ /* 0x000ea80000300800 */
[----:B------:R-:W2:Y:S01]  /*b31a0*/  LDL.LU R28, [R1+0x400] ;  /* 0x00040000011c7983 */ /* 0x000ea20000300800 */
[----:B---3--:R-:W-:-:S03]  /*b31b0*/  MOV R29, R196 ;  /* 0x000000c4001d7202 */ /* 0x008fc60000000f00 */
[----:B------:R-:W3:Y:S04]  /*b31c0*/  LDL.LU R196, [R1+0x48ac] ;  /* 0x0048ac0001c47983 */ /* 0x000ee80000300800 */
[----:B------:R-:W2:Y:S04]  /*b31d0*/  LDL.LU R30, [R1+0x408] ;  /* 0x00040800011e7983 */ /* 0x000ea80000300800 */
[----:B------:R-:W2:Y:S04]  /*b31e0*/  LDL.LU R31, [R1+0x40c] ;  /* 0x00040c00011f7983 */ /* 0x000ea80000300800 */
[----:B------:R-:W2:Y:S04]  /*b31f0*/  LDL.LU R96, [R1+0x420] ;  /* 0x0004200001607983 */ /* 0x000ea80000300800 */
[----:B------:R-:W2:Y:S04]  /*b3200*/  LDL.LU R97, [R1+0x424] ;  /* 0x0004240001617983 */ /* 0x000ea80000300800 */
[----:B------:R-:W2:Y:S01]  /*b3210*/  LDL.LU R98, [R1+0x428] ;  /* 0x0004280001627983 */ /* 0x000ea20000300800 */
[----:B---3--:R-:W-:-:S03]  /*b3220*/  IMAD.MOV.U32 R99, RZ, RZ, R196 ;  /* 0x000000ffff637224 */ /* 0x008fc600078e00c4 */
        /* <DEDUP_REMOVED lines=9> */
[----:B--2---:R-:W-:-:S03]  /*b32c0*/  IMAD.MOV.U32 R216, RZ, RZ, R197 ;  /* 0x000000ffffd87224 */ /* 0x004fc600078e00c5 */
[----:B------:R-:W2:Y:S01]  /*b32d0*/  LDL.LU R100, [R1+0x440] ;  /* 0x0004400001647983 */ /* 0x000ea20000300800 */
[----:B------:R-:W-:-:S03]  /*b32e0*/  IMAD.MOV.U32 R217, RZ, RZ, R198 ;  /* 0x000000ffffd97224 */ /* 0x000fc600078e00c6 */
[----:B------:R-:W2:Y:S01]  /*b32f0*/  LDL.LU R101, [R1+0x444] ;  /* 0x0004440001657983 */ /* 0x000ea20000300800 */
[----:B------:R-:W-:-:S03]  /*b3300*/  MOV R218, R192 ;  /* 0x000000c000da7202 */ /* 0x000fc60000000f00 */
[----:B------:R-:W2:Y:S01]  /*b3310*/  LDL.LU R102, [R1+0x448] ;  /* 0x0004480001667983 */ /* 0x000ea20000300800 */
[----:B----4-:R-:W-:Y:S02]  /*b3320*/  IMAD.MOV.U32 R219, RZ, RZ, R193 ;  /* 0x000000ffffdb7224 */ /* 0x010fe400078e00c1 */
[----:B------:R-:W-:Y:S02]  /*b3330*/  IMAD.MOV.U32 R24, RZ, RZ, R188 ;  /* 0x000000ffff187224 */ /* 0x000fe400078e00bc */
[----:B------:R-:W-:Y:S01]  /*b3340*/  IMAD.MOV.U32 R25, RZ, RZ, R189 ;  /* 0x000000ffff197224 */ /* 0x000fe200078e00bd */
[----:B------:R-:W-:Y:S01]  /*b3350*/  MOV R27, R191 ;  /* 0x000000bf001b7202 */ /* 0x000fe20000000f00 */
[----:B------:R-:W-:Y:S02]  /*b3360*/  IMAD.MOV.U32 R26, RZ, RZ, R190 ;  /* 0x000000ffff1a7224 */ /* 0x000fe400078e00be */
[----:B------:R-:W-:Y:S02]  /*b3370*/  IMAD.MOV.U32 R20, RZ, RZ, R184 ;  /* 0x000000ffff147224 */ /* 0x000fe400078e00b8 */
[----:B------:R-:W-:-:S02]  /*b3380*/  IMAD.MOV.U32 R21, RZ, RZ, R185 ;  /* 0x000000ffff157224 */ /* 0x000fc400078e00b9 */
[----:B------:R-:W-:Y:S02]  /*b3390*/  IMAD.MOV.U32 R22, RZ, RZ, R186 ;  /* 0x000000ffff167224 */ /* 0x000fe400078e00ba */
[----:B------:R-:W-:Y:S02]  /*b33a0*/  IMAD.MOV.U32 R23, RZ, RZ, R180 ;  /* 0x000000ffff177224 */ /* 0x000fe400078e00b4 */
[----:B---3--:R-:W-:Y:S02]  /*b33b0*/  IMAD.MOV.U32 R103, RZ, RZ, R196 ;  /* 0x000000ffff677224 */ /* 0x008fe400078e00c4 */
[----:B------:R-:W3:Y:S04]  /*b33c0*/  LDL.LU R196, [R1+0x48a4] ;  /* 0x0048a40001c47983 */ /* 0x000ee80000300800 */
[----:B------:R-:W3:Y:S04]  /*b33d0*/  LDL.LU R197, [R1+0x48a0] ;  /* 0x0048a00001c57983 */ /* 0x000ee80000300800 */
[----:B------:R-:W3:Y:S04]  /*b33e0*/  LDL.LU R198, [R1+0x489c] ;  /* 0x00489c0001c67983 */ /* 0x000ee80000300800 */
        /* <DEDUP_REMOVED lines=18> */
[C---:B------:R-:W-:Y:S08]  /*b3510*/  HMMA.1688.F32.TF32 R104, R8.reuse, R68, R104 ;  /* 0x000000440868723c */ /* 0x040ff00000081068 */
[----:B------:R-:W-:Y:S08]  /*b3520*/  HMMA.1688.F32.TF32 R28, R8, R88, R28 ;  /* 0x00000058081c723c */ /* 0x000ff0000008101c */
[C---:B-1----:R-:W-:Y:S08]  /*b3530*/  HMMA.1688.F32.TF32 R20, R12.reuse, R36, R20 ;  /* 0x000000240c14723c */ /* 0x042ff00000081014 */
[----:B------:R-:W-:Y:S08]  /*b3540*/  HMMA.1688.F32.TF32 R16, R12, R40, R16 ;  /* 0x000000280c10723c */ /* 0x000ff00000081010 */
[C---:B--2---:R-:W-:Y:S08]  /*b3550*/  HMMA.1688.F32.TF32 R4, R8.reuse, R56, R188 ;  /* 0x000000380804723c */ /* 0x044ff000000810bc */
[C---:B---3--:R-:W-:Y:S08]  /*b3560*/  HMMA.1688.F32.TF32 R112, R8.reuse, R48, R180 ;  /* 0x000000300870723c */ /* 0x048ff000000810b4 */
[C---:B----4-:R-:W-:Y:S11]  /*b3570*/  HMMA.1688.F32.TF32 R108, R8.reuse, R52, R184 ;  /* 0x00000034086c723c */ /* 0x050ff600000810b8 */
[----:B------:R-:W-:Y:S04]  /*b3580*/  @!UPT UIADD3 URZ, URZ, URZ, URZ ;  /* 0x0000003f3f3ff290 */ /* 0x000fe8000fffe03f */
[----:B------:R-:W-:Y:S04]  /*b3590*/  STL.64 [R1+0x4b0], R112 ;  /* 0x0004b07001007387 */ /* 0x000fe80000100a00 */
[----:B------:R1:W-:Y:S04]  /*b35a0*/  STL.64 [R1+0x4b8], R114 ;  /* 0x0004b87201007387 */ /* 0x0003e80000100a00 */
[----:B------:R-:W-:Y:S04]  /*b35b0*/  STL.64 [R1+0x4a0], R108 ;  /* 0x0004a06c01007387 */ /* 0x000fe80000100a00 */
[----:B------:R2:W-:Y:S01]  /*b35c0*/  STL.64 [R1+0x4a8], R110 ;  /* 0x0004a86e01007387 */ /* 0x0005e20000100a00 */
[C---:B-1----:R-:W-:Y:S08]  /*b35d0*/  HMMA.1688.F32.TF32 R112, R8.reuse, R60, R192 ;  /* 0x0000003c0870723c */ /* 0x042ff000000810c0 */
[C---:B--2---:R-:W-:Y:S01]  /*b35e0*/  HMMA.1688.F32.TF32 R108, R8.reuse, R64, R196 ;  /* 0x00000040086c723c */ /* 0x044fe200000810c4 */
[----:B------:R-:W-:Y:S04]  /*b35f0*/  STL.64 [R1+0x490], R4 ;  /* 0x0004900401007387 */ /* 0x000fe80000100a00 */
[----:B------:R-:W-:Y:S04]  /*b3600*/  STL.64 [R1+0x498], R6 ;  /* 0x0004980601007387 */ /* 0x000fe80000100a00 */
        /* <DEDUP_REMOVED lines=29> */
[C---:B--2---:R-:W-:Y:S03]  /*b37e0*/  HMMA.1688.F32.TF32 R8, R12.reuse, R32, R24 ;  /* 0x000000200c08723c */ /* 0x044fe60000081018 */
[----:B------:R-:W-:Y:S04]  /*b37f0*/  LDS R109, [R3+0x14c300] ;  /* 0x14c30000036d7984 */ /* 0x000fe80000000800 */
[----:B------:R-:W2:Y:S11]  /*b3800*/  LDS R111, [R3+0x14d300] ;  /* 0x14d30000036f7984 */ /* 0x000eb60000000800 */
[----:B------:R-:W-:Y:S05]  /*b3810*/  @!UPT UIADD3 URZ, URZ, URZ, URZ ;  /* 0x0000003f3f3ff290 */ /* 0x000fea000fffe03f */
        /* <DEDUP_REMOVED lines=13> */
[----:B------:R3:W-:Y:S05]  /*b38f0*/  STL.64 [R1+0x3b8], R22 ;  /* 0x0003b81601007387 */ /* 0x0007ea0000100a00 */
[----:B------:R-:W-:Y:S04]  /*b3900*/  STL.64 [R1+0x3a0], R16 ;  /* 0x0003a01001007387 */ /* 0x000fe80000100a00 */
[----:B------:R4:W-:Y:S01]  /*b3910*/  STL.64 [R1+0x3a8], R18 ;  /* 0x0003a81201007387 */ /* 0x0009e20000100a00 */
[C---:B---3--:R-:W-:Y:S03]  /*b3920*/  HMMA.1688.F32.TF32 R20, R12.reuse, R60, R244 ;  /* 0x0000003c0c14723c */ /* 0x048fe600000810f4 */
[----:B------:R-:W-:Y:S05]  /*b3930*/  STL.64 [R1+0x390], R8 ;  /* 0x0003900801007387 */ /* 0x000fea0000100a00 */
[C---:B----4-:R-:W-:Y:S01]  /*b3940*/  HMMA.1688.F32.TF32 R16, R12.reuse, R64, R248 ;  /* 0x000000400c10723c */ /* 0x050fe200000810f8 */
[----:B------:R3:W-:Y:S07]  /*b3950*/  STL.64 [R1+0x398], R10 ;  /* 0x0003980a01007387 */ /* 0x0007ee0000100a00 */
[----:B---3--:R-:W-:Y:S07]  /*b3960*/  HMMA.1688.F32.TF32 R8, R12, R68, R240 ;  /* 0x000000440c08723c */ /* 0x008fee00000810f0 */
[----:B------:R3:W-:Y:S04]  /*b3970*/  STL.64 [R1+0x380], R20 ;  /* 0x0003801401007387 */ /* 0x0007e80000100a00 */
[----:B------:R4:W-:Y:S04]  /*b3980*/  STL.64 [R1+0x388], R22 ;  /* 0x0003881601007387 */ /* 0x0009e80000100a00 */
[----:B------:R-:W2:Y:S04]  /*b3990*/  LDL.LU R240, [R1+0x140] ;  /* 0x0001400001f07983 */ /* 0x000ea80000300800 */
[----:B------:R-:W-:Y:S04]  /*b39a0*/  STL.64 [R1+0x370], R16 ;  /* 0x0003701001007387 */ /* 0x000fe80000100a00 */
        /* <DEDUP_REMOVED lines=50> */
[----:B------:R-:W-:-:S03]  /*b3cd0*/  MOV R230, R208 ;  /* 0x000000d000e67202 */ /* 0x000fc60000000f00 */
[----:B------:R-:W2:Y:S01]  /*b3ce0*/  LDL.LU R234, [R1+0x108] ;  /* 0x0001080001ea7983 */ /* 0x000ea20000300800 */
[----:B------:R-:W-:-:S03]  /*b3cf0*/  IMAD.MOV.U32 R231, RZ, RZ, R209 ;  /* 0x000000ffffe77224 */ /* 0x000fc600078e00d1 */
[----:B------:R-:W2:Y:S04]  /*b3d00*/  LDL.LU R235, [R1+0x10c] ;  /* 0x00010c0001eb7983 */ /* 0x000ea80000300800 */
[----:B------:R-:W1:Y:S04]  /*b3d10*/  LDL.LU R211, [R1+0x4850] ;  /* 0x0048500001d37983 */ /* 0x000e680000300800 */
[----:B------:R-:W2:Y:S04]  /*b3d20*/  LDL.LU R210, [R1+0x484c] ;  /* 0x00484c0001d27983 */ /* 0x000ea80000300800 */
[----:B------:R-:W3:Y:S04]  /*b3d30*/  LDL.LU R208, [R1+0x4848] ;  /* 0x0048480001d07983 */ /* 0x000ee80000300800 */
        /* <DEDUP_REMOVED lines=8> */
[----:B------:R-:W4:Y:S01]  /*b3dc0*/  LDL.LU R215, [R1+0x4834] ;  /* 0x0048340001d77983 */ /* 0x000f220000300800 */
[----:B------:R-:W-:Y:S01]  /*b3dd0*/  MOV R236, R204 ;  /* 0x000000cc00ec7202 */ /* 0x000fe20000000f00 */
[----:B------:R-:W-:-:S02]  /*b3de0*/  IMAD.MOV.U32 R237, RZ, RZ, R205 ;  /* 0x000000ffffed7224 */ /* 0x000fc400078e00cd */
[----:B------:R-:W-:Y:S02]  /*b3df0*/  IMAD.MOV.U32 R238, RZ, RZ, R206 ;  /* 0x000000ffffee7224 */ /* 0x000fe400078e00ce */
[----:B------:R-:W-:Y:S02]  /*b3e00*/  IMAD.MOV.U32 R239, RZ, RZ, R207 ;  /* 0x000000ffffef7224 */ /* 0x000fe400078e00cf */
[----:B-1----:R-:W-:Y:S02]  /*b3e10*/  IMAD.MOV.U32 R19, RZ, RZ, R211 ;  /* 0x000000ffff137224 */ /* 0x002fe400078e00d3 */
[----:B--2---:R-:W-:Y:S02]  /*b3e20*/  IMAD.MOV.U32 R18, RZ, RZ, R210 ;  /* 0x000000ffff127224 */ /* 0x004fe400078e00d2 */
[----:B---3--:R-:W-:Y:S02]  /*b3e30*/  IMAD.MOV.U32 R16, RZ, RZ, R208 ;  /* 0x000000ffff107224 */ /* 0x008fe400078e00d0 */
[----:B------:R-:W2:Y:S01]  /*b3e40*/  LDL.LU R208, [R1+0x4830] ;  /* 0x0048300001d07983 */ /* 0x000ea20000300800 */
[----:B----4-:R-:W-:-:S03]  /*b3e50*/  IMAD.MOV.U32 R17, RZ, RZ, R209 ;  /* 0x000000ffff117224 */ /* 0x010fc600078e00d1 */
[----:B------:R-:W2:Y:S04]  /*b3e60*/  LDL.LU R209, [R1+0x482c] ;  /* 0x00482c0001d17983 */ /* 0x000ea80000300800 */
[----:B------:R-:W2:Y:S04]  /*b3e70*/  LDL.LU R210, [R1+0x4828] ;  /* 0x0048280001d27983 */ /* 0x000ea80000300800 */
[----:B------:R-:W2:Y:S04]  /*b3e80*/  LDL.LU R211, [R1+0x4824] ;  /* 0x0048240001d37983 */ /* 0x000ea80000300800 */
[----:B------:R-:W3:Y:S04]  /*b3e90*/  LDL.LU R204, [R1+0x4820] ;  /* 0x0048200001cc7983 */ /* 0x000ee80000300800 */
[----:B------:R-:W3:Y:S04]  /*b3ea0*/  LDL.LU R205, [R1+0x481c] ;  /* 0x00481c0001cd7983 */ /* 0x000ee80000300800 */
[----:B------:R-:W3:Y:S04]  /*b3eb0*/  LDL.LU R206, [R1+0x4818] ;  /* 0x0048180001ce7983 */ /* 0x000ee80000300800 */
[----:B------:R-:W3:Y:S01]  /*b3ec0*/  LDL.LU R207, [R1+0x4814] ;  /* 0x0048140001cf7983 */ /* 0x000ee20000300800 */
[C---:B------:R-:W-:Y:S08]  /*b3ed0*/  HMMA.1688.F32.TF32 R112, R12.reuse, R72, R104 ;  /* 0x000000480c70723c */ /* 0x040ff00000081068 */
[C---:B------:R-:W-:Y:S08]  /*b3ee0*/  HMMA.1688.F32.TF32 R8, R12.reuse, R76, R100 ;  /* 0x0000004c0c08723c */ /* 0x040ff00000081064 */
[C---:B------:R-:W-:Y:S07]  /*b3ef0*/  HMMA.1688.F32.TF32 R104, R12.reuse, R80, R220 ;  /* 0x000000500c68723c */ /* 0x040fee00000810dc */
[----:B------:R-:W-:Y:S01]  /*b3f00*/  STL.64 [R1+0x350], R112 ;  /* 0x0003507001007387 */ /* 0x000fe20000100a00 */
[C---:B------:R-:W-:Y:S03]  /*b3f10*/  HMMA.1688.F32.TF32 R100, R12.reuse, R84, R96 ;  /* 0x000000540c64723c */ /* 0x040fe60000081060 */
[----:B------:R-:W-:Y:S04]  /*b3f20*/  STL.64 [R1+0x358], R114 ;  /* 0x0003587201007387 */ /* 0x000fe80000100a00 */
[----:B------:R-:W-:Y:S04]  /*b3f30*/  STL.64 [R1+0x340], R8 ;  /* 0x0003400801007387 */ /* 0x000fe80000100a00 */
[----:B------:R1:W-:Y:S02]  /*b3f40*/  STL.64 [R1+0x348], R10 ;  /* 0x0003480a01007387 */ /* 0x0003e40000100a00 */
[----:B-1----:R-:W-:Y:S02]  /*b3f50*/  HMMA.1688.F32.TF32 R8, R12, R88, R216 ;  /* 0x000000580c08723c */ /* 0x002fe400000810d8 */
[----:B------:R-:W-:Y:S04]  /*b3f60*/  STL.64 [R1+0x330], R104 ;  /* 0x0003306801007387 */ /* 0x000fe80000100a00 */
[----:B------:R-:W-:Y:S04]  /*b3f70*/  STL.64 [R1+0x338], R106 ;  /* 0x0003386a01007387 */ /* 0x000fe80000100a00 */
[----:B------:R-:W-:Y:S01]  /*b3f80*/  STL.64 [R1+0x310], R100 ;  /* 0x0003106401007387 */ /* 0x000fe20000100a00 */
[C---:B------:R-:W-:Y:S03]  /*b3f90*/  HMMA.1688.F32.TF32 R248, R4.reuse, R40, R248 ;  /* 0x0000002804f8723c */ /* 0x040fe600000810f8 */
[----:B------:R-:W-:Y:S09]  /*b3fa0*/  STL.64 [R1+0x318], R102 ;  /* 0x0003186601007387 */ /* 0x000ff20000100a00 */
[----:B------:R-:W-:Y:S04]  /*b3fb0*/  STL.64 [R1+0x300], R8 ;  /* 0x0003000801007387 */ /* 0x000fe80000100a00 */
[----:B------:R1:W-:Y:S02]  /*b3fc0*/  STL.64 [R1+0x308], R10 ;  /* 0x0003080a01007387 */ /* 0x0003e40000100a00 */
[C---:B-1----:R-:W-:Y:S02]  /*b3fd0*/  HMMA.1688.F32.TF32 R8, R4.reuse, R36, R212 ;  /* 0x000000240408723c */ /* 0x042fe400000810d4 */
[----:B------:R-:W-:Y:S04]  /*b3fe0*/  LDS R212, [R252+0x14c380] ;  /* 0x14c38000fcd47984 */ /* 0x000fe80000000800 */
[----:B------:R-:W-:Y:S02]  /*b3ff0*/  LDS R214, [R252+0x14d380] ;  /* 0x14d38000fcd67984 */ /* 0x000fe40000000800 */
[----:B------:R-:W-:Y:S02]  /*b4000*/  HMMA.1688.F32.TF32 R20, R4, R52, R20 ;  /* 0x000000340414723c */ /* 0x000fe40000081014 */
[----:B------:R-:W-:Y:S04]  /*b4010*/  LDS R213, [R3+0x14c380] ;  /* 0x14c3800003d57984 */ /* 0x000fe80000000800 */
[----:B------:R-:W1:Y:S02]  /*b4020*/  LDS R215, [R3+0x14d380] ;  /* 0x14d3800003d77984 */ /* 0x000e640000000800 */
[----:B---3--:R-:W-:Y:S08]  /*b4030*/  HMMA.1688.F32.TF32 R96, R12, R92, R204 ;  /* 0x0000005c0c60723c */ /* 0x008ff000000810cc */
[C---:B--2---:R-:W-:Y:S11]  /*b4040*/  HMMA.1688.F32.TF32 R12, R4.reuse, R32, R208 ;  /* 0x00000020040c723c */ /* 0x044ff600000810d0 */
[----:B------:R-:W-:Y:S04]  /*b4050*/  @!UPT UIADD3 URZ, URZ, URZ, URZ ;  /* 0x0000003f3f3ff290 */ /* 0x000fe8000fffe03f */
[----:B------:R-:W-:Y:S04]  /*b4060*/  STL.64 [R1+0x2f0], R96 ;  /* 0x0002f06001007387 */ /* 0x000fe80000100a00 */
[----:B------:R-:W-:Y:S04]  /*b4070*/  STL.64 [R1+0x2f8], R98 ;  /* 0x0002f86201007387 */ /* 0x000fe80000100a00 */
[----:B------:R-:W-:Y:S04]  /*b4080*/  STL.64 [R1+0x2e0], R12 ;  /* 0x0002e00c01007387 */ /* 0x000fe80000100a00 */
[----:B------:R2:W-:Y:S04]  /*b4090*/  STL.64 [R1+0x2e8], R14 ;  /* 0x0002e80e01007387 */ /* 0x0005e80000100a00 */
[----:B------:R-:W-:Y:S04]  /*b40a0*/  STL.64 [R1+0x45c8], R250 ;  /* 0x0045c8fa01007387 */ /* 0x000fe80000100a00 */
[----:B------:R-:W-:Y:S01]  /*b40b0*/  STL.64 [R1], R8 ;  /* 0x0000000801007387 */ /* 0x000fe20000100a00 */
[C---:B--2---:R-:W-:Y:S03]  /*b40c0*/  HMMA.1688.F32.TF32 R12, R4.reuse, R44, R28 ;  /* 0x0000002c040c723c */ /* 0x044fe6000008101c */
[----:B------:R2:W-:Y:S05]  /*b40d0*/  STL.64 [R1+0x8], R10 ;  /* 0x0000080a01007387 */ /* 0x0005ea0000100a00 */
[C---:B--2---:R-:W-:Y:S01]  /*b40e0*/  HMMA.1688.F32.TF32 R8, R4.reuse, R48, R24 ;  /* 0x000000300408723c */ /* 0x044fe20000081018 */
[----:B------:R-:W-:Y:S11]  /*b40f0*/  STL.64 [R1+0x45c0], R248 ;  /* 0x0045c0f801007387 */ /* 0x000ff60000100a00 */
[----:B------:R-:W-:Y:S03]  /*b4100*/  @!UPT UIADD3 URZ, URZ, URZ, URZ ;  /* 0x0000003f3f3ff290 */ /* 0x000fe6000fffe03f */
[----:B------:R-:W-:Y:S04]  /*b4110*/  STL.64 [R1+0x50], R12 ;  /* 0x0000500c01007387 */ /* 0x000fe80000100a00 */
[----:B------:R2:W-:Y:S04]  /*b4120*/  STL.64 [R1+0x58], R14 ;  /* 0x0000580e01007387 */ /* 0x0005e80000100a00 */
[----:B------:R-:W-:Y:S01]  /*b4130*/  STL.64 [R1+0x40], R8 ;  /* 0x0000400801007387 */ /* 0x000fe20000100a00 */
[C---:B--2---:R-:W-:Y:S03]  /*b4140*/  HMMA.1688.F32.TF32 R12, R4.reuse, R56, R232 ;  /* 0x00000038040c723c */ /* 0x044fe600000810e8 */
[----:B------:R2:W-:Y:S05]  /*b4150*/  STL.64 [R1+0x48], R10 ;  /* 0x0000480a01007387 */ /* 0x0005ea0000100a00 */
[C---:B--2---:R-:W-:Y:S01]  /*b4160*/  HMMA.1688.F32.TF32 R8, R4.reuse, R60, R244 ;  /* 0x0000003c0408723c */ /* 0x044fe200000810f4 */
[----:B------:R-:W-:Y:S04]  /*b4170*/  STL.64 [R1+0x30], R20 ;  /* 0x0000301401007387 */ /* 0x000fe80000100a00 */
[----:B------:R-:W-:Y:S03]  /*b4180*/  STL.64 [R1+0x38], R22 ;  /* 0x0000381601007387 */ /* 0x000fe60000100a00 */
[C---:B------:R-:W-:Y:S07]  /*b4190*/  HMMA.1688.F32.TF32 R244, R4.reuse, R64, R240 ;  /* 0x0000004004f4723c */ /* 0x040fee00000810f0 */
[----:B------:R-:W-:Y:S04]  /*b41a0*/  STL.64 [R1+0x20], R12 ;  /* 0x0000200c01007387 */ /* 0x000fe80000100a00 */
[----:B------:R-:W-:Y:S04]  /*b41b0*/  STL.64 [R1+0x28], R14 ;  /* 0x0000280e01007387 */ /* 0x000fe80000100a00 */
[----:B------:R-:W2:Y:S04]  /*b41c0*/  LDL.LU R240, [R1+0x1b0] ;  /* 0x0001b00001f07983 */ /* 0x000ea80000300800 */
[----:B------:R-:W-:Y:S04]  /*b41d0*/  STL.64 [R1+0x10], R8 ;  /* 0x0000100801007387 */ /* 0x000fe80000100a00 */
[----:B------:R3:W-:Y:S04]  /*b41e0*/  STL.64 [R1+0x18], R10 ;  /* 0x0000180a01007387 */ /* 0x0007e80000100a00 */
[----:B------:R-:W2:Y:S04]  /*b41f0*/  LDL.LU R241, [R1+0x1b4] ;  /* 0x0001b40001f17983 */ /* 0x000ea80000300800 */
[----:B------:R-:W2:Y:S04]  /*b4200*/  LDL.LU R242, [R1+0x1b8] ;  /* 0x0001b80001f27983 */ /* 0x000ea80000300800 */
[----:B------:R-:W2:Y:S04]  /*b4210*/  LDL.LU R243, [R1+0x1bc] ;  /* 0x0001bc0001f37983 */ /* 0x000ea80000300800 */
[----:B------:R-:W4:Y:S04]  /*b4220*/  LDL.LU R232, [R1+0x190] ;  /* 0x0001900001e87983 */ /* 0x000f280000300800 */
[----:B------:R-:W4:Y:S04]  /*b4230*/  LDL.LU R233, [R1+0x194] ;  /* 0x0001940001e97983 */ /* 0x000f280000300800 */
[----:B------:R-:W4:Y:S04]  /*b4240*/  LDL.LU R234, [R1+0x198] ;  /* 0x0001980001ea7983 */ /* 0x000f280000300800 */
[----:B------:R-:W4:Y:S01]  /*b4250*/  LDL.LU R235, [R1+0x19c] ;  /* 0x00019c0001eb7983 */ /* 0x000f220000300800 */
[C---:B---3--:R-:W-:Y:S08]  /*b4260*/  HMMA.1688.F32.TF32 R8, R4.reuse, R68, R16 ;  /* 0x000000440408723c */ /* 0x048ff00000081010 */
[C---:B------:R-:W-:Y:S08]  /*b4270*/  HMMA.1688.F32.TF32 R16, R4.reuse, R72, R224 ;  /* 0x000000480410723c */ /* 0x040ff000000810e0 */
[C---:B------:R-:W-:Y:S01]  /*b4280*/  HMMA.1688.F32.TF32 R12, R4.reuse, R76, R228 ;  /* 0x0000004c040c723c */ /* 0x040fe200000810e4 */
[----:B------:R-:W-:Y:S04]  /*b4290*/  STL.64 [R1+0x4550], R246 ;  /* 0x004550f601007387 */ /* 0x000fe80000100a00 */
[----:B------:R-:W-:Y:S04]  /*b42a0*/  STL.64 [R1+0x4548], R244 ;  /* 0x004548f401007387 */ /* 0x000fe80000100a00 */
[----:B------:R-:W-:Y:S04]  /*b42b0*/  STL.64 [R1+0xc0], R8 ;  /* 0x0000c00801007387 */ /* 0x000fe80000100a00 */
[----:B------:R3:W-:Y:S04]  /*b42c0*/  STL.64 [R1+0xc8], R10 ;  /* 0x0000c80a01007387 */ /* 0x0007e80000100a00 */
[----:B------:R1:W-:Y:S04]  /*b42d0*/  STL.64 [R1+0xb0], R16 ;  /* 0x0000b01001007387 */ /* 0x0003e80000100a00 */
[----:B------:R1:W-:Y:S04]  /*b42e0*/  STL.64 [R1+0xb8], R18 ;  /* 0x0000b81201007387 */ /* 0x0003e80000100a00 */
[----:B------:R-:W-:Y:S04]  /*b42f0*/  STL.64 [R1+0xa0], R12 ;  /* 0x0000a00c01007387 */ /* 0x000fe80000100a00 */
[----:B------:R4:W-:Y:S04]  /*b4300*/  STL.64 [R1+0xa8], R14 ;  /* 0x0000a80e01007387 */ /* 0x0009e80000100a00 */
        /* <DEDUP_REMOVED lines=12> */
[----:B------:R-:W3:Y:S01]  /*b43d0*/  LDL.LU R19, [R1+0x1dc] ;  /* 0x0001dc0001137983 */ /* 0x000ee20000300800 */
[----:B------:R-:W-:-:S03]  /*b43e0*/  IMAD.MOV.U32 R247, RZ, RZ, R8 ;  /* 0x000000fffff77224 */ /* 0x000fc600078e0008 */
[----:B------:R-:W3:Y:S01]  /*b43f0*/  LDL.LU R20, [R1+0x1c0] ;  /* 0x0001c00001147983 */ /* 0x000ee20000300800 */
[----:B------:R-:W-:Y:S01]  /*b4400*/  MOV R246, R9 ;  /* 0x0000000900f67202 */ /* 0x000fe20000000f00 */
[----:B------:R-:W-:Y:S02]  /*b4410*/  IMAD.MOV.U32 R245, RZ, RZ, R10 ;  /* 0x000000fffff57224 */ /* 0x000fe400078e000a */
[----:B------:R-:W3:Y:S01]  /*b4420*/  LDL.LU R21, [R1+0x1c4] ;  /* 0x0001c40001157983 */ /* 0x000ee20000300800 */
[----:B------:R-:W-:-:S03]  /*b4430*/  IMAD.MOV.U32 R244, RZ, RZ, R11 ;  /* 0x000000fffff47224 */ /* 0x000fc600078e000b */
[----:B------:R-:W3:Y:S04]  /*b4440*/  LDL.LU R22, [R1+0x1c8] ;  /* 0x0001c80001167983 */ /* 0x000ee80000300800 */
[----:B------:R-:W3:Y:S04]  /*b4450*/  LDL.LU R23, [R1+0x1cc] ;  /* 0x0001cc0001177983 */ /* 0x000ee80000300800 */
[----:B------:R-:W-:Y:S04]  /*b4460*/  STL [R1+0x4594], R244 ;  /* 0x004594f401007387 */ /* 0x000fe80000100800 */
[----:B------:R-:W-:Y:S04]  /*b4470*/  STL [R1+0x4590], R246 ;  /* 0x004590f601007387 */ /* 0x000fe80000100800 */
[----:B------:R-:W-:Y:S04]  /*b4480*/  STL [R1+0x458c], R247 ;  /* 0x00458cf701007387 */ /* 0x000fe80000100800 */
[----:B------:R-:W-:Y:S04]  /*b4490*/  STL [R1+0x4588], R245 ;  /* 0x004588f501007387 */ /* 0x000fe80000100800 */
[----:B------:R-:W3:Y:S01]  /*b44a0*/  LDL.LU R228, [R1+0x1f0] ;  /* 0x0001f00001e47983 */ /* 0x000ee20000300800 */
[C---:B--2---:R-:W-:Y:S08]  /*b44b0*/  HMMA.1688.F32.TF32 R8, R4.reuse, R88, R240 ;  /* 0x000000580408723c */ /* 0x044ff000000810f0 */
[C---:B----4-:R-:W-:Y:S11]  /*b44c0*/  HMMA.1688.F32.TF32 R12, R4.reuse, R84, R232 ;  /* 0x00000054040c723c */ /* 0x050ff600000810e8 */
[----:B------:R-:W-:Y:S11]  /*b44d0*/  @!UPT UIADD3 URZ, URZ, URZ, URZ ;  /* 0x0000003f3f3ff290 */ /* 0x000ff6000fffe03f */
[----:B------:R-:W-:Y:S01]  /*b44e0*/  @!UPT UIADD3 URZ, URZ, URZ, URZ ;  /* 0x0000003f3f3ff290 */ /* 0x000fe2000fffe03f */
[----:B------:R-:W-:Y:S04]  /*b44f0*/  STL.64 [R1+0x80], R12 ;  /* 0x0000800c01007387 */ /* 0x000fe80000100a00 */
[----:B------:R-:W-:Y:S04]  /*b4500*/  STL.64 [R1+0x88], R14 ;  /* 0x0000880e01007387 */ /* 0x000fe80000100a00 */
        /* <DEDUP_REMOVED lines=17> */
[----:B---3--:R-:W-:Y:S08]  /*b4620*/  HMMA.1688.F32.TF32 R4, R4, R92, R24 ;  /* 0x0000005c0404723c */ /* 0x008ff00000081018 */
[C---:B-1----:R-:W-:Y:S08]  /*b4630*/  HMMA.1688.F32.TF32 R8, R108.reuse, R36, R16 ;  /* 0x000000246c08723c */ /* 0x042ff00000081010 */
[----:B------:R-:W-:Y:S08]  /*b4640*/  HMMA.1688.F32.TF32 R12, R108, R32, R20 ;  /* 0x000000206c0c723c */ /* 0x000ff00000081014 */
[----:B------:R-:W-:Y:S01]  /*b4650*/  IMAD.MOV.U32 R244, RZ, RZ, R4 ;  /* 0x000000fffff47224 */ /* 0x000fe200078e0004 */
[----:B------:R-:W-:Y:S01]  /*b4660*/  MOV R247, R6 ;  /* 0x0000000600f77202 */ /* 0x000fe20000000f00 */
[----:B------:R-:W-:-:S02]  /*b4670*/  IMAD.MOV.U32 R246, RZ, RZ, R5 ;  /* 0x000000fffff67224 */ /* 0x000fc400078e0005 */
[----:B------:R-:W-:Y:S02]  /*b4680*/  IMAD.MOV.U32 R245, RZ, RZ, R7 ;  /* 0x000000fffff57224 */ /* 0x000fe400078e0007 */
[----:B------:R-:W-:Y:S01]  /*b4690*/  HMMA.1688.F32.TF32 R4, R108, R40, R224 ;  /* 0x000000286c04723c */ /* 0x000fe200000810e0 */
[----:B------:R-:W-:Y:S04]  /*b46a0*/  STL [R1+0x45a4], R244 ;  /* 0x0045a4f401007387 */ /* 0x000fe80000100800 */
[----:B------:R-:W-:Y:S04]  /*b46b0*/  STL [R1+0x45a0], R246 ;  /* 0x0045a0f601007387 */ /* 0x000fe80000100800 */
[----:B------:R1:W-:Y:S04]  /*b46c0*/  STL [R1+0x459c], R247 ;  /* 0x00459cf701007387 */ /* 0x0003e80000100800 */
[----:B------:R3:W-:Y:S04]  /*b46d0*/  STL [R1+0x4598], R245 ;  /* 0x004598f501007387 */ /* 0x0007e80000100800 */
[----:B------:R-:W-:Y:S04]  /*b46e0*/  STL.64 [R1+0x130], R12 ;  /* 0x0001300c01007387 */ /* 0x000fe80000100a00 */
[----:B------:R-:W-:Y:S04]  /*b46f0*/  STL.64 [R1+0x138], R14 ;  /* 0x0001380e01007387 */ /* 0x000fe80000100a00 */
[----:B------:R-:W-:Y:S01]  /*b4700*/  STL.64 [R1+0x120], R8 ;  /* 0x0001200801007387 */ /* 0x000fe20000100a00 */
[----:B-1----:R-:W-:-:S02]  /*b4710*/  IMAD.MOV.U32 R247, RZ, RZ, R4 ;  /* 0x000000fffff77224 */ /* 0x002fc400078e0004 */
[----:B---3--:R-:W-:Y:S01]  /*b4720*/  IMAD.MOV.U32 R245, RZ, RZ, R5 ;  /* 0x000000fffff57224 */ /* 0x008fe200078e0005 */
[----:B------:R-:W-:Y:S04]  /*b4730*/  STL.64 [R1+0x128], R10 ;  /* 0x0001280a01007387 */ /* 0x000fe80000100a00 */
[----:B------:R2:W-:Y:S04]  /*b4740*/  STL.64 [R1+0x118], R6 ;  /* 0x0001180601007387 */ /* 0x0005e80000100a00 */
[----:B------:R-:W-:Y:S04]  /*b4750*/  STL [R1+0x45ac], R247 ;  /* 0x0045acf701007387 */ /* 0x000fe80000100800 */
[----:B------:R-:W-:Y:S01]  /*b4760*/  STL [R1+0x45a8], R245 ;  /* 0x0045a8f501007387 */ /* 0x000fe20000100800 */
[C---:B--2---:R-:W-:Y:S11]  /*b4770*/  HMMA.1688.F32.TF32 R4, R108.reuse, R44, R228 ;  /* 0x0000002c6c04723c */ /* 0x044ff600000810e4 */
[----:B------:R-:W-:Y:S11]  /*b4780*/  @!UPT UIADD3 URZ, URZ, URZ, URZ ;  /* 0x0000003f3f3ff290 */ /* 0x000ff6000fffe03f */
[----:B------:R-:W-:Y:S01]  /*b4790*/  @!UPT UIADD3 URZ, URZ, URZ, URZ ;  /* 0x0000003f3f3ff290 */ /* 0x000fe2000fffe03f */
[----:B------:R4:W-:Y:S01]  /*b47a0*/  STL.64 [R1+0x100], R4 ;  /* 0x0001000401007387 */ /* 0x0009e20000100a00 */
[----:B------:R-:W-:Y:S01]  /*b47b0*/  IMAD.MOV.U32 R244, RZ, RZ, R6 ;  /* 0x000000fffff47224 */ /* 0x000fe200078e0006 */
[----:B------:R-:W-:Y:S02]  /*b47c0*/  MOV R246, R7 ;  /* 0x0000000700f67202 */ /* 0x000fe40000000f00 */
[C---:B----4-:R-:W-:Y:S08]  /*b47d0*/  HMMA.1688.F32.TF32 R4, R108.reuse, R48, R236 ;  /* 0x000000306c04723c */ /* 0x050ff000000810ec */
[----:B------:R-:W-:Y:S01]  /*b47e0*/  HMMA.1688.F32.TF32 R8, R108, R52, R232 ;  /* 0x000000346c08723c */ /* 0x000fe200000810e8 */
[----:B------:R-:W-:Y:S04]  /*b47f0*/  STL [R1+0x45b4], R246 ;  /* 0x0045b4f601007387 */ /* 0x000fe80000100800 */
[----:B------:R-:W-:Y:S11]  /*b4800*/  STL [R1+0x45b0], R244 ;  /* 0x0045b0f401007387 */ /* 0x000ff60000100800 */
[----:B------:R-:W-:-:S02]  /*b4810*/  IMAD.MOV.U32 R247, RZ, RZ, R6 ;  /* 0x000000fffff77224 */ /* 0x000fc400078e0006 */
[----:B------:R-:W-:Y:S01]  /*b4820*/  IMAD.MOV.U32 R245, RZ, RZ, R7 ;  /* 0x000000fffff57224 */ /* 0x000fe200078e0007 */
[----:B------:R1:W-:Y:S04]  /*b4830*/  STL.64 [R1+0xf0], R4 ;  /* 0x0000f00401007387 */ /* 0x0003e80000100a00 */
[----:B------:R2:W-:Y:S04]  /*b4840*/  STL [R1+0x45bc], R247 ;  /* 0x0045bcf701007387 */ /* 0x0005e80000100800 */
[----:B------:R3:W-:Y:S04]  /*b4850*/  STL [R1+0x45b8], R245 ;  /* 0x0045b8f501007387 */ /* 0x0007e80000100800 */
        /* <DEDUP_REMOVED lines=30> */
[----:B-1----:R-:W-:Y:S03]  /*b4a40*/  HMMA.1688.F32.TF32 R4, R108, R56, R240 ;  /* 0x000000386c04723c */ /* 0x002fe600000810f0 */
        /* <DEDUP_REMOVED lines=8> */
[----:B--2---:R-:W-:Y:S01]  /*b4ad0*/  IMAD.MOV.U32 R247, RZ, RZ, R4 ;  /* 0x000000fffff77224 */ /* 0x004fe200078e0004 */
[----:B------:R-:W-:Y:S01]  /*b4ae0*/  MOV R246, R6 ;  /* 0x0000000600f67202 */ /* 0x000fe20000000f00 */
[----:B---3--:R-:W-:-:S02]  /*b4af0*/  IMAD.MOV.U32 R245, RZ, RZ, R5 ;  /* 0x000000fffff57224 */ /* 0x008fc400078e0005 */
[----:B------:R-:W-:Y:S02]  /*b4b00*/  IMAD.MOV.U32 R244, RZ, RZ, R7 ;  /* 0x000000fffff47224 */ /* 0x000fe400078e0007 */
[----:B------:R-:W-:Y:S04]  /*b4b10*/  STL.64 [R1+0x45d8], R246 ;  /* 0x0045d8f601007387 */ /* 0x000fe80000100a00 */
[----:B------:R-:W-:Y:S01]  /*b4b20*/  STL.64 [R1+0x45d0], R244 ;  /* 0x0045d0f401007387 */ /* 0x000fe20000100a00 */
[C---:B----4-:R-:W-:Y:S08]  /*b4b30*/  HMMA.1688.F32.TF32 R16, R108.reuse, R64, R16 ;  /* 0x000000406c10723c */ /* 0x050ff00000081010 */
[C---:B------:R-:W-:Y:S08]  /*b4b40*/  HMMA.1688.F32.TF32 R12, R108.reuse, R60, R28 ;  /* 0x0000003c6c0c723c */ /* 0x040ff0000008101c */
[C---:B------:R-:W-:Y:S08]  /*b4b50*/  HMMA.1688.F32.TF32 R96, R108.reuse, R80, R228 ;  /* 0x000000506c60723c */ /* 0x040ff000000810e4 */
        /* <DEDUP_REMOVED lines=8> */
[----:B------:R-:W-:Y:S04]  /*b4be0*/  STL.64 [R1+0x4498], R16 ;  /* 0x0044981001007387 */ /* 0x000fe80000100a00 */
[----:B------:R-:W-:Y:S03]  /*b4bf0*/  STL.64 [R1+0x44b0], R22 ;  /* 0x0044b01601007387 */ /* 0x000fe60000100a00 */
        /* <DEDUP_REMOVED lines=14> */
[----:B------:R-:W-:Y:S04]  /*b4ce0*/  LDS R233, [R2+0x14c380] ;  /* 0x14c3800002e97984 */ /* 0x000fe80000000800 */
[----:B------:R1:W-:Y:S04]  /*b4cf0*/  LDS R235, [R2+0x14d380] ;  /* 0x14d3800002eb7984 */ /* 0x0003e80000000800 */
[----:B------:R-:W-:Y:S04]  /*b4d00*/  LDS R232, [R62+0x14c380] ;  /* 0x14c380003ee87984 */ /* 0x000fe80000000800 */
[----:B-1----:R-:W2:Y:S04]  /*b4d10*/  LDL.LU R2, [R1+0x4810] ;  /* 0x0048100001027983 */ /* 0x002ea80000300800 */
        /* <DEDUP_REMOVED lines=44> */
[----:B------:R-:W1:Y:S01]  /*b4fe0*/  LDS R234, [R62+0x14d380] ;  /* 0x14d380003eea7984 */ /* 0x000e620000000800 */
[C---:B----4-:R-:W-:Y:S08]  /*b4ff0*/  HMMA.1688.F32.TF32 R120, R148.reuse, R44, R120 ;  /* 0x0000002c9478723c */ /* 0x050ff00000081078 */
[C---:B--2---:R-:W-:Y:S08]  /*b5000*/  HMMA.1688.F32.TF32 R112, R148.reuse, R32, R112 ;  /* 0x000000209470723c */ /* 0x044ff00000081070 */
[C---:B---3--:R-:W-:Y:S08]  /*b5010*/  HMMA.1688.F32.TF32 R116, R148.reuse, R36, R116 ;  /* 0x000000249474723c */ /* 0x048ff00000081074 */
[C---:B------:R-:W-:Y:S08]  /*b5020*/  HMMA.1688.F32.TF32 R8, R148.reuse, R40, R128 ;  /* 0x000000289408723c */ /* 0x040ff00000081080 */
[C---:B------:R-:W-:Y:S08]  /*b5030*/  HMMA.1688.F32.TF32 R128, R148.reuse, R60, R224 ;  /* 0x0000003c9480723c */ /* 0x040ff000000810e0 */
[C---:B------:R-:W-:Y:S01]  /*b5040*/  HMMA.1688.F32.TF32 R160, R148.reuse, R48, R124 ;  /* 0x0000003094a0723c */ /* 0x040fe2000008107c */
[----:B------:R-:W-:Y:S07]  /*b5050*/  STL.64 [R1+0x4520], R114 ;  /* 0x0045207201007387 */ /* 0x000fee0000100a00 */
[C---:B------:R-:W-:Y:S01]  /*b5060*/  HMMA.1688.F32.TF32 R156, R148.reuse, R52, R220 ;  /* 0x00000034949c723c */ /* 0x040fe200000810dc */
[----:B------:R-:W-:Y:S07]  /*b5070*/  STL.64 [R1+0x4518], R112 ;  /* 0x0045187001007387 */ /* 0x000fee0000100a00 */
[C---:B------:R-:W-:Y:S01]  /*b5080*/  HMMA.1688.F32.TF32 R124, R148.reuse, R56, R216 ;  /* 0x00000038947c723c */ /* 0x040fe200000810d8 */
[----:B------:R2:W-:Y:S04]  /*b5090*/  STL.64 [R1+0x4530], R118 ;  /* 0x0045307601007387 */ /* 0x0005e80000100a00 */
[----:B------:R-:W-:Y:S03]  /*b50a0*/  STL.64 [R1+0x4528], R116 ;  /* 0x0045287401007387 */ /* 0x000fe60000100a00 */
[C---:B------:R-:W-:Y:S01]  /*b50b0*/  HMMA.1688.F32.TF32 R132, R148.reuse, R64, R228 ;  /* 0x000000409484723c */ /* 0x040fe200000810e4 */
[----:B------:R-:W-:Y:S04]  /*b50c0*/  STL.64 [R1+0x4540], R10 ;  /* 0x0045400a01007387 */ /* 0x000fe80000100a00 */
[----:B------:R3:W-:Y:S03]  /*b50d0*/  STL.64 [R1+0x4538], R8 ;  /* 0x0045380801007387 */ /* 0x0007e60000100a00 */
[C---:B------:R-:W-:Y:S01]  /*b50e0*/  HMMA.1688.F32.TF32 R136, R148.reuse, R68, R236 ;  /* 0x000000449488723c */ /* 0x040fe200000810ec */
[----:B------:R-:W-:Y:S04]  /*b50f0*/  STL.64 [R1+0x4560], R122 ;  /* 0x0045607a01007387 */ /* 0x000fe80000100a00 */
[----:B------:R4:W-:Y:S04]  /*b5100*/  STL.64 [R1+0x4558], R120 ;  /* 0x0045587801007387 */ /* 0x0009e80000100a00 */
        /* <DEDUP_REMOVED lines=84> */
[----:B---3--:R-:W-:Y:S08]  /*b5650*/  HMMA.1688.F32.TF32 R152, R212, R32, R152 ;  /* 0x00000020d498723c */ /* 0x008ff00000081098 */
[C---:B----4-:R-:W-:Y:S08]  /*b5660*/  HMMA.1688.F32.TF32 R4, R148.reuse, R80, R196 ;  /* 0x000000509404723c */ /* 0x050ff000000810c4 */
[C---:B------:R-:W-:Y:S08]  /*b5670*/  HMMA.1688.F32.TF32 R220, R148.reuse, R76, R220 ;  /* 0x0000004c94dc723c */ /* 0x040ff000000810dc */
[C---:B------:R-:W-:Y:S08]  /*b5680*/  HMMA.1688.F32.TF32 R140, R148.reuse, R84, R140 ;  /* 0x00000054948c723c */ /* 0x040ff0000008108c */
[C---:B------:R-:W-:Y:S07]  /*b5690*/  HMMA.1688.F32.TF32 R144, R148.reuse, R88, R144 ;  /* 0x000000589490723c */ /* 0x040fee0000081090 */
[----:B------:R-:W-:Y:S01]  /*b56a0*/  STL.64 [R1+0x4638], R222 ;  /* 0x004638de01007387 */ /* 0x000fe20000100a00 */
[----:B------:R-:W-:Y:S03]  /*b56b0*/  HMMA.1688.F32.TF32 R148, R148, R92, R192 ;  /* 0x0000005c9494723c */ /* 0x000fe600000810c0 */
        /* <DEDUP_REMOVED lines=11> */
[----:B------:R-:W3:Y:S04]  /*b5770*/  LDL R119, [R1+0xb34] ;  /* 0x000b340001777983 */ /* 0x000ee80000100800 */
        /* <DEDUP_REMOVED lines=37> */
[----:B-1----:R-:W4:Y:S04]  /*b59d0*/  LDL.LU R160, [R1+0x780] ;  /* 0x0007800001a07983 */ /* 0x002f280000300800 */
        /* <DEDUP_REMOVED lines=44> */
[C---:B--2---:R-:W-:Y:S08]  /*b5ca0*/  HMMA.1688.F32.TF32 R4, R232.reuse, R36, R8 ;  /* 0x00000024e804723c */ /* 0x044ff00000081008 */
[----:B---3--:R-:W-:Y:S11]  /*b5cb0*/  HMMA.1688.F32.TF32 R120, R232, R32, R120 ;  /* 0x00000020e878723c */ /* 0x008ff60000081078 */
[----:B------:R-:W-:Y:S04]  /*b5cc0*/  @!UPT UIADD3 URZ, URZ, URZ, URZ ;  /* 0x0000003f3f3ff290 */ /* 0x000fe8000fffe03f */
[----:B------:R-:W-:Y:S01]  /*b5cd0*/  STL.64 [R1+0x1600], R4 ;  /* 0x0016000401007387 */ /* 0x000fe20000100a00 */
[----:B------:R-:W-:-:S07]  /*b5ce0*/  IMAD.MOV.U32 R2, RZ, RZ, R6 ;  /* 0x000000ffff027224 */ /* 0x000fce00078e0006 */
[----:B------:R-:W-:Y:S04]  /*b5cf0*/  STL.64 [R1+0x1610], R120 ;  /* 0x0016107801007387 */ /* 0x000fe80000100a00 */
[----:B------:R-:W-:Y:S04]  /*b5d00*/  STL.64 [R1+0x1618], R122 ;  /* 0x0016187a01007387 */ /* 0x000fe80000100a00 */
[----:B------:R1:W-:Y:S02]  /*b5d10*/  STL [R1+0x160c], R7 ;  /* 0x00160c0701007387 */ /* 0x0003e40000100800 */
[C---:B-1----:R-:W-:Y:S02]  /*b5d20*/  HMMA.1688.F32.TF32 R4, R232.reuse, R44, R108 ;  /* 0x0000002ce804723c */ /* 0x042fe4000008106c */
[----:B------:R1:W-:Y:S06]  /*b5d30*/  STL [R1+0x447c], R2 ;  /* 0x00447c0201007387 */ /* 0x0003ec0000100800 */
[----:B----4-:R-:W-:Y:S11]  /*b5d40*/  HMMA.1688.F32.TF32 R8, R232, R40, R112 ;  /* 0x00000028e808723c */ /* 0x010ff60000081070 */
[----:B------:R-:W-:Y:S04]  /*b5d50*/  @!UPT UIADD3 URZ, URZ, URZ, URZ ;  /* 0x0000003f3f3ff290 */ /* 0x000fe8000fffe03f */
[----:B------:R-:W-:Y:S01]  /*b5d60*/  STL.64 [R1+0x15e0], R4 ;  /* 0x0015e00401007387 */ /* 0x000fe20000100a00 */
[----:B-1----:R-:W-:-:S07]  /*b5d70*/  IMAD.MOV.U32 R2, RZ, RZ, R7 ;  /* 0x000000ffff027224 */ /* 0x002fce00078e0007 */
[----:B------:R-:W-:Y:S04]  /*b5d80*/  STL.64 [R1+0x15f0], R8 ;  /* 0x0015f00801007387 */ /* 0x000fe80000100a00 */
[----:B------:R1:W-:Y:S04]  /*b5d90*/  STL.64 [R1+0x15f8], R10 ;  /* 0x0015f80a01007387 */ /* 0x0003e80000100a00 */
[----:B------:R2:W-:Y:S01]  /*b5da0*/  STL [R1+0x15e8], R6 ;  /* 0x0015e80601007387 */ /* 0x0005e20000100800 */
[C---:B-1----:R-:W-:Y:S08]  /*b5db0*/  HMMA.1688.F32.TF32 R8, R232.reuse, R48, R104 ;  /* 0x00000030e808723c */ /* 0x042ff00000081068 */
[C---:B--2---:R-:W-:Y:S01]  /*b5dc0*/  HMMA.1688.F32.TF32 R4, R232.reuse, R52, R236 ;  /* 0x00000034e804723c */ /* 0x044fe200000810ec */
[----:B------:R-:W-:Y:S04]  /*b5dd0*/  LDS R236, [R252+0x14e000] ;  /* 0x14e00000fcec7984 */ /* 0x000fe80000000800 */
[----:B------:R-:W-:Y:S03]  /*b5de0*/  LDS R238, [R252+0x14f000] ;  /* 0x14f00000fcee7984 */ /* 0x000fe60000000800 */
[C---:B------:R-:W-:Y:S01]  /*b5df0*/  HMMA.1688.F32.TF32 R28, R232.reuse, R64, R28 ;  /* 0x00000040e81c723c */ /* 0x040fe2000008101c */
[----:B------:R-:W-:Y:S04]  /*b5e00*/  LDS R237, [R3+0x14e000] ;  /* 0x14e0000003ed7984 */ /* 0x000fe80000000800 */
[----:B------:R-:W1:Y:S04]  /*b5e10*/  LDS R239, [R3+0x14f000] ;  /* 0x14f0000003ef7984 */ /* 0x000e680000000800 */
[----:B------:R-:W-:Y:S04]  /*b5e20*/  STL.64 [R1+0x15d0], R8 ;  /* 0x0015d00801007387 */ /* 0x000fe80000100a00 */
[----:B------:R2:W-:Y:S04]  /*b5e30*/  STL.64 [R1+0x15d8], R10 ;  /* 0x0015d80a01007387 */ /* 0x0005e80000100a00 */
[----:B------:R-:W-:Y:S04]  /*b5e40*/  STL.64 [R1+0x15c0], R4 ;  /* 0x0015c00401007387 */ /* 0x000fe80000100a00 */
[----:B------:R3:W-:Y:S01]  /*b5e50*/  STL.64 [R1+0x15c8], R6 ;  /* 0x0015c80601007387 */ /* 0x0007e20000100a00 */
[C---:B--2---:R-:W-:Y:S08]  /*b5e60*/  HMMA.1688.F32.TF32 R8, R232.reuse, R56, R100 ;  /* 0x00000038e808723c */ /* 0x044ff00000081064 */
[C---:B---3--:R-:W-:Y:S11]  /*b5e70*/  HMMA.1688.F32.TF32 R4, R232.reuse, R60, R96 ;  /* 0x0000003ce804723c */ /* 0x048ff60000081060 */
[----:B------:R-:W-:Y:S04]  /*b5e80*/  @!UPT UIADD3 URZ, URZ, URZ, URZ ;  /* 0x0000003f3f3ff290 */ /* 0x000fe8000fffe03f */
[----:B------:R-:W-:Y:S04]  /*b5e90*/  STL.64 [R1+0x15b0], R8 ;  /* 0x0015b00801007387 */ /* 0x000fe80000100a00 */
[----:B------:R2:W-:Y:S04]  /*b5ea0*/  STL.64 [R1+0x15b8], R10 ;  /* 0x0015b80a01007387 */ /* 0x0005e80000100a00 */
[----:B------:R-:W-:Y:S04]  /*b5eb0*/  STL.64 [R1+0x15a0], R4 ;  /* 0x0015a00401007387 */ /* 0x000fe80000100a00 */
[----:B------:R3:W-:Y:S01]  /*b5ec0*/  STL.64 [R1+0x15a8], R6 ;  /* 0x0015a80601007387 */ /* 0x0007e20000100a00 */
[C---:B--2---:R-:W-:Y:S08]  /*b5ed0*/  HMMA.1688.F32.TF32 R8, R232.reuse, R68, R24 ;  /* 0x00000044e808723c */ /* 0x044ff00000081018 */
[C---:B---3--:R-:W-:Y:S01]  /*b5ee0*/  HMMA.1688.F32.TF32 R4, R232.reuse, R72, R240 ;  /* 0x00000048e804723c */ /* 0x048fe200000810f0 */
[----:B------:R-:W-:Y:S04]  /*b5ef0*/  STL.64 [R1+0x1590], R28 ;  /* 0x0015901c01007387 */ /* 0x000fe80000100a00 */
[----:B------:R-:W-:Y:S04]  /*b5f00*/  STL.64 [R1+0x1598], R30 ;  /* 0x0015981e01007387 */ /* 0x000fe80000100a00 */
[----:B------:R-:W-:Y:S01]  /*b5f10*/  LDS R240, [R62+0x14e000] ;  /* 0x14e000003ef07984 */ /* 0x000fe20000000800 */
[C---:B------:R-:W-:Y:S03]  /*b5f20*/  HMMA.1688.F32.TF32 R12, R232.reuse, R84, R12 ;  /* 0x00000054e80c723c */ /* 0x040fe6000008100c */
[----:B------:R-:W-:Y:S04]  /*b5f30*/  LDS R242, [R62+0x14f000] ;  /* 0x14f000003ef27984 */ /* 0x000fe80000000800 */
[----:B------:R-:W-:Y:S04]  /*b5f40*/  STL.64 [R1+0x1580], R8 ;  /* 0x0015800801007387 */ /* 0x000fe80000100a00 */
[----:B------:R2:W-:Y:S04]  /*b5f50*/  STL.64 [R1+0x1588], R10 ;  /* 0x0015880a01007387 */ /* 0x0005e80000100a00 */
[----:B------:R-:W-:Y:S04]  /*b5f60*/  STL.64 [R1+0x1570], R4 ;  /* 0x0015700401007387 */ /* 0x000fe80000100a00 */
[----:B------:R3:W-:Y:S01]  /*b5f70*/  STL.64 [R1+0x1578], R6 ;  /* 0x0015780601007387 */ /* 0x0007e20000100a00 */
[----:B--2---:R-:W-:Y:S03]  /*b5f80*/  HMMA.1688.F32.TF32 R8, R232, R76, R20 ;  /* 0x0000004ce808723c */ /* 0x004fe60000081014 */
[----:B------:R-:W2:Y:S01]  /*b5f90*/  LDL.LU R62, [R1+0x480c] ;  /* 0x00480c00013e7983 */ /* 0x000ea20000300800 */
[----:B------:R-:W-:-:S02]  /*b5fa0*/  IMAD.MOV.U32 R24, RZ, RZ, R95 ;  /* 0x000000ffff187224 */ /* 0x000fc400078e005f */
[----:B------:R-:W-:Y:S01]  /*b5fb0*/  IMAD.MOV.U32 R25, RZ, RZ, R90 ;  /* 0x000000ffff197224 */ /* 0x000fe200078e005a */
[----:B------:R-:W-:Y:S01]  /*b5fc0*/  MOV R96, R87 ;  /* 0x0000005700607202 */ /* 0x000fe20000000f00 */
[----:B------:R-:W-:Y:S01]  /*b5fd0*/  IMAD.MOV.U32 R26, RZ, RZ, R91 ;  /* 0x000000ffff1a7224 */ /* 0x000fe200078e005b */
[----:B------:R-:W-:Y:S01]  /*b5fe0*/  LDS R241, [R119+0x14e000] ;  /* 0x14e0000077f17984 */ /* 0x000fe20000000800 */
[C---:B---3--:R-:W-:Y:S01]  /*b5ff0*/  HMMA.1688.F32.TF32 R4, R232.reuse, R80, R16 ;  /* 0x00000050e804723c */ /* 0x048fe20000081010 */
[----:B------:R-:W-:Y:S02]  /*b6000*/  IMAD.MOV.U32 R27, RZ, RZ, R70 ;  /* 0x000000ffff1b7224 */ /* 0x000fe400078e0046 */
[----:B------:R-:W-:Y:S01]  /*b6010*/  IMAD.MOV.U32 R97, RZ, RZ, R82 ;  /* 0x000000ffff617224 */ /* 0x000fe200078e0052 */
[----:B------:R-:W3:Y:S09]  /*b6020*/  LDS R243, [R119+0x14f000] ;  /* 0x14f0000077f37984 */ /* 0x000ef20000000800 */
[----:B------:R-:W-:Y:S04]  /*b6030*/  STL.64 [R1+0x1560], R8 ;  /* 0x0015600801007387 */ /* 0x000fe80000100a00 */
[----:B------:R4:W-:Y:S06]  /*b6040*/  STL.64 [R1+0x1568], R10 ;  /* 0x0015680a01007387 */ /* 0x0009ec0000100a00 */
[----:B------:R-:W-:Y:S04]  /*b6050*/  STL.64 [R1+0x1550], R4 ;  /* 0x0015500401007387 */ /* 0x000fe80000100a00 */
[----:B------:R1:W-:Y:S01]  /*b6060*/  STL.64 [R1+0x1558], R6 ;  /* 0x0015580601007387 */ /* 0x0003e20000100a00 */
[C---:B----4-:R-:W-:Y:S08]  /*b6070*/  HMMA.1688.F32.TF32 R8, R232.reuse, R88, R244 ;  /* 0x00000058e808723c */ /* 0x050ff000000810f4 */
[----:B-1----:R-:W-:Y:S01]  /*b6080*/  HMMA.1688.F32.TF32 R4, R232, R92, R248 ;  /* 0x0000005ce804723c */ /* 0x002fe200000810f8 */
[----:B------:R-:W-:Y:S04]  /*b6090*/  STL.64 [R1+0x1540], R12 ;  /* 0x0015400c01007387 */ /* 0x000fe80000100a00 */
[----:B------:R-:W-:Y:S02]  /*b60a0*/  STL.64 [R1+0x1548], R14 ;  /* 0x0015480e01007387 */ /* 0x000fe40000100a00 */
[----:B------:R-:W-:Y:S01]  /*b60b0*/  MOV R248, R63 ;  /* 0x0000003f00f87202 */ /* 0x000fe20000000f00 */
[----:B------:R-:W-:Y:S01]  /*b60c0*/  IMAD.MOV.U32 R249, RZ, RZ, R58 ;  /* 0x000000fffff97224 */ /* 0x000fe200078e003a */
[----:B------:R-:W-:Y:S01]  /*b60d0*/  MOV R245, R66 ;  /* 0x0000004200f57202 */ /* 0x000fe20000000f00 */
[----:B------:R-:W-:-:S02]  /*b60e0*/  IMAD.MOV.U32 R250, RZ, RZ, R59 ;  /* 0x000000fffffa7224 */ /* 0x000fc400078e003b */
[----:B------:R-:W-:Y:S01]  /*b60f0*/  IMAD.MOV.U32 R16, RZ, RZ, R51 ;  /* 0x000000ffff107224 */ /* 0x000fe200078e0033 */
[----:B------:R-:W-:Y:S01]  /*b6100*/  MOV R18, R55 ;  /* 0x0000003700127202 */ /* 0x000fe20000000f00 */
[----:B------:R-:W-:Y:S01]  /*b6110*/  IMAD.MOV.U32 R244, RZ, RZ, R71 ;  /* 0x000000fffff47224 */ /* 0x000fe200078e0047 */
[----:B------:R-:W-:Y:S04]  /*b6120*/  STL.64 [R1+0x1530], R8 ;  /* 0x0015300801007387 */ /* 0x000fe80000100a00 */
[----:B------:R1:W-:Y:S04]  /*b6130*/  STL.64 [R1+0x1538], R10 ;  /* 0x0015380a01007387 */ /* 0x0003e80000100a00 */
[----:B------:R-:W4:Y:S01]  /*b6140*/  LDL.LU R63, [R1+0x4808] ;  /* 0x00480800013f7983 */ /* 0x000f220000300800 */
[----:B------:R-:W-:-:S03]  /*b6150*/  IMAD.MOV.U32 R251, RZ, RZ, R78 ;  /* 0x000000fffffb7224 */ /* 0x000fc600078e004e */
[----:B------:R-:W-:Y:S04]  /*b6160*/  STL.64 [R1+0x2d0], R4 ;  /* 0x0002d00401007387 */ /* 0x000fe80000100a00 */
[----:B------:R1:W-:Y:S04]  /*b6170*/  STL.64 [R1+0x2d8], R6 ;  /* 0x0002d80601007387 */ /* 0x0003e80000100a00 */
[----:B------:R-:W3:Y:S01]  /*b6180*/  LDL.LU R58, [R1+0x4804] ;  /* 0x00480400013a7983 */ /* 0x000ee20000300800 */
[----:B------:R-:W-:-:S03]  /*b6190*/  IMAD.MOV.U32 R246, RZ, RZ, R67 ;  /* 0x000000fffff67224 */ /* 0x000fc600078e0043 */
[----:B------:R-:W3:Y:S01]  /*b61a0*/  LDL.LU R59, [R1+0x4800] ;  /* 0x00480000013b7983 */ /* 0x000ee20000300800 */
[----:B------:R-:W-:-:S03]  /*b61b0*/  IMAD.MOV.U32 R247, RZ, RZ, R42 ;  /* 0x000000fffff77224 */ /* 0x000fc600078e002a */
[----:B------:R-:W3:Y:S04]  /*b61c0*/  LDL.LU R78, [R1+0x47fc] ;  /* 0x0047fc00014e7983 */ /* 0x000ee80000300800 */
[----:B------:R-:W3:Y:S01]  /*b61d0*/  LDL.LU R71, [R1+0x47f8] ;  /* 0x0047f80001477983 */ /* 0x000ee20000300800 */
[----:B------:R-:W-:-:S03]  /*b61e0*/  IMAD.MOV.U32 R17, RZ, RZ, R50 ;  /* 0x000000ffff117224 */ /* 0x000fc600078e0032 */
[----:B------:R-:W3:Y:S04]  /*b61f0*/  LDL.LU R66, [R1+0x47f4] ;  /* 0x0047f40001427983 */ /* 0x000ee80000300800 */
        /* <DEDUP_REMOVED lines=9> */
[----:B------:R-:W-:-:S03]  /*b6290*/  MOV R23, R86 ;  /* 0x0000005600177202 */ /* 0x000fc60000000f00 */
[----:B------:R-:W3:Y:S04]  /*b62a0*/  LDL.LU R94, [R1+0x47dc] ;  /* 0x0047dc00015e7983 */ /* 0x000ee80000300800 */
[----:B------:R-:W3:Y:S04]  /*b62b0*/  LDL.LU R75, [R1+0x47d8] ;  /* 0x0047d800014b7983 */ /* 0x000ee80000300800 */
[----:B------:R-:W3:Y:S04]  /*b62c0*/  LDL.LU R74, [R1+0x47d4] ;  /* 0x0047d400014a7983 */ /* 0x000ee80000300800 */
[----:B------:R-:W3:Y:S04]  /*b62d0*/  LDL.LU R79, [R1+0x47d0] ;  /* 0x0047d000014f7983 */ /* 0x000ee80000300800 */
[----:B------:R-:W3:Y:S04]  /*b62e0*/  LDL.LU R86, [R1+0x47cc] ;  /* 0x0047cc0001567983 */ /* 0x000ee80000300800 */
[----:B------:R-:W1:Y:S04]  /*b62f0*/  LDL.LU R95, [R1+0x47c8] ;  /* 0x0047c800015f7983 */ /* 0x000e680000300800 */
[----:B------:R-:W3:Y:S04]  /*b6300*/  LDL.LU R90, [R1+0x47c4] ;  /* 0x0047c400015a7983 */ /* 0x000ee80000300800 */
[----:B------:R-:W3:Y:S01]  /*b6310*/  LDL.LU R91, [R1+0x47c0] ;  /* 0x0047c000015b7983 */ /* 0x000ee20000300800 */
[----:B------:R-:W-:-:S03]  /*b6320*/  IMAD.MOV.U32 R98, RZ, RZ, R83 ;  /* 0x000000ffff627224 */ /* 0x000fc600078e0053 */
[----:B------:R-:W3:Y:S04]  /*b6330*/  LDL.LU R70, [R1+0x47bc] ;  /* 0x0047bc0001467983 */ /* 0x000ee80000300800 */
[----:B------:R-:W3:Y:S04]  /*b6340*/  LDL.LU R87, [R1+0x47b8] ;  /* 0x0047b80001577983 */ /* 0x000ee80000300800 */
[----:B------:R-:W3:Y:S04]  /*b6350*/  LDL.LU R82, [R1+0x47b4] ;  /* 0x0047b40001527983 */ /* 0x000ee80000300800 */
[----:B------:R-:W3:Y:S01]  /*b6360*/  LDL.LU R83, [R1+0x47b0] ;  /* 0x0047b00001537983 */ /* 0x000ee20000300800 */
[----:B------:R-:W-:-:S03]  /*b6370*/  IMAD.MOV.U32 R99, RZ, RZ, R54 ;  /* 0x000000ffff637224 */ /* 0x000fc600078e0036 */
[----:B------:R-:W3:Y:S01]  /*b6380*/  LDL.LU R54, [R1+0x47ac] ;  /* 0x0047ac0001367983 */ /* 0x000ee20000300800 */
        /* <DEDUP_REMOVED lines=12> */
[----:B------:R-:W-:Y:S01]  /*b6450*/  MOV R30, R34 ;  /* 0x00000022001e7202 */ /* 0x000fe20000000f00 */
[----:B------:R-:W-:Y:S01]  /*b6460*/  IMAD.MOV.U32 R29, RZ, RZ, R38 ;  /* 0x000000ffff1d7224 */ /* 0x000fe200078e0026 */
[----:B------:R-:W-:Y:S01]  /*b6470*/  LDS R232, [R252+0x14e080] ;  /* 0x14e08000fce87984 */ /* 0x000fe20000000800 */
[----:B------:R-:W-:-:S03]  /*b6480*/  IMAD.MOV.U32 R31, RZ, RZ, R35 ;  /* 0x000000ffff1f7224 */ /* 0x000fc600078e0023 */
[----:B------:R-:W-:Y:S04]  /*b6490*/  LDS R234, [R252+0x14f080] ;  /* 0x14f08000fcea7984 */ /* 0x000fe80000000800 */
[----:B------:R-:W-:Y:S04]  /*b64a0*/  LDS R233, [R3+0x14e080] ;  /* 0x14e0800003e97984 */ /* 0x000fe80000000800 */
[----:B------:R-:W1:Y:S01]  /*b64b0*/  LDS R235, [R3+0x14f080] ;  /* 0x14f0800003eb7984 */ /* 0x000e620000000800 */
[----:B--2---:R-:W-:Y:S02]  /*b64c0*/  IMAD.MOV.U32 R103, RZ, RZ, R62 ;  /* 0x000000ffff677224 */ /* 0x004fe400078e003e */
[----:B----4-:R-:W-:Y:S01]  /*b64d0*/  IMAD.MOV.U32 R102, RZ, RZ, R63 ;  /* 0x000000ffff667224 */ /* 0x010fe200078e003f */
[----:B---3--:R-:W-:Y:S01]  /*b64e0*/  MOV R101, R58 ;  /* 0x0000003a00657202 */ /* 0x008fe20000000f00 */
[----:B------:R-:W-:-:S02]  /*b64f0*/  IMAD.MOV.U32 R100, RZ, RZ, R59 ;  /* 0x000000ffff647224 */ /* 0x000fc400078e003b */
[----:B------:R-:W2:Y:S04]  /*b6500*/  LDL.LU R59, [R1+0x47a8] ;  /* 0x0047a800013b7983 */ /* 0x000ea80000300800 */
[----:B------:R-:W3:Y:S04]  /*b6510*/  LDL.LU R58, [R1+0x47a4] ;  /* 0x0047a400013a7983 */ /* 0x000ee80000300800 */
[----:B------:R-:W4:Y:S01]  /*b6520*/  LDL.LU R63, [R1+0x47a0] ;  /* 0x0047a000013f7983 */ /* 0x000f220000300800 */
[----:B------:R-:W-:Y:S01]  /*b6530*/  MOV R106, R71 ;  /* 0x00000047006a7202 */ /* 0x000fe20000000f00 */
[----:B------:R-:W-:-:S02]  /*b6540*/  IMAD.MOV.U32 R105, RZ, RZ, R66 ;  /* 0x000000ffff697224 */ /* 0x000fc400078e0042 */
[----:B------:R-:W2:Y:S01]  /*b6550*/  LDL.LU R62, [R1+0x479c] ;  /* 0x00479c00013e7983 */ /* 0x000ea20000300800 */
[----:B------:R-:W-:-:S03]  /*b6560*/  IMAD.MOV.U32 R104, RZ, RZ, R67 ;  /* 0x000000ffff687224 */ /* 0x000fc600078e0043 */
[----:B------:R-:W2:Y:S01]  /*b6570*/  LDL.LU R67, [R1+0x4798] ;  /* 0x0047980001437983 */ /* 0x000ea20000300800 */
[----:B------:R-:W-:-:S03]  /*b6580*/  IMAD.MOV.U32 R107, RZ, RZ, R78 ;  /* 0x000000ffff6b7224 */ /* 0x000fc600078e004e */
[----:B------:R-:W2:Y:S04]  /*b6590*/  LDL.LU R66, [R1+0x4794] ;  /* 0x0047940001427983 */ /* 0x000ea80000300800 */
[----:B------:R-:W2:Y:S04]  /*b65a0*/  LDL.LU R71, [R1+0x4790] ;  /* 0x0047900001477983 */ /* 0x000ea80000300800 */
[----:B------:R-:W2:Y:S01]  /*b65b0*/  LDL.LU R78, [R1+0x478c] ;  /* 0x00478c00014e7983 */ /* 0x000ea20000300800 */
[----:B------:R-:W-:Y:S01]  /*b65c0*/  MOV R115, R94 ;  /* 0x0000005e00737202 */ /* 0x000fe20000000f00 */
[----:B------:R-:W-:-:S02]  /*b65d0*/  IMAD.MOV.U32 R114, RZ, RZ, R75 ;  /* 0x000000ffff727224 */ /* 0x000fc400078e004b */
[----:B------:R-:W-:Y:S02]  /*b65e0*/  IMAD.MOV.U32 R113, RZ, RZ, R74 ;  /* 0x000000ffff717224 */ /* 0x000fe400078e004a */
[----:B------:R-:W-:Y:S02]  /*b65f0*/  IMAD.MOV.U32 R112, RZ, RZ, R79 ;  /* 0x000000ffff707224 */ /* 0x000fe400078e004f */
[----:B------:R-:W3:Y:S04]  /*b6600*/  LDL.LU R79, [R1+0x4788] ;  /* 0x00478800014f7983 */ /* 0x000ee80000300800 */
[----:B------:R-:W4:Y:S04]  /*b6610*/  LDL.LU R74, [R1+0x4784] ;  /* 0x00478400014a7983 */ /* 0x000f280000300800 */
[----:B------:R-:W4:Y:S01]  /*b6620*/  LDL.LU R75, [R1+0x4780] ;  /* 0x00478000014b7983 */ /* 0x000f220000300800 */
[----:B-1----:R-:W-:-:S02]  /*b6630*/  IMAD.MOV.U32 R10, RZ, RZ, R95 ;  /* 0x000000ffff0a7224 */ /* 0x002fc400078e005f */
[----:B------:R-:W-:Y:S01]  /*b6640*/  IMAD.MOV.U32 R9, RZ, RZ, R90 ;  /* 0x000000ffff097224 */ /* 0x000fe200078e005a */
[----:B------:R-:W4:Y:S01]  /*b6650*/  LDL.LU R94, [R1+0x477c] ;  /* 0x00477c00015e7983 */ /* 0x000f220000300800 */
[----:B------:R-:W-:-:S03]  /*b6660*/  IMAD.MOV.U32 R8, RZ, RZ, R91 ;  /* 0x000000ffff087224 */ /* 0x000fc600078e005b */
[----:B------:R-:W4:Y:S04]  /*b6670*/  LDL.LU R91, [R1+0x4778] ;  /* 0x00477800015b7983 */ /* 0x000f280000300800 */
[----:B------:R-:W4:Y:S04]  /*b6680*/  LDL.LU R90, [R1+0x4774] ;  /* 0x00477400015a7983 */ /* 0x000f280000300800 */
[----:B------:R-:W4:Y:S01]  /*b6690*/  LDL.LU R95, [R1+0x4770] ;  /* 0x00477000015f7983 */ /* 0x000f220000300800 */
[----:B------:R-:W-:Y:S02]  /*b66a0*/  IMAD.MOV.U32 R11, RZ, RZ, R86 ;  /* 0x000000ffff0b7224 */ /* 0x000fe400078e0056 */
[----:B------:R-:W-:Y:S01]  /*b66b0*/  IMAD.MOV.U32 R121, RZ, RZ, R82 ;  /* 0x000000ffff797224 */ /* 0x000fe200078e0052 */
[----:B------:R-:W4:Y:S01]  /*b66c0*/  LDL.LU R86, [R1+0x476c] ;  /* 0x00476c0001567983 */ /* 0x000f220000300800 */
[----:B------:R-:W-:Y:S01]  /*b66d0*/  MOV R120, R83 ;  /* 0x0000005300787202 */ /* 0x000fe20000000f00 */
[----:B------:R-:W-:-:S02]  /*b66e0*/  IMAD.MOV.U32 R122, RZ, RZ, R87 ;  /* 0x000000ffff7a7224 */ /* 0x000fc400078e0057 */
        /* <DEDUP_REMOVED lines=11> */
[----:B------:R-:W4:Y:S01]  /*b67a0*/  LDL.LU R79, [R1+0x4750] ;  /* 0x00475000014f7983 */ /* 0x000f220000300800 */
[----:B------:R-:W-:Y:S01]  /*b67b0*/  MOV R130, R91 ;  /* 0x0000005b00827202 */ /* 0x000fe20000000f00 */
[----:B------:R-:W-:-:S02]  /*b67c0*/  IMAD.MOV.U32 R129, RZ, RZ, R90 ;  /* 0x000000ffff817224 */ /* 0x000fc400078e005a */
[----:B------:R-:W2:Y:S01]  /*b67d0*/  LDL.LU R78, [R1+0x474c] ;  /* 0x00474c00014e7983 */ /* 0x000ea20000300800 */
[----:B------:R-:W-:-:S03]  /*b67e0*/  IMAD.MOV.U32 R128, RZ, RZ, R95 ;  /* 0x000000ffff807224 */ /* 0x000fc600078e005f */
[----:B------:R-:W2:Y:S04]  /*b67f0*/  LDL.LU R95, [R1+0x4748] ;  /* 0x00474800015f7983 */ /* 0x000ea80000300800 */
[----:B------:R-:W3:Y:S04]  /*b6800*/  LDL.LU R90, [R1+0x4744] ;  /* 0x00474400015a7983 */ /* 0x000ee80000300800 */
[----:B------:R-:W4:Y:S01]  /*b6810*/  LDL.LU R91, [R1+0x4740] ;  /* 0x00474000015b7983 */ /* 0x000f220000300800 */
[----:B------:R-:W-:Y:S02]  /*b6820*/  IMAD.MOV.U32 R131, RZ, RZ, R94 ;  /* 0x000000ffff837224 */ /* 0x000fe400078e005e */
[----:B------:R-:W-:Y:S01]  /*b6830*/  IMAD.MOV.U32 R133, RZ, RZ, R82 ;  /* 0x000000ffff857224 */ /* 0x000fe200078e0052 */
[----:B------:R-:W4:Y:S01]  /*b6840*/  LDL.LU R94, [R1+0x473c] ;  /* 0x00473c00015e7983 */ /* 0x000f220000300800 */
[----:B------:R-:W-:-:S03]  /*b6850*/  IMAD.MOV.U32 R132, RZ, RZ, R87 ;  /* 0x000000ffff847224 */ /* 0x000fc600078e0057 */
[----:B------:R-:W4:Y:S01]  /*b6860*/  LDL.LU R87, [R1+0x4738] ;  /* 0x0047380001577983 */ /* 0x000f220000300800 */
[----:B------:R-:W-:-:S03]  /*b6870*/  IMAD.MOV.U32 R134, RZ, RZ, R83 ;  /* 0x000000ffff867224 */ /* 0x000fc600078e0053 */
[----:B------:R-:W4:Y:S04]  /*b6880*/  LDL.LU R82, [R1+0x4734] ;  /* 0x0047340001527983 */ /* 0x000f280000300800 */
[----:B------:R-:W4:Y:S01]  /*b6890*/  LDL.LU R83, [R1+0x4730] ;  /* 0x0047300001537983 */ /* 0x000f220000300800 */
[----:B------:R-:W-:-:S03]  /*b68a0*/  MOV R135, R86 ;  /* 0x0000005600877202 */ /* 0x000fc60000000f00 */
[----:B------:R-:W4:Y:S01]  /*b68b0*/  LDL.LU R86, [R1+0x472c] ;  /* 0x00472c0001567983 */ /* 0x000f220000300800 */
[----:B--2---:R-:W-:Y:S02]  /*b68c0*/  IMAD.MOV.U32 R218, RZ, RZ, R95 ;  /* 0x000000ffffda7224 */ /* 0x004fe400078e005f */
[----:B---3--:R-:W-:Y:S02]  /*b68d0*/  IMAD.MOV.U32 R217, RZ, RZ, R90 ;  /* 0x000000ffffd97224 */ /* 0x008fe400078e005a */
[----:B----4-:R-:W-:Y:S02]  /*b68e0*/  IMAD.MOV.U32 R216, RZ, RZ, R91 ;  /* 0x000000ffffd87224 */ /* 0x010fe400078e005b */
[----:B------:R-:W2:Y:S04]  /*b68f0*/  LDL.LU R91, [R1+0x4728] ;  /* 0x00472800015b7983 */ /* 0x000ea80000300800 */
[----:B------:R-:W3:Y:S04]  /*b6900*/  LDL.LU R90, [R1+0x4724] ;  /* 0x00472400015a7983 */ /* 0x000ee80000300800 */
[----:B------:R-:W4:Y:S01]  /*b6910*/  LDL.LU R95, [R1+0x4720] ;  /* 0x00472000015f7983 */ /* 0x000f220000300800 */
[----:B------:R-:W-:-:S02]  /*b6920*/  IMAD.MOV.U32 R219, RZ, RZ, R78 ;  /* 0x000000ffffdb7224 */ /* 0x000fc400078e004e */
[----:B------:R-:W-:Y:S01]  /*b6930*/  IMAD.MOV.U32 R221, RZ, RZ, R82 ;  /* 0x000000ffffdd7224 */ /* 0x000fe200078e0052 */
[----:B------:R-:W4:Y:S01]  /*b6940*/  LDL.LU R78, [R1+0x471c] ;  /* 0x00471c00014e7983 */ /* 0x000f220000300800 */
[----:B------:R-:W-:Y:S01]  /*b6950*/  MOV R220, R83 ;  /* 0x0000005300dc7202 */ /* 0x000fe20000000f00 */
[----:B------:R-:W-:Y:S02]  /*b6960*/  IMAD.MOV.U32 R222, RZ, RZ, R87 ;  /* 0x000000ffffde7224 */ /* 0x000fe400078e0057 */
[----:B------:R-:W4:Y:S04]  /*b6970*/  LDL.LU R83, [R1+0x4718] ;  /* 0x0047180001537983 */ /* 0x000f280000300800 */
[----:B------:R-:W4:Y:S04]  /*b6980*/  LDL.LU R82, [R1+0x4714] ;  /* 0x0047140001527983 */ /* 0x000f280000300800 */
[----:B------:R-:W4:Y:S01]  /*b6990*/  LDL.LU R87, [R1+0x4710] ;  /* 0x0047100001577983 */ /* 0x000f220000300800 */
[----:B------:R-:W-:-:S03]  /*b69a0*/  IMAD.MOV.U32 R223, RZ, RZ, R94 ;  /* 0x000000ffffdf7224 */ /* 0x000fc600078e005e */
[----:B------:R-:W4:Y:S01]  /*b69b0*/  LDL.LU R94, [R1+0x470c] ;  /* 0x00470c00015e7983 */ /* 0x000f220000300800 */
[----:B------:R-:W-:Y:S02]  /*b69c0*/  IMAD.MOV.U32 R7, RZ, RZ, R86 ;  /* 0x000000ffff077224 */ /* 0x000fe400078e0056 */
[----:B------:R-:W-:Y:S02]  /*b69d0*/  IMAD.MOV.U32 R136, RZ, RZ, R79 ;  /* 0x000000ffff887224 */ /* 0x000fe400078e004f */
[----:B------:R-:W-:Y:S01]  /*b69e0*/  IMAD.MOV.U32 R137, RZ, RZ, R74 ;  /* 0x000000ffff897224 */ /* 0x000fe200078e004a */
[----:B------:R-:W-:Y:S01]  /*b69f0*/  MOV R139, R70 ;  /* 0x00000046008b7202 */ /* 0x000fe20000000f00 */
[----:B------:R-:W-:Y:S02]  /*b6a00*/  IMAD.MOV.U32 R138, RZ, RZ, R75 ;  /* 0x000000ffff8a7224 */ /* 0x000fe400078e004b */
[----:B------:R-:W-:Y:S02]  /*b6a10*/  IMAD.MOV.U32 R156, RZ, RZ, R71 ;  /* 0x000000ffff9c7224 */ /* 0x000fe400078e0047 */
[----:B------:R-:W-:Y:S01]  /*b6a20*/  IMAD.MOV.U32 R157, RZ, RZ, R66 ;  /* 0x000000ffff9d7224 */ /* 0x000fe200078e0042 */
[----:B------:R-:W-:Y:S01]  /*b6a30*/  HMMA.1688.F32.TF32 R212, R212, R92, R160 ;  /* 0x0000005cd4d4723c */ /* 0x000fe200000810a0 */
[----:B------:R-:W-:-:S02]  /*b6a40*/  IMAD.MOV.U32 R158, RZ, RZ, R67 ;  /* 0x000000ffff9e7224 */ /* 0x000fc400078e0043 */
[----:B------:R-:W-:-:S04]  /*b6a50*/  IMAD.MOV.U32 R159, RZ, RZ, R62 ;  /* 0x000000ffff9f7224 */ /* 0x000fc800078e003e */
[----:B------:R-:W-:Y:S01]  /*b6a60*/  MOV R160, R63 ;  /* 0x0000003f00a07202 */ /* 0x000fe20000000f00 */
[----:B------:R-:W-:Y:S02]  /*b6a70*/  IMAD.MOV.U32 R161, RZ, RZ, R58 ;  /* 0x000000ffffa17224 */ /* 0x000fe400078e003a */
        /* <DEDUP_REMOVED lines=8> */
[----:B------:R-:W-:Y:S02]  /*b6b00*/  IMAD.MOV.U32 R14, RZ, RZ, R47 ;  /* 0x000000ffff0e7224 */ /* 0x000fe400078e002f */
[----:B--2---:R-:W-:Y:S01]  /*b6b10*/  IMAD.MOV.U32 R6, RZ, RZ, R91 ;  /* 0x000000ffff067224 */ /* 0x004fe200078e005b */
[----:B---3--:R-:W-:Y:S01]  /*b6b20*/  MOV R5, R90 ;  /* 0x0000005a00057202 */ /* 0x008fe20000000f00 */
        /* <DEDUP_REMOVED lines=43> */
[----:B------:R-:W4:Y:S01]  /*b6de0*/  LDL.LU R47, [R1+0x4690] ;  /* 0x00469000012f7983 */ /* 0x000f220000300800 */
[----:B------:R-:W-:Y:S01]  /*b6df0*/  MOV R15, R0 ;  /* 0x00000000000f7202 */ /* 0x000fe20000000f00 */
[C---:B---3--:R-:W-:Y:S08]  /*b6e00*/  HMMA.1688.F32.TF32 R112, R236.reuse, R90, R112 ;  /* 0x0000005aec70723c */ /* 0x048ff00000081070 */
[C---:B--2---:R-:W-:Y:S08]  /*b6e10*/  HMMA.1688.F32.TF32 R140, R236.reuse, R42, R140 ;  /* 0x0000002aec8c723c */ /* 0x044ff0000008108c */
[C---:B----4-:R-:W-:Y:S08]  /*b6e20*/  HMMA.1688.F32.TF32 R152, R236.reuse, R34, R148 ;  /* 0x00000022ec98723c */ /* 0x050ff00000081094 */
[C---:B------:R-:W-:Y:S08]  /*b6e30*/  HMMA.1688.F32.TF32 R148, R236.reuse, R38, R144 ;  /* 0x00000026ec94723c */ /* 0x040ff00000081090 */
[C---:B------:R-:W-:Y:S08]  /*b6e40*/  HMMA.1688.F32.TF32 R144, R236.reuse, R46, R4 ;  /* 0x0000002eec90723c */ /* 0x040ff00000081004 */
[C---:B------:R-:W-:Y:S01]  /*b6e50*/  HMMA.1688.F32.TF32 R4, R236.reuse, R50, R220 ;  /* 0x00000032ec04723c */ /* 0x040fe200000810dc */
[----:B------:R-:W-:Y:S04]  /*b6e60*/  STL.64 [R1+0x2c0], R152 ;  /* 0x0002c09801007387 */ /* 0x000fe80000100a00 */
[----:B------:R-:W-:Y:S04]  /*b6e70*/  STL.64 [R1+0x2c8], R154 ;  /* 0x0002c89a01007387 */ /* 0x000fe80000100a00 */
[----:B------:R-:W-:Y:S04]  /*b6e80*/  STL.64 [R1+0x2b0], R148 ;  /* 0x0002b09401007387 */ /* 0x000fe80000100a00 */
[----:B------:R-:W-:Y:S04]  /*b6e90*/  STL.64 [R1+0x2b8], R150 ;  /* 0x0002b89601007387 */ /* 0x000fe80000100a00 */
[----:B------:R-:W-:Y:S01]  /*b6ea0*/  STL.64 [R1+0x2a0], R140 ;  /* 0x0002a08c01007387 */ /* 0x000fe20000100a00 */
[C---:B------:R-:W-:Y:S03]  /*b6eb0*/  HMMA.1688.F32.TF32 R136, R236.reuse, R58, R136 ;  /* 0x0000003aec88723c */ /* 0x040fe60000081088 */
[----:B------:R1:W-:Y:S04]  /*b6ec0*/  STL.64 [R1+0x2a8], R142 ;  /* 0x0002a88e01007387 */ /* 0x0003e80000100a00 */
[----:B------:R-:W-:Y:S04]  /*b6ed0*/  STL.64 [R1+0x290], R144 ;  /* 0x0002909001007387 */ /* 0x000fe80000100a00 */
[----:B------:R-:W-:Y:S01]  /*b6ee0*/  STL.64 [R1+0x298], R146 ;  /* 0x0002989201007387 */ /* 0x000fe20000100a00 */
[C---:B-1----:R-:W-:Y:S03]  /*b6ef0*/  HMMA.1688.F32.TF32 R140, R236.reuse, R54, R216 ;  /* 0x00000036ec8c723c */ /* 0x042fe600000810d8 */
[----:B------:R-:W-:Y:S04]  /*b6f00*/  STL.64 [R1+0x280], R4 ;  /* 0x0002800401007387 */ /* 0x000fe80000100a00 */
[----:B------:R1:W-:Y:S02]  /*b6f10*/  STL.64 [R1+0x288], R6 ;  /* 0x0002880601007387 */ /* 0x0003e40000100a00 */
[C---:B-1----:R-:W-:Y:S11]  /*b6f20*/  HMMA.1688.F32.TF32 R4, R236.reuse, R62, R132 ;  /* 0x0000003eec04723c */ /* 0x042ff60000081084 */
[----:B------:R-:W-:Y:S03]  /*b6f30*/  @!UPT UIADD3 URZ, URZ, URZ, URZ ;  /* 0x0000003f3f3ff290 */ /* 0x000fe6000fffe03f */
[----:B------:R-:W-:Y:S04]  /*b6f40*/  STL.64 [R1+0x270], R140 ;  /* 0x0002708c01007387 */ /* 0x000fe80000100a00 */
[----:B------:R-:W-:Y:S01]  /*b6f50*/  STL.64 [R1+0x278], R142 ;  /* 0x0002788e01007387 */ /* 0x000fe20000100a00 */
[C---:B------:R-:W-:Y:S03]  /*b6f60*/  HMMA.1688.F32.TF32 R128, R236.reuse, R66, R128 ;  /* 0x00000042ec80723c */ /* 0x040fe60000081080 */
[----:B------:R-:W-:Y:S04]  /*b6f70*/  STL.64 [R1+0x260], R136 ;  /* 0x0002608801007387 */ /* 0x000fe80000100a00 */
[----:B------:R-:W-:Y:S01]  /*b6f80*/  STL.64 [R1+0x268], R138 ;  /* 0x0002688a01007387 */ /* 0x000fe20000100a00 */
[C---:B------:R-:W-:Y:S03]  /*b6f90*/  HMMA.1688.F32.TF32 R124, R236.reuse, R70, R124 ;  /* 0x00000046ec7c723c */ /* 0x040fe6000008107c */
[----:B------:R-:W-:Y:S04]  /*b6fa0*/  STL.64 [R1+0x250], R4 ;  /* 0x0002500401007387 */ /* 0x000fe80000100a00 */
[----:B------:R1:W-:Y:S02]  /*b6fb0*/  STL.64 [R1+0x258], R6 ;  /* 0x0002580601007387 */ /* 0x0003e40000100a00 */
[C---:B-1----:R-:W-:Y:S06]  /*b6fc0*/  HMMA.1688.F32.TF32 R4, R236.reuse, R74, R156 ;  /* 0x0000004aec04723c */ /* 0x042fec000008109c */
[----:B------:R-:W-:Y:S04]  /*b6fd0*/  STL.64 [R1+0x240], R128 ;  /* 0x0002408001007387 */ /* 0x000fe80000100a00 */
[----:B------:R-:W-:Y:S01]  /*b6fe0*/  STL.64 [R1+0x248], R130 ;  /* 0x0002488201007387 */ /* 0x000fe20000100a00 */
[----:B------:R-:W-:Y:S11]  /*b6ff0*/  HMMA.1688.F32.TF32 R120, R236, R82, R120 ;  /* 0x00000052ec78723c */ /* 0x000ff60000081078 */
[----:B------:R-:W-:Y:S01]  /*b7000*/  @!UPT UIADD3 URZ, URZ, URZ, URZ ;  /* 0x0000003f3f3ff290 */ /* 0x000fe2000fffe03f */
[----:B------:R-:W-:Y:S04]  /*b7010*/  STL.64 [R1+0x220], R4 ;  /* 0x0002200401007387 */ /* 0x000fe80000100a00 */
[----:B------:R-:W-:Y:S04]  /*b7020*/  STL.64 [R1+0x230], R124 ;  /* 0x0002307c01007387 */ /* 0x000fe80000100a00 */
[----:B------:R1:W-:Y:S01]  /*b7030*/  STL.64 [R1+0x238], R126 ;  /* 0x0002387e01007387 */ /* 0x0003e20000100a00 */
[----:B------:R-:W-:-:S03]  /*b7040*/  IMAD.MOV.U32 R0, RZ, RZ, R7 ;  /* 0x000000ffff007224 */ /* 0x000fc600078e0007 */
[----:B------:R2:W-:Y:S01]  /*b7050*/  STL [R1+0x228], R6 ;  /* 0x0002280601007387 */ /* 0x0005e20000100800 */
[C---:B-1----:R-:W-:Y:S08]  /*b7060*/  HMMA.1688.F32.TF32 R124, R236.reuse, R78, R160 ;  /* 0x0000004eec7c723c */ /* 0x042ff000000810a0 */
[C---:B--2---:R-:W-:Y:S01]  /*b7070*/  HMMA.1688.F32.TF32 R4, R236.reuse, R86, R8 ;  /* 0x00000056ec04723c */ /* 0x044fe20000081008 */
[----:B------:R1:W-:Y:S04]  /*b7080*/  STL [R1+0x4480], R0 ;  /* 0x0044800001007387 */ /* 0x0003e80000100800 */
[----:B-1----:R-:W2:Y:S10]  /*b7090*/  LDL R0, [R1+0xb30] ;  /* 0x000b300001007983 */ /* 0x002eb40000100800 */
[----:B------:R-:W-:Y:S01]  /*b70a0*/  STL.64 [R1+0x210], R124 ;  /* 0x0002107c01007387 */ /* 0x000fe20000100a00 */
[----:B------:R-:W-:Y:S03]  /*b70b0*/  HMMA.1688.F32.TF32 R8, R236, R94, R108 ;  /* 0x0000005eec08723c */ /* 0x000fe6000008106c */
        /* <DEDUP_REMOVED lines=12> */
[----:B------:R1:W-:Y:S08]  /*b7180*/  STL.64 [R1+0x1d8], R10 ;  /* 0x0001d80a01007387 */ /* 0x0003f00000100a00 */
        /* <DEDUP_REMOVED lines=22> */
[----:B------:R1:W-:Y:S04]  /*b72f0*/  STL.64 [R1+0x150], R12 ;  /* 0x0001500c01007387 */ /* 0x0003e80000100a00 */
[----:B------:R3:W-:Y:S04]  /*b7300*/  STL.64 [R1+0x158], R14 ;  /* 0x0001580e01007387 */ /* 0x0007e80000100a00 */
[----:B------:R-:W4:Y:S06]  /*b7310*/  LDL.LU R244, [R1+0xbe0] ;  /* 0x000be00001f47983 */ /* 0x000f2c0000300800 */
[----:B------:R1:W-:Y:S04]  /*b7320*/  STL.64 [R1+0x140], R8 ;  /* 0x0001400801007387 */ /* 0x0003e80000100a00 */
[----:B------:R1:W-:Y:S04]  /*b7330*/  STL.64 [R1+0x148], R10 ;  /* 0x0001480a01007387 */ /* 0x0003e80000100a00 */
[----:B------:R-:W-:Y:S04]  /*b7340*/  STL.64 [R1+0x1520], R4 ;  /* 0x0015200401007387 */ /* 0x000fe80000100a00 */
[----:B------:R1:W-:Y:S04]  /*b7350*/  STL.64 [R1+0x1528], R6 ;  /* 0x0015280601007387 */ /* 0x0003e80000100a00 */
[----:B------:R-:W4:Y:S04]  /*b7360*/  LDL.LU R245, [R1+0xbe4] ;  /* 0x000be40001f57983 */ /* 0x000f280000300800 */
[----:B------:R-:W4:Y:S04]  /*b7370*/  LDL.LU R246, [R1+0xbe8] ;  /* 0x000be80001f67983 */ /* 0x000f280000300800 */
[----:B------:R-:W4:Y:S04]  /*b7380*/  LDL.LU R247, [R1+0xbec] ;  /* 0x000bec0001f77983 */ /* 0x000f280000300800 */
        /* <DEDUP_REMOVED lines=81> */
[----:B------:R-:W-:Y:S04]  /*b78a0*/  STL.64 [R1+0x1508], R130 ;  /* 0x0015088201007387 */ /* 0x000fe80000100a00 */
[----:B------:R-:W-:Y:S04]  /*b78b0*/  STL.64 [R1+0x14f0], R124 ;  /* 0x0014f07c01007387 */ /* 0x000fe80000100a00 */
[----:B------:R2:W-:Y:S10]  /*b78c0*/  STL.64 [R1+0x14f8], R126 ;  /* 0x0014f87e01007387 */ /* 0x0005f40000100a00 */
[----:B------:R-:W-:Y:S01]  /*b78d0*/  IMAD.MOV.U32 R41, RZ, RZ, R4 ;  /* 0x000000ffff297224 */ /* 0x000fe200078e0004 */
[----:B--2---:R-:W-:Y:S01]  /*b78e0*/  HMMA.1688.F32.TF32 R124, R240, R90, R160 ;  /* 0x0000005af07c723c */ /* 0x004fe200000810a0 */
[----:B------:R-:W-:Y:S01]  /*b78f0*/  IMAD.MOV.U32 R40, RZ, RZ, R5 ;  /* 0x000000ffff287224 */ /* 0x000fe200078e0005 */
[----:B------:R-:W-:Y:S01]  /*b7900*/  MOV R36, R7 ;  /* 0x0000000700247202 */ /* 0x000fe20000000f00 */
[----:B------:R-:W-:-:S05]  /*b7910*/  IMAD.MOV.U32 R37, RZ, RZ, R6 ;  /* 0x000000ffff257224 */ /* 0x000fca00078e0006 */
[----:B------:R-:W-:Y:S01]  /*b7920*/  HMMA.1688.F32.TF32 R4, R240, R94, R120 ;  /* 0x0000005ef004723c */ /* 0x000fe20000081078 */
[----:B------:R-:W-:Y:S04]  /*b7930*/  LDS R240, [R252+0x14e100] ;  /* 0x14e10000fcf07984 */ /* 0x000fe80000000800 */
[----:B------:R-:W-:Y:S03]  /*b7940*/  LDS R242, [R252+0x14f100] ;  /* 0x14f10000fcf27984 */ /* 0x000fe60000000800 */
[C---:B------:R-:W-:Y:S01]  /*b7950*/  HMMA.1688.F32.TF32 R120, R232.reuse, R34, R8 ;  /* 0x00000022e878723c */ /* 0x040fe20000081008 */
[----:B------:R-:W-:Y:S04]  /*b7960*/  LDS R241, [R3+0x14e100] ;  /* 0x14e1000003f17984 */ /* 0x000fe80000000800 */
[----:B------:R-:W2:Y:S04]  /*b7970*/  LDS R243, [R3+0x14f100] ;  /* 0x14f1000003f37984 */ /* 0x000ea80000000800 */
[----:B------:R-:W-:Y:S01]  /*b7980*/  STL.64 [R1+0x14d0], R124 ;  /* 0x0014d07c01007387 */ /* 0x000fe20000100a00 */
[C---:B------:R-:W-:Y:S03]  /*b7990*/  HMMA.1688.F32.TF32 R8, R232.reuse, R38, R112 ;  /* 0x00000026e808723c */ /* 0x040fe60000081070 */
[----:B------:R-:W-:Y:S04]  /*b79a0*/  STL.64 [R1+0x14d8], R126 ;  /* 0x0014d87e01007387 */ /* 0x000fe80000100a00 */
[----:B------:R-:W-:Y:S04]  /*b79b0*/  STL.64 [R1+0x320], R4 ;  /* 0x0003200401007387 */ /* 0x000fe80000100a00 */
[----:B------:R3:W-:Y:S02]  /*b79c0*/  STL.64 [R1+0x328], R6 ;  /* 0x0003280601007387 */ /* 0x0007e40000100a00 */
[C---:B---3--:R-:W-:Y:S02]  /*b79d0*/  HMMA.1688.F32.TF32 R4, R232.reuse, R42, R108 ;  /* 0x0000002ae804723c */ /* 0x048fe4000008106c */
[----:B------:R-:W-:Y:S04]  /*b79e0*/  STL.64 [R1+0x14c0], R120 ;  /* 0x0014c07801007387 */ /* 0x000fe80000100a00 */
[----:B------:R-:W-:Y:S04]  /*b79f0*/  STL.64 [R1+0x14c8], R122 ;  /* 0x0014c87a01007387 */ /* 0x000fe80000100a00 */
[----:B------:R-:W-:Y:S04]  /*b7a00*/  STL.64 [R1+0x14b0], R8 ;  /* 0x0014b00801007387 */ /* 0x000fe80000100a00 */
[----:B------:R-:W-:Y:S09]  /*b7a10*/  STL.64 [R1+0x14b8], R10 ;  /* 0x0014b80a01007387 */ /* 0x000ff20000100a00 */
[----:B------:R-:W-:Y:S04]  /*b7a20*/  STL.64 [R1+0x14a0], R4 ;  /* 0x0014a00401007387 */ /* 0x000fe80000100a00 */
[----:B------:R3:W-:Y:S02]  /*b7a30*/  STL.64 [R1+0x14a8], R6 ;  /* 0x0014a80601007387 */ /* 0x0007e40000100a00 */
[C---:B---3--:R-:W-:Y:S08]  /*b7a40*/  HMMA.1688.F32.TF32 R4, R232.reuse, R46, R104 ;  /* 0x0000002ee804723c */ /* 0x048ff00000081068 */
[C---:B------:R-:W-:Y:S11]  /*b7a50*/  HMMA.1688.F32.TF32 R8, R232.reuse, R50, R100 ;  /* 0x00000032e808723c */ /* 0x040ff60000081064 */
[----:B------:R-:W-:Y:S04]  /*b7a60*/  @!UPT UIADD3 URZ, URZ, URZ, URZ ;  /* 0x0000003f3f3ff290 */ /* 0x000fe8000fffe03f */
[----:B------:R-:W-:Y:S04]  /*b7a70*/  STL.64 [R1+0x1490], R4 ;  /* 0x0014900401007387 */ /* 0x000fe80000100a00 */
[----:B------:R3:W-:Y:S02]  /*b7a80*/  STL.64 [R1+0x1498], R6 ;  /* 0x0014980601007387 */ /* 0x0007e40000100a00 */
[C---:B---3--:R-:W-:Y:S02]  /*b7a90*/  HMMA.1688.F32.TF32 R4, R232.reuse, R54, R96 ;  /* 0x00000036e804723c */ /* 0x048fe40000081060 */
[----:B------:R-:W-:Y:S04]  /*b7aa0*/  STL.64 [R1+0x1480], R8 ;  /* 0x0014800801007387 */ /* 0x000fe80000100a00 */
[----:B------:R3:W-:Y:S02]  /*b7ab0*/  STL.64 [R1+0x1488], R10 ;  /* 0x0014880a01007387 */ /* 0x0007e40000100a00 */
[C---:B------:R-:W-:Y:S08]  /*b7ac0*/  HMMA.1688.F32.TF32 R28, R232.reuse, R58, R28 ;  /* 0x0000003ae81c723c */ /* 0x040ff0000008101c */
[C---:B---3--:R-:W-:Y:S07]  /*b7ad0*/  HMMA.1688.F32.TF32 R8, R232.reuse, R62, R24 ;  /* 0x0000003ee808723c */ /* 0x048fee0000081018 */
        /* <DEDUP_REMOVED lines=10> */
[C---:B------:R-:W-:Y:S08]  /*b7b80*/  HMMA.1688.F32.TF32 R12, R232.reuse, R74, R12 ;  /* 0x0000004ae80c723c */ /* 0x040ff0000008100c */
[C---:B------:R-:W-:Y:S07]  /*b7b90*/  HMMA.1688.F32.TF32 R8, R232.reuse, R78, R244 ;  /* 0x0000004ee808723c */ /* 0x040fee00000810f4 */
[----:B------:R-:W-:Y:S04]  /*b7ba0*/  STL.64 [R1+0x1430], R4 ;  /* 0x0014300401007387 */ /* 0x000fe80000100a00 */
[----:B------:R3:W-:Y:S02]  /*b7bb0*/  STL.64 [R1+0x1438], R6 ;  /* 0x0014380601007387 */ /* 0x0007e40000100a00 */
[C---:B---3--:R-:W-:Y:S02]  /*b7bc0*/  HMMA.1688.F32.TF32 R4, R232.reuse, R82, R248 ;  /* 0x00000052e804723c */ /* 0x048fe400000810f8 */
[----:B------:R3:W-:Y:S04]  /*b7bd0*/  STL.64 [R1+0x700], R12 ;  /* 0x0007000c01007387 */ /* 0x0007e80000100a00 */
[----:B------:R4:W-:Y:S04]  /*b7be0*/  STL.64 [R1+0x708], R14 ;  /* 0x0007080e01007387 */ /* 0x0009e80000100a00 */
[----:B------:R-:W2:Y:S04]  /*b7bf0*/  LDL.LU R244, [R1+0xeb0] ;  /* 0x000eb00001f47983 */ /* 0x000ea80000300800 */
[----:B------:R-:W-:Y:S04]  /*b7c00*/  STL.64 [R1+0x6f0], R8 ;  /* 0x0006f00801007387 */ /* 0x000fe80000100a00 */
[----:B------:R-:W-:Y:S05]  /*b7c10*/  STL.64 [R1+0x6f8], R10 ;  /* 0x0006f80a01007387 */ /* 0x000fea0000100a00 */
        /* <DEDUP_REMOVED lines=103> */
[----:B----4-:R-:W-:Y:S01]  /*b8290*/  HMMA.1688.F32.TF32 R4, R232, R94, R4 ;  /* 0x0000005ee804723c */ /* 0x010fe20000081004 */
[----:B------:R-:W-:Y:S04]  /*b82a0*/  LDS R232, [R0+0x14e100] ;  /* 0x14e1000000e87984 */ /* 0x000fe80000000800 */
[----:B------:R-:W-:Y:S10]  /*b82b0*/  LDS R234, [R0+0x14f100] ;  /* 0x14f1000000ea7984 */ /* 0x000ff40000000800 */
        /* <DEDUP_REMOVED lines=10> */
[C---:B------:R-:W-:Y:S07]  /*b8360*/  HMMA.1688.F32.TF32 R136, R236.reuse, R42, R136 ;  /* 0x0000002aec88723c */ /* 0x040fee0000081088 */
[----:B------:R-:W-:Y:S01]  /*b8370*/  STL.64 [R1+0x520], R140 ;  /* 0x0005208c01007387 */ /* 0x000fe20000100a00 */
[C---:B------:R-:W-:Y:S03]  /*b8380*/  HMMA.1688.F32.TF32 R132, R236.reuse, R46, R132 ;  /* 0x0000002eec84723c */ /* 0x040fe60000081084 */
[----:B------:R-:W-:Y:S04]  /*b8390*/  STL.64 [R1+0x528], R142 ;  /* 0x0005288e01007387 */ /* 0x000fe80000100a00 */
[----:B------:R-:W-:Y:S04]  /*b83a0*/  STL.64 [R1+0x530], R4 ;  /* 0x0005300401007387 */ /* 0x000fe80000100a00 */
[----:B------:R2:W-:Y:S02]  /*b83b0*/  STL.64 [R1+0x538], R6 ;  /* 0x0005380601007387 */ /* 0x0005e40000100a00 */
[C---:B--2---:R-:W-:Y:S02]  /*b83c0*/  HMMA.1688.F32.TF32 R4, R236.reuse, R50, R128 ;  /* 0x00000032ec04723c */ /* 0x044fe40000081080 */
[----:B------:R-:W-:Y:S04]  /*b83d0*/  STL.64 [R1+0x540], R136 ;  /* 0x0005408801007387 */ /* 0x000fe80000100a00 */
[----:B------:R-:W-:Y:S02]  /*b83e0*/  STL.64 [R1+0x548], R138 ;  /* 0x0005488a01007387 */ /* 0x000fe40000100a00 */
[----:B------:R-:W-:Y:S02]  /*b83f0*/  HMMA.1688.F32.TF32 R128, R236, R54, R124 ;  /* 0x00000036ec80723c */ /* 0x000fe4000008107c */
[----:B------:R-:W-:Y:S04]  /*b8400*/  STL.64 [R1+0x550], R132 ;  /* 0x0005508401007387 */ /* 0x000fe80000100a00 */
[----:B------:R-:W-:Y:S09]  /*b8410*/  STL.64 [R1+0x558], R134 ;  /* 0x0005588601007387 */ /* 0x000ff20000100a00 */
[----:B------:R2:W-:Y:S01]  /*b8420*/  STL.64 [R1+0x560], R4 ;  /* 0x0005600401007387 */ /* 0x0005e20000100a00 */
[----:B------:R-:W-:-:S02]  /*b8430*/  IMAD.MOV.U32 R33, RZ, RZ, R6 ;  /* 0x000000ffff217224 */ /* 0x000fc400078e0006 */
[----:B------:R-:W-:Y:S02]  /*b8440*/  IMAD.MOV.U32 R32, RZ, RZ, R7 ;  /* 0x000000ffff207224 */ /* 0x000fe400078e0007 */
[C---:B--2---:R-:W-:Y:S03]  /*b8450*/  HMMA.1688.F32.TF32 R4, R236.reuse, R58, R156 ;  /* 0x0000003aec04723c */ /* 0x044fe6000008109c */
[----:B------:R-:W-:Y:S04]  /*b8460*/  STL.64 [R1+0x570], R128 ;  /* 0x0005708001007387 */ /* 0x000fe80000100a00 */
[----:B------:R-:W-:Y:S01]  /*b8470*/  STL.64 [R1+0x578], R130 ;  /* 0x0005788201007387 */ /* 0x000fe20000100a00 */
        /* <DEDUP_REMOVED lines=24> */
[----:B------:R-:W-:Y:S03]  /*b8600*/  STL.64 [R1+0x5f8], R102 ;  /* 0x0005f86601007387 */ /* 0x000fe60000100a00 */
[C---:B------:R-:W-:Y:S07]  /*b8610*/  HMMA.1688.F32.TF32 R24, R240.reuse, R34, R24 ;  /* 0x00000022f018723c */ /* 0x040fee0000081018 */
[----:B------:R-:W-:Y:S04]  /*b8620*/  STL.64 [R1+0x610], R8 ;  /* 0x0006100801007387 */ /* 0x000fe80000100a00 */
[----:B------:R2:W-:Y:S01]  /*b8630*/  STL.64 [R1+0x618], R10 ;  /* 0x0006180a01007387 */ /* 0x0005e20000100a00 */
[C---:B------:R-:W-:Y:S03]  /*b8640*/  HMMA.1688.F32.TF32 R12, R240.reuse, R46, R12 ;  /* 0x0000002ef00c723c */ /* 0x040fe6000008100c */
[----:B------:R-:W-:Y:S04]  /*b8650*/  LDS R236, [R0+0x14e180] ;  /* 0x14e1800000ec7984 */ /* 0x000fe80000000800 */
[----:B------:R-:W-:Y:S01]  /*b8660*/  LDS R238, [R0+0x14f180] ;  /* 0x14f1800000ee7984 */ /* 0x000fe20000000800 */
[C---:B--2---:R-:W-:Y:S03]  /*b8670*/  HMMA.1688.F32.TF32 R8, R240.reuse, R38, R20 ;  /* 0x00000026f008723c */ /* 0x044fe60000081014 */
[----:B------:R-:W-:Y:S04]  /*b8680*/  STL.64 [R1+0x600], R4 ;  /* 0x0006000401007387 */ /* 0x000fe80000100a00 */
[----:B------:R2:W-:Y:S04]  /*b8690*/  STL.64 [R1+0x608], R6 ;  /* 0x0006080601007387 */ /* 0x0005e80000100a00 */
[----:B------:R-:W-:Y:S04]  /*b86a0*/  LDS R237, [R119+0x14e180] ;  /* 0x14e1800077ed7984 */ /* 0x000fe80000000800 */
[----:B------:R-:W-:Y:S01]  /*b86b0*/  LDS R239, [R119+0x14f180] ;  /* 0x14f1800077ef7984 */ /* 0x000fe20000000800 */
[C---:B--2---:R-:W-:Y:S03]  /*b86c0*/  HMMA.1688.F32.TF32 R4, R240.reuse, R42, R16 ;  /* 0x0000002af004723c */ /* 0x044fe60000081010 */
[----:B------:R-:W-:Y:S04]  /*b86d0*/  STL.64 [R1+0x620], R24 ;  /* 0x0006201801007387 */ /* 0x000fe80000100a00 */
[----:B------:R-:W-:Y:S04]  /*b86e0*/  STL.64 [R1+0x628], R26 ;  /* 0x0006281a01007387 */ /* 0x000fe80000100a00 */
[----:B------:R-:W-:Y:S04]  /*b86f0*/  STL.64 [R1+0x630], R8 ;  /* 0x0006300801007387 */ /* 0x000fe80000100a00 */
[----:B------:R2:W-:Y:S08]  /*b8700*/  STL.64 [R1+0x638], R10 ;  /* 0x0006380a01007387 */ /* 0x0005f00000100a00 */
[----:B------:R-:W-:Y:S01]  /*b8710*/  STL.64 [R1+0x640], R4 ;  /* 0x0006400401007387 */ /* 0x000fe20000100a00 */
[C---:B--2---:R-:W-:Y:S03]  /*b8720*/  HMMA.1688.F32.TF32 R8, R240.reuse, R50, R244 ;  /* 0x00000032f008723c */ /* 0x044fe600000810f4 */
[----:B------:R2:W-:Y:S05]  /*b8730*/  STL.64 [R1+0x648], R6 ;  /* 0x0006480601007387 */ /* 0x0005ea0000100a00 */
[----:B--2---:R-:W-:Y:S01]  /*b8740*/  HMMA.1688.F32.TF32 R4, R240, R54, R248 ;  /* 0x00000036f004723c */ /* 0x004fe200000810f8 */
[----:B------:R2:W-:Y:S04]  /*b8750*/  STL.64 [R1+0x650], R12 ;  /* 0x0006500c01007387 */ /* 0x0005e80000100a00 */
[----:B------:R3:W-:Y:S04]  /*b8760*/  STL.64 [R1+0x658], R14 ;  /* 0x0006580e01007387 */ /* 0x0007e80000100a00 */
        /* <DEDUP_REMOVED lines=96> */
[-C--:B--2---:R-:W-:Y:S08]  /*b8d70*/  HMMA.1688.F32.TF32 R28, R232, R58.reuse, R28 ;  /* 0x0000003ae81c723c */ /* 0x084ff0000008101c */
[C---:B---3--:R-:W-:Y:S08]  /*b8d80*/  HMMA.1688.F32.TF32 R4, R240.reuse, R58, R4 ;  /* 0x0000003af004723c */ /* 0x048ff00000081004 */
[C---:B------:R-:W-:Y:S08]  /*b8d90*/  HMMA.1688.F32.TF32 R144, R240.reuse, R62, R220 ;  /* 0x0000003ef090723c */ /* 0x040ff000000810dc */
[C---:B----4-:R-:W-:Y:S07]  /*b8da0*/  HMMA.1688.F32.TF32 R140, R240.reuse, R66, R216 ;  /* 0x00000042f08c723c */ /* 0x050fee00000810d8 */
        /* <DEDUP_REMOVED lines=26> */
[C---:B------:R-:W-:Y:S02]  /*b8f50*/  HMMA.1688.F32.TF32 R8, R232.reuse, R38, R112 ;  /* 0x00000026e808723c */ /* 0x040fe40000081070 */
[----:B------:R-:W-:Y:S04]  /*b8f60*/  LDS R240, [R252+0x14e180] ;  /* 0x14e18000fcf07984 */ /* 0x000fe80000000800 */
[----:B------:R-:W-:Y:S04]  /*b8f70*/  LDS R242, [R252+0x14f180] ;  /* 0x14f18000fcf27984 */ /* 0x000fe80000000800 */
[----:B------:R-:W-:Y:S04]  /*b8f80*/  STL.64 [R1+0xef0], R4 ;  /* 0x000ef00401007387 */ /* 0x000fe80000100a00 */
[----:B------:R1:W-:Y:S01]  /*b8f90*/  STL.64 [R1+0xef8], R6 ;  /* 0x000ef80601007387 */ /* 0x0003e20000100a00 */
[C---:B------:R-:W-:Y:S03]  /*b8fa0*/  HMMA.1688.F32.TF32 R12, R232.reuse, R74, R12 ;  /* 0x0000004ae80c723c */ /* 0x040fe6000008100c */
[----:B------:R-:W-:Y:S04]  /*b8fb0*/  LDS R241, [R3+0x14e180] ;  /* 0x14e1800003f17984 */ /* 0x000fe80000000800 */
[----:B------:R-:W2:Y:S01]  /*b8fc0*/  LDS R243, [R3+0x14f180] ;  /* 0x14f1800003f37984 */ /* 0x000ea20000000800 */
[C---:B-1----:R-:W-:Y:S03]  /*b8fd0*/  HMMA.1688.F32.TF32 R4, R232.reuse, R42, R108 ;  /* 0x0000002ae804723c */ /* 0x042fe6000008106c */
[----:B------:R-:W-:Y:S04]  /*b8fe0*/  STL.64 [R1+0x13c0], R120 ;  /* 0x0013c07801007387 */ /* 0x000fe80000100a00 */
[----:B------:R-:W-:Y:S04]  /*b8ff0*/  STL.64 [R1+0x13c8], R122 ;  /* 0x0013c87a01007387 */ /* 0x000fe80000100a00 */
[----:B------:R-:W-:Y:S04]  /*b9000*/  STL.64 [R1+0x13b0], R8 ;  /* 0x0013b00801007387 */ /* 0x000fe80000100a00 */
[----:B------:R-:W-:Y:S08]  /*b9010*/  STL.64 [R1+0x13b8], R10 ;  /* 0x0013b80a01007387 */ /* 0x000ff00000100a00 */
        /* <DEDUP_REMOVED lines=21> */
[C---:B-1----:R-:W-:Y:S08]  /*b9170*/  HMMA.1688.F32.TF32 R4, R232.reuse, R70, R16 ;  /* 0x00000046e804723c */ /* 0x042ff00000081010 */
[C---:B------:R-:W-:Y:S11]  /*b9180*/  HMMA.1688.F32.TF32 R8, R232.reuse, R78, R244 ;  /* 0x0000004ee808723c */ /* 0x040ff600000810f4 */
[----:B------:R-:W-:Y:S04]  /*b9190*/  @!UPT UIADD3 URZ, URZ, URZ, URZ ;  /* 0x0000003f3f3ff290 */ /* 0x000fe8000fffe03f */
[----:B------:R-:W-:Y:S04]  /*b91a0*/  STL.64 [R1+0x1330], R4 ;  /* 0x0013300401007387 */ /* 0x000fe80000100a00 */
[----:B------:R1:W-:Y:S02]  /*b91b0*/  STL.64 [R1+0x1338], R6 ;  /* 0x0013380601007387 */ /* 0x0003e40000100a00 */
[----:B-1----:R-:W-:Y:S02]  /*b91c0*/  HMMA.1688.F32.TF32 R4, R232, R82, R248 ;  /* 0x00000052e804723c */ /* 0x002fe400000810f8 */
[----:B------:R1:W-:Y:S04]  /*b91d0*/  STL.64 [R1+0x1320], R12 ;  /* 0x0013200c01007387 */ /* 0x0003e80000100a00 */
[----:B------:R3:W-:Y:S04]  /*b91e0*/  STL.64 [R1+0x1328], R14 ;  /* 0x0013280e01007387 */ /* 0x0007e80000100a00 */
[----:B------:R-:W4:Y:S04]  /*b91f0*/  LDL.LU R244, [R1+0x9b0] ;  /* 0x0009b00001f47983 */ /* 0x000f280000300800 */
[----:B------:R-:W-:Y:S04]  /*b9200*/  STL.64 [R1+0x1310], R8 ;  /* 0x0013100801007387 */ /* 0x000fe80000100a00 */
[----:B------:R-:W-:Y:S05]  /*b9210*/  STL.64 [R1+0x1318], R10 ;  /* 0x0013180a01007387 */ /* 0x000fea0000100a00 */
[----:B------:R1:W-:Y:S04]  /*b9220*/  STL.64 [R1+0x1300], R4 ;  /* 0x0013000401007387 */ /* 0x0003e80000100a00 */
[----:B------:R1:W-:Y:S04]  /*b9230*/  STL.64 [R1+0x1308], R6 ;  /* 0x0013080601007387 */ /* 0x0003e80000100a00 */
[----:B------:R-:W4:Y:S04]  /*b9240*/  LDL.LU R245, [R1+0x9b4] ;  /* 0x0009b40001f57983 */ /* 0x000f280000300800 */
[----:B------:R-:W4:Y:S04]  /*b9250*/  LDL.LU R246, [R1+0x9b8] ;  /* 0x0009b80001f67983 */ /* 0x000f280000300800 */
[----:B------:R-:W4:Y:S04]  /*b9260*/  LDL.LU R247, [R1+0x9bc] ;  /* 0x0009bc0001f77983 */ /* 0x000f280000300800 */
[----:B-1----:R-:W2:Y:S04]  /*b9270*/  LDL.LU R12, [R1+0x9c0] ;  /* 0x0009c000010c7983 */ /* 0x002ea80000300800 */
[----:B------:R-:W2:Y:S04]  /*b9280*/  LDL.LU R13, [R1+0x9c4] ;  /* 0x0009c400010d7983 */ /* 0x000ea80000300800 */
[----:B---3--:R-:W3:Y:S04]  /*b9290*/  LDL.LU R14, [R1+0x9c8] ;  /* 0x0009c800010e7983 */ /* 0x008ee80000300800 */
        /* <DEDUP_REMOVED lines=103> */
[C---:B------:R-:W-:Y:S08]  /*b9910*/  HMMA.1688.F32.TF32 R112, R240.reuse, R82, R112 ;  /* 0x00000052f070723c */ /* 0x040ff00000081070 */
[C---:B----4-:R-:W-:Y:S08]  /*b9920*/  HMMA.1688.F32.TF32 R132, R240.reuse, R54, R132 ;  /* 0x00000036f084723c */ /* 0x050ff00000081084 */
[C---:B------:R-:W-:Y:S08]  /*b9930*/  HMMA.1688.F32.TF32 R136, R240.reuse, R50, R136 ;  /* 0x00000032f088723c */ /* 0x040ff00000081088 */
[C---:B------:R-:W-:Y:S08]  /*b9940*/  HMMA.1688.F32.TF32 R220, R240.reuse, R42, R220 ;  /* 0x0000002af0dc723c */ /* 0x040ff000000810dc */
[----:B------:R-:W-:Y:S08]  /*b9950*/  HMMA.1688.F32.TF32 R4, R240, R38, R4 ;  /* 0x00000026f004723c */ /* 0x000ff00000081004 */
[C---:B------:R-:W-:Y:S08]  /*b9960*/  HMMA.1688.F32.TF32 R148, R232.reuse, R90, R148 ;  /* 0x0000005ae894723c */ /* 0x040ff00000081094 */
[C---:B------:R-:W-:Y:S08]  /*b9970*/  HMMA.1688.F32.TF32 R152, R232.reuse, R86, R152 ;  /* 0x00000056e898723c */ /* 0x040ff00000081098 */
[----:B------:R-:W-:Y:S08]  /*b9980*/  HMMA.1688.F32.TF32 R232, R232, R94, R144 ;  /* 0x0000005ee8e8723c */ /* 0x000ff00000081090 */
[C---:B------:R-:W-:Y:S07]  /*b9990*/  HMMA.1688.F32.TF32 R140, R240.reuse, R34, R140 ;  /* 0x00000022f08c723c */ /* 0x040fee000008108c */
[----:B------:R-:W-:Y:S04]  /*b99a0*/  STL.64 [R1+0x12f0], R152 ;  /* 0x0012f09801007387 */ /* 0x000fe80000100a00 */
[----:B------:R1:W-:Y:S01]  /*b99b0*/  STL.64 [R1+0x12f8], R154 ;  /* 0x0012f89a01007387 */ /* 0x0003e20000100a00 */
[C---:B------:R-:W-:Y:S03]  /*b99c0*/  HMMA.1688.F32.TF32 R216, R240.reuse, R46, R216 ;  /* 0x0000002ef0d8723c */ /* 0x040fe600000810d8 */
[----:B-1----:R-:W2:Y:S04]  /*b99d0*/  LDL.LU.64 R154, [R1+0x4688] ;  /* 0x00468800019a7983 */ /* 0x002ea80000300a00 */
[----:B------:R-:W2:Y:S04]  /*b99e0*/  LDL.LU.64 R152, [R1+0x4680] ;  /* 0x0046800001987983 */ /* 0x000ea80000300a00 */
[----:B------:R-:W-:Y:S04]  /*b99f0*/  STL.64 [R1+0x12e0], R148 ;  /* 0x0012e09401007387 */ /* 0x000fe80000100a00 */
[----:B------:R1:W-:Y:S04]  /*b9a00*/  STL.64 [R1+0x12e8], R150 ;  /* 0x0012e89601007387 */ /* 0x0003e80000100a00 */
[----:B-1----:R-:W3:Y:S04]  /*b9a10*/  LDL.LU.64 R150, [R1+0x4678] ;  /* 0x0046780001967983 */ /* 0x002ee80000300a00 */
[----:B------:R-:W3:Y:S04]  /*b9a20*/  LDL.LU.64 R148, [R1+0x4670] ;  /* 0x0046700001947983 */ /* 0x000ee80000300a00 */
[----:B------:R-:W4:Y:S04]  /*b9a30*/  LDL.LU.64 R146, [R1+0x4668] ;  /* 0x0046680001927983 */ /* 0x000f280000300a00 */
[----:B------:R-:W4:Y:S04]  /*b9a40*/  LDL.LU.64 R144, [R1+0x4660] ;  /* 0x0046600001907983 */ /* 0x000f280000300a00 */
[----:B------:R-:W-:Y:S04]  /*b9a50*/  STL.64 [R1+0xed0], R232 ;  /* 0x000ed0e801007387 */ /* 0x000fe80000100a00 */
[----:B------:R-:W-:Y:S04]  /*b9a60*/  STL.64 [R1+0xed8], R234 ;  /* 0x000ed8ea01007387 */ /* 0x000fe80000100a00 */
        /* <DEDUP_REMOVED lines=70> */
[----:B------:R-:W-:Y:S04]  /*b9ed0*/  STL.64 [R1+0xdb8], R18 ;  /* 0x000db81201007387 */ /* 0x000fe80000100a00 */
[----:B------:R-:W2:Y:S04]  /*b9ee0*/  LDL.LU R244, [R1+0x750] ;  /* 0x0007500001f47983 */ /* 0x000ea80000300800 */
[----:B------:R1:W-:Y:S04]  /*b9ef0*/  STL.64 [R1+0xda0], R12 ;  /* 0x000da00c01007387 */ /* 0x0003e80000100a00 */
[----:B------:R1:W-:Y:S05]  /*b9f00*/  STL.64 [R1+0xda8], R14 ;  /* 0x000da80e01007387 */ /* 0x0003ea0000100a00 */
[----:B------:R1:W-:Y:S04]  /*b9f10*/  STL.64 [R1+0xd90], R8 ;  /* 0x000d900801007387 */ /* 0x0003e80000100a00 */
[----:B------:R1:W-:Y:S04]  /*b9f20*/  STL.64 [R1+0xd98], R10 ;  /* 0x000d980a01007387 */ /* 0x0003e80000100a00 */
        /* <DEDUP_REMOVED lines=84> */
[C---:B---3--:R-:W-:Y:S08]  /*ba470*/  HMMA.1688.F32.TF32 R124, R236.reuse, R82, R124 ;  /* 0x00000052ec7c723c */ /* 0x048ff0000008107c */
[C---:B----4-:R-:W-:Y:S08]  /*ba480*/  HMMA.1688.F32.TF32 R128, R236.reuse, R78, R128 ;  /* 0x0000004eec80723c */ /* 0x050ff00000081080 */
[C---:B------:R-:W-:Y:S08]  /*ba490*/  HMMA.1688.F32.TF32 R136, R236.reuse, R70, R136 ;  /* 0x00000046ec88723c */ /* 0x040ff00000081088 */
[C---:B------:R-:W-:Y:S08]  /*ba4a0*/  HMMA.1688.F32.TF32 R240, R236.reuse, R66, R240 ;  /* 0x00000042ecf0723c */ /* 0x040ff000000810f0 */
[C---:B------:R-:W-:Y:S11]  /*ba4b0*/  HMMA.1688.F32.TF32 R132, R236.reuse, R74, R132 ;  /* 0x0000004aec84723c */ /* 0x040ff60000081084 */
[----:B------:R-:W-:Y:S04]  /*ba4c0*/  @!UPT UIADD3 URZ, URZ, URZ, URZ ;  /* 0x0000003f3f3ff290 */ /* 0x000fe8000fffe03f */
        /* <DEDUP_REMOVED lines=14> */
[----:B-1----:R-:W-:Y:S03]  /*ba5b0*/  HMMA.1688.F32.TF32 R124, R236, R94, R120 ;  /* 0x0000005eec7c723c */ /* 0x002fe60000081078 */
[----:B------:R-:W-:Y:S04]  /*ba5c0*/  LDS R241, [R119+0x14e200] ;  /* 0x14e2000077f17984 */ /* 0x000fe80000000800 */
[----:B------:R-:W1:Y:S01]  /*ba5d0*/  LDS R243, [R119+0x14f200] ;  /* 0x14f2000077f37984 */ /* 0x000e620000000800 */
[C---:B------:R-:W-:Y:S03]  /*ba5e0*/  HMMA.1688.F32.TF32 R120, R232.reuse, R34, R8 ;  /* 0x00000022e878723c */ /* 0x040fe60000081008 */
[----:B------:R-:W-:Y:S04]  /*ba5f0*/  STL.64 [R1+0x1290], R132 ;  /* 0x0012908401007387 */ /* 0x000fe80000100a00 */
[----:B------:R-:W-:Y:S01]  /*ba600*/  LDS R236, [R252+0x14e280] ;  /* 0x14e28000fcec7984 */ /* 0x000fe20000000800 */
        /* <DEDUP_REMOVED lines=16> */
[----:B------:R-:W2:Y:S11]  /*ba710*/  LDS R239, [R3+0x14f280] ;  /* 0x14f2800003ef7984 */ /* 0x000eb60000000800 */
[----:B------:R-:W-:Y:S09]  /*ba720*/  @!UPT UIADD3 URZ, URZ, URZ, URZ ;  /* 0x0000003f3f3ff290 */ /* 0x000ff2000fffe03f */
[----:B------:R-:W-:Y:S04]  /*ba730*/  STL.64 [R1+0x1240], R8 ;  /* 0x0012400801007387 */ /* 0x000fe80000100a00 */
[----:B------:R3:W-:Y:S02]  /*ba740*/  STL.64 [R1+0x1248], R10 ;  /* 0x0012480a01007387 */ /* 0x0007e40000100a00 */
[C---:B---3--:R-:W-:Y:S02]  /*ba750*/  HMMA.1688.F32.TF32 R8, R232.reuse, R54, R96 ;  /* 0x00000036e808723c */ /* 0x048fe40000081060 */
[----:B------:R-:W-:Y:S04]  /*ba760*/  STL.64 [R1+0x1230], R100 ;  /* 0x0012306401007387 */ /* 0x000fe80000100a00 */
[----:B------:R-:W-:Y:S02]  /*ba770*/  STL.64 [R1+0x1238], R102 ;  /* 0x0012386601007387 */ /* 0x000fe40000100a00 */
[C---:B------:R-:W-:Y:S08]  /*ba780*/  HMMA.1688.F32.TF32 R28, R232.reuse, R58, R28 ;  /* 0x0000003ae81c723c */ /* 0x040ff0000008101c */
[----:B------:R-:W-:Y:S07]  /*ba790*/  HMMA.1688.F32.TF32 R24, R232, R62, R24 ;  /* 0x0000003ee818723c */ /* 0x000fee0000081018 */
[----:B------:R3:W-:Y:S01]  /*ba7a0*/  STL.64 [R1+0x1220], R8 ;  /* 0x0012200801007387 */ /* 0x0007e20000100a00 */
[----:B------:R-:W-:-:S02]  /*ba7b0*/  IMAD.MOV.U32 R45, RZ, RZ, R10 ;  /* 0x000000ffff2d7224 */ /* 0x000fc400078e000a */
[----:B------:R-:W-:Y:S02]  /*ba7c0*/  IMAD.MOV.U32 R44, RZ, RZ, R11 ;  /* 0x000000ffff2c7224 */ /* 0x000fe400078e000b */
[C---:B---3--:R-:W-:Y:S03]  /*ba7d0*/  HMMA.1688.F32.TF32 R8, R232.reuse, R66, R20 ;  /* 0x00000042e808723c */ /* 0x048fe60000081014 */
[----:B------:R-:W-:Y:S04]  /*ba7e0*/  STL.64 [R1+0x1210], R28 ;  /* 0x0012101c01007387 */ /* 0x000fe80000100a00 */
[----:B------:R-:W-:Y:S04]  /*ba7f0*/  STL.64 [R1+0x1218], R30 ;  /* 0x0012181e01007387 */ /* 0x000fe80000100a00 */
[----:B------:R-:W-:Y:S04]  /*ba800*/  STL.64 [R1+0x1200], R24 ;  /* 0x0012001801007387 */ /* 0x000fe80000100a00 */
[----:B------:R-:W-:Y:S08]  /*ba810*/  STL.64 [R1+0x1208], R26 ;  /* 0x0012081a01007387 */ /* 0x000ff00000100a00 */
        /* <DEDUP_REMOVED lines=10> */
[----:B---3--:R-:W3:Y:S04]  /*ba8c0*/  LDL.LU R12, [R1+0x460] ;  /* 0x00046000010c7983 */ /* 0x008ee80000300800 */
[----:B------:R1:W-:Y:S04]  /*ba8d0*/  STL.64 [R1+0x11c0], R16 ;  /* 0x0011c01001007387 */ /* 0x0003e80000100a00 */
[----:B------:R1:W-:Y:S05]  /*ba8e0*/  STL.64 [R1+0x11c8], R18 ;  /* 0x0011c81201007387 */ /* 0x0003ea0000100a00 */
[----:B------:R1:W-:Y:S04]  /*ba8f0*/  STL.64 [R1+0x11b0], R8 ;  /* 0x0011b00801007387 */ /* 0x0003e80000100a00 */
[----:B------:R1:W-:Y:S04]  /*ba900*/  STL.64 [R1+0x11b8], R10 ;  /* 0x0011b80a01007387 */ /* 0x0003e80000100a00 */
[----:B------:R-:W3:Y:S04]  /*ba910*/  LDL.LU R13, [R1+0x464] ;  /* 0x00046400010d7983 */ /* 0x000ee80000300800 */
[----:B----4-:R-:W3:Y:S04]  /*ba920*/  LDL.LU R14, [R1+0x468] ;  /* 0x00046800010e7983 */ /* 0x010ee80000300800 */
[----:B------:R-:W3:Y:S04]  /*ba930*/  LDL.LU R15, [R1+0x46c] ;  /* 0x00046c00010f7983 */ /* 0x000ee80000300800 */
        /* <DEDUP_REMOVED lines=53> */
[----:B------:R-:W2:Y:S11]  /*bac90*/  LDL.LU R248, [R1+0x440] ;  /* 0x0004400001f87983 */ /* 0x000eb60000300800 */
[----:B------:R-:W-:Y:S09]  /*baca0*/  @!UPT UIADD3 URZ, URZ, URZ, URZ ;  /* 0x0000003f3f3ff290 */ /* 0x000ff2000fffe03f */
[----:B------:R-:W-:Y:S04]  /*bacb0*/  STL.64 [R1+0x11a0], R124 ;  /* 0x0011a07c01007387 */ /* 0x000fe80000100a00 */
[----:B------:R-:W-:Y:S04]  /*bacc0*/  STL.64 [R1+0x11a8], R126 ;  /* 0x0011a87e01007387 */ /* 0x000fe80000100a00 */
[----:B------:R-:W2:Y:S04]  /*bacd0*/  LDL.LU R249, [R1+0x444] ;  /* 0x0004440001f97983 */ /* 0x000ea80000300800 */
[----:B------:R-:W2:Y:S04]  /*bace0*/  LDL.LU R250, [R1+0x448] ;  /* 0x0004480001fa7983 */ /* 0x000ea80000300800 */
[----:B------:R-:W2:Y:S01]  /*bacf0*/  LDL.LU R251, [R1+0x44c] ;  /* 0x00044c0001fb7983 */ /* 0x000ea20000300800 */
[C---:B---3--:R-:W-:Y:S08]  /*bad00*/  HMMA.1688.F32.TF32 R120, R232.reuse, R90, R120 ;  /* 0x0000005ae878723c */ /* 0x048ff00000081078 */
[----:B------:R-:W-:Y:S01]  /*bad10*/  HMMA.1688.F32.TF32 R8, R232, R94, R8 ;  /* 0x0000005ee808723c */ /* 0x000fe20000081008 */
[----:B------:R-:W-:Y:S04]  /*bad20*/  LDS R233, [R119+0x14e280] ;  /* 0x14e2800077e97984 */ /* 0x000fe80000000800 */
[----:B------:R-:W-:Y:S03]  /*bad30*/  LDS R235, [R119+0x14f280] ;  /* 0x14f2800077eb7984 */ /* 0x000fe60000000800 */
[C---:B----4-:R-:W-:Y:S01]  /*bad40*/  HMMA.1688.F32.TF32 R112, R240.reuse, R34, R112 ;  /* 0x00000022f070723c */ /* 0x050fe20000081070 */
[----:B------:R-:W-:Y:S04]  /*bad50*/  LDS R232, [R0+0x14e280] ;  /* 0x14e2800000e87984 */ /* 0x000fe80000000800 */
[----:B------:R-:W1:Y:S04]  /*bad60*/  LDS R234, [R0+0x14f280] ;  /* 0x14f2800000ea7984 */ /* 0x000e680000000800 */
[----:B------:R-:W-:Y:S04]  /*bad70*/  STL.64 [R1+0x1190], R120 ;  /* 0x0011907801007387 */ /* 0x000fe80000100a00 */
[----:B------:R-:W-:Y:S04]  /*bad80*/  STL.64 [R1+0x1198], R122 ;  /* 0x0011987a01007387 */ /* 0x000fe80000100a00 */
[----:B------:R-:W-:Y:S04]  /*bad90*/  STL.64 [R1+0xd60], R8 ;  /* 0x000d600801007387 */ /* 0x000fe80000100a00 */
[----:B------:R3:W-:Y:S02]  /*bada0*/  STL.64 [R1+0xd68], R10 ;  /* 0x000d680a01007387 */ /* 0x0007e40000100a00 */
[C---:B---3--:R-:W-:Y:S11]  /*badb0*/  HMMA.1688.F32.TF32 R8, R240.reuse, R42, R104 ;  /* 0x0000002af008723c */ /* 0x048ff60000081068 */
        /* <DEDUP_REMOVED lines=13> */
[C---:B------:R-:W-:Y:S01]  /*bae90*/  HMMA.1688.F32.TF32 R8, R240.reuse, R50, R96 ;  /* 0x00000032f008723c */ /* 0x040fe20000081060 */
[----:B------:R-:W-:Y:S04]  /*baea0*/  STL.64 [R1+0xd50], R112 ;  /* 0x000d507001007387 */ /* 0x000fe80000100a00 */
[----:B------:R-:W-:Y:S03]  /*baeb0*/  STL.64 [R1+0xd58], R114 ;  /* 0x000d587201007387 */ /* 0x000fe60000100a00 */
[C---:B------:R-:W-:Y:S01]  /*baec0*/  HMMA.1688.F32.TF32 R28, R240.reuse, R54, R28 ;  /* 0x00000036f01c723c */ /* 0x040fe2000008101c */
[----:B------:R-:W-:Y:S04]  /*baed0*/  STL.64 [R1+0xd40], R108 ;  /* 0x000d406c01007387 */ /* 0x000fe80000100a00 */
[----:B------:R-:W-:Y:S03]  /*baee0*/  STL.64 [R1+0xd48], R110 ;  /* 0x000d486e01007387 */ /* 0x000fe60000100a00 */
[C---:B------:R-:W-:Y:S01]  /*baef0*/  HMMA.1688.F32.TF32 R24, R240.reuse, R58, R24 ;  /* 0x0000003af018723c */ /* 0x040fe20000081018 */
[----:B------:R-:W-:Y:S06]  /*baf00*/  STL [R1+0x4458], R61 ;  /* 0x0044583d01007387 */ /* 0x000fec0000100800 */
[----:B------:R-:W-:Y:S04]  /*baf10*/  STL.64 [R1+0xd10], R8 ;  /* 0x000d100801007387 */ /* 0x000fe80000100a00 */
[----:B------:R3:W-:Y:S02]  /*baf20*/  STL.64 [R1+0xd18], R10 ;  /* 0x000d180a01007387 */ /* 0x0007e40000100a00 */
[C---:B---3--:R-:W-:Y:S02]  /*baf30*/  HMMA.1688.F32.TF32 R8, R240.reuse, R62, R20 ;  /* 0x0000003ef008723c */ /* 0x048fe40000081014 */
[----:B------:R-:W-:Y:S06]  /*baf40*/  STL.64 [R1+0xd00], R28 ;  /* 0x000d001c01007387 */ /* 0x000fec0000100a00 */
[C---:B------:R-:W-:Y:S01]  /*baf50*/  HMMA.1688.F32.TF32 R16, R240.reuse, R66, R16 ;  /* 0x00000042f010723c */ /* 0x040fe20000081010 */
[----:B------:R-:W-:Y:S04]  /*baf60*/  STL.64 [R1+0xd08], R30 ;  /* 0x000d081e01007387 */ /* 0x000fe80000100a00 */
[----:B------:R-:W-:Y:S03]  /*baf70*/  STL.64 [R1+0xcf0], R24 ;  /* 0x000cf01801007387 */ /* 0x000fe60000100a00 */
[C---:B------:R-:W-:Y:S01]  /*baf80*/  HMMA.1688.F32.TF32 R12, R240.reuse, R70, R12 ;  /* 0x00000046f00c723c */ /* 0x040fe2000008100c */
[----:B------:R-:W-:Y:S06]  /*baf90*/  STL.64 [R1+0xcf8], R26 ;  /* 0x000cf81a01007387 */ /* 0x000fec0000100a00 */
[----:B------:R-:W-:Y:S04]  /*bafa0*/  STL.64 [R1+0xce0], R8 ;  /* 0x000ce00801007387 */ /* 0x000fe80000100a00 */
[----:B------:R3:W-:Y:S02]  /*bafb0*/  STL.64 [R1+0xce8], R10 ;  /* 0x000ce80a01007387 */ /* 0x0007e40000100a00 */
[----:B---3--:R-:W-:Y:S02]  /*bafc0*/  HMMA.1688.F32.TF32 R8, R240, R74, R244 ;  /* 0x0000004af008723c */ /* 0x008fe400000810f4 */
[----:B------:R3:W-:Y:S04]  /*bafd0*/  STL.64 [R1+0xcd0], R16 ;  /* 0x000cd01001007387 */ /* 0x0007e80000100a00 */
[----:B------:R4:W-:Y:S04]  /*bafe0*/  STL.64 [R1+0xcd8], R18 ;  /* 0x000cd81201007387 */ /* 0x0009e80000100a00 */
[----:B------:R1:W-:Y:S04]  /*baff0*/  STL.64 [R1+0xcc0], R12 ;  /* 0x000cc00c01007387 */ /* 0x0003e80000100a00 */
[----:B------:R1:W-:Y:S04]  /*bb000*/  STL.64 [R1+0xcc8], R14 ;  /* 0x000cc80e01007387 */ /* 0x0003e80000100a00 */
[----:B---3--:R-:W3:Y:S04]  /*bb010*/  LDL.LU R16, [R1+0x2e0] ;  /* 0x0002e00001107983 */ /* 0x008ee80000300800 */
[----:B------:R-:W3:Y:S04]  /*bb020*/  LDL.LU R17, [R1+0x2e4] ;  /* 0x0002e40001117983 */ /* 0x000ee80000300800 */
[----:B----4-:R-:W3:Y:S01]  /*bb030*/  LDL.LU R18, [R1+0x2e8] ;  /* 0x0002e80001127983 */ /* 0x010ee20000300800 */
[----:B------:R-:W-:-:S03]  /*bb040*/  IMAD.MOV.U32 R93, RZ, RZ, R8 ;  /* 0x000000ffff5d7224 */ /* 0x000fc600078e0008 */
[----:B------:R-:W3:Y:S01]  /*bb050*/  LDL.LU R19, [R1+0x2ec] ;  /* 0x0002ec0001137983 */ /* 0x000ee20000300800 */
[----:B------:R-:W-:Y:S01]  /*bb060*/  IMAD.MOV.U32 R92, RZ, RZ, R9 ;  /* 0x000000ffff5c7224 */ /* 0x000fe200078e0009 */
[----:B------:R-:W-:Y:S02]  /*bb070*/  MOV R89, R10 ;  /* 0x0000000a00597202 */ /* 0x000fe40000000f00 */
[----:B------:R-:W4:Y:S01]  /*bb080*/  LDL.LU R20, [R1+0x2f0] ;  /* 0x0002f00001147983 */ /* 0x000f220000300800 */
[----:B------:R-:W-:-:S03]  /*bb090*/  IMAD.MOV.U32 R88, RZ, RZ, R11 ;  /* 0x000000ffff587224 */ /* 0x000fc600078e000b */
        /* <DEDUP_REMOVED lines=80> */
[----:B-1----:R-:W4:Y:S04]  /*bb5a0*/  LDL.LU R12, [R1] ;  /* 0x00000000010c7983 */ /* 0x002f280000300800 */
[----:B------:R-:W4:Y:S04]  /*bb5b0*/  LDL.LU R13, [R1+0x4] ;  /* 0x00000400010d7983 */ /* 0x000f280000300800 */
[----:B------:R-:W4:Y:S04]  /*bb5c0*/  LDL.LU R14, [R1+0x8] ;  /* 0x00000800010e7983 */ /* 0x000f280000300800 */
[----:B------:R-:W4:Y:S01]  /*bb5d0*/  LDL.LU R15, [R1+0xc] ;  /* 0x00000c00010f7983 */ /* 0x000f220000300800 */
[C---:B--2---:R-:W-:Y:S08]  /*bb5e0*/  HMMA.1688.F32.TF32 R136, R240.reuse, R82, R136 ;  /* 0x00000052f088723c */ /* 0x044ff00000081088 */
[C---:B---3--:R-:W-:Y:S11]  /*bb5f0*/  HMMA.1688.F32.TF32 R132, R240.reuse, R86, R132 ;  /* 0x00000056f084723c */ /* 0x048ff60000081084 */
[----:B------:R-:W-:Y:S05]  /*bb600*/  @!UPT UIADD3 URZ, URZ, URZ, URZ ;  /* 0x0000003f3f3ff290 */ /* 0x000fea000fffe03f */
[----:B------:R-:W-:Y:S02]  /*bb610*/  IMAD.MOV.U32 R73, RZ, RZ, R138 ;  /* 0x000000ffff497224 */ /* 0x000fe400078e008a */
[----:B------:R-:W-:Y:S02]  /*bb620*/  IMAD.MOV.U32 R72, RZ, RZ, R139 ;  /* 0x000000ffff487224 */ /* 0x000fe400078e008b */
[----:B------:R-:W-:Y:S01]  /*bb630*/  IMAD.MOV.U32 R77, RZ, RZ, R136 ;  /* 0x000000ffff4d7224 */ /* 0x000fe200078e0088 */
[----:B------:R-:W2:Y:S01]  /*bb640*/  LDL.LU.64 R138, [R1+0x4618] ;  /* 0x00461800018a7983 */ /* 0x000ea20000300a00 */
[C---:B----4-:R-:W-:Y:S08]  /*bb650*/  HMMA.1688.F32.TF32 R128, R240.reuse, R90, R128 ;  /* 0x0000005af080723c */ /* 0x050ff00000081080 */
[----:B------:R-:W-:Y:S01]  /*bb660*/  HMMA.1688.F32.TF32 R240, R240, R94, R124 ;  /* 0x0000005ef0f0723c */ /* 0x000fe2000008107c */
[----:B------:R-:W-:Y:S01]  /*bb670*/  IMAD.MOV.U32 R76, RZ, RZ, R137 ;  /* 0x000000ffff4c7224 */ /* 0x000fe200078e0089 */
[----:B------:R-:W-:Y:S01]  /*bb680*/  MOV R69, R132 ;  /* 0x0000008400457202 */ /* 0x000fe20000000f00 */
[----:B------:R-:W2:Y:S01]  /*bb690*/  LDL.LU.64 R136, [R1+0x4610] ;  /* 0x0046100001887983 */ /* 0x000ea20000300a00 */
[----:B------:R-:W-:-:S02]  /*bb6a0*/  IMAD.MOV.U32 R65, RZ, RZ, R134 ;  /* 0x000000ffff417224 */ /* 0x000fc400078e0086 */
[----:B------:R-:W-:Y:S02]  /*bb6b0*/  IMAD.MOV.U32 R64, RZ, RZ, R135 ;  /* 0x000000ffff407224 */ /* 0x000fe400078e0087 */
[----:B------:R-:W-:Y:S01]  /*bb6c0*/  IMAD.MOV.U32 R68, RZ, RZ, R133 ;  /* 0x000000ffff447224 */ /* 0x000fe200078e0085 */
[----:B------:R-:W3:Y:S04]  /*bb6d0*/  LDL.LU.64 R134, [R1+0x4608] ;  /* 0x0046080001867983 */ /* 0x000ee80000300a00 */
[----:B------:R-:W3:Y:S04]  /*bb6e0*/  LDL.LU.64 R132, [R1+0x4600] ;  /* 0x0046000001847983 */ /* 0x000ee80000300a00 */
[----:B------:R-:W-:Y:S04]  /*bb6f0*/  STL.64 [R1+0xc70], R128 ;  /* 0x000c708001007387 */ /* 0x000fe80000100a00 */
[----:B------:R1:W-:Y:S04]  /*bb700*/  STL.64 [R1+0xc78], R130 ;  /* 0x000c788201007387 */ /* 0x0003e80000100a00 */
[----:B-1----:R-:W4:Y:S04]  /*bb710*/  LDL.LU.64 R130, [R1+0x45f8] ;  /* 0x0045f80001827983 */ /* 0x002f280000300a00 */
[----:B------:R-:W4:Y:S04]  /*bb720*/  LDL.LU.64 R128, [R1+0x45f0] ;  /* 0x0045f00001807983 */ /* 0x000f280000300a00 */
        /* <DEDUP_REMOVED lines=15> */
[----:B------:R-:W3:Y:S04]  /*bb820*/  LDL R61, [R1+0xb34] ;  /* 0x000b3400013d7983 */ /* 0x000ee80000100800 */
        /* <DEDUP_REMOVED lines=44> */
[----:B-1----:R-:W-:Y:S02]  /*bbaf0*/  HMMA.1688.F32.TF32 R8, R236, R94, R20 ;  /* 0x0000005eec08723c */ /* 0x002fe40000081014 */
        /* <DEDUP_REMOVED lines=8> */
[----:B------:R-:W-:Y:S04]  /*bbb80*/  LDS R237, [R3+0x14e300] ;  /* 0x14e3000003ed7984 */ /* 0x000fe80000000800 */
[----:B------:R-:W1:Y:S01]  /*bbb90*/  LDS R239, [R3+0x14f300] ;  /* 0x14f3000003ef7984 */ /* 0x000e620000000800 */
[----:B---3--:R-:W-:Y:S03]  /*bbba0*/  HMMA.1688.F32.TF32 R8, R232, R42, R248 ;  /* 0x0000002ae808723c */ /* 0x008fe600000810f8 */
[----:B------:R-:W-:Y:S04]  /*bbbb0*/  STL.64 [R1+0x1120], R16 ;  /* 0x0011201001007387 */ /* 0x000fe80000100a00 */
[----:B------:R-:W-:Y:S01]  /*bbbc0*/  STL.64 [R1+0x1128], R18 ;  /* 0x0011281201007387 */ /* 0x000fe20000100a00 */
[----:B------:R-:W-:-:S03]  /*bbbd0*/  IMAD.MOV.U32 R248, RZ, RZ, R247 ;  /* 0x000000fffff87224 */ /* 0x000fc600078e00f7 */
[----:B------:R2:W-:Y:S01]  /*bbbe0*/  STL.64 [R1+0x1110], R12 ;  /* 0x0011100c01007387 */ /* 0x0005e20000100a00 */
[----:B------:R-:W-:-:S03]  /*bbbf0*/  MOV R249, R245 ;  /* 0x000000f500f97202 */ /* 0x000fc60000000f00 */
[----:B------:R3:W-:Y:S04]  /*bbc00*/  STL.64 [R1+0x1118], R14 ;  /* 0x0011180e01007387 */ /* 0x0007e80000100a00 */
[----:B------:R-:W3:Y:S04]  /*bbc10*/  LDL.LU R247, [R1+0x45bc] ;  /* 0x0045bc0001f77983 */ /* 0x000ee80000300800 */
[----:B------:R1:W-:Y:S04]  /*bbc20*/  STL.64 [R1+0x1100], R8 ;  /* 0x0011000801007387 */ /* 0x0003e80000100a00 */
[----:B------:R1:W-:Y:S04]  /*bbc30*/  STL.64 [R1+0x1108], R10 ;  /* 0x0011080a01007387 */ /* 0x0003e80000100a00 */
[----:B------:R-:W4:Y:S01]  /*bbc40*/  LDL.LU R245, [R1+0x45b8] ;  /* 0x0045b80001f57983 */ /* 0x000f220000300800 */
[----:B------:R-:W-:-:S02]  /*bbc50*/  IMAD.MOV.U32 R250, RZ, RZ, R246 ;  /* 0x000000fffffa7224 */ /* 0x000fc400078e00f6 */
[----:B------:R-:W-:Y:S01]  /*bbc60*/  IMAD.MOV.U32 R251, RZ, RZ, R244 ;  /* 0x000000fffffb7224 */ /* 0x000fe200078e00f4 */
[----:B------:R-:W4:Y:S04]  /*bbc70*/  LDL.LU R246, [R1+0x45b4] ;  /* 0x0045b40001f67983 */ /* 0x000f280000300800 */
[----:B------:R-:W4:Y:S04]  /*bbc80*/  LDL.LU R244, [R1+0x45b0] ;  /* 0x0045b00001f47983 */ /* 0x000f280000300800 */
[----:B--2---:R-:W2:Y:S04]  /*bbc90*/  LDL.LU R12, [R1+0xf0] ;  /* 0x0000f000010c7983 */ /* 0x004ea80000300800 */
[----:B------:R-:W2:Y:S01]  /*bbca0*/  LDL.LU R13, [R1+0xf4] ;  /* 0x0000f400010d7983 */ /* 0x000ea20000300800 */
[----:B---3--:R-:W-:-:S03]  /*bbcb0*/  IMAD.MOV.U32 R14, RZ, RZ, R247 ;  /* 0x000000ffff0e7224 */ /* 0x008fc600078e00f7 */
[----:B------:R-:W3:Y:S01]  /*bbcc0*/  LDL.LU R247, [R1+0x45ac] ;  /* 0x0045ac0001f77983 */ /* 0x000ee20000300800 */
[----:B----4-:R-:W-:-:S03]  /*bbcd0*/  IMAD.MOV.U32 R15, RZ, RZ, R245 ;  /* 0x000000ffff0f7224 */ /* 0x010fc600078e00f5 */
[----:B------:R-:W4:Y:S01]  /*bbce0*/  LDL.LU R245, [R1+0x45a8] ;  /* 0x0045a80001f57983 */ /* 0x000f220000300800 */
[----:B------:R-:W-:-:S03]  /*bbcf0*/  IMAD.MOV.U32 R19, RZ, RZ, R246 ;  /* 0x000000ffff137224 */ /* 0x000fc600078e00f6 */
[----:B------:R-:W2:Y:S01]  /*bbd00*/  LDL.LU R16, [R1+0x100] ;  /* 0x0001000001107983 */ /* 0x000ea20000300800 */
[----:B------:R-:W-:-:S03]  /*bbd10*/  MOV R18, R244 ;  /* 0x000000f400127202 */ /* 0x000fc60000000f00 */
[----:B------:R-:W2:Y:S04]  /*bbd20*/  LDL.LU R17, [R1+0x104] ;  /* 0x0001040001117983 */ /* 0x000ea80000300800 */
[----:B------:R-:W2:Y:S04]  /*bbd30*/  LDL.LU R244, [R1+0x45a4] ;  /* 0x0045a40001f47983 */ /* 0x000ea80000300800 */
[----:B------:R-:W2:Y:S01]  /*bbd40*/  LDL.LU R246, [R1+0x45a0] ;  /* 0x0045a00001f67983 */ /* 0x000ea20000300800 */
[----:B---3--:R-:W-:-:S03]  /*bbd50*/  IMAD.MOV.U32 R20, RZ, RZ, R247 ;  /* 0x000000ffff147224 */ /* 0x008fc600078e00f7 */
[----:B------:R-:W3:Y:S01]  /*bbd60*/  LDL.LU R247, [R1+0x459c] ;  /* 0x00459c0001f77983 */ /* 0x000ee20000300800 */
[----:B----4-:R-:W-:-:S03]  /*bbd70*/  IMAD.MOV.U32 R21, RZ, RZ, R245 ;  /* 0x000000ffff157224 */ /* 0x010fc600078e00f5 */
[----:B------:R-:W4:Y:S04]  /*bbd80*/  LDL.LU R245, [R1+0x4598] ;  /* 0x0045980001f57983 */ /* 0x000f280000300800 */
[----:B------:R-:W4:Y:S04]  /*bbd90*/  LDL.LU R22, [R1+0x118] ;  /* 0x0001180001167983 */ /* 0x000f280000300800 */
[----:B------:R-:W4:Y:S01]  /*bbda0*/  LDL.LU R23, [R1+0x11c] ;  /* 0x00011c0001177983 */ /* 0x000f220000300800 */
[----:B--2---:R-:W-:-:S03]  /*bbdb0*/  IMAD.MOV.U32 R96, RZ, RZ, R244 ;  /* 0x000000ffff607224 */ /* 0x004fc600078e00f4 */
[----:B------:R-:W2:Y:S01]  /*bbdc0*/  LDL.LU R244, [R1+0x4594] ;  /* 0x0045940001f47983 */ /* 0x000ea20000300800 */
[----:B------:R-:W-:-:S03]  /*bbdd0*/  MOV R97, R246 ;  /* 0x000000f600617202 */ /* 0x000fc60000000f00 */
[----:B------:R-:W2:Y:S01]  /*bbde0*/  LDL.LU R246, [R1+0x4590] ;  /* 0x0045900001f67983 */ /* 0x000ea20000300800 */
[----:B---3--:R-:W-:-:S03]  /*bbdf0*/  IMAD.MOV.U32 R98, RZ, RZ, R247 ;  /* 0x000000ffff627224 */ /* 0x008fc600078e00f7 */
[----:B------:R-:W3:Y:S01]  /*bbe00*/  LDL.LU R247, [R1+0x458c] ;  /* 0x00458c0001f77983 */ /* 0x000ee20000300800 */
[----:B----4-:R-:W-:-:S03]  /*bbe10*/  IMAD.MOV.U32 R99, RZ, RZ, R245 ;  /* 0x000000ffff637224 */ /* 0x010fc600078e00f5 */
[----:B------:R-:W4:Y:S04]  /*bbe20*/  LDL.LU R245, [R1+0x4588] ;  /* 0x0045880001f57983 */ /* 0x000f280000300800 */
[----:B------:R-:W4:Y:S04]  /*bbe30*/  LDL.LU R100, [R1+0x70] ;  /* 0x0000700001647983 */ /* 0x000f280000300800 */
[----:B------:R-:W4:Y:S04]  /*bbe40*/  LDL.LU R101, [R1+0x74] ;  /* 0x0000740001657983 */ /* 0x000f280000300800 */
[----:B------:R-:W4:Y:S04]  /*bbe50*/  LDL.LU R102, [R1+0x78] ;  /* 0x0000780001667983 */ /* 0x000f280000300800 */
[----:B------:R-:W4:Y:S01]  /*bbe60*/  LDL.LU R103, [R1+0x7c] ;  /* 0x00007c0001677983 */ /* 0x000f220000300800 */
[----:B--2---:R-:W-:-:S03]  /*bbe70*/  IMAD.MOV.U32 R111, RZ, RZ, R244 ;  /* 0x000000ffff6f7224 */ /* 0x004fc600078e00f4 */
[----:B------:R-:W2:Y:S04]  /*bbe80*/  LDL.LU R240, [R1+0x10] ;  /* 0x0000100001f07983 */ /* 0x000ea80000300800 */
[----:B------:R-:W2:Y:S01]  /*bbe90*/  LDL.LU R241, [R1+0x14] ;  /* 0x0000140001f17983 */ /* 0x000ea20000300800 */
[----:B------:R-:W-:-:S03]  /*bbea0*/  IMAD.MOV.U32 R109, RZ, RZ, R246 ;  /* 0x000000ffff6d7224 */ /* 0x000fc600078e00f6 */
[----:B------:R-:W2:Y:S04]  /*bbeb0*/  LDL.LU R242, [R1+0x18] ;  /* 0x0000180001f27983 */ /* 0x000ea80000300800 */
[----:B------:R-:W2:Y:S04]  /*bbec0*/  LDL.LU R243, [R1+0x1c] ;  /* 0x00001c0001f37983 */ /* 0x000ea80000300800 */
[----:B------:R-:W2:Y:S01]  /*bbed0*/  LDL.LU R244, [R1+0x20] ;  /* 0x0000200001f47983 */ /* 0x000ea20000300800 */
[----:B---3--:R-:W-:Y:S01]  /*bbee0*/  IMAD.MOV.U32 R108, RZ, RZ, R247 ;  /* 0x000000ffff6c7224 */ /* 0x008fe200078e00f7 */
[----:B----4-:R-:W-:-:S02]  /*bbef0*/  MOV R110, R245 ;  /* 0x000000f5006e7202 */ /* 0x010fc40000000f00 */
        /* <DEDUP_REMOVED lines=85> */
[----:B------:R1:W-:Y:S01]  /*bc450*/  STL.64 [R1+0x1098], R10 ;  /* 0x0010980a01007387 */ /* 0x0003e20000100a00 */
[C---:B------:R-:W-:Y:S03]  /*bc460*/  HMMA.1688.F32.TF32 R248, R236.reuse, R58, R248 ;  /* 0x0000003aecf8723c */ /* 0x040fe600000810f8 */
        /* <DEDUP_REMOVED lines=52> */
[----:B-1----:R-:W4:Y:S01]  /*bc7b0*/  LDL.LU.64 R14, [R1+0x4490] ;  /* 0x00449000010e7983 */ /* 0x002f220000300a00 */
[----:B------:R-:W4:Y:S01]  /*bc7c0*/  LDL.LU.64 R12, [R1+0x4488] ;  /* 0x00448800010c7983 */ /* 0x000f220000300a00 */
[C---:B--2---:R-:W-:Y:S11]  /*bc7d0*/  HMMA.1688.F32.TF32 R244, R236.reuse, R54, R244 ;  /* 0x00000036ecf4723c */ /* 0x044ff600000810f4 */
[----:B------:R-:W-:Y:S11]  /*bc7e0*/  @!UPT UIADD3 URZ, URZ, URZ, URZ ;  /* 0x0000003f3f3ff290 */ /* 0x000ff6000fffe03f */
[----:B------:R-:W-:Y:S01]  /*bc7f0*/  @!UPT UIADD3 URZ, URZ, URZ, URZ ;  /* 0x0000003f3f3ff290 */ /* 0x000fe2000fffe03f */
[----:B------:R-:W-:Y:S01]  /*bc800*/  STL.64 [R1+0x830], R244 ;  /* 0x000830f401007387 */ /* 0x000fe20000100a00 */
[----:B------:R4:W-:Y:S02]  /*bc810*/  STL.64 [R1+0x838], R246 ;  /* 0x000838f601007387 */ /* 0x0009e40000100a00 */
[----:B------:R-:W-:Y:S02]  /*bc820*/  STL.64 [R1+0x840], R248 ;  /* 0x000840f801007387 */ /* 0x000fe40000100a00 */
[----:B------:R-:W-:Y:S01]  /*bc830*/  STL.64 [R1+0x848], R250 ;  /* 0x000848fa01007387 */ /* 0x000fe20000100a00 */
[C---:B---3--:R-:W-:Y:S08]  /*bc840*/  HMMA.1688.F32.TF32 R16, R236.reuse, R66, R16 ;  /* 0x00000042ec10723c */ /* 0x048ff00000081010 */
[C---:B----4-:R-:W-:Y:S08]  /*bc850*/  HMMA.1688.F32.TF32 R244, R236.reuse, R62, R12 ;  /* 0x0000003eecf4723c */ /* 0x050ff0000008100c */
[C---:B------:R-:W-:Y:S08]  /*bc860*/  HMMA.1688.F32.TF32 R12, R236.reuse, R70, R20 ;  /* 0x00000046ec0c723c */ /* 0x040ff00000081014 */
[C---:B------:R-:W-:Y:S07]  /*bc870*/  HMMA.1688.F32.TF32 R20, R236.reuse, R74, R24 ;  /* 0x0000004aec14723c */ /* 0x040fee0000081018 */
[----:B------:R-:W-:Y:S01]  /*bc880*/  STL.64 [R1+0x850], R244 ;  /* 0x000850f401007387 */ /* 0x000fe20000100a00 */
[----:B------:R-:W-:Y:S02]  /*bc890*/  STL.64 [R1+0x858], R246 ;  /* 0x000858f601007387 */ /* 0x000fe40000100a00 */
[----:B------:R-:W-:Y:S02]  /*bc8a0*/  STL.64 [R1+0x860], R16 ;  /* 0x0008601001007387 */ /* 0x000fe40000100a00 */
[----:B------:R1:W-:Y:S03]  /*bc8b0*/  STL.64 [R1+0x868], R18 ;  /* 0x0008681201007387 */ /* 0x0003e60000100a00 */
[----:B------:R-:W-:Y:S01]  /*bc8c0*/  STL.64 [R1+0x870], R12 ;  /* 0x0008700c01007387 */ /* 0x000fe20000100a00 */
[----:B------:R2:W-:Y:S01]  /*bc8d0*/  STL.64 [R1+0x878], R14 ;  /* 0x0008780e01007387 */ /* 0x0005e20000100a00 */
[C---:B-1----:R-:W-:Y:S08]  /*bc8e0*/  HMMA.1688.F32.TF32 R16, R236.reuse, R78, R28 ;  /* 0x0000004eec10723c */ /* 0x042ff0000008101c */
[----:B--2---:R-:W-:Y:S01]  /*bc8f0*/  HMMA.1688.F32.TF32 R12, R236, R82, R96 ;  /* 0x00000052ec0c723c */ /* 0x004fe20000081060 */
[----:B------:R-:W-:Y:S01]  /*bc900*/  STL.64 [R1+0x880], R20 ;  /* 0x0008801401007387 */ /* 0x000fe20000100a00 */
[----:B------:R1:W-:Y:S03]  /*bc910*/  STL.64 [R1+0x888], R22 ;  /* 0x0008881601007387 */ /* 0x0003e60000100a00 */
[----:B------:R-:W-:Y:S04]  /*bc920*/  LDS R96, [R0+0x150000] ;  /* 0x1500000000607984 */ /* 0x000fe80000000800 */
[----:B------:R-:W-:Y:S01]  /*bc930*/  LDS R98, [R0+0x151000] ;  /* 0x1510000000627984 */ /* 0x000fe20000000800 */
[----:B------:R-:W-:-:S03]  /*bc940*/  IMAD.MOV.U32 R251, RZ, RZ, R2 ;  /* 0x000000fffffb7224 */ /* 0x000fc600078e0002 */
[----:B------:R-:W-:Y:S04]  /*bc950*/  LDS R97, [R61+0x150000] ;  /* 0x150000003d617984 */ /* 0x000fe80000000800 */
[----:B------:R-:W-:Y:S01]  /*bc960*/  LDS R99, [R61+0x151000] ;  /* 0x151000003d637984 */ /* 0x000fe20000000800 */
[C---:B-1----:R-:W-:Y:S03]  /*bc970*/  HMMA.1688.F32.TF32 R20, R236.reuse, R86, R100 ;  /* 0x00000056ec14723c */ /* 0x042fe60000081064 */
[----:B------:R-:W-:Y:S04]  /*bc980*/  LDS R100, [R0+0x14e380] ;  /* 0x14e3800000647984 */ /* 0x000fe80000000800 */
[----:B------:R-:W-:Y:S04]  /*bc990*/  LDS R102, [R0+0x14f380] ;  /* 0x14f3800000667984 */ /* 0x000fe80000000800 */
[----:B------:R-:W-:Y:S04]  /*bc9a0*/  LDS R101, [R61+0x14e380] ;  /* 0x14e380003d657984 */ /* 0x000fe80000000800 */
[----:B------:R-:W1:Y:S04]  /*bc9b0*/  LDS R103, [R61+0x14f380] ;  /* 0x14f380003d677984 */ /* 0x000e680000000800 */
[----:B------:R-:W-:Y:S01]  /*bc9c0*/  STL.64 [R1+0x890], R16 ;  /* 0x0008901001007387 */ /* 0x000fe20000100a00 */
[----:B------:R2:W-:Y:S02]  /*bc9d0*/  STL.64 [R1+0x898], R18 ;  /* 0x0008981201007387 */ /* 0x0005e40000100a00 */
[----:B------:R-:W-:Y:S02]  /*bc9e0*/  STL.64 [R1+0x8a0], R12 ;  /* 0x0008a00c01007387 */ /* 0x000fe40000100a00 */
[----:B------:R3:W-:Y:S01]  /*bc9f0*/  STL.64 [R1+0x8a8], R14 ;  /* 0x0008a80e01007387 */ /* 0x0007e20000100a00 */
[C---:B--2---:R-:W-:Y:S08]  /*bca00*/  HMMA.1688.F32.TF32 R16, R236.reuse, R90, R104 ;  /* 0x0000005aec10723c */ /* 0x044ff00000081068 */
[----:B---3--:R-:W-:Y:S01]  /*bca10*/  HMMA.1688.F32.TF32 R12, R236, R94, R108 ;  /* 0x0000005eec0c723c */ /* 0x008fe2000008106c */
[----:B------:R-:W-:Y:S01]  /*bca20*/  STL.64 [R1+0x8b0], R20 ;  /* 0x0008b01401007387 */ /* 0x000fe20000100a00 */
[----:B------:R2:W-:Y:S03]  /*bca30*/  STL.64 [R1+0x8b8], R22 ;  /* 0x0008b81601007387 */ /* 0x0005e60000100a00 */
[----:B------:R-:W-:Y:S04]  /*bca40*/  LDS R104, [R252+0x150000] ;  /* 0x15000000fc687984 */ /* 0x000fe80000000800 */
[----:B------:R-:W-:Y:S04]  /*bca50*/  LDS R106, [R252+0x151000] ;  /* 0x15100000fc6a7984 */ /* 0x000fe80000000800 */
[----:B------:R-:W-:Y:S04]  /*bca60*/  LDS R105, [R3+0x150000] ;  /* 0x1500000003697984 */ /* 0x000fe80000000800 */
[----:B------:R-:W-:Y:S01]  /*bca70*/  LDS R107, [R3+0x151000] ;  /* 0x15100000036b7984 */ /* 0x000fe20000000800 */
[C---:B--2---:R-:W-:Y:S03]  /*bca80*/  HMMA.1688.F32.TF32 R20, R240.reuse, R34, R112 ;  /* 0x00000022f014723c */ /* 0x044fe60000081070 */
[----:B------:R-:W-:Y:S01]  /*bca90*/  STL.64 [R1+0x8d0], R16 ;  /* 0x0008d01001007387 */ /* 0x000fe20000100a00 */
[----:B------:R2:W-:Y:S02]  /*bcaa0*/  STL.64 [R1+0x8d8], R18 ;  /* 0x0008d81201007387 */ /* 0x0005e40000100a00 */
[----:B------:R-:W-:Y:S02]  /*bcab0*/  STL.64 [R1+0x8c0], R12 ;  /* 0x0008c00c01007387 */ /* 0x000fe40000100a00 */
[----:B------:R3:W-:Y:S01]  /*bcac0*/  STL.64 [R1+0x8c8], R14 ;  /* 0x0008c80e01007387 */ /* 0x0007e20000100a00 */
[C---:B--2---:R-:W-:Y:S08]  /*bcad0*/  HMMA.1688.F32.TF32 R16, R240.reuse, R38, R116 ;  /* 0x00000026f010723c */ /* 0x044ff00000081074 */
[C---:B---3--:R-:W-:Y:S08]  /*bcae0*/  HMMA.1688.F32.TF32 R12, R240.reuse, R42, R8 ;  /* 0x0000002af00c723c */ /* 0x048ff00000081008 */
[C---:B------:R-:W-:Y:S01]  /*bcaf0*/  HMMA.1688.F32.TF32 R8, R240.reuse, R46, R120 ;  /* 0x0000002ef008723c */ /* 0x040fe20000081078 */
[----:B------:R-:W-:Y:S01]  /*bcb00*/  STL.64 [R1+0x8f0], R20 ;  /* 0x0008f01401007387 */ /* 0x000fe20000100a00 */
[----:B------:R-:W-:Y:S05]  /*bcb10*/  STL.64 [R1+0x8f8], R22 ;  /* 0x0008f81601007387 */ /* 0x000fea0000100a00 */
[----:B------:R-:W-:Y:S01]  /*bcb20*/  STL.64 [R1+0x910], R16 ;  /* 0x0009101001007387 */ /* 0x000fe20000100a00 */
[----:B------:R2:W-:Y:S07]  /*bcb30*/  STL.64 [R1+0x918], R18 ;  /* 0x0009181201007387 */ /* 0x0005ee0000100a00 */
[----:B------:R-:W-:Y:S02]  /*bcb40*/  STL.64 [R1+0x940], R12 ;  /* 0x0009400c01007387 */ /* 0x000fe40000100a00 */
[----:B------:R3:W-:Y:S06]  /*bcb50*/  STL.64 [R1+0x948], R14 ;  /* 0x0009480e01007387 */ /* 0x0007ec0000100a00 */
[----:B------:R-:W-:Y:S01]  /*bcb60*/  STL.64 [R1+0x990], R8 ;  /* 0x0009900801007387 */ /* 0x000fe20000100a00 */
[----:B------:R4:W-:Y:S01]  /*bcb70*/  STL.64 [R1+0x998], R10 ;  /* 0x0009980a01007387 */ /* 0x0009e20000100a00 */
[C---:B--2---:R-:W-:Y:S08]  /*bcb80*/  HMMA.1688.F32.TF32 R16, R240.reuse, R50, R160 ;  /* 0x00000032f010723c */ /* 0x044ff000000810a0 */
[C---:B---3--:R-:W-:Y:S08]  /*bcb90*/  HMMA.1688.F32.TF32 R12, R240.reuse, R54, R156 ;  /* 0x00000036f00c723c */ /* 0x048ff0000008109c */
[C---:B----4-:R-:W-:Y:S07]  /*bcba0*/  HMMA.1688.F32.TF32 R8, R240.reuse, R58, R124 ;  /* 0x0000003af008723c */ /* 0x050fee000008107c */
        /* <DEDUP_REMOVED lines=17> */
[C---:B----4-:R-:W-:Y:S08]  /*bccc0*/  HMMA.1688.F32.TF32 R8, R240.reuse, R82, R4 ;  /* 0x00000052f008723c */ /* 0x050ff00000081004 */
[C---:B------:R-:W-:Y:S01]  /*bccd0*/  HMMA.1688.F32.TF32 R4, R240.reuse, R86, R140 ;  /* 0x00000056f004723c */ /* 0x040fe2000008108c */
[----:B------:R-:W-:Y:S01]  /*bcce0*/  STL.64 [R1+0x1020], R16 ;  /* 0x0010201001007387 */ /* 0x000fe20000100a00 */
[----:B------:R-:W-:Y:S05]  /*bccf0*/  STL.64 [R1+0x1028], R18 ;  /* 0x0010281201007387 */ /* 0x000fea0000100a00 */
[----:B------:R-:W-:Y:S02]  /*bcd00*/  STL.64 [R1+0x1010], R12 ;  /* 0x0010100c01007387 */ /* 0x000fe40000100a00 */
[----:B------:R2:W-:Y:S06]  /*bcd10*/  STL.64 [R1+0x1018], R14 ;  /* 0x0010180e01007387 */ /* 0x0005ec0000100a00 */
[----:B------:R-:W-:Y:S01]  /*bcd20*/  STL.64 [R1+0x1000], R8 ;  /* 0x0010000801007387 */ /* 0x000fe20000100a00 */
[----:B------:R3:W-:Y:S07]  /*bcd30*/  STL.64 [R1+0x1008], R10 ;  /* 0x0010080a01007387 */ /* 0x0007ee0000100a00 */
[----:B------:R-:W-:Y:S02]  /*bcd40*/  STL.64 [R1+0xff0], R4 ;  /* 0x000ff00401007387 */ /* 0x000fe40000100a00 */
[----:B------:R4:W-:Y:S01]  /*bcd50*/  STL.64 [R1+0xff8], R6 ;  /* 0x000ff80601007387 */ /* 0x0009e20000100a00 */
[C---:B--2---:R-:W-:Y:S08]  /*bcd60*/  HMMA.1688.F32.TF32 R12, R240.reuse, R90, R144 ;  /* 0x0000005af00c723c */ /* 0x044ff00000081090 */
[----:B---3--:R-:W-:Y:S08]  /*bcd70*/  HMMA.1688.F32.TF32 R8, R240, R94, R148 ;  /* 0x0000005ef008723c */ /* 0x008ff00000081094 */
        /* <DEDUP_REMOVED lines=38> */
[----:B------:R-:W-:Y:S07]  /*bcfe0*/  STL.64 [R1+0xf38], R14 ;  /* 0x000f380e01007387 */ /* 0x000fee0000100a00 */
[----:B------:R-:W-:Y:S02]  /*bcff0*/  STL.64 [R1+0xf20], R8 ;  /* 0x000f200801007387 */ /* 0x000fe40000100a00 */
[----:B------:R-:W-:Y:S06]  /*bd000*/  STL.64 [R1+0xf28], R10 ;  /* 0x000f280a01007387 */ /* 0x000fec0000100a00 */
[----:B------:R-:W-:Y:S01]  /*bd010*/  STL.64 [R1+0xf10], R4 ;  /* 0x000f100401007387 */ /* 0x000fe20000100a00 */
[----:B------:R2:W-:Y:S02]  /*bd020*/  STL.64 [R1+0xf18], R6 ;  /* 0x000f180601007387 */ /* 0x0005e40000100a00 */
[C---:B--2---:R-:W-:Y:S08]  /*bd030*/  HMMA.1688.F32.TF32 R4, R232.reuse, R86, R204 ;  /* 0x00000056e804723c */ /* 0x044ff000000810cc */
[C---:B------:R-:W-:Y:S11]  /*bd040*/  HMMA.1688.F32.TF32 R8, R232.reuse, R90, R208 ;  /* 0x0000005ae808723c */ /* 0x040ff600000810d0 */
[----:B------:R-:W-:Y:S04]  /*bd050*/  @!UPT UIADD3 URZ, URZ, URZ, URZ ;  /* 0x0000003f3f3ff290 */ /* 0x000fe8000fffe03f */
[----:B------:R-:W-:Y:S01]  /*bd060*/  STL.64 [R1+0xf00], R4 ;  /* 0x000f000401007387 */ /* 0x000fe20000100a00 */
[----:B------:R2:W-:Y:S02]  /*bd070*/  STL.64 [R1+0xf08], R6 ;  /* 0x000f080601007387 */ /* 0x0005e40000100a00 */
[----:B--2---:R-:W-:Y:S05]  /*bd080*/  HMMA.1688.F32.TF32 R4, R232, R94, R212 ;  /* 0x0000005ee804723c */ /* 0x004fea00000810d4 */
[----:B------:R-:W-:Y:S01]  /*bd090*/  STL.64 [R1+0xee0], R8 ;  /* 0x000ee00801007387 */ /* 0x000fe20000100a00 */
[----:B------:R-:W-:Y:S11]  /*bd0a0*/  STL.64 [R1+0xee8], R10 ;  /* 0x000ee80a01007387 */ /* 0x000ff60000100a00 */
[----:B------:R-:W-:Y:S06]  /*bd0b0*/  @!UPT UIADD3 URZ, URZ, URZ, URZ ;  /* 0x0000003f3f3ff290 */ /* 0x000fec000fffe03f */
[----:B------:R-:W-:Y:S01]  /*bd0c0*/  STL.64 [R1+0xc20], R4 ;  /* 0x000c200401007387 */ /* 0x000fe20000100a00 */
[----:B------:R-:W-:Y:S02]  /*bd0d0*/  STL.64 [R1+0xc28], R6 ;  /* 0x000c280601007387 */ /* 0x000fe40000100a00 */
[----:B------:R-:W2:Y:S02]  /*bd0e0*/  LDL.LU R0, [R1+0x4480] ;  /* 0x0044800001007983 */ /* 0x000ea40000300800 */
[----:B------:R-:W3:Y:S01]  /*bd0f0*/  LDL.LU R248, [R1+0x15e0] ;  /* 0x0015e00001f87983 */ /* 0x000ee20000300800 */
[----:B------:R-:W3:Y:S01]  /*bd100*/  LDL.LU R249, [R1+0x15e4] ;  /* 0x0015e40001f97983 */ /* 0x000ee20000300800 */
[----:B------:R-:W3:Y:S02]  /*bd110*/  LDL.LU R250, [R1+0x15e8] ;  /* 0x0015e80001fa7983 */ /* 0x000ee40000300800 */
[----:B------:R-:W4:Y:S02]  /*bd120*/  LDL.LU R2, [R1+0x447c] ;  /* 0x00447c0001027983 */ /* 0x000f240000300800 */
[----:B------:R-:W1:Y:S01]  /*bd130*/  LDL.LU R244, [R1+0x15f0] ;  /* 0x0015f00001f47983 */ /* 0x000e620000300800 */
[----:B------:R-:W1:Y:S01]  /*bd140*/  LDL.LU R245, [R1+0x15f4] ;  /* 0x0015f40001f57983 */ /* 0x000e620000300800 */
[----:B------:R-:W1:Y:S02]  /*bd150*/  LDL.LU R246, [R1+0x15f8] ;  /* 0x0015f80001f67983 */ /* 0x000e640000300800 */
[----:B------:R-:W1:Y:S02]  /*bd160*/  LDL.LU R247, [R1+0x15fc] ;  /* 0x0015fc0001f77983 */ /* 0x000e640000300800 */
[----:B------:R-:W2:Y:S01]  /*bd170*/  LDL.LU R108, [R1+0x1600] ;  /* 0x00160000016c7983 */ /* 0x000ea20000300800 */
[----:B------:R-:W2:Y:S01]  /*bd180*/  LDL.LU R109, [R1+0x1604] ;  /* 0x00160400016d7983 */ /* 0x000ea20000300800 */
[----:B----4-:R-:W-:-:S03]  /*bd190*/  IMAD.MOV.U32 R110, RZ, RZ, R2 ;  /* 0x000000ffff6e7224 */ /* 0x010fc600078e0002 */
[----:B------:R-:W4:Y:S01]  /*bd1a0*/  LDL.LU R2, [R1+0x4478] ;  /* 0x0044780001027983 */ /* 0x000f220000300800 */
[----:B------:R-:W2:Y:S02]  /*bd1b0*/  LDL.LU R111, [R1+0x160c] ;  /* 0x00160c00016f7983 */ /* 0x000ea40000300800 */
[----:B------:R-:W2:Y:S02]  /*bd1c0*/  LDL.LU R236, [R1+0x1610] ;  /* 0x0016100001ec7983 */ /* 0x000ea40000300800 */
[----:B------:R-:W2:Y:S01]  /*bd1d0*/  LDL.LU R237, [R1+0x1614] ;  /* 0x0016140001ed7983 */ /* 0x000ea20000300800 */
[----:B------:R-:W2:Y:S01]  /*bd1e0*/  LDL.LU R238, [R1+0x1618] ;  /* 0x0016180001ee7983 */ /* 0x000ea20000300800 */
[----:B------:R-:W2:Y:S01]  /*bd1f0*/  LDL.LU R239, [R1+0x161c] ;  /* 0x00161c0001ef7983 */ /* 0x000ea20000300800 */
[C---:B-1----:R-:W-:Y:S01]  /*bd200*/  HMMA.1688.F32.TF32 R112, R100.reuse, R42, R244 ;  /* 0x0000002a6470723c */ /* 0x042fe200000810f4 */
[----:B------:R-:W-:Y:S01]  /*bd210*/  LDS R42, [R252+0x151080] ;  /* 0x15108000fc2a7984 */ /* 0x000fe20000000800 */
[----:B------:R-:W-:Y:S04]  /*bd220*/  LDS R43, [R3+0x151080] ;  /* 0x15108000032b7984 */ /* 0x000fe80000000800 */
[----:B----4-:R-:W1:Y:S04]  /*bd230*/  LDSM.16.M88.4 R172, [R2+0x100] ;  /* 0x0001000002ac783b */ /* 0x010e680000000200 */
[----:B------:R-:W4:Y:S04]  /*bd240*/  LDSM.16.M88.4 R176, [R2+0x4100] ;  /* 0x0041000002b0783b */ /* 0x000f280000000200 */
        /* <DEDUP_REMOVED lines=13> */
[----:B------:R-:W4:Y:S01]  /*bd320*/  LDSM.16.M88.4 R24, [R2+0x3c100] ;  /* 0x03c100000218783b */ /* 0x000f220000000200 */
[C---:B--2---:R-:W-:Y:S08]  /*bd330*/  HMMA.1688.F32.TF32 R120, R100.reuse, R34, R236 ;  /* 0x000000226478723c */ /* 0x044ff000000810ec */
[C---:B------:R-:W-:Y:S08]  /*bd340*/  HMMA.1688.F32.TF32 R116, R100.reuse, R38, R108 ;  /* 0x000000266474723c */ /* 0x040ff0000008106c */
[C---:B---3--:R-:W-:Y:S01]  /*bd350*/  HMMA.1688.F32.TF32 R108, R100.reuse, R46, R248 ;  /* 0x0000002e646c723c */ /* 0x048fe200000810f8 */
[----:B------:R-:W-:Y:S04]  /*bd360*/  LDS R34, [R252+0x151100] ;  /* 0x15110000fc227984 */ /* 0x000fe80000000800 */
[----:B------:R-:W-:Y:S04]  /*bd370*/  LDS R35, [R3+0x151100] ;  /* 0x1511000003237984 */ /* 0x000fe80000000800 */
[----:B-1----:R-:W-:Y:S01]  /*bd380*/  STL [R1+0x4424], R174 ;  /* 0x004424ae01007387 */ /* 0x002fe20000100800 */
[----:B------:R-:W-:Y:S02]  /*bd390*/  STL [R1+0x4420], R175 ;  /* 0x004420af01007387 */ /* 0x000fe40000100800 */
[----:B----4-:R-:W-:Y:S02]  /*bd3a0*/  STL [R1+0x442c], R178 ;  /* 0x00442cb201007387 */ /* 0x010fe40000100800 */
[----:B------:R-:W-:Y:S01]  /*bd3b0*/  STL [R1+0x4428], R179 ;  /* 0x004428b301007387 */ /* 0x000fe20000100800 */
[----:B------:R-:W-:Y:S01]  /*bd3c0*/  STL [R1+0x4434], R210 ;  /* 0x004434d201007387 */ /* 0x000fe20000100800 */
[----:B------:R-:W-:Y:S02]  /*bd3d0*/  STL [R1+0x4430], R211 ;  /* 0x004430d301007387 */ /* 0x000fe40000100800 */
[----:B------:R-:W-:Y:S02]  /*bd3e0*/  STL [R1+0x443c], R206 ;  /* 0x00443cce01007387 */ /* 0x000fe40000100800 */
        /* <DEDUP_REMOVED lines=26> */
[----:B------:R-:W-:Y:S02]  /*bd590*/  STL.64 [R1+0xc00], R120 ;  /* 0x000c007801007387 */ /* 0x000fe40000100a00 */
[----:B------:R-:W-:Y:S02]  /*bd5a0*/  STL.64 [R1+0xc08], R122 ;  /* 0x000c087a01007387 */ /* 0x000fe40000100a00 */
[----:B------:R1:W-:Y:S01]  /*bd5b0*/  STL.64 [R1+0xbe0], R116 ;  /* 0x000be07401007387 */ /* 0x0003e20000100a00 */
[----:B------:R2:W-:Y:S04]  /*bd5c0*/  STL.64 [R1+0xbe8], R118 ;  /* 0x000be87601007387 */ /* 0x0005e80000100a00 */
[----:B-1----:R-:W3:Y:S01]  /*bd5d0*/  LDL.LU R116, [R1+0x1530] ;  /* 0x0015300001747983 */ /* 0x002ee20000300800 */
[----:B------:R1:W-:Y:S02]  /*bd5e0*/  STL.64 [R1+0xbd0], R112 ;  /* 0x000bd07001007387 */ /* 0x0003e40000100a00 */
[----:B------:R4:W-:Y:S02]  /*bd5f0*/  STL.64 [R1+0xbd8], R114 ;  /* 0x000bd87201007387 */ /* 0x0009e40000100a00 */
[----:B------:R1:W-:Y:S01]  /*bd600*/  STL.64 [R1+0xbc0], R108 ;  /* 0x000bc06c01007387 */ /* 0x0003e20000100a00 */
[----:B------:R1:W-:Y:S01]  /*bd610*/  STL.64 [R1+0xbc8], R110 ;  /* 0x000bc86e01007387 */ /* 0x0003e20000100a00 */
[----:B------:R-:W3:Y:S02]  /*bd620*/  LDL.LU R117, [R1+0x1534] ;  /* 0x0015340001757983 */ /* 0x000ee40000300800 */
[----:B--2---:R-:W3:Y:S02]  /*bd630*/  LDL.LU R118, [R1+0x1538] ;  /* 0x0015380001767983 */ /* 0x004ee40000300800 */
[----:B------:R-:W3:Y:S01]  /*bd640*/  LDL.LU R119, [R1+0x153c] ;  /* 0x00153c0001777983 */ /* 0x000ee20000300800 */
[----:B------:R-:W2:Y:S01]  /*bd650*/  LDL.LU R120, [R1+0x1540] ;  /* 0x0015400001787983 */ /* 0x000ea20000300800 */
[----:B------:R-:W2:Y:S02]  /*bd660*/  LDL.LU R121, [R1+0x1544] ;  /* 0x0015440001797983 */ /* 0x000ea40000300800 */
[----:B------:R-:W2:Y:S02]  /*bd670*/  LDL.LU R122, [R1+0x1548] ;  /* 0x00154800017a7983 */ /* 0x000ea40000300800 */
[----:B------:R-:W2:Y:S01]  /*bd680*/  LDL.LU R123, [R1+0x154c] ;  /* 0x00154c00017b7983 */ /* 0x000ea20000300800 */
        /* <DEDUP_REMOVED lines=20> */
[----:B------:R-:W3:Y:S01]  /*bd7d0*/  LDL.LU R216, [R1+0x15b0] ;  /* 0x0015b00001d87983 */ /* 0x000ee20000300800 */
[----:B------:R-:W3:Y:S02]  /*bd7e0*/  LDL.LU R217, [R1+0x15b4] ;  /* 0x0015b40001d97983 */ /* 0x000ee40000300800 */
[----:B------:R-:W3:Y:S02]  /*bd7f0*/  LDL.LU R218, [R1+0x15b8] ;  /* 0x0015b80001da7983 */ /* 0x000ee40000300800 */
[----:B------:R-:W3:Y:S01]  /*bd800*/  LDL.LU R219, [R1+0x15bc] ;  /* 0x0015bc0001db7983 */ /* 0x000ee20000300800 */
        /* <DEDUP_REMOVED lines=12> */
[----:B-1----:R-:W3:Y:S01]  /*bd8d0*/  LDL.LU R112, [R1+0x2d0] ;  /* 0x0002d00001707983 */ /* 0x002ee20000300800 */
[----:B------:R-:W3:Y:S02]  /*bd8e0*/  LDL.LU R113, [R1+0x2d4] ;  /* 0x0002d40001717983 */ /* 0x000ee40000300800 */
[----:B----4-:R-:W4:Y:S02]  /*bd8f0*/  LDL.LU R114, [R1+0x2d8] ;  /* 0x0002d80001727983 */ /* 0x010f240000300800 */
[----:B------:R-:W4:Y:S01]  /*bd900*/  LDL.LU R115, [R1+0x2dc] ;  /* 0x0002dc0001737983 */ /* 0x000f220000300800 */
        /* <DEDUP_REMOVED lines=12> */
[----:B------:R2:W-:Y:S02]  /*bd9d0*/  STL.64 [R1+0x4460], R44 ;  /* 0x0044602c01007387 */ /* 0x0005e40000100a00 */
[C---:B--2---:R-:W-:Y:S02]  /*bd9e0*/  HMMA.1688.F32.TF32 R44, R100.reuse, R50, R248 ;  /* 0x00000032642c723c */ /* 0x044fe400000810f8 */
[----:B------:R-:W2:Y:S11]  /*bd9f0*/  LDL.LU R248, [R1+0x290] ;  /* 0x0002900001f87983 */ /* 0x000eb60000300800 */
[----:B------:R-:W-:Y:S10]  /*bda00*/  @!UPT UIADD3 URZ, URZ, URZ, URZ ;  /* 0x0000003f3f3ff290 */ /* 0x000ff4000fffe03f */
[----:B------:R-:W-:Y:S01]  /*bda10*/  STL.64 [R1+0xbb0], R44 ;  /* 0x000bb02c01007387 */ /* 0x000fe20000100a00 */
[----:B------:R3:W-:Y:S02]  /*bda20*/  STL.64 [R1+0xbb8], R46 ;  /* 0x000bb82e01007387 */ /* 0x0007e40000100a00 */
[----:B------:R-:W2:Y:S02]  /*bda30*/  LDL.LU R249, [R1+0x294] ;  /* 0x0002940001f97983 */ /* 0x000ea40000300800 */
[----:B------:R-:W2:Y:S01]  /*bda40*/  LDL.LU R250, [R1+0x298] ;  /* 0x0002980001fa7983 */ /* 0x000ea20000300800 */
[----:B------:R-:W2:Y:S01]  /*bda50*/  LDL.LU R251, [R1+0x29c] ;  /* 0x00029c0001fb7983 */ /* 0x000ea20000300800 */
[----:B------:R1:W-:Y:S01]  /*bda60*/  STL.64 [R1+0x4468], R48 ;  /* 0x0044683001007387 */ /* 0x0003e20000100a00 */
[C---:B---3--:R-:W-:Y:S08]  /*bda70*/  HMMA.1688.F32.TF32 R44, R100.reuse, R58, R216 ;  /* 0x0000003a642c723c */ /* 0x048ff000000810d8 */
[C---:B-1----:R-:W-:Y:S01]  /*bda80*/  HMMA.1688.F32.TF32 R48, R100.reuse, R54, R220 ;  /* 0x000000366430723c */ /* 0x042fe200000810dc */
[----:B------:R1:W-:Y:S07]  /*bda90*/  STL.64 [R1+0x4470], R52 ;  /* 0x0044703401007387 */ /* 0x0003ee0000100a00 */
[C---:B-1----:R-:W-:Y:S11]  /*bdaa0*/  HMMA.1688.F32.TF32 R52, R100.reuse, R62, R136 ;  /* 0x0000003e6434723c */ /* 0x042ff60000081088 */
[----:B------:R-:W-:Y:S04]  /*bdab0*/  @!UPT UIADD3 URZ, URZ, URZ, URZ ;  /* 0x0000003f3f3ff290 */ /* 0x000fe8000fffe03f */
[----:B------:R-:W-:Y:S01]  /*bdac0*/  STL.64 [R1+0xba0], R48 ;  /* 0x000ba03001007387 */ /* 0x000fe20000100a00 */
[----:B------:R1:W-:Y:S02]  /*bdad0*/  STL.64 [R1+0xba8], R50 ;  /* 0x000ba83201007387 */ /* 0x0003e40000100a00 */
[----:B------:R-:W-:Y:S02]  /*bdae0*/  STL.64 [R1+0xb90], R44 ;  /* 0x000b902c01007387 */ /* 0x000fe40000100a00 */
[----:B------:R3:W-:Y:S01]  /*bdaf0*/  STL.64 [R1+0xb98], R46 ;  /* 0x000b982e01007387 */ /* 0x0007e20000100a00 */
[C---:B-1----:R-:W-:Y:S08]  /*bdb00*/  HMMA.1688.F32.TF32 R48, R100.reuse, R66, R132 ;  /* 0x000000426430723c */ /* 0x042ff00000081084 */
[C---:B---3--:R-:W-:Y:S01]  /*bdb10*/  HMMA.1688.F32.TF32 R44, R100.reuse, R70, R128 ;  /* 0x00000046642c723c */ /* 0x048fe20000081080 */
[----:B------:R-:W-:Y:S01]  /*bdb20*/  STL.64 [R1+0xb80], R52 ;  /* 0x000b803401007387 */ /* 0x000fe20000100a00 */
[----:B------:R1:W-:Y:S06]  /*bdb30*/  STL.64 [R1+0xb88], R54 ;  /* 0x000b883601007387 */ /* 0x0003ec0000100a00 */
[C---:B-1----:R-:W-:Y:S07]  /*bdb40*/  HMMA.1688.F32.TF32 R52, R100.reuse, R74, R124 ;  /* 0x0000004a6434723c */ /* 0x042fee000008107c */
[----:B------:R-:W-:Y:S01]  /*bdb50*/  STL.64 [R1+0xb70], R48 ;  /* 0x000b703001007387 */ /* 0x000fe20000100a00 */
[----:B------:R1:W-:Y:S07]  /*bdb60*/  STL.64 [R1+0xb78], R50 ;  /* 0x000b783201007387 */ /* 0x0003ee0000100a00 */
        /* <DEDUP_REMOVED lines=12> */
[----:B----4-:R-:W-:Y:S01]  /*bdc30*/  HMMA.1688.F32.TF32 R44, R100, R94, R112 ;  /* 0x0000005e642c723c */ /* 0x010fe20000081070 */
[----:B------:R-:W-:Y:S01]  /*bdc40*/  STL.64 [R1+0xb00], R52 ;  /* 0x000b003401007387 */ /* 0x000fe20000100a00 */
[----:B------:R-:W-:Y:S11]  /*bdc50*/  STL.64 [R1+0xb08], R54 ;  /* 0x000b083601007387 */ /* 0x000ff60000100a00 */
[----:B------:R-:W-:Y:S02]  /*bdc60*/  @!UPT UIADD3 URZ, URZ, URZ, URZ ;  /* 0x0000003f3f3ff290 */ /* 0x000fe4000fffe03f */
[----:B------:R-:W-:Y:S01]  /*bdc70*/  STL.64 [R1+0xaf0], R48 ;  /* 0x000af03001007387 */ /* 0x000fe20000100a00 */
[----:B------:R1:W-:Y:S08]  /*bdc80*/  STL.64 [R1+0xaf8], R50 ;  /* 0x000af83201007387 */ /* 0x0003f00000100a00 */
[----:B------:R-:W-:Y:S01]  /*bdc90*/  IMAD.MOV.U32 R202, RZ, RZ, R45 ;  /* 0x000000ffffca7224 */ /* 0x000fe200078e002d */
[----:B------:R-:W-:Y:S01]  /*bdca0*/  MOV R203, R46 ;  /* 0x0000002e00cb7202 */ /* 0x000fe20000000f00 */
[----:B------:R3:W-:Y:S01]  /*bdcb0*/  STL [R1+0xad0], R44 ;  /* 0x000ad02c01007387 */ /* 0x0007e20000100800 */
[----:B------:R-:W-:Y:S01]  /*bdcc0*/  IMAD.MOV.U32 R206, RZ, RZ, R47 ;  /* 0x000000ffffce7224 */ /* 0x000fe200078e002f */
[C---:B-1----:R-:W-:Y:S08]  /*bdcd0*/  HMMA.1688.F32.TF32 R48, R104.reuse, R172, R236 ;  /* 0x000000ac6830723c */ /* 0x042ff000000810ec */
[----:B---3--:R-:W-:Y:S01]  /*bdce0*/  HMMA.1688.F32.TF32 R44, R104, R176, R108 ;  /* 0x000000b0682c723c */ /* 0x008fe2000008106c */
[----:B------:R1:W-:Y:S01]  /*bdcf0*/  STL [R1+0x4450], R206 ;  /* 0x004450ce01007387 */ /* 0x0003e20000100800 */
[----:B------:R3:W-:Y:S02]  /*bdd00*/  STL [R1+0x444c], R203 ;  /* 0x00444ccb01007387 */ /* 0x0007e40000100800 */
[----:B------:R4:W-:Y:S11]  /*bdd10*/  STL [R1+0x4448], R202 ;  /* 0x004448ca01007387 */ /* 0x0009f60000100800 */
[----:B------:R-:W-:Y:S01]  /*bdd20*/  STL.64 [R1+0xac0], R48 ;  /* 0x000ac03001007387 */ /* 0x000fe20000100a00 */
[----:B------:R-:W-:Y:S08]  /*bdd30*/  STL.64 [R1+0xac8], R50 ;  /* 0x000ac83201007387 */ /* 0x000ff00000100a00 */
[----:B-1----:R-:W-:-:S02]  /*bdd40*/  IMAD.MOV.U32 R206, RZ, RZ, R45 ;  /* 0x000000ffffce7224 */ /* 0x002fc400078e002d */
[----:B---3--:R-:W-:Y:S01]  /*bdd50*/  IMAD.MOV.U32 R203, RZ, RZ, R46 ;  /* 0x000000ffffcb7224 */ /* 0x008fe200078e002e */
[----:B------:R1:W-:Y:S01]  /*bdd60*/  STL [R1+0xab0], R44 ;  /* 0x000ab02c01007387 */ /* 0x0003e20000100800 */
[----:B----4-:R-:W-:Y:S02]  /*bdd70*/  IMAD.MOV.U32 R202, RZ, RZ, R47 ;  /* 0x000000ffffca7224 */ /* 0x010fe400078e002f */
[C---:B-1----:R-:W-:Y:S01]  /*bdd80*/  HMMA.1688.F32.TF32 R44, R104.reuse, R208, R244 ;  /* 0x000000d0682c723c */ /* 0x042fe200000810f4 */
[----:B------:R-:W-:Y:S01]  /*bdd90*/  STL [R1+0x4454], R206 ;  /* 0x004454ce01007387 */ /* 0x000fe20000100800 */
[----:B------:R-:W3:Y:S11]  /*bdda0*/  LDL.LU R236, [R1+0x280] ;  /* 0x0002800001ec7983 */ /* 0x000ef60000300800 */
[----:B------:R-:W-:Y:S10]  /*bddb0*/  @!UPT UIADD3 URZ, URZ, URZ, URZ ;  /* 0x0000003f3f3ff290 */ /* 0x000ff4000fffe03f */
[----:B------:R-:W-:Y:S01]  /*bddc0*/  STL.64 [R1+0xaa0], R44 ;  /* 0x000aa02c01007387 */ /* 0x000fe20000100a00 */
[----:B------:R2:W-:Y:S02]  /*bddd0*/  STL.64 [R1+0xaa8], R46 ;  /* 0x000aa82e01007387 */ /* 0x0005e40000100a00 */
[----:B------:R-:W3:Y:S02]  /*bdde0*/  LDL.LU R237, [R1+0x284] ;  /* 0x0002840001ed7983 */ /* 0x000ee40000300800 */
[----:B------:R-:W3:Y:S01]  /*bddf0*/  LDL.LU R238, [R1+0x288] ;  /* 0x0002880001ee7983 */ /* 0x000ee20000300800 */
[----:B------:R-:W3:Y:S01]  /*bde00*/  LDL.LU R239, [R1+0x28c] ;  /* 0x00028c0001ef7983 */ /* 0x000ee20000300800 */
[----:B------:R-:W4:Y:S02]  /*bde10*/  LDL.LU R108, [R1+0x230] ;  /* 0x00023000016c7983 */ /* 0x000f240000300800 */
[----:B------:R-:W4:Y:S02]  /*bde20*/  LDL.LU R109, [R1+0x234] ;  /* 0x00023400016d7983 */ /* 0x000f240000300800 */
[----:B------:R-:W4:Y:S01]  /*bde30*/  LDL.LU R110, [R1+0x238] ;  /* 0x00023800016e7983 */ /* 0x000f220000300800 */
[----:B------:R-:W4:Y:S01]  /*bde40*/  LDL.LU R111, [R1+0x23c] ;  /* 0x00023c00016f7983 */ /* 0x000f220000300800 */
        /* <DEDUP_REMOVED lines=16> */
[----:B--2---:R-:W-:Y:S03]  /*bdf50*/  HMMA.1688.F32.TF32 R44, R104, R204, R248 ;  /* 0x000000cc682c723c */ /* 0x004fe600000810f8 */
        /* <DEDUP_REMOVED lines=11> */
[----:B------:R-:W-:Y:S01]  /*be010*/  IMAD.MOV.U32 R247, RZ, RZ, R0 ;  /* 0x000000fffff77224 */ /* 0x000fe200078e0000 */
        /* <DEDUP_REMOVED lines=8> */
[----:B------:R-:W-:Y:S01]  /*be0a0*/  MOV R207, R44 ;  /* 0x0000002c00cf7202 */ /* 0x000fe20000000f00 */
[----:B------:R-:W-:-:S02]  /*be0b0*/  IMAD.MOV.U32 R210, RZ, RZ, R45 ;  /* 0x000000ffffd27224 */ /* 0x000fc400078e002d */
[----:B------:R-:W-:Y:S02]  /*be0c0*/  IMAD.MOV.U32 R211, RZ, RZ, R46 ;  /* 0x000000ffffd37224 */ /* 0x000fe400078e002e */
[----:B------:R-:W-:Y:S02]  /*be0d0*/  IMAD.MOV.U32 R178, RZ, RZ, R47 ;  /* 0x000000ffffb27224 */ /* 0x000fe400078e002f */
[C---:B---3--:R-:W-:Y:S01]  /*be0e0*/  HMMA.1688.F32.TF32 R44, R104.reuse, R200, R236 ;  /* 0x000000c8682c723c */ /* 0x048fe200000810ec */
[----:B------:R-:W3:Y:S01]  /*be0f0*/  LDL.LU R236, [R1+0x1d0] ;  /* 0x0001d00001ec7983 */ /* 0x000ee20000300800 */
[----:B------:R-:W3:Y:S02]  /*be100*/  LDL.LU R237, [R1+0x1d4] ;  /* 0x0001d40001ed7983 */ /* 0x000ee40000300800 */
[----:B------:R-:W3:Y:S02]  /*be110*/  LDL.LU R238, [R1+0x1d8] ;  /* 0x0001d80001ee7983 */ /* 0x000ee40000300800 */
[----:B------:R-:W3:Y:S02]  /*be120*/  LDL.LU R239, [R1+0x1dc] ;  /* 0x0001dc0001ef7983 */ /* 0x000ee40000300800 */
[C---:B----4-:R-:W-:Y:S11]  /*be130*/  HMMA.1688.F32.TF32 R48, R104.reuse, R196, R128 ;  /* 0x000000c46830723c */ /* 0x050ff60000081080 */
[----:B------:R-:W-:Y:S05]  /*be140*/  @!UPT UIADD3 URZ, URZ, URZ, URZ ;  /* 0x0000003f3f3ff290 */ /* 0x000fea000fffe03f */
[----:B------:R-:W-:Y:S01]  /*be150*/  MOV R179, R44 ;  /* 0x0000002c00b37202 */ /* 0x000fe20000000f00 */
[----:B------:R-:W-:Y:S02]  /*be160*/  IMAD.MOV.U32 R174, RZ, RZ, R45 ;  /* 0x000000ffffae7224 */ /* 0x000fe400078e002d */
[----:B------:R-:W-:Y:S02]  /*be170*/  IMAD.MOV.U32 R175, RZ, RZ, R46 ;  /* 0x000000ffffaf7224 */ /* 0x000fe400078e002e */
[----:B------:R-:W-:Y:S02]  /*be180*/  IMAD.MOV.U32 R0, RZ, RZ, R47 ;  /* 0x000000ffff007224 */ /* 0x000fe400078e002f */
[C---:B------:R-:W-:Y:S08]  /*be190*/  HMMA.1688.F32.TF32 R44, R104.reuse, R192, R124 ;  /* 0x000000c0682c723c */ /* 0x040ff0000008107c */
[C---:B------:R-:W-:Y:S01]  /*be1a0*/  HMMA.1688.F32.TF32 R52, R104.reuse, R188, R156 ;  /* 0x000000bc6834723c */ /* 0x040fe2000008109c */
[----:B------:R-:W-:Y:S01]  /*be1b0*/  STL.64 [R1+0xa70], R48 ;  /* 0x000a703001007387 */ /* 0x000fe20000100a00 */
[----:B------:R1:W-:Y:S06]  /*be1c0*/  STL.64 [R1+0xa78], R50 ;  /* 0x000a783201007387 */ /* 0x0003ec0000100a00 */
[C---:B-1----:R-:W-:Y:S07]  /*be1d0*/  HMMA.1688.F32.TF32 R48, R104.reuse, R184, R160 ;  /* 0x000000b86830723c */ /* 0x042fee00000810a0 */
[----:B------:R-:W-:Y:S01]  /*be1e0*/  STL.64 [R1+0xa60], R44 ;  /* 0x000a602c01007387 */ /* 0x000fe20000100a00 */
[----:B------:R1:W-:Y:S02]  /*be1f0*/  STL.64 [R1+0xa68], R46 ;  /* 0x000a682e01007387 */ /* 0x0003e40000100a00 */
[C---:B-1----:R-:W-:Y:S05]  /*be200*/  HMMA.1688.F32.TF32 R44, R104.reuse, R28, R108 ;  /* 0x0000001c682c723c */ /* 0x042fea000008106c */
[----:B------:R-:W-:Y:S01]  /*be210*/  STL.64 [R1+0xa50], R52 ;  /* 0x000a503401007387 */ /* 0x000fe20000100a00 */
[----:B------:R-:W-:Y:S02]  /*be220*/  STL.64 [R1+0xa58], R54 ;  /* 0x000a583601007387 */ /* 0x000fe40000100a00 */
[----:B------:R-:W4:Y:S05]  /*be230*/  LDL.LU R108, [R1+0x1c0] ;  /* 0x0001c000016c7983 */ /* 0x000f2a0000300800 */
[----:B------:R-:W-:Y:S01]  /*be240*/  STL.64 [R1+0xa40], R48 ;  /* 0x000a403001007387 */ /* 0x000fe20000100a00 */
[----:B------:R2:W-:Y:S09]  /*be250*/  STL.64 [R1+0xa48], R50 ;  /* 0x000a483201007387 */ /* 0x0005f20000100a00 */
[----:B------:R-:W-:Y:S01]  /*be260*/  STL.64 [R1+0xa30], R44 ;  /* 0x000a302c01007387 */ /* 0x000fe20000100a00 */
[----:B------:R1:W-:Y:S02]  /*be270*/  STL.64 [R1+0xa38], R46 ;  /* 0x000a382e01007387 */ /* 0x0003e40000100a00 */
[----:B------:R-:W4:Y:S02]  /*be280*/  LDL.LU R109, [R1+0x1c4] ;  /* 0x0001c400016d7983 */ /* 0x000f240000300800 */
[----:B------:R-:W4:Y:S01]  /*be290*/  LDL.LU R110, [R1+0x1c8] ;  /* 0x0001c800016e7983 */ /* 0x000f220000300800 */
[----:B------:R-:W4:Y:S01]  /*be2a0*/  LDL.LU R111, [R1+0x1cc] ;  /* 0x0001cc00016f7983 */ /* 0x000f220000300800 */
[C---:B--2---:R-:W-:Y:S08]  /*be2b0*/  HMMA.1688.F32.TF32 R48, R104.reuse, R4, R244 ;  /* 0x000000046830723c */ /* 0x044ff000000810f4 */
[C---:B-1----:R-:W-:Y:S11]  /*be2c0*/  HMMA.1688.F32.TF32 R44, R104.reuse, R8, R248 ;  /* 0x00000008682c723c */ /* 0x042ff600000810f8 */
[----:B------:R-:W-:Y:S04]  /*be2d0*/  @!UPT UIADD3 URZ, URZ, URZ, URZ ;  /* 0x0000003f3f3ff290 */ /* 0x000fe8000fffe03f */
[----:B------:R-:W-:Y:S01]  /*be2e0*/  STL.64 [R1+0xa20], R48 ;  /* 0x000a203001007387 */ /* 0x000fe20000100a00 */
[----:B------:R1:W-:Y:S07]  /*be2f0*/  STL.64 [R1+0xa28], R50 ;  /* 0x000a283201007387 */ /* 0x0003ee0000100a00 */
[----:B------:R2:W-:Y:S01]  /*be300*/  STL.64 [R1+0xa00], R44 ;  /* 0x000a002c01007387 */ /* 0x0005e20000100a00 */
[----:B------:R-:W4:Y:S02]  /*be310*/  LDL.LU R244, [R1+0x1b0] ;  /* 0x0001b00001f47983 */ /* 0x000f240000300800 */
[----:B------:R-:W4:Y:S02]  /*be320*/  LDL.LU R245, [R1+0x1b4] ;  /* 0x0001b40001f57983 */ /* 0x000f240000300800 */
[----:B------:R-:W4:Y:S01]  /*be330*/  LDL.LU R246, [R1+0x1b8] ;  /* 0x0001b80001f67983 */ /* 0x000f220000300800 */
[----:B------:R-:W4:Y:S01]  /*be340*/  LDL.LU R247, [R1+0x1bc] ;  /* 0x0001bc0001f77983 */ /* 0x000f220000300800 */
[----:B------:R-:W-:Y:S01]  /*be350*/  IMAD.MOV.U32 R26, RZ, RZ, R46 ;  /* 0x000000ffff1a7224 */ /* 0x000fe200078e002e */
[----:B------:R-:W-:Y:S01]  /*be360*/  MOV R27, R47 ;  /* 0x0000002f001b7202 */ /* 0x000fe20000000f00 */
[C---:B-1----:R-:W-:Y:S08]  /*be370*/  HMMA.1688.F32.TF32 R48, R104.reuse, R12, R120 ;  /* 0x0000000c6830723c */ /* 0x042ff00000081078 */
[----:B--2---:R-:W-:Y:S01]  /*be380*/  HMMA.1688.F32.TF32 R44, R104, R16, R116 ;  /* 0x00000010682c723c */ /* 0x004fe20000081074 */
[----:B------:R-:W3:Y:S01]  /*be390*/  LDL.LU R248, [R1+0x1a0] ;  /* 0x0001a00001f87983 */ /* 0x000ee20000300800 */
[----:B------:R-:W3:Y:S02]  /*be3a0*/  LDL.LU R249, [R1+0x1a4] ;  /* 0x0001a40001f97983 */ /* 0x000ee40000300800 */
[----:B------:R-:W3:Y:S02]  /*be3b0*/  LDL.LU R250, [R1+0x1a8] ;  /* 0x0001a80001fa7983 */ /* 0x000ee40000300800 */
[----:B------:R-:W3:Y:S01]  /*be3c0*/  LDL.LU R251, [R1+0x1ac] ;  /* 0x0001ac0001fb7983 */ /* 0x000ee20000300800 */
[----:B------:R1:W-:Y:S01]  /*be3d0*/  STL [R1+0x43fc], R27 ;  /* 0x0043fc1b01007387 */ /* 0x0003e20000100800 */
[----:B------:R1:W-:Y:S07]  /*be3e0*/  STL [R1+0x43f8], R26 ;  /* 0x0043f81a01007387 */ /* 0x0003ee0000100800 */
[----:B------:R-:W-:Y:S01]  /*be3f0*/  STL.64 [R1+0x9f0], R48 ;  /* 0x0009f03001007387 */ /* 0x000fe20000100a00 */
[----:B------:R1:W-:Y:S08]  /*be400*/  STL.64 [R1+0x9f8], R50 ;  /* 0x0009f83201007387 */ /* 0x0003f00000100a00 */
[----:B-1----:R-:W-:-:S02]  /*be410*/  IMAD.MOV.U32 R27, RZ, RZ, R46 ;  /* 0x000000ffff1b7224 */ /* 0x002fc400078e002e */
[----:B------:R3:W-:Y:S02]  /*be420*/  STL.64 [R1+0x9d0], R44 ;  /* 0x0009d02c01007387 */ /* 0x0007e40000100a00 */
[----:B------:R-:W-:Y:S01]  /*be430*/  IMAD.MOV.U32 R26, RZ, RZ, R47 ;  /* 0x000000ffff1a7224 */ /* 0x000fe200078e002f */
[C---:B------:R-:W-:Y:S04]  /*be440*/  HMMA.1688.F32.TF32 R48, R104.reuse, R20, R112 ;  /* 0x000000146830723c */ /* 0x040fe80000081070 */
[----:B------:R-:W-:Y:S01]  /*be450*/  STL [R1+0x4404], R26 ;  /* 0x0044041a01007387 */ /* 0x000fe20000100800 */
[----:B------:R-:W-:Y:S11]  /*be460*/  STL [R1+0x4400], R27 ;  /* 0x0044001b01007387 */ /* 0x000ff60000100800 */
[----:B------:R-:W-:Y:S07]  /*be470*/  @!UPT UIADD3 URZ, URZ, URZ, URZ ;  /* 0x0000003f3f3ff290 */ /* 0x000fee000fffe03f */
[----:B------:R-:W-:Y:S01]  /*be480*/  STL.64 [R1+0x9b0], R48 ;  /* 0x0009b03001007387 */ /* 0x000fe20000100a00 */
[----:B------:R-:W-:Y:S01]  /*be490*/  STL.64 [R1+0x9b8], R50 ;  /* 0x0009b83201007387 */ /* 0x000fe20000100a00 */
[----:B---3--:R-:W-:Y:S11]  /*be4a0*/  HMMA.1688.F32.TF32 R44, R104, R24, R236 ;  /* 0x00000018682c723c */ /* 0x008ff600000810ec */
[----:B------:R-:W-:Y:S11]  /*be4b0*/  @!UPT UIADD3 URZ, URZ, URZ, URZ ;  /* 0x0000003f3f3ff290 */ /* 0x000ff6000fffe03f */
[----:B------:R-:W-:Y:S02]  /*be4c0*/  @!UPT UIADD3 URZ, URZ, URZ, URZ ;  /* 0x0000003f3f3ff290 */ /* 0x000fe4000fffe03f */
[----:B------:R-:W-:Y:S02]  /*be4d0*/  IMAD.MOV.U32 R22, RZ, RZ, R44 ;  /* 0x000000ffff167224 */ /* 0x000fe400078e002c */
[----:B------:R-:W-:Y:S01]  /*be4e0*/  IMAD.MOV.U32 R23, RZ, RZ, R45 ;  /* 0x000000ffff177224 */ /* 0x000fe200078e002d */
[----:B------:R-:W-:Y:S01]  /*be4f0*/  MOV R18, R46 ;  /* 0x0000002e00127202 */ /* 0x000fe20000000f00 */
[----:B------:R-:W-:-:S05]  /*be500*/  IMAD.MOV.U32 R19, RZ, RZ, R47 ;  /* 0x000000ffff137224 */ /* 0x000fca00078e002f */
[----:B------:R-:W-:Y:S01]  /*be510*/  STL [R1+0x4414], R19 ;  /* 0x0044141301007387 */ /* 0x000fe20000100800 */
[----:B------:R-:W-:Y:S02]  /*be520*/  STL [R1+0x4410], R18 ;  /* 0x0044101201007387 */ /* 0x000fe40000100800 */
[----:B------:R1:W-:Y:S02]  /*be530*/  STL [R1+0x440c], R23 ;  /* 0x00440c1701007387 */ /* 0x0003e40000100800 */
[----:B------:R3:W-:Y:S01]  /*be540*/  STL [R1+0x4408], R22 ;  /* 0x0044081601007387 */ /* 0x0007e20000100800 */
[----:B------:R-:W2:Y:S01]  /*be550*/  LDL R206, [R1+0xb30] ;  /* 0x000b300001ce7983 */ /* 0x000ea20000100800 */
[C---:B----4-:R-:W-:Y:S11]  /*be560*/  HMMA.1688.F32.TF32 R44, R96.reuse, R172, R108 ;  /* 0x000000ac602c723c */ /* 0x050ff6000008106c */
[----:B------:R-:W-:Y:S11]  /*be570*/  @!UPT UIADD3 URZ, URZ, URZ, URZ ;  /* 0x0000003f3f3ff290 */ /* 0x000ff6000fffe03f */
[----:B------:R-:W-:Y:S02]  /*be580*/  @!UPT UIADD3 URZ, URZ, URZ, URZ ;  /* 0x0000003f3f3ff290 */ /* 0x000fe4000fffe03f */
[----:B------:R-:W-:Y:S02]  /*be590*/  IMAD.MOV.U32 R15, RZ, RZ, R45 ;  /* 0x000000ffff0f7224 */ /* 0x000fe400078e002d */
[----:B------:R-:W-:Y:S02]  /*be5a0*/  IMAD.MOV.U32 R14, RZ, RZ, R44 ;  /* 0x000000ffff0e7224 */ /* 0x000fe400078e002c */
[----:B------:R-:W-:Y:S01]  /*be5b0*/  IMAD.MOV.U32 R10, RZ, RZ, R46 ;  /* 0x000000ffff0a7224 */ /* 0x000fe200078e002e */
[----:B------:R-:W-:Y:S01]  /*be5c0*/  MOV R11, R47 ;  /* 0x0000002f000b7202 */ /* 0x000fe20000000f00 */
[----:B------:R4:W-:Y:S01]  /*be5d0*/  STL [R1+0x441c], R15 ;  /* 0x00441c0f01007387 */ /* 0x0009e20000100800 */
[----:B------:R1:W-:Y:S01]  /*be5e0*/  STL [R1+0x4418], R14 ;  /* 0x0044180e01007387 */ /* 0x0003e20000100800 */
[----:B------:R-:W-:Y:S02]  /*be5f0*/  HMMA.1688.F32.TF32 R44, R96, R176, R244 ;  /* 0x000000b0602c723c */ /* 0x000fe400000810f4 */
        /* <DEDUP_REMOVED lines=39> */
[----:B------:R-:W2:Y:S02]  /*be870*/  LDL.LU R239, [R1+0x151c] ;  /* 0x00151c0001ef7983 */ /* 0x000ea40000300800 */
[----:B-1----:R-:W-:-:S02]  /*be880*/  IMAD.MOV.U32 R23, RZ, RZ, R44 ;  /* 0x000000ffff177224 */ /* 0x002fc400078e002c */
[----:B---3--:R-:W-:Y:S02]  /*be890*/  IMAD.MOV.U32 R22, RZ, RZ, R45 ;  /* 0x000000ffff167224 */ /* 0x008fe400078e002d */
[----:B------:R-:W-:Y:S02]  /*be8a0*/  IMAD.MOV.U32 R26, RZ, RZ, R46 ;  /* 0x000000ffff1a7224 */ /* 0x000fe400078e002e */
[----:B------:R-:W-:Y:S02]  /*be8b0*/  IMAD.MOV.U32 R27, RZ, RZ, R47 ;  /* 0x000000ffff1b7224 */ /* 0x000fe400078e002f */
[----:B------:R-:W-:Y:S07]  /*be8c0*/  HMMA.1688.F32.TF32 R44, R96, R208, R248 ;  /* 0x000000d0602c723c */ /* 0x000fee00000810f8 */
[----:B------:R-:W-:-:S02]  /*be8d0*/  IMAD.MOV.U32 R250, RZ, RZ, R37 ;  /* 0x000000fffffa7224 */ /* 0x000fc400078e0025 */
[----:B------:R-:W-:Y:S11]  /*be8e0*/  IMAD.MOV.U32 R251, RZ, RZ, R36 ;  /* 0x000000fffffb7224 */ /* 0x000ff600078e0024 */
[----:B------:R-:W-:Y:S04]  /*be8f0*/  @!UPT UIADD3 URZ, URZ, URZ, URZ ;  /* 0x0000003f3f3ff290 */ /* 0x000fe8000fffe03f */
[----:B----4-:R-:W-:Y:S01]  /*be900*/  MOV R15, R44 ;  /* 0x0000002c000f7202 */ /* 0x010fe20000000f00 */
[----:B------:R-:W-:Y:S02]  /*be910*/  IMAD.MOV.U32 R14, RZ, RZ, R45 ;  /* 0x000000ffff0e7224 */ /* 0x000fe400078e002d */
[----:B------:R-:W-:Y:S02]  /*be920*/  IMAD.MOV.U32 R19, RZ, RZ, R46 ;  /* 0x000000ffff137224 */ /* 0x000fe400078e002e */
[----:B------:R-:W-:Y:S02]  /*be930*/  IMAD.MOV.U32 R18, RZ, RZ, R47 ;  /* 0x000000ffff127224 */ /* 0x000fe400078e002f */
[----:B------:R-:W-:Y:S01]  /*be940*/  IMAD.MOV.U32 R248, RZ, RZ, R41 ;  /* 0x000000fffff87224 */ /* 0x000fe200078e0029 */
[----:B------:R-:W-:Y:S01]  /*be950*/  MOV R249, R40 ;  /* 0x0000002800f97202 */ /* 0x000fe20000000f00 */
[----:B------:R-:W-:Y:S04]  /*be960*/  LDS R41, [R3+0x150080] ;  /* 0x1500800003297984 */ /* 0x000fe80000000800 */
[----:B------:R-:W1:Y:S01]  /*be970*/  LDS R40, [R252+0x150080] ;  /* 0x15008000fc287984 */ /* 0x000e620000000800 */
[C---:B--2---:R-:W-:Y:S11]  /*be980*/  HMMA.1688.F32.TF32 R36, R96.reuse, R204, R128 ;  /* 0x000000cc6024723c */ /* 0x044ff60000081080 */
[----:B------:R-:W-:Y:S11]  /*be990*/  @!UPT UIADD3 URZ, URZ, URZ, URZ ;  /* 0x0000003f3f3ff290 */ /* 0x000ff6000fffe03f */
[----:B------:R-:W-:Y:S02]  /*be9a0*/  @!UPT UIADD3 URZ, URZ, URZ, URZ ;  /* 0x0000003f3f3ff290 */ /* 0x000fe4000fffe03f */
[----:B------:R-:W-:Y:S02]  /*be9b0*/  IMAD.MOV.U32 R6, RZ, RZ, R36 ;  /* 0x000000ffff067224 */ /* 0x000fe400078e0024 */
[----:B------:R-:W-:Y:S01]  /*be9c0*/  IMAD.MOV.U32 R186, RZ, RZ, R37 ;  /* 0x000000ffffba7224 */ /* 0x000fe200078e0025 */
[----:B------:R-:W-:Y:S01]  /*be9d0*/  MOV R190, R38 ;  /* 0x0000002600be7202 */ /* 0x000fe20000000f00 */
[----:B------:R-:W-:Y:S02]  /*be9e0*/  IMAD.MOV.U32 R194, RZ, RZ, R39 ;  /* 0x000000ffffc27224 */ /* 0x000fe400078e0027 */
[C---:B------:R-:W-:Y:S11]  /*be9f0*/  HMMA.1688.F32.TF32 R36, R96.reuse, R200, R124 ;  /* 0x000000c86024723c */ /* 0x040ff6000008107c */
[----:B------:R-:W-:Y:S11]  /*bea00*/  @!UPT UIADD3 URZ, URZ, URZ, URZ ;  /* 0x0000003f3f3ff290 */ /* 0x000ff6000fffe03f */
[----:B------:R-:W-:Y:S02]  /*bea10*/  @!UPT UIADD3 URZ, URZ, URZ, URZ ;  /* 0x0000003f3f3ff290 */ /* 0x000fe4000fffe03f */
[----:B------:R-:W-:Y:S02]  /*bea20*/  IMAD.MOV.U32 R195, RZ, RZ, R36 ;  /* 0x000000ffffc37224 */ /* 0x000fe400078e0024 */
[----:B------:R-:W-:Y:S02]  /*bea30*/  IMAD.MOV.U32 R198, RZ, RZ, R37 ;  /* 0x000000ffffc67224 */ /* 0x000fe400078e0025 */
[----:B------:R-:W-:Y:S01]  /*bea40*/  IMAD.MOV.U32 R199, RZ, RZ, R38 ;  /* 0x000000ffffc77224 */ /* 0x000fe200078e0026 */
[----:B------:R-:W-:Y:S02]  /*bea50*/  MOV R191, R39 ;  /* 0x0000002700bf7202 */ /* 0x000fe40000000f00 */
[C---:B------:R-:W-:Y:S08]  /*bea60*/  HMMA.1688.F32.TF32 R36, R96.reuse, R196, R156 ;  /* 0x000000c46024723c */ /* 0x040ff0000008109c */
[C---:B------:R-:W-:Y:S08]  /*bea70*/  HMMA.1688.F32.TF32 R48, R96.reuse, R188, R120 ;  /* 0x000000bc6030723c */ /* 0x040ff00000081078 */
[----:B------:R-:W-:Y:S08]  /*bea80*/  HMMA.1688.F32.TF32 R44, R96, R184, R116 ;  /* 0x000000b8602c723c */ /* 0x000ff00000081074 */
[----:B------:R-:W-:-:S02]  /*bea90*/  IMAD.MOV.U32 R187, RZ, RZ, R36 ;  /* 0x000000ffffbb7224 */ /* 0x000fc400078e0024 */
[----:B------:R-:W-:Y:S02]  /*beaa0*/  IMAD.MOV.U32 R7, RZ, RZ, R37 ;  /* 0x000000ffff077224 */ /* 0x000fe400078e0025 */
[----:B------:R-:W-:Y:S02]  /*beab0*/  IMAD.MOV.U32 R30, RZ, RZ, R38 ;  /* 0x000000ffff1e7224 */ /* 0x000fe400078e0026 */
[----:B------:R-:W-:Y:S02]  /*beac0*/  IMAD.MOV.U32 R31, RZ, RZ, R39 ;  /* 0x000000ffff1f7224 */ /* 0x000fe400078e0027 */
[C---:B------:R-:W-:Y:S11]  /*bead0*/  HMMA.1688.F32.TF32 R36, R96.reuse, R192, R160 ;  /* 0x000000c06024723c */ /* 0x040ff600000810a0 */
[----:B------:R-:W-:Y:S11]  /*beae0*/  @!UPT UIADD3 URZ, URZ, URZ, URZ ;  /* 0x0000003f3f3ff290 */ /* 0x000ff6000fffe03f */
[----:B------:R-:W-:Y:S01]  /*beaf0*/  @!UPT UIADD3 URZ, URZ, URZ, URZ ;  /* 0x0000003f3f3ff290 */ /* 0x000fe2000fffe03f */
[----:B------:R-:W-:Y:S01]  /*beb00*/  STL.64 [R1+0x8e0], R36 ;  /* 0x0008e02401007387 */ /* 0x000fe20000100a00 */
[----:B------:R-:W-:Y:S02]  /*beb10*/  STL.64 [R1+0x8e8], R38 ;  /* 0x0008e82601007387 */ /* 0x000fe40000100a00 */
[----:B------:R-:W-:Y:S02]  /*beb20*/  STL.64 [R1+0x720], R48 ;  /* 0x0007203001007387 */ /* 0x000fe40000100a00 */
[----:B------:R2:W-:Y:S01]  /*beb30*/  STL.64 [R1+0x728], R50 ;  /* 0x0007283201007387 */ /* 0x0005e20000100a00 */
[----:B------:R-:W-:Y:S01]  /*beb40*/  STL.64 [R1+0x190], R44 ;  /* 0x0001902c01007387 */ /* 0x000fe20000100a00 */
[----:B------:R3:W-:Y:S01]  /*beb50*/  STL.64 [R1+0x198], R46 ;  /* 0x0001982e01007387 */ /* 0x0007e20000100a00 */
[C---:B------:R-:W-:Y:S02]  /*beb60*/  HMMA.1688.F32.TF32 R52, R96.reuse, R8, R108 ;  /* 0x000000086034723c */ /* 0x040fe4000008106c */
[----:B------:R-:W-:Y:S04]  /*beb70*/  LDS R36, [R206+0x150080] ;  /* 0x15008000ce247984 */ /* 0x000fe80000000800 */
[----:B------:R-:W-:Y:S04]  /*beb80*/  LDS R38, [R206+0x151080] ;  /* 0x15108000ce267984 */ /* 0x000fe80000000800 */
[----:B------:R-:W-:Y:S04]  /*beb90*/  LDS R37, [R61+0x150080] ;  /* 0x150080003d257984 */ /* 0x000fe80000000800 */
[----:B------:R-:W4:Y:S01]  /*beba0*/  LDS R39, [R61+0x151080] ;  /* 0x151080003d277984 */ /* 0x000f220000000800 */
[C---:B--2---:R-:W-:Y:S08]  /*bebb0*/  HMMA.1688.F32.TF32 R48, R96.reuse, R28, R112 ;  /* 0x0000001c6030723c */ /* 0x044ff00000081070 */
[C---:B---3--:R-:W-:Y:S11]  /*bebc0*/  HMMA.1688.F32.TF32 R44, R96.reuse, R4, R236 ;  /* 0x00000004602c723c */ /* 0x048ff600000810ec */
[----:B------:R-:W-:Y:S04]  /*bebd0*/  @!UPT UIADD3 URZ, URZ, URZ, URZ ;  /* 0x0000003f3f3ff290 */ /* 0x000fe8000fffe03f */
[----:B------:R-:W-:Y:S01]  /*bebe0*/  STL.64 [R1+0x180], R48 ;  /* 0x0001803001007387 */ /* 0x000fe20000100a00 */
[----:B------:R2:W-:Y:S07]  /*bebf0*/  STL.64 [R1+0x188], R50 ;  /* 0x0001883201007387 */ /* 0x0005ee0000100a00 */
[----:B------:R-:W-:Y:S02]  /*bec00*/  STL.64 [R1+0x170], R44 ;  /* 0x0001702c01007387 */ /* 0x000fe40000100a00 */
[----:B------:R3:W-:Y:S01]  /*bec10*/  STL.64 [R1+0x178], R46 ;  /* 0x0001782e01007387 */ /* 0x0007e20000100a00 */
[C---:B--2---:R-:W-:Y:S08]  /*bec20*/  HMMA.1688.F32.TF32 R48, R96.reuse, R12, R244 ;  /* 0x0000000c6030723c */ /* 0x044ff000000810f4 */
[----:B---3--:R-:W-:Y:S01]  /*bec30*/  HMMA.1688.F32.TF32 R44, R96, R16, R248 ;  /* 0x00000010602c723c */ /* 0x008fe200000810f8 */
[----:B------:R-:W-:Y:S01]  /*bec40*/  STL.64 [R1+0x160], R52 ;  /* 0x0001603401007387 */ /* 0x000fe20000100a00 */
[----:B------:R-:W-:Y:S02]  /*bec50*/  STL.64 [R1+0x168], R54 ;  /* 0x0001683601007387 */ /* 0x000fe40000100a00 */
[----:B------:R-:W4:Y:S11]  /*bec60*/  LDL.LU R248, [R1+0x540] ;  /* 0x0005400001f87983 */ /* 0x000f360000300800 */
[----:B------:R-:W-:Y:S01]  /*bec70*/  STL.64 [R1+0x150], R48 ;  /* 0x0001503001007387 */ /* 0x000fe20000100a00 */
[----:B------:R-:W-:Y:S07]  /*bec80*/  STL.64 [R1+0x158], R50 ;  /* 0x0001583201007387 */ /* 0x000fee0000100a00 */
[----:B------:R-:W-:Y:S02]  /*bec90*/  STL.64 [R1+0x140], R44 ;  /* 0x0001402c01007387 */ /* 0x000fe40000100a00 */
[----:B------:R2:W-:Y:S01]  /*beca0*/  STL.64 [R1+0x148], R46 ;  /* 0x0001482e01007387 */ /* 0x0005e20000100a00 */
[----:B------:R-:W4:Y:S01]  /*becb0*/  LDL.LU R249, [R1+0x544] ;  /* 0x0005440001f97983 */ /* 0x000f220000300800 */
[----:B------:R-:W4:Y:S02]  /*becc0*/  LDL.LU R250, [R1+0x548] ;  /* 0x0005480001fa7983 */ /* 0x000f240000300800 */
[----:B------:R-:W4:Y:S02]  /*becd0*/  LDL.LU R251, [R1+0x54c] ;  /* 0x00054c0001fb7983 */ /* 0x000f240000300800 */
[----:B------:R-:W3:Y:S01]  /*bece0*/  LDL.LU R236, [R1+0x530] ;  /* 0x0005300001ec7983 */ /* 0x000ee20000300800 */
[----:B------:R-:W3:Y:S01]  /*becf0*/  LDL.LU R237, [R1+0x534] ;  /* 0x0005340001ed7983 */ /* 0x000ee20000300800 */
[----:B------:R-:W3:Y:S02]  /*bed00*/  LDL.LU R238, [R1+0x538] ;  /* 0x0005380001ee7983 */ /* 0x000ee40000300800 */
[----:B------:R-:W3:Y:S02]  /*bed10*/  LDL.LU R239, [R1+0x53c] ;  /* 0x00053c0001ef7983 */ /* 0x000ee40000300800 */
        /* <DEDUP_REMOVED lines=48> */
[----:B------:R-:W3:Y:S01]  /*bf020*/  LDL.LU R168, [R1+0x14d0] ;  /* 0x0014d00001a87983 */ /* 0x000ee20000300800 */
[----:B------:R-:W3:Y:S01]  /*bf030*/  LDL.LU R169, [R1+0x14d4] ;  /* 0x0014d40001a97983 */ /* 0x000ee20000300800 */
[----:B------:R-:W3:Y:S02]  /*bf040*/  LDL.LU R170, [R1+0x14d8] ;  /* 0x0014d80001aa7983 */ /* 0x000ee40000300800 */
[----:B------:R-:W3:Y:S02]  /*bf050*/  LDL.LU R171, [R1+0x14dc] ;  /* 0x0014dc0001ab7983 */ /* 0x000ee40000300800 */
[----:B------:R-:W4:Y:S01]  /*bf060*/  LDL.LU R152, [R1+0x14b0] ;  /* 0x0014b00001987983 */ /* 0x000f220000300800 */
[----:B------:R-:W4:Y:S01]  /*bf070*/  LDL.LU R153, [R1+0x14b4] ;  /* 0x0014b40001997983 */ /* 0x000f220000300800 */
[----:B------:R-:W4:Y:S02]  /*bf080*/  LDL.LU R154, [R1+0x14b8] ;  /* 0x0014b800019a7983 */ /* 0x000f240000300800 */
[----:B------:R-:W4:Y:S02]  /*bf090*/  LDL.LU R155, [R1+0x14bc] ;  /* 0x0014bc00019b7983 */ /* 0x000f240000300800 */
[----:B------:R-:W1:Y:S01]  /*bf0a0*/  LDL.LU R228, [R1+0x14c0] ;  /* 0x0014c00001e47983 */ /* 0x000e620000300800 */
[----:B------:R-:W1:Y:S01]  /*bf0b0*/  LDL.LU R229, [R1+0x14c4] ;  /* 0x0014c40001e57983 */ /* 0x000e620000300800 */
[----:B------:R-:W1:Y:S02]  /*bf0c0*/  LDL.LU R230, [R1+0x14c8] ;  /* 0x0014c80001e67983 */ /* 0x000e640000300800 */
[----:B------:R-:W1:Y:S02]  /*bf0d0*/  LDL.LU R231, [R1+0x14cc] ;  /* 0x0014cc0001e77983 */ /* 0x000e640000300800 */
        /* <DEDUP_REMOVED lines=22> */
[----:B------:R-:W-:Y:S01]  /*bf240*/  MOV R246, R33 ;  /* 0x0000002100f67202 */ /* 0x000fe20000000f00 */
[----:B------:R-:W-:-:S02]  /*bf250*/  IMAD.MOV.U32 R247, RZ, RZ, R32 ;  /* 0x000000fffff77224 */ /* 0x000fc400078e0020 */
[----:B------:R-:W-:Y:S01]  /*bf260*/  LDS R33, [R3+0x150100] ;  /* 0x1501000003217984 */ /* 0x000fe20000000800 */
[----:B------:R-:W1:Y:S01]  /*bf270*/  LDS R32, [R252+0x150100] ;  /* 0x15010000fc207984 */ /* 0x000e620000000800 */
[C---:B--2---:R-:W-:Y:S08]  /*bf280*/  HMMA.1688.F32.TF32 R44, R96.reuse, R24, R164 ;  /* 0x00000018602c723c */ /* 0x044ff000000810a4 */
[----:B---3--:R-:W-:Y:S11]  /*bf290*/  HMMA.1688.F32.TF32 R48, R96, R20, R168 ;  /* 0x000000146030723c */ /* 0x008ff600000810a8 */
[----:B------:R-:W-:Y:S11]  /*bf2a0*/  @!UPT UIADD3 URZ, URZ, URZ, URZ ;  /* 0x0000003f3f3ff290 */ /* 0x000ff6000fffe03f */
[----:B------:R-:W-:Y:S01]  /*bf2b0*/  @!UPT UIADD3 URZ, URZ, URZ, URZ ;  /* 0x0000003f3f3ff290 */ /* 0x000fe2000fffe03f */
[----:B------:R-:W-:Y:S01]  /*bf2c0*/  STL.64 [R1+0x130], R48 ;  /* 0x0001303001007387 */ /* 0x000fe20000100a00 */
[----:B------:R1:W-:Y:S02]  /*bf2d0*/  STL.64 [R1+0x138], R50 ;  /* 0x0001383201007387 */ /* 0x0003e40000100a00 */
[----:B------:R-:W-:Y:S02]  /*bf2e0*/  STL.64 [R1+0x120], R44 ;  /* 0x0001202c01007387 */ /* 0x000fe40000100a00 */
[----:B------:R4:W-:Y:S01]  /*bf2f0*/  STL.64 [R1+0x128], R46 ;  /* 0x0001282e01007387 */ /* 0x0009e20000100a00 */
[C---:B-1----:R-:W-:Y:S08]  /*bf300*/  HMMA.1688.F32.TF32 R48, R40.reuse, R172, R228 ;  /* 0x000000ac2830723c */ /* 0x042ff000000810e4 */
[C---:B----4-:R-:W-:Y:S08]  /*bf310*/  HMMA.1688.F32.TF32 R44, R40.reuse, R176, R152 ;  /* 0x000000b0282c723c */ /* 0x050ff00000081098 */
[C---:B------:R-:W-:Y:S07]  /*bf320*/  HMMA.1688.F32.TF32 R52, R40.reuse, R208, R240 ;  /* 0x000000d02834723c */ /* 0x040fee00000810f0 */
[----:B------:R-:W-:Y:S01]  /*bf330*/  STL.64 [R1+0x110], R48 ;  /* 0x0001103001007387 */ /* 0x000fe20000100a00 */
[----:B------:R1:W-:Y:S07]  /*bf340*/  STL.64 [R1+0x118], R50 ;  /* 0x0001183201007387 */ /* 0x0003ee0000100a00 */
[----:B------:R-:W-:Y:S02]  /*bf350*/  STL.64 [R1+0x100], R44 ;  /* 0x0001002c01007387 */ /* 0x000fe40000100a00 */
[----:B------:R2:W-:Y:S01]  /*bf360*/  STL.64 [R1+0x108], R46 ;  /* 0x0001082e01007387 */ /* 0x0005e20000100a00 */
[C---:B-1----:R-:W-:Y:S08]  /*bf370*/  HMMA.1688.F32.TF32 R48, R40.reuse, R204, R148 ;  /* 0x000000cc2830723c */ /* 0x042ff00000081094 */
[C---:B--2---:R-:W-:Y:S01]  /*bf380*/  HMMA.1688.F32.TF32 R44, R40.reuse, R200, R144 ;  /* 0x000000c8282c723c */ /* 0x044fe20000081090 */
        /* <DEDUP_REMOVED lines=26> */
[----:B--2---:R-:W-:Y:S01]  /*bf530*/  HMMA.1688.F32.TF32 R44, R40, R16, R160 ;  /* 0x00000010282c723c */ /* 0x004fe200000810a0 */
[----:B------:R-:W-:Y:S01]  /*bf540*/  STL.64 [R1+0x60], R52 ;  /* 0x0000603401007387 */ /* 0x000fe20000100a00 */
[----:B------:R1:W-:Y:S06]  /*bf550*/  STL.64 [R1+0x68], R54 ;  /* 0x0000683601007387 */ /* 0x0003ec0000100a00 */
[----:B------:R-:W-:Y:S08]  /*bf560*/  HMMA.1688.F32.TF32 R248, R36, R208, R248 ;  /* 0x000000d024f8723c */ /* 0x000ff000000810f8 */
[C---:B-1----:R-:W-:Y:S01]  /*bf570*/  HMMA.1688.F32.TF32 R52, R40.reuse, R20, R120 ;  /* 0x000000142834723c */ /* 0x042fe20000081078 */
[----:B------:R-:W-:Y:S01]  /*bf580*/  STL.64 [R1+0x50], R48 ;  /* 0x0000503001007387 */ /* 0x000fe20000100a00 */
[----:B------:R1:W-:Y:S05]  /*bf590*/  STL.64 [R1+0x58], R50 ;  /* 0x0000583201007387 */ /* 0x0003ea0000100a00 */
[----:B------:R-:W-:Y:S02]  /*bf5a0*/  STL.64 [R1+0x40], R44 ;  /* 0x0000402c01007387 */ /* 0x000fe40000100a00 */
[----:B------:R2:W-:Y:S01]  /*bf5b0*/  STL.64 [R1+0x48], R46 ;  /* 0x0000482e01007387 */ /* 0x0005e20000100a00 */
[----:B-1----:R-:W-:Y:S08]  /*bf5c0*/  HMMA.1688.F32.TF32 R48, R40, R24, R116 ;  /* 0x000000182830723c */ /* 0x002ff00000081074 */
[C---:B--2---:R-:W-:Y:S08]  /*bf5d0*/  HMMA.1688.F32.TF32 R44, R36.reuse, R172, R112 ;  /* 0x000000ac242c723c */ /* 0x044ff00000081070 */
[C---:B------:R-:W-:Y:S01]  /*bf5e0*/  HMMA.1688.F32.TF32 R40, R36.reuse, R176, R236 ;  /* 0x000000b02428723c */ /* 0x040fe200000810ec */
[----:B------:R-:W-:Y:S01]  /*bf5f0*/  STL.64 [R1+0x30], R52 ;  /* 0x0000303401007387 */ /* 0x000fe20000100a00 */
[----:B------:R-:W-:Y:S05]  /*bf600*/  STL.64 [R1+0x38], R54 ;  /* 0x0000383601007387 */ /* 0x000fea0000100a00 */
[----:B------:R-:W-:Y:S01]  /*bf610*/  STL.64 [R1+0x20], R48 ;  /* 0x0000203001007387 */ /* 0x000fe20000100a00 */
[----:B------:R-:W-:Y:S07]  /*bf620*/  STL.64 [R1+0x28], R50 ;  /* 0x0000283201007387 */ /* 0x000fee0000100a00 */
[----:B------:R-:W-:Y:S02]  /*bf630*/  STL.64 [R1+0x10], R44 ;  /* 0x0000102c01007387 */ /* 0x000fe40000100a00 */
[----:B------:R1:W-:Y:S01]  /*bf640*/  STL.64 [R1+0x18], R46 ;  /* 0x0000182e01007387 */ /* 0x0003e20000100a00 */
[----:B------:R-:W-:Y:S05]  /*bf650*/  STL [R1+0x437c], R248 ;  /* 0x00437cf801007387 */ /* 0x000fea0000100800 */
[----:B------:R-:W-:Y:S02]  /*bf660*/  STL.64 [R1], R40 ;  /* 0x0000002801007387 */ /* 0x000fe40000100a00 */
[----:B------:R2:W-:Y:S01]  /*bf670*/  STL.64 [R1+0x8], R42 ;  /* 0x0000082a01007387 */ /* 0x0005e20000100a00 */
[C---:B-1----:R-:W-:Y:S08]  /*bf680*/  HMMA.1688.F32.TF32 R44, R36.reuse, R204, R108 ;  /* 0x000000cc242c723c */ /* 0x042ff0000008106c */
[C---:B--2---:R-:W-:Y:S01]  /*bf690*/  HMMA.1688.F32.TF32 R40, R36.reuse, R200, R244 ;  /* 0x000000c82428723c */ /* 0x044fe200000810f4 */
[----:B------:R-:W-:Y:S01]  /*bf6a0*/  STL [R1+0x4378], R249 ;  /* 0x004378f901007387 */ /* 0x000fe20000100800 */
[----:B------:R-:W-:Y:S02]  /*bf6b0*/  STL [R1+0x4374], R250 ;  /* 0x004374fa01007387 */ /* 0x000fe40000100800 */
[----:B------:R-:W-:Y:S02]  /*bf6c0*/  STL [R1+0x4370], R251 ;  /* 0x004370fb01007387 */ /* 0x000fe40000100800 */
[----:B------:R-:W3:Y:S09]  /*bf6d0*/  LDL.LU R156, [R1+0x5c0] ;  /* 0x0005c000019c7983 */ /* 0x000ef20000300800 */
[----:B------:R-:W-:Y:S01]  /*bf6e0*/  STL.64 [R1+0x1e0], R44 ;  /* 0x0001e02c01007387 */ /* 0x000fe20000100a00 */
[----:B------:R-:W-:Y:S07]  /*bf6f0*/  STL.64 [R1+0x1e8], R46 ;  /* 0x0001e82e01007387 */ /* 0x000fee0000100a00 */
[----:B------:R-:W-:Y:S02]  /*bf700*/  STL.64 [R1+0x1d0], R40 ;  /* 0x0001d02801007387 */ /* 0x000fe40000100a00 */
[----:B------:R1:W-:Y:S01]  /*bf710*/  STL.64 [R1+0x1d8], R42 ;  /* 0x0001d82a01007387 */ /* 0x0003e20000100a00 */
[----:B------:R-:W3:Y:S01]  /*bf720*/  LDL.LU R157, [R1+0x5c4] ;  /* 0x0005c400019d7983 */ /* 0x000ee20000300800 */
[----:B------:R-:W3:Y:S02]  /*bf730*/  LDL.LU R158, [R1+0x5c8] ;  /* 0x0005c800019e7983 */ /* 0x000ee40000300800 */
[----:B------:R-:W3:Y:S02]  /*bf740*/  LDL.LU R159, [R1+0x5cc] ;  /* 0x0005cc00019f7983 */ /* 0x000ee40000300800 */
[----:B------:R-:W3:Y:S01]  /*bf750*/  LDL.LU R244, [R1+0x5a0] ;  /* 0x0005a00001f47983 */ /* 0x000ee20000300800 */
[----:B------:R-:W3:Y:S01]  /*bf760*/  LDL.LU R245, [R1+0x5a4] ;  /* 0x0005a40001f57983 */ /* 0x000ee20000300800 */
[----:B------:R-:W3:Y:S02]  /*bf770*/  LDL.LU R246, [R1+0x5a8] ;  /* 0x0005a80001f67983 */ /* 0x000ee40000300800 */
[----:B------:R-:W3:Y:S02]  /*bf780*/  LDL.LU R247, [R1+0x5ac] ;  /* 0x0005ac0001f77983 */ /* 0x000ee40000300800 */
        /* <DEDUP_REMOVED lines=35> */
[----:B------:R-:W3:Y:S01]  /*bf9c0*/  LDL.LU R239, [R1+0x60c] ;  /* 0x00060c0001ef7983 */ /* 0x000ee20000300800 */
[C---:B-1----:R-:W-:Y:S01]  /*bf9d0*/  HMMA.1688.F32.TF32 R40, R36.reuse, R196, R108 ;  /* 0x000000c42428723c */ /* 0x042fe2000008106c */
[----:B------:R-:W2:Y:S11]  /*bf9e0*/  LDL.LU R108, [R1+0x620] ;  /* 0x00062000016c7983 */ /* 0x000eb60000300800 */
[----:B------:R-:W-:Y:S11]  /*bf9f0*/  @!UPT UIADD3 URZ, URZ, URZ, URZ ;  /* 0x0000003f3f3ff290 */ /* 0x000ff6000fffe03f */
[----:B------:R-:W-:Y:S01]  /*bfa00*/  STL.64 [R1+0x1c0], R40 ;  /* 0x0001c02801007387 */ /* 0x000fe20000100a00 */
[----:B------:R1:W-:Y:S02]  /*bfa10*/  STL.64 [R1+0x1c8], R42 ;  /* 0x0001c82a01007387 */ /* 0x0003e40000100a00 */
[----:B------:R-:W2:Y:S02]  /*bfa20*/  LDL.LU R109, [R1+0x624] ;  /* 0x00062400016d7983 */ /* 0x000ea40000300800 */
[----:B------:R-:W2:Y:S01]  /*bfa30*/  LDL.LU R110, [R1+0x628] ;  /* 0x00062800016e7983 */ /* 0x000ea20000300800 */
[----:B------:R-:W2:Y:S01]  /*bfa40*/  LDL.LU R111, [R1+0x62c] ;  /* 0x00062c00016f7983 */ /* 0x000ea20000300800 */
[C---:B----4-:R-:W-:Y:S08]  /*bfa50*/  HMMA.1688.F32.TF32 R44, R36.reuse, R192, R132 ;  /* 0x000000c0242c723c */ /* 0x050ff00000081084 */
[C---:B---3--:R-:W-:Y:S08]  /*bfa60*/  HMMA.1688.F32.TF32 R244, R36.reuse, R184, R244 ;  /* 0x000000b824f4723c */ /* 0x048ff000000810f4 */
[C---:B-1----:R-:W-:Y:S08]  /*bfa70*/  HMMA.1688.F32.TF32 R40, R36.reuse, R188, R128 ;  /* 0x000000bc2428723c */ /* 0x042ff00000081080 */
[C---:B------:R-:W-:Y:S01]  /*bfa80*/  HMMA.1688.F32.TF32 R48, R36.reuse, R28, R124 ;  /* 0x0000001c2430723c */ /* 0x040fe2000008107c */
[----:B------:R-:W-:Y:S01]  /*bfa90*/  STL.64 [R1+0x1b0], R44 ;  /* 0x0001b02c01007387 */ /* 0x000fe20000100a00 */
[----:B------:R1:W-:Y:S05]  /*bfaa0*/  STL.64 [R1+0x1b8], R46 ;  /* 0x0001b82e01007387 */ /* 0x0003ea0000100a00 */
[----:B------:R-:W-:Y:S08]  /*bfab0*/  STL [R1+0x438c], R244 ;  /* 0x00438cf401007387 */ /* 0x000ff00000100800 */
[----:B------:R-:W-:Y:S01]  /*bfac0*/  STL.64 [R1+0x1a0], R40 ;  /* 0x0001a02801007387 */ /* 0x000fe20000100a00 */
[----:B------:R3:W-:Y:S01]  /*bfad0*/  STL.64 [R1+0x1a8], R42 ;  /* 0x0001a82a01007387 */ /* 0x0007e20000100a00 */
[C---:B-1----:R-:W-:Y:S08]  /*bfae0*/  HMMA.1688.F32.TF32 R44, R36.reuse, R4, R156 ;  /* 0x00000004242c723c */ /* 0x042ff0000008109c */
[----:B---3--:R-:W-:Y:S01]  /*bfaf0*/  HMMA.1688.F32.TF32 R40, R36, R8, R160 ;  /* 0x000000082428723c */ /* 0x008fe200000810a0 */
[----:B------:R1:W-:Y:S01]  /*bfb00*/  STL [R1+0x4388], R245 ;  /* 0x004388f501007387 */ /* 0x0003e20000100800 */
[----:B------:R3:W-:Y:S02]  /*bfb10*/  STL [R1+0x4384], R246 ;  /* 0x004384f601007387 */ /* 0x0007e40000100800 */
[----:B------:R4:W-:Y:S02]  /*bfb20*/  STL [R1+0x4380], R247 ;  /* 0x004380f701007387 */ /* 0x0009e40000100800 */
[----:B------:R-:W-:Y:S01]  /*bfb30*/  STL.64 [R1+0x250], R48 ;  /* 0x0002503001007387 */ /* 0x000fe20000100a00 */
[----:B------:R-:W-:Y:S08]  /*bfb40*/  STL.64 [R1+0x258], R50 ;  /* 0x0002583201007387 */ /* 0x000ff00000100a00 */
[----:B------:R-:W-:Y:S01]  /*bfb50*/  STL.64 [R1+0x240], R44 ;  /* 0x0002402c01007387 */ /* 0x000fe20000100a00 */
[----:B------:R4:W-:Y:S08]  /*bfb60*/  STL.64 [R1+0x248], R46 ;  /* 0x0002482e01007387 */ /* 0x0009f00000100a00 */
[----:B------:R-:W-:-:S02]  /*bfb70*/  IMAD.MOV.U32 R244, RZ, RZ, R40 ;  /* 0x000000fffff47224 */ /* 0x000fc400078e0028 */
[----:B-1----:R-:W-:Y:S02]  /*bfb80*/  IMAD.MOV.U32 R245, RZ, RZ, R41 ;  /* 0x000000fffff57224 */ /* 0x002fe400078e0029 */
[----:B---3--:R-:W-:Y:S01]  /*bfb90*/  IMAD.MOV.U32 R246, RZ, RZ, R42 ;  /* 0x000000fffff67224 */ /* 0x008fe200078e002a */
[----:B----4-:R-:W-:Y:S02]  /*bfba0*/  MOV R247, R43 ;  /* 0x0000002b00f77202 */ /* 0x010fe40000000f00 */
[C---:B------:R-:W-:Y:S08]  /*bfbb0*/  HMMA.1688.F32.TF32 R40, R36.reuse, R16, R116 ;  /* 0x000000102428723c */ /* 0x040ff00000081074 */
[C---:B------:R-:W-:Y:S01]  /*bfbc0*/  HMMA.1688.F32.TF32 R44, R36.reuse, R12, R120 ;  /* 0x0000000c242c723c */ /* 0x040fe20000081078 */
[----:B------:R1:W-:Y:S01]  /*bfbd0*/  STL [R1+0x439c], R247 ;  /* 0x00439cf701007387 */ /* 0x0003e20000100800 */
[----:B------:R3:W-:Y:S02]  /*bfbe0*/  STL [R1+0x4398], R246 ;  /* 0x004398f601007387 */ /* 0x0007e40000100800 */
[----:B------:R4:W-:Y:S02]  /*bfbf0*/  STL [R1+0x4394], R245 ;  /* 0x004394f501007387 */ /* 0x0009e40000100800 */
[----:B------:R1:W-:Y:S11]  /*bfc00*/  STL [R1+0x4390], R244 ;  /* 0x004390f401007387 */ /* 0x0003f60000100800 */
[----:B------:R-:W-:Y:S06]  /*bfc10*/  @!UPT UIADD3 URZ, URZ, URZ, URZ ;  /* 0x0000003f3f3ff290 */ /* 0x000fec000fffe03f */
[----:B------:R-:W-:Y:S01]  /*bfc20*/  STL.64 [R1+0x220], R44 ;  /* 0x0002202c01007387 */ /* 0x000fe20000100a00 */
[----:B------:R4:W-:Y:S02]  /*bfc30*/  STL.64 [R1+0x228], R46 ;  /* 0x0002282e01007387 */ /* 0x0009e40000100a00 */
[----:B-1----:R-:W-:Y:S02]  /*bfc40*/  IMAD.MOV.U32 R247, RZ, RZ, R40 ;  /* 0x000000fffff77224 */ /* 0x002fe400078e0028 */
[----:B---3--:R-:W-:Y:S02]  /*bfc50*/  IMAD.MOV.U32 R246, RZ, RZ, R41 ;  /* 0x000000fffff67224 */ /* 0x008fe400078e0029 */
[----:B----4-:R-:W-:Y:S02]  /*bfc60*/  IMAD.MOV.U32 R245, RZ, RZ, R42 ;  /* 0x000000fffff57224 */ /* 0x010fe400078e002a */
[----:B------:R-:W-:Y:S02]  /*bfc70*/  IMAD.MOV.U32 R244, RZ, RZ, R43 ;  /* 0x000000fffff47224 */ /* 0x000fe400078e002b */
[C---:B------:R-:W-:Y:S08]  /*bfc80*/  HMMA.1688.F32.TF32 R40, R36.reuse, R24, R236 ;  /* 0x000000182428723c */ /* 0x040ff000000810ec */
[----:B------:R-:W-:Y:S11]  /*bfc90*/  HMMA.1688.F32.TF32 R44, R36, R20, R112 ;  /* 0x00000014242c723c */ /* 0x000ff60000081070 */
[----:B------:R-:W-:Y:S11]  /*bfca0*/  @!UPT UIADD3 URZ, URZ, URZ, URZ ;  /* 0x0000003f3f3ff290 */ /* 0x000ff6000fffe03f */
[----:B------:R-:W-:Y:S01]  /*bfcb0*/  @!UPT UIADD3 URZ, URZ, URZ, URZ ;  /* 0x0000003f3f3ff290 */ /* 0x000fe2000fffe03f */
[----:B------:R-:W-:Y:S01]  /*bfcc0*/  STL.64 [R1+0x200], R44 ;  /* 0x0002002c01007387 */ /* 0x000fe20000100a00 */
[----:B------:R-:W-:Y:S02]  /*bfcd0*/  STL.64 [R1+0x208], R46 ;  /* 0x0002082e01007387 */ /* 0x000fe40000100a00 */
[----:B------:R-:W3:Y:S01]  /*bfce0*/  LDL.LU R236, [R1+0x13a0] ;  /* 0x0013a00001ec7983 */ /* 0x000ee20000300800 */
[----:B--2---:R-:W-:Y:S11]  /*bfcf0*/  HMMA.1688.F32.TF32 R36, R32, R172, R108 ;  /* 0x000000ac2024723c */ /* 0x004ff6000008106c */
[----:B------:R-:W-:Y:S11]  /*bfd00*/  @!UPT UIADD3 URZ, URZ, URZ, URZ ;  /* 0x0000003f3f3ff290 */ /* 0x000ff6000fffe03f */
[----:B------:R-:W-:Y:S01]  /*bfd10*/  @!UPT UIADD3 URZ, URZ, URZ, URZ ;  /* 0x0000003f3f3ff290 */ /* 0x000fe2000fffe03f */
[----:B------:R-:W-:Y:S01]  /*bfd20*/  STL.64 [R1+0x710], R36 ;  /* 0x0007102401007387 */ /* 0x000fe20000100a00 */
[----:B------:R1:W-:Y:S02]  /*bfd30*/  STL.64 [R1+0x718], R38 ;  /* 0x0007182601007387 */ /* 0x0003e40000100a00 */
[----:B------:R-:W3:Y:S02]  /*bfd40*/  LDL.LU R237, [R1+0x13a4] ;  /* 0x0013a40001ed7983 */ /* 0x000ee40000300800 */
[----:B------:R-:W3:Y:S01]  /*bfd50*/  LDL.LU R238, [R1+0x13a8] ;  /* 0x0013a80001ee7983 */ /* 0x000ee20000300800 */
[----:B------:R-:W3:Y:S01]  /*bfd60*/  LDL.LU R239, [R1+0x13ac] ;  /* 0x0013ac0001ef7983 */ /* 0x000ee20000300800 */
[----:B------:R-:W2:Y:S02]  /*bfd70*/  LDL.LU R112, [R1+0x13b0] ;  /* 0x0013b00001707983 */ /* 0x000ea40000300800 */
[----:B------:R-:W2:Y:S02]  /*bfd80*/  LDL.LU R113, [R1+0x13b4] ;  /* 0x0013b40001717983 */ /* 0x000ea40000300800 */
[----:B------:R-:W2:Y:S01]  /*bfd90*/  LDL.LU R114, [R1+0x13b8] ;  /* 0x0013b80001727983 */ /* 0x000ea20000300800 */
[----:B------:R-:W2:Y:S01]  /*bfda0*/  LDL.LU R115, [R1+0x13bc] ;  /* 0x0013bc0001737983 */ /* 0x000ea20000300800 */
[----:B------:R-:W4:Y:S02]  /*bfdb0*/  LDL.LU R160, [R1+0x13d0] ;  /* 0x0013d00001a07983 */ /* 0x000f240000300800 */
[----:B------:R-:W4:Y:S02]  /*bfdc0*/  LDL.LU R161, [R1+0x13d4] ;  /* 0x0013d40001a17983 */ /* 0x000f240000300800 */
[----:B------:R-:W4:Y:S01]  /*bfdd0*/  LDL.LU R162, [R1+0x13d8] ;  /* 0x0013d80001a27983 */ /* 0x000f220000300800 */
[----:B------:R-:W4:Y:S01]  /*bfde0*/  LDL.LU R163, [R1+0x13dc] ;  /* 0x0013dc0001a37983 */ /* 0x000f220000300800 */
        /* <DEDUP_REMOVED lines=24> */
[----:B------:R-:W1:Y:S02]  /*bff70*/  LDL.LU R152, [R1+0x640] ;  /* 0x0006400001987983 */ /* 0x000e640000300800 */
[----:B------:R-:W1:Y:S02]  /*bff80*/  LDL.LU R153, [R1+0x644] ;  /* 0x0006440001997983 */ /* 0x000e640000300800 */
[----:B------:R-:W1:Y:S01]  /*bff90*/  LDL.LU R154, [R1+0x648] ;  /* 0x00064800019a7983 */ /* 0x000e620000300800 */
[----:B------:R-:W1:Y:S01]  /*bffa0*/  LDL.LU R155, [R1+0x64c] ;  /* 0x00064c00019b7983 */ /* 0x000e620000300800 */
[----:B------:R-:W2:Y:S02]  /*bffb0*/  LDL.LU R228, [R1+0x630] ;  /* 0x0006300001e47983 */ /* 0x000ea40000300800 */
[----:B------:R-:W2:Y:S02]  /*bffc0*/  LDL.LU R229, [R1+0x634] ;  /* 0x0006340001e57983 */ /* 0x000ea40000300800 */
[----:B------:R-:W2:Y:S01]  /*bffd0*/  LDL.LU R230, [R1+0x638] ;  /* 0x0006380001e67983 */ /* 0x000ea20000300800 */
[----:B------:R-:W2:Y:S01]  /*bffe0*/  LDL.LU R231, [R1+0x63c] ;  /* 0x00063c0001e77983 */ /* 0x000ea20000300800 */
        /* <DEDUP_REMOVED lines=34> */
[----:B------:R-:W-:Y:S02]  /*c0210*/  IMAD.MOV.U32 R250, RZ, RZ, R42 ;  /* 0x000000fffffa7224 */ /* 0x000fe400078e002a */
[----:B------:R-:W-:Y:S01]  /*c0220*/  IMAD.MOV.U32 R251, RZ, RZ, R43 ;  /* 0x000000fffffb7224 */ /* 0x000fe200078e002b */
[----:B------:R-:W-:Y:S04]  /*c0230*/  LDS R40, [R206+0x150100] ;  /* 0x15010000ce287984 */ /* 0x000fe80000000800 */
[----:B------:R-:W-:Y:S04]  /*c0240*/  LDS R42, [R206+0x151100] ;  /* 0x15110000ce2a7984 */ /* 0x000fe80000000800 */
[----:B------:R-:W-:Y:S04]  /*c0250*/  LDS R41, [R61+0x150100] ;  /* 0x150100003d297984 */ /* 0x000fe80000000800 */
[----:B------:R-:W1:Y:S02]  /*c0260*/  LDS R43, [R61+0x151100] ;  /* 0x151100003d2b7984 */ /* 0x000e640000000800 */
[C---:B-1----:R-:W-:Y:S08]  /*c0270*/  HMMA.1688.F32.TF32 R36, R32.reuse, R208, R152 ;  /* 0x000000d02024723c */ /* 0x042ff00000081098 */
[C---:B--2---:R-:W-:Y:S08]  /*c0280*/  HMMA.1688.F32.TF32 R44, R32.reuse, R176, R228 ;  /* 0x000000b0202c723c */ /* 0x044ff000000810e4 */
[C---:B---3--:R-:W-:Y:S11]  /*c0290*/  HMMA.1688.F32.TF32 R48, R32.reuse, R200, R148 ;  /* 0x000000c82030723c */ /* 0x048ff60000081094 */
[----:B------:R-:W-:Y:S04]  /*c02a0*/  @!UPT UIADD3 URZ, URZ, URZ, URZ ;  /* 0x0000003f3f3ff290 */ /* 0x000fe8000fffe03f */
[----:B------:R-:W-:Y:S01]  /*c02b0*/  STL.64 [R1+0x700], R44 ;  /* 0x0007002c01007387 */ /* 0x000fe20000100a00 */
[----:B------:R-:W-:Y:S02]  /*c02c0*/  STL.64 [R1+0x708], R46 ;  /* 0x0007082e01007387 */ /* 0x000fe40000100a00 */
[----:B------:R-:W-:Y:S02]  /*c02d0*/  STL.64 [R1+0x6f0], R36 ;  /* 0x0006f02401007387 */ /* 0x000fe40000100a00 */
[----:B------:R1:W-:Y:S02]  /*c02e0*/  STL.64 [R1+0x6f8], R38 ;  /* 0x0006f82601007387 */ /* 0x0003e40000100a00 */
[C---:B-1----:R-:W-:Y:S08]  /*c02f0*/  HMMA.1688.F32.TF32 R36, R32.reuse, R204, R240 ;  /* 0x000000cc2024723c */ /* 0x042ff000000810f0 */
[C---:B------:R-:W-:Y:S11]  /*c0300*/  HMMA.1688.F32.TF32 R44, R32.reuse, R196, R144 ;  /* 0x000000c4202c723c */ /* 0x040ff60000081090 */
[----:B------:R-:W-:Y:S04]  /*c0310*/  @!UPT UIADD3 URZ, URZ, URZ, URZ ;  /* 0x0000003f3f3ff290 */ /* 0x000fe8000fffe03f */
[----:B------:R-:W-:Y:S01]  /*c0320*/  STL.64 [R1+0x6e0], R36 ;  /* 0x0006e02401007387 */ /* 0x000fe20000100a00 */
[----:B------:R1:W-:Y:S02]  /*c0330*/  STL.64 [R1+0x6e8], R38 ;  /* 0x0006e82601007387 */ /* 0x0003e40000100a00 */
[----:B------:R-:W-:Y:S02]  /*c0340*/  STL.64 [R1+0x6d0], R48 ;  /* 0x0006d03001007387 */ /* 0x000fe40000100a00 */
[----:B------:R4:W-:Y:S03]  /*c0350*/  STL.64 [R1+0x6d8], R50 ;  /* 0x0006d83201007387 */ /* 0x0009e60000100a00 */
[----:B------:R-:W-:Y:S01]  /*c0360*/  STL.64 [R1+0x6c0], R44 ;  /* 0x0006c02c01007387 */ /* 0x000fe20000100a00 */
[----:B------:R2:W-:Y:S01]  /*c0370*/  STL.64 [R1+0x6c8], R46 ;  /* 0x0006c82e01007387 */ /* 0x0005e20000100a00 */
[C---:B-1----:R-:W-:Y:S08]  /*c0380*/  HMMA.1688.F32.TF32 R36, R32.reuse, R192, R140 ;  /* 0x000000c02024723c */ /* 0x042ff0000008108c */
[C---:B----4-:R-:W-:Y:S08]  /*c0390*/  HMMA.1688.F32.TF32 R48, R32.reuse, R188, R220 ;  /* 0x000000bc2030723c */ /* 0x050ff000000810dc */
[C---:B--2---:R-:W-:Y:S07]  /*c03a0*/  HMMA.1688.F32.TF32 R44, R32.reuse, R184, R216 ;  /* 0x000000b8202c723c */ /* 0x044fee00000810d8 */
[----:B------:R-:W-:Y:S01]  /*c03b0*/  STL.64 [R1+0x6b0], R36 ;  /* 0x0006b02401007387 */ /* 0x000fe20000100a00 */
[----:B------:R-:W-:Y:S07]  /*c03c0*/  STL.64 [R1+0x6b8], R38 ;  /* 0x0006b82601007387 */ /* 0x000fee0000100a00 */
[----:B------:R-:W-:Y:S02]  /*c03d0*/  STL.64 [R1+0x6a0], R48 ;  /* 0x0006a03001007387 */ /* 0x000fe40000100a00 */
[----:B------:R-:W-:Y:S06]  /*c03e0*/  STL.64 [R1+0x6a8], R50 ;  /* 0x0006a83201007387 */ /* 0x000fec0000100a00 */
[----:B------:R-:W-:Y:S01]  /*c03f0*/  STL.64 [R1+0x690], R44 ;  /* 0x0006902c01007387 */ /* 0x000fe20000100a00 */
[----:B------:R1:W-:Y:S01]  /*c0400*/  STL.64 [R1+0x698], R46 ;  /* 0x0006982e01007387 */ /* 0x0003e20000100a00 */
[C---:B------:R-:W-:Y:S02]  /*c0410*/  HMMA.1688.F32.TF32 R52, R32.reuse, R4, R132 ;  /* 0x000000042034723c */ /* 0x040fe40000081084 */
[----:B------:R-:W-:Y:S04]  /*c0420*/  LDS R36, [R252+0x150180] ;  /* 0x15018000fc247984 */ /* 0x000fe80000000800 */
[----:B------:R-:W-:Y:S04]  /*c0430*/  LDS R38, [R252+0x151180] ;  /* 0x15118000fc267984 */ /* 0x000fe80000000800 */
[----:B------:R-:W-:Y:S04]  /*c0440*/  LDS R37, [R3+0x150180] ;  /* 0x1501800003257984 */ /* 0x000fe80000000800 */
[----:B------:R-:W2:Y:S01]  /*c0450*/  LDS R39, [R3+0x151180] ;  /* 0x1511800003277984 */ /* 0x000ea20000000800 */
[C---:B-1----:R-:W-:Y:S08]  /*c0460*/  HMMA.1688.F32.TF32 R44, R32.reuse, R28, R136 ;  /* 0x0000001c202c723c */ /* 0x042ff00000081088 */
[C---:B------:R-:W-:Y:S11]  /*c0470*/  HMMA.1688.F32.TF32 R48, R32.reuse, R8, R128 ;  /* 0x000000082030723c */ /* 0x040ff60000081080 */
[----:B------:R-:W-:Y:S04]  /*c0480*/  @!UPT UIADD3 URZ, URZ, URZ, URZ ;  /* 0x0000003f3f3ff290 */ /* 0x000fe8000fffe03f */
[----:B------:R-:W-:Y:S01]  /*c0490*/  STL.64 [R1+0x680], R44 ;  /* 0x0006802c01007387 */ /* 0x000fe20000100a00 */
[----:B------:R1:W-:Y:S02]  /*c04a0*/  STL.64 [R1+0x688], R46 ;  /* 0x0006882e01007387 */ /* 0x0003e40000100a00 */
[C---:B-1----:R-:W-:Y:S01]  /*c04b0*/  HMMA.1688.F32.TF32 R44, R32.reuse, R12, R124 ;  /* 0x0000000c202c723c */ /* 0x042fe2000008107c */
[----:B------:R-:W-:Y:S01]  /*c04c0*/  STL.64 [R1+0x670], R52 ;  /* 0x0006703401007387 */ /* 0x000fe20000100a00 */
[----:B------:R1:W-:Y:S03]  /*c04d0*/  STL.64 [R1+0x678], R54 ;  /* 0x0006783601007387 */ /* 0x0003e60000100a00 */
[----:B------:R-:W-:Y:S02]  /*c04e0*/  STL.64 [R1+0x660], R48 ;  /* 0x0006603001007387 */ /* 0x000fe40000100a00 */
[----:B------:R3:W-:Y:S01]  /*c04f0*/  STL.64 [R1+0x668], R50 ;  /* 0x0006683201007387 */ /* 0x0007e20000100a00 */
[C---:B-1----:R-:W-:Y:S08]  /*c0500*/  HMMA.1688.F32.TF32 R52, R32.reuse, R16, R156 ;  /* 0x000000102034723c */ /* 0x042ff0000008109c */
[C---:B---3--:R-:W-:Y:S07]  /*c0510*/  HMMA.1688.F32.TF32 R48, R32.reuse, R20, R160 ;  /* 0x000000142030723c */ /* 0x048fee00000810a0 */
[----:B------:R-:W-:Y:S01]  /*c0520*/  STL.64 [R1+0x650], R44 ;  /* 0x0006502c01007387 */ /* 0x000fe20000100a00 */
[----:B------:R1:W-:Y:S02]  /*c0530*/  STL.64 [R1+0x658], R46 ;  /* 0x0006582e01007387 */ /* 0x0003e40000100a00 */
[----:B-1----:R-:W-:Y:S05]  /*c0540*/  HMMA.1688.F32.TF32 R44, R32, R24, R120 ;  /* 0x00000018202c723c */ /* 0x002fea0000081078 */
[----:B------:R-:W-:Y:S01]  /*c0550*/  STL.64 [R1+0x640], R52 ;  /* 0x0006403401007387 */ /* 0x000fe20000100a00 */
[----:B------:R-:W-:Y:S07]  /*c0560*/  STL.64 [R1+0x648], R54 ;  /* 0x0006483601007387 */ /* 0x000fee0000100a00 */
[----:B------:R-:W-:Y:S02]  /*c0570*/  STL.64 [R1+0x4e0], R48 ;  /* 0x0004e03001007387 */ /* 0x000fe40000100a00 */
[----:B------:R-:W-:Y:S01]  /*c0580*/  STL.64 [R1+0x4e8], R50 ;  /* 0x0004e83201007387 */ /* 0x000fe20000100a00 */
[----:B------:R-:W-:Y:S04]  /*c0590*/  LDS R32, [R206+0x150180] ;  /* 0x15018000ce207984 */ /* 0x000fe80000000800 */
[----:B------:R-:W-:Y:S04]  /*c05a0*/  LDS R34, [R206+0x151180] ;  /* 0x15118000ce227984 */ /* 0x000fe80000000800 */
[----:B------:R-:W-:Y:S04]  /*c05b0*/  LDS R33, [R61+0x150180] ;  /* 0x150180003d217984 */ /* 0x000fe80000000800 */
[----:B------:R-:W1:Y:S04]  /*c05c0*/  LDS R35, [R61+0x151180] ;  /* 0x151180003d237984 */ /* 0x000e680000000800 */
[----:B------:R-:W-:Y:S01]  /*c05d0*/  STL.64 [R1+0x4d0], R44 ;  /* 0x0004d02c01007387 */ /* 0x000fe20000100a00 */
[----:B------:R3:W-:Y:S02]  /*c05e0*/  STL.64 [R1+0x4d8], R46 ;  /* 0x0004d82e01007387 */ /* 0x0007e40000100a00 */
[C---:B---3--:R-:W-:Y:S08]  /*c05f0*/  HMMA.1688.F32.TF32 R44, R40.reuse, R172, R116 ;  /* 0x000000ac282c723c */ /* 0x048ff00000081074 */
[C---:B------:R-:W-:Y:S08]  /*c0600*/  HMMA.1688.F32.TF32 R52, R40.reuse, R176, R112 ;  /* 0x000000b02834723c */ /* 0x040ff00000081070 */
[C---:B------:R-:W-:Y:S07]  /*c0610*/  HMMA.1688.F32.TF32 R48, R40.reuse, R208, R236 ;  /* 0x000000d02830723c */ /* 0x040fee00000810ec */
[----:B------:R-:W-:Y:S01]  /*c0620*/  STL.64 [R1+0x4c0], R44 ;  /* 0x0004c02c01007387 */ /* 0x000fe20000100a00 */
[----:B------:R3:W-:Y:S02]  /*c0630*/  STL.64 [R1+0x4c8], R46 ;  /* 0x0004c82e01007387 */ /* 0x0007e40000100a00 */
[C---:B---3--:R-:W-:Y:S05]  /*c0640*/  HMMA.1688.F32.TF32 R44, R40.reuse, R204, R108 ;  /* 0x000000cc282c723c */ /* 0x048fea000008106c */
[----:B------:R-:W-:Y:S01]  /*c0650*/  STL.64 [R1+0x4b0], R52 ;  /* 0x0004b03401007387 */ /* 0x000fe20000100a00 */
[----:B------:R-:W-:Y:S02]  /*c0660*/  STL.64 [R1+0x4b8], R54 ;  /* 0x0004b83601007387 */ /* 0x000fe40000100a00 */
[----:B------:R-:W3:Y:S05]  /*c0670*/  LDL.LU R236, [R1+0x790] ;  /* 0x0007900001ec7983 */ /* 0x000eea0000300800 */
[----:B------:R4:W-:Y:S01]  /*c0680*/  STL.64 [R1+0x4a0], R48 ;  /* 0x0004a03001007387 */ /* 0x0009e20000100a00 */
[----:B------:R1:W-:Y:S09]  /*c0690*/  STL.64 [R1+0x4a8], R50 ;  /* 0x0004a83201007387 */ /* 0x0003f20000100a00 */
[----:B------:R1:W-:Y:S01]  /*c06a0*/  STL.64 [R1+0x490], R44 ;  /* 0x0004902c01007387 */ /* 0x0003e20000100a00 */
        /* <DEDUP_REMOVED lines=84> */
[----:B----4-:R-:W4:Y:S02]  /*c0bf0*/  LDL.LU R48, [R1+0x1370] ;  /* 0x0013700001307983 */ /* 0x010f240000300800 */
[----:B------:R-:W4:Y:S02]  /*c0c00*/  LDL.LU R49, [R1+0x1374] ;  /* 0x0013740001317983 */ /* 0x000f240000300800 */
[----:B-1----:R-:W4:Y:S01]  /*c0c10*/  LDL.LU R50, [R1+0x1378] ;  /* 0x0013780001327983 */ /* 0x002f220000300800 */
        /* <DEDUP_REMOVED lines=37> */
[C---:B----4-:R-:W-:Y:S08]  /*c0e70*/  HMMA.1688.F32.TF32 R48, R40.reuse, R196, R48 ;  /* 0x000000c42830723c */ /* 0x050ff00000081030 */
[C---:B--2---:R-:W-:Y:S08]  /*c0e80*/  HMMA.1688.F32.TF32 R52, R40.reuse, R200, R52 ;  /* 0x000000c82834723c */ /* 0x044ff00000081034 */
[C---:B------:R-:W-:Y:S08]  /*c0e90*/  HMMA.1688.F32.TF32 R44, R40.reuse, R192, R44 ;  /* 0x000000c0282c723c */ /* 0x040ff0000008102c */
[C---:B------:R-:W-:Y:S07]  /*c0ea0*/  HMMA.1688.F32.TF32 R96, R40.reuse, R188, R96 ;  /* 0x000000bc2860723c */ /* 0x040fee0000081060 */
[----:B------:R1:W-:Y:S01]  /*c0eb0*/  STL.64 [R1+0x480], R52 ;  /* 0x0004803401007387 */ /* 0x0003e20000100a00 */
[----:B------:R-:W-:Y:S03]  /*c0ec0*/  STL.64 [R1+0x488], R54 ;  /* 0x0004883601007387 */ /* 0x000fe60000100a00 */
[----:B-1----:R-:W2:Y:S01]  /*c0ed0*/  LDL.LU.64 R52, [R1+0x4470] ;  /* 0x0044700001347983 */ /* 0x002ea20000300a00 */
[----:B------:R1:W-:Y:S02]  /*c0ee0*/  STL.64 [R1+0x470], R48 ;  /* 0x0004703001007387 */ /* 0x0003e40000100a00 */
[----:B------:R-:W-:Y:S01]  /*c0ef0*/  STL.64 [R1+0x478], R50 ;  /* 0x0004783201007387 */ /* 0x000fe20000100a00 */
[----:B-1----:R-:W4:Y:S01]  /*c0f00*/  LDL.LU.64 R48, [R1+0x4468] ;  /* 0x0044680001307983 */ /* 0x002f220000300a00 */
[----:B------:R1:W-:Y:S02]  /*c0f10*/  STL.64 [R1+0x460], R44 ;  /* 0x0004602c01007387 */ /* 0x0003e40000100a00 */
[----:B------:R-:W-:Y:S02]  /*c0f20*/  STL.64 [R1+0x468], R46 ;  /* 0x0004682e01007387 */ /* 0x000fe40000100a00 */
[----:B------:R-:W-:Y:S04]  /*c0f30*/  LDS R46, [R252+0x151200] ;  /* 0x15120000fc2e7984 */ /* 0x000fe80000000800 */
[----:B------:R-:W-:Y:S04]  /*c0f40*/  LDS R47, [R3+0x151200] ;  /* 0x15120000032f7984 */ /* 0x000fe80000000800 */
[----:B-1----:R-:W2:Y:S01]  /*c0f50*/  LDL.LU.64 R44, [R1+0x4460] ;  /* 0x00446000012c7983 */ /* 0x002ea20000300a00 */
[----:B------:R-:W-:Y:S02]  /*c0f60*/  STL.64 [R1+0x450], R96 ;  /* 0x0004506001007387 */ /* 0x000fe40000100a00 */
[----:B------:R1:W-:Y:S02]  /*c0f70*/  STL.64 [R1+0x458], R98 ;  /* 0x0004586201007387 */ /* 0x0003e40000100a00 */
[C---:B-1----:R-:W-:Y:S08]  /*c0f80*/  HMMA.1688.F32.TF32 R96, R40.reuse, R184, R104 ;  /* 0x000000b82860723c */ /* 0x042ff00000081068 */
[C---:B------:R-:W-:Y:S08]  /*c0f90*/  HMMA.1688.F32.TF32 R104, R40.reuse, R28, R100 ;  /* 0x0000001c2868723c */ /* 0x040ff00000081064 */
[C---:B---3--:R-:W-:Y:S01]  /*c0fa0*/  HMMA.1688.F32.TF32 R100, R40.reuse, R4, R232 ;  /* 0x000000042864723c */ /* 0x048fe200000810e8 */
[----:B------:R-:W-:Y:S04]  /*c0fb0*/  LDS R232, [R206+0x150280] ;  /* 0x15028000cee87984 */ /* 0x000fe80000000800 */
[----:B------:R-:W-:Y:S04]  /*c0fc0*/  LDS R234, [R206+0x151280] ;  /* 0x15128000ceea7984 */ /* 0x000fe80000000800 */
[----:B------:R-:W-:Y:S01]  /*c0fd0*/  STL.64 [R1+0x440], R96 ;  /* 0x0004406001007387 */ /* 0x000fe20000100a00 */
[----:B------:R1:W-:Y:S02]  /*c0fe0*/  STL.64 [R1+0x448], R98 ;  /* 0x0004486201007387 */ /* 0x0003e40000100a00 */
[C---:B-1----:R-:W-:Y:S03]  /*c0ff0*/  HMMA.1688.F32.TF32 R96, R40.reuse, R8, R212 ;  /* 0x000000082860723c */ /* 0x042fe600000810d4 */
        /* <DEDUP_REMOVED lines=8> */
[C---:B-1----:R-:W-:Y:S08]  /*c1080*/  HMMA.1688.F32.TF32 R96, R40.reuse, R20, R168 ;  /* 0x000000142860723c */ /* 0x042ff000000810a8 */
[----:B------:R-:W-:Y:S01]  /*c1090*/  HMMA.1688.F32.TF32 R40, R40, R24, R164 ;  /* 0x000000182828723c */ /* 0x000fe200000810a4 */
[----:B------:R-:W-:Y:S01]  /*c10a0*/  STL.64 [R1+0x400], R104 ;  /* 0x0004006801007387 */ /* 0x000fe20000100a00 */
[----:B------:R-:W-:Y:S05]  /*c10b0*/  STL.64 [R1+0x408], R106 ;  /* 0x0004086a01007387 */ /* 0x000fea0000100a00 */
[----:B------:R-:W-:Y:S02]  /*c10c0*/  STL.64 [R1+0x3f0], R100 ;  /* 0x0003f06401007387 */ /* 0x000fe40000100a00 */
[----:B------:R1:W-:Y:S02]  /*c10d0*/  STL.64 [R1+0x3f8], R102 ;  /* 0x0003f86601007387 */ /* 0x0003e40000100a00 */
[C---:B-1----:R-:W-:Y:S04]  /*c10e0*/  HMMA.1688.F32.TF32 R100, R36.reuse, R172, R228 ;  /* 0x000000ac2464723c */ /* 0x042fe800000810e4 */
        /* <DEDUP_REMOVED lines=41> */
[C---:B---3--:R-:W-:Y:S08]  /*c1380*/  HMMA.1688.F32.TF32 R40, R36.reuse, R20, R120 ;  /* 0x000000142428723c */ /* 0x048ff00000081078 */
[----:B------:R-:W-:Y:S01]  /*c1390*/  HMMA.1688.F32.TF32 R36, R36, R24, R116 ;  /* 0x000000182424723c */ /* 0x000fe20000081074 */
        /* <DEDUP_REMOVED lines=8> */
[C---:B-1----:R-:W-:Y:S08]  /*c1420*/  HMMA.1688.F32.TF32 R96, R32.reuse, R172, R112 ;  /* 0x000000ac2060723c */ /* 0x042ff00000081070 */
[C---:B---3--:R-:W-:Y:S08]  /*c1430*/  HMMA.1688.F32.TF32 R40, R32.reuse, R176, R236 ;  /* 0x000000b02028723c */ /* 0x048ff000000810ec */
[C---:B--2---:R-:W-:Y:S07]  /*c1440*/  HMMA.1688.F32.TF32 R36, R32.reuse, R208, R108 ;  /* 0x000000d02024723c */ /* 0x044fee000008106c */
[----:B------:R-:W-:Y:S01]  /*c1450*/  STL.64 [R1+0x5d0], R96 ;  /* 0x0005d06001007387 */ /* 0x000fe20000100a00 */
[----:B------:R-:W-:Y:S02]  /*c1460*/  STL.64 [R1+0x5d8], R98 ;  /* 0x0005d86201007387 */ /* 0x000fe40000100a00 */
[----:B------:R-:W2:Y:S05]  /*c1470*/  LDL.LU R112, [R1+0x1230] ;  /* 0x0012300001707983 */ /* 0x000eaa0000300800 */
[----:B------:R-:W-:Y:S01]  /*c1480*/  STL.64 [R1+0x5c0], R40 ;  /* 0x0005c02801007387 */ /* 0x000fe20000100a00 */
[----:B------:R-:W-:Y:S07]  /*c1490*/  STL.64 [R1+0x5c8], R42 ;  /* 0x0005c82a01007387 */ /* 0x000fee0000100a00 */
[----:B------:R-:W-:Y:S02]  /*c14a0*/  STL.64 [R1+0x5b0], R36 ;  /* 0x0005b02401007387 */ /* 0x000fe40000100a00 */
[----:B------:R1:W-:Y:S02]  /*c14b0*/  STL.64 [R1+0x5b8], R38 ;  /* 0x0005b82601007387 */ /* 0x0003e40000100a00 */
[----:B------:R-:W2:Y:S01]  /*c14c0*/  LDL.LU R113, [R1+0x1234] ;  /* 0x0012340001717983 */ /* 0x000ea20000300800 */
[----:B------:R-:W2:Y:S01]  /*c14d0*/  LDL.LU R114, [R1+0x1238] ;  /* 0x0012380001727983 */ /* 0x000ea20000300800 */
[----:B------:R-:W2:Y:S02]  /*c14e0*/  LDL.LU R115, [R1+0x123c] ;  /* 0x00123c0001737983 */ /* 0x000ea40000300800 */
[----:B------:R-:W3:Y:S02]  /*c14f0*/  LDL.LU R116, [R1+0x1240] ;  /* 0x0012400001747983 */ /* 0x000ee40000300800 */
[----:B------:R-:W3:Y:S01]  /*c1500*/  LDL.LU R117, [R1+0x1244] ;  /* 0x0012440001757983 */ /* 0x000ee20000300800 */
[----:B------:R-:W3:Y:S01]  /*c1510*/  LDL.LU R118, [R1+0x1248] ;  /* 0x0012480001767983 */ /* 0x000ee20000300800 */
[----:B------:R-:W3:Y:S02]  /*c1520*/  LDL.LU R119, [R1+0x124c] ;  /* 0x00124c0001777983 */ /* 0x000ee40000300800 */
        /* <DEDUP_REMOVED lines=36> */
[----:B------:R-:W1:Y:S02]  /*c1770*/  LDL.LU R228, [R1+0xdd0] ;  /* 0x000dd00001e47983 */ /* 0x000e640000300800 */
[----:B------:R-:W1:Y:S01]  /*c1780*/  LDL.LU R229, [R1+0xdd4] ;  /* 0x000dd40001e57983 */ /* 0x000e620000300800 */
[----:B------:R-:W1:Y:S01]  /*c1790*/  LDL.LU R230, [R1+0xdd8] ;  /* 0x000dd80001e67983 */ /* 0x000e620000300800 */
[----:B------:R-:W1:Y:S02]  /*c17a0*/  LDL.LU R231, [R1+0xddc] ;  /* 0x000ddc0001e77983 */ /* 0x000e640000300800 */
[----:B------:R-:W2:Y:S02]  /*c17b0*/  LDL.LU R240, [R1+0xdb0] ;  /* 0x000db00001f07983 */ /* 0x000ea40000300800 */
        /* <DEDUP_REMOVED lines=24> */
[----:B------:R-:W3:Y:S02]  /*c1940*/  LDL.LU R237, [R1+0x1224] ;  /* 0x0012240001ed7983 */ /* 0x000ee40000300800 */
[----:B------:R-:W-:Y:S01]  /*c1950*/  IMAD.MOV.U32 R238, RZ, RZ, R45 ;  /* 0x000000ffffee7224 */ /* 0x000fe200078e002d */
[----:B------:R-:W-:Y:S01]  /*c1960*/  MOV R239, R44 ;  /* 0x0000002c00ef7202 */ /* 0x000fe20000000f00 */
[----:B------:R-:W-:Y:S04]  /*c1970*/  LDS R45, [R3+0x150200] ;  /* 0x15020000032d7984 */ /* 0x000fe80000000800 */
[----:B------:R-:W1:Y:S02]  /*c1980*/  LDS R44, [R252+0x150200] ;  /* 0x15020000fc2c7984 */ /* 0x000e640000000800 */
[C---:B-1----:R-:W-:Y:S08]  /*c1990*/  HMMA.1688.F32.TF32 R36, R32.reuse, R204, R228 ;  /* 0x000000cc2024723c */ /* 0x042ff000000810e4 */
[C---:B--2---:R-:W-:Y:S11]  /*c19a0*/  HMMA.1688.F32.TF32 R40, R32.reuse, R200, R152 ;  /* 0x000000c82028723c */ /* 0x044ff60000081098 */
[----:B------:R-:W-:Y:S04]  /*c19b0*/  @!UPT UIADD3 URZ, URZ, URZ, URZ ;  /* 0x0000003f3f3ff290 */ /* 0x000fe8000fffe03f */
[----:B------:R-:W-:Y:S01]  /*c19c0*/  STL.64 [R1+0x5a0], R36 ;  /* 0x0005a02401007387 */ /* 0x000fe20000100a00 */
[----:B------:R3:W-:Y:S02]  /*c19d0*/  STL.64 [R1+0x5a8], R38 ;  /* 0x0005a82601007387 */ /* 0x0007e40000100a00 */
[C---:B---3--:R-:W-:Y:S08]  /*c19e0*/  HMMA.1688.F32.TF32 R36, R32.reuse, R196, R240 ;  /* 0x000000c42024723c */ /* 0x048ff000000810f0 */
        /* <DEDUP_REMOVED lines=8> */
[----:B------:R-:W-:Y:S07]  /*c1a70*/  STL.64 [R1+0x578], R98 ;  /* 0x0005786201007387 */ /* 0x000fee0000100a00 */
[----:B------:R-:W-:Y:S02]  /*c1a80*/  STL.64 [R1+0x560], R40 ;  /* 0x0005602801007387 */ /* 0x000fe40000100a00 */
[----:B------:R-:W-:Y:S01]  /*c1a90*/  STL.64 [R1+0x568], R42 ;  /* 0x0005682a01007387 */ /* 0x000fe20000100a00 */
[----:B------:R-:W-:Y:S04]  /*c1aa0*/  LDS R109, [R61+0x150200] ;  /* 0x150200003d6d7984 */ /* 0x000fe80000000800 */
[----:B------:R1:W-:Y:S04]  /*c1ab0*/  LDS R111, [R61+0x151200] ;  /* 0x151200003d6f7984 */ /* 0x0003e80000000800 */
[----:B------:R-:W-:Y:S04]  /*c1ac0*/  LDS R108, [R206+0x150200] ;  /* 0x15020000ce6c7984 */ /* 0x000fe80000000800 */
[----:B------:R-:W2:Y:S04]  /*c1ad0*/  LDS R110, [R206+0x151200] ;  /* 0x15120000ce6e7984 */ /* 0x000ea80000000800 */
[----:B------:R-:W-:Y:S01]  /*c1ae0*/  STL.64 [R1+0x550], R36 ;  /* 0x0005502401007387 */ /* 0x000fe20000100a00 */
[----:B------:R3:W-:Y:S02]  /*c1af0*/  STL.64 [R1+0x558], R38 ;  /* 0x0005582601007387 */ /* 0x0007e40000100a00 */
[----:B-1----:R-:W2:Y:S01]  /*c1b00*/  LDL.LU R61, [R1+0x4458] ;  /* 0x00445800013d7983 */ /* 0x002ea20000300800 */
[C---:B---3--:R-:W-:Y:S08]  /*c1b10*/  HMMA.1688.F32.TF32 R36, R32.reuse, R28, R140 ;  /* 0x0000001c2024723c */ /* 0x048ff0000008108c */
[C---:B------:R-:W-:Y:S11]  /*c1b20*/  HMMA.1688.F32.TF32 R40, R32.reuse, R4, R220 ;  /* 0x000000042028723c */ /* 0x040ff600000810dc */
[----:B------:R-:W-:Y:S04]  /*c1b30*/  @!UPT UIADD3 URZ, URZ, URZ, URZ ;  /* 0x0000003f3f3ff290 */ /* 0x000fe8000fffe03f */
[----:B------:R-:W-:Y:S01]  /*c1b40*/  STL.64 [R1+0x540], R36 ;  /* 0x0005402401007387 */ /* 0x000fe20000100a00 */
[----:B------:R1:W-:Y:S02]  /*c1b50*/  STL.64 [R1+0x548], R38 ;  /* 0x0005482601007387 */ /* 0x0003e40000100a00 */
[C---:B-1----:R-:W-:Y:S08]  /*c1b60*/  HMMA.1688.F32.TF32 R36, R32.reuse, R8, R216 ;  /* 0x000000082024723c */ /* 0x042ff000000810d8 */
[C---:B------:R-:W-:Y:S01]  /*c1b70*/  HMMA.1688.F32.TF32 R96, R32.reuse, R12, R136 ;  /* 0x0000000c2060723c */ /* 0x040fe20000081088 */
[----:B------:R-:W-:Y:S01]  /*c1b80*/  STL.64 [R1+0x530], R40 ;  /* 0x0005302801007387 */ /* 0x000fe20000100a00 */
[----:B------:R1:W-:Y:S06]  /*c1b90*/  STL.64 [R1+0x538], R42 ;  /* 0x0005382a01007387 */ /* 0x0003ec0000100a00 */
[C---:B-1----:R-:W-:Y:S07]  /*c1ba0*/  HMMA.1688.F32.TF32 R40, R32.reuse, R16, R132 ;  /* 0x000000102028723c */ /* 0x042fee0000081084 */
[----:B------:R-:W-:Y:S01]  /*c1bb0*/  STL.64 [R1+0x520], R36 ;  /* 0x0005202401007387 */ /* 0x000fe20000100a00 */
[----:B------:R1:W-:Y:S02]  /*c1bc0*/  STL.64 [R1+0x528], R38 ;  /* 0x0005282601007387 */ /* 0x0003e40000100a00 */
[C---:B-1----:R-:W-:Y:S08]  /*c1bd0*/  HMMA.1688.F32.TF32 R36, R32.reuse, R20, R128 ;  /* 0x000000142024723c */ /* 0x042ff00000081080 */
[----:B------:R-:W-:Y:S01]  /*c1be0*/  HMMA.1688.F32.TF32 R32, R32, R24, R160 ;  /* 0x000000182020723c */ /* 0x000fe200000810a0 */
[----:B------:R-:W-:Y:S01]  /*c1bf0*/  STL.64 [R1+0x510], R96 ;  /* 0x0005106001007387 */ /* 0x000fe20000100a00 */
[----:B------:R-:W-:Y:S03]  /*c1c00*/  STL.64 [R1+0x518], R98 ;  /* 0x0005186201007387 */ /* 0x000fe60000100a00 */
[----:B------:R-:W-:Y:S02]  /*c1c10*/  STL.64 [R1+0x500], R40 ;  /* 0x0005002801007387 */ /* 0x000fe40000100a00 */
[----:B------:R1:W-:Y:S01]  /*c1c20*/  STL.64 [R1+0x508], R42 ;  /* 0x0005082a01007387 */ /* 0x0003e20000100a00 */
[----:B------:R-:W-:Y:S04]  /*c1c30*/  LDS R160, [R252+0x150280] ;  /* 0x15028000fca07984 */ /* 0x000fe80000000800 */
[----:B------:R-:W-:Y:S04]  /*c1c40*/  LDS R162, [R252+0x151280] ;  /* 0x15128000fca27984 */ /* 0x000fe80000000800 */
[----:B------:R-:W-:Y:S04]  /*c1c50*/  LDS R161, [R3+0x150280] ;  /* 0x1502800003a17984 */ /* 0x000fe80000000800 */
[----:B------:R-:W3:Y:S01]  /*c1c60*/  LDS R163, [R3+0x151280] ;  /* 0x1512800003a37984 */ /* 0x000ee20000000800 */
[C---:B-1----:R-:W-:Y:S03]  /*c1c70*/  HMMA.1688.F32.TF32 R40, R44.reuse, R172, R124 ;  /* 0x000000ac2c28723c */ /* 0x042fe6000008107c */
[----:B------:R-:W-:Y:S01]  /*c1c80*/  STL.64 [R1+0x4f0], R36 ;  /* 0x0004f02401007387 */ /* 0x000fe20000100a00 */
[----:B------:R1:W-:Y:S02]  /*c1c90*/  STL.64 [R1+0x4f8], R38 ;  /* 0x0004f82601007387 */ /* 0x0003e40000100a00 */
[----:B------:R-:W-:Y:S02]  /*c1ca0*/  STL.64 [R1+0x370], R32 ;  /* 0x0003702001007387 */ /* 0x000fe40000100a00 */
[----:B------:R4:W-:Y:S01]  /*c1cb0*/  STL.64 [R1+0x378], R34 ;  /* 0x0003782201007387 */ /* 0x0009e20000100a00 */
[C---:B-1----:R-:W-:Y:S08]  /*c1cc0*/  HMMA.1688.F32.TF32 R36, R44.reuse, R176, R156 ;  /* 0x000000b02c24723c */ /* 0x042ff0000008109c */
[C---:B----4-:R-:W-:Y:S06]  /*c1cd0*/  HMMA.1688.F32.TF32 R32, R44.reuse, R208, R120 ;  /* 0x000000d02c20723c */ /* 0x050fec0000081078 */
[----:B------:R-:W-:Y:S01]  /*c1ce0*/  STL.64 [R1+0x360], R40 ;  /* 0x0003602801007387 */ /* 0x000fe20000100a00 */
[----:B------:R1:W-:Y:S02]  /*c1cf0*/  STL.64 [R1+0x368], R42 ;  /* 0x0003682a01007387 */ /* 0x0003e40000100a00 */
[C---:B-1----:R-:W-:Y:S06]  /*c1d00*/  HMMA.1688.F32.TF32 R40, R44.reuse, R204, R116 ;  /* 0x000000cc2c28723c */ /* 0x042fec0000081074 */
[----:B------:R-:W-:Y:S01]  /*c1d10*/  STL.64 [R1+0x350], R36 ;  /* 0x0003502401007387 */ /* 0x000fe20000100a00 */
[----:B------:R1:W-:Y:S07]  /*c1d20*/  STL.64 [R1+0x358], R38 ;  /* 0x0003582601007387 */ /* 0x0003ee0000100a00 */
[----:B------:R-:W-:Y:S02]  /*c1d30*/  STL.64 [R1+0x340], R32 ;  /* 0x0003402001007387 */ /* 0x000fe40000100a00 */
[----:B------:R4:W-:Y:S01]  /*c1d40*/  STL.64 [R1+0x348], R34 ;  /* 0x0003482201007387 */ /* 0x0009e20000100a00 */
[C---:B-1----:R-:W-:Y:S08]  /*c1d50*/  HMMA.1688.F32.TF32 R36, R44.reuse, R200, R112 ;  /* 0x000000c82c24723c */ /* 0x042ff00000081070 */
[----:B----4-:R-:W-:Y:S01]  /*c1d60*/  HMMA.1688.F32.TF32 R32, R44, R196, R236 ;  /* 0x000000c42c20723c */ /* 0x010fe200000810ec */
[----:B------:R-:W-:Y:S01]  /*c1d70*/  STL.64 [R1+0x330], R40 ;  /* 0x0003302801007387 */ /* 0x000fe20000100a00 */
[----:B------:R-:W-:Y:S02]  /*c1d80*/  STL.64 [R1+0x338], R42 ;  /* 0x0003382a01007387 */ /* 0x000fe40000100a00 */
[----:B------:R-:W4:Y:S11]  /*c1d90*/  LDL.LU R120, [R1+0xd50] ;  /* 0x000d500001787983 */ /* 0x000f360000300800 */
[----:B------:R-:W-:Y:S01]  /*c1da0*/  STL.64 [R1+0x320], R36 ;  /* 0x0003202401007387 */ /* 0x000fe20000100a00 */
[----:B------:R1:W-:Y:S07]  /*c1db0*/  STL.64 [R1+0x328], R38 ;  /* 0x0003282601007387 */ /* 0x0003ee0000100a00 */
        /* <DEDUP_REMOVED lines=49> */
[----:B------:R-:W-:-:S02]  /*c20d0*/  IMAD.MOV.U32 R113, RZ, RZ, R60 ;  /* 0x000000ffff717224 */ /* 0x000fc400078e003c */
[----:B------:R-:W-:Y:S02]  /*c20e0*/  IMAD.MOV.U32 R114, RZ, RZ, R57 ;  /* 0x000000ffff727224 */ /* 0x000fe400078e0039 */
[----:B------:R-:W-:Y:S02]  /*c20f0*/  IMAD.MOV.U32 R115, RZ, RZ, R56 ;  /* 0x000000ffff737224 */ /* 0x000fe400078e0038 */
[----:B------:R-:W-:Y:S02]  /*c2100*/  IMAD.MOV.U32 R238, RZ, RZ, R49 ;  /* 0x000000ffffee7224 */ /* 0x000fe400078e0031 */
[----:B------:R-:W-:Y:S01]  /*c2110*/  IMAD.MOV.U32 R239, RZ, RZ, R48 ;  /* 0x000000ffffef7224 */ /* 0x000fe200078e0030 */
[----:B------:R-:W-:Y:S01]  /*c2120*/  MOV R236, R53 ;  /* 0x0000003500ec7202 */ /* 0x000fe20000000f00 */
[----:B------:R-:W-:Y:S02]  /*c2130*/  IMAD.MOV.U32 R237, RZ, RZ, R52 ;  /* 0x000000ffffed7224 */ /* 0x000fe400078e0034 */
[----:B--2---:R-:W-:-:S07]  /*c2140*/  IMAD.MOV.U32 R112, RZ, RZ, R61 ;  /* 0x000000ffff707224 */ /* 0x004fce00078e003d */
[----:B------:R-:W-:Y:S08]  /*c2150*/  HMMA.1688.F32.TF32 R56, R108, R208, R112 ;  /* 0x000000d06c38723c */ /* 0x000ff00000081070 */
[C---:B-1----:R-:W-:Y:S08]  /*c2160*/  HMMA.1688.F32.TF32 R36, R44.reuse, R188, R144 ;  /* 0x000000bc2c24723c */ /* 0x042ff00000081090 */
[C---:B---3--:R-:W-:Y:S08]  /*c2170*/  HMMA.1688.F32.TF32 R40, R44.reuse, R192, R148 ;  /* 0x000000c02c28723c */ /* 0x048ff00000081094 */
[C---:B------:R-:W-:Y:S11]  /*c2180*/  HMMA.1688.F32.TF32 R32, R44.reuse, R184, R140 ;  /* 0x000000b82c20723c */ /* 0x040ff6000008108c */
[----:B------:R-:W-:Y:S04]  /*c2190*/  @!UPT UIADD3 URZ, URZ, URZ, URZ ;  /* 0x0000003f3f3ff290 */ /* 0x000fe8000fffe03f */
[----:B------:R-:W-:Y:S01]  /*c21a0*/  STL.64 [R1+0x300], R40 ;  /* 0x0003002801007387 */ /* 0x000fe20000100a00 */
[----:B------:R1:W-:Y:S07]  /*c21b0*/  STL.64 [R1+0x308], R42 ;  /* 0x0003082a01007387 */ /* 0x0003ee0000100a00 */
[----:B------:R-:W-:Y:S02]  /*c21c0*/  STL.64 [R1+0x2e0], R32 ;  /* 0x0002e02001007387 */ /* 0x000fe40000100a00 */
[----:B------:R-:W-:Y:S01]  /*c21d0*/  STL.64 [R1+0x2f0], R36 ;  /* 0x0002f02401007387 */ /* 0x000fe20000100a00 */
[----:B------:R-:W-:Y:S01]  /*c21e0*/  STL.64 [R1+0x2f8], R38 ;  /* 0x0002f82601007387 */ /* 0x000fe20000100a00 */
[----:B------:R2:W-:Y:S02]  /*c21f0*/  STL [R1+0x2e8], R34 ;  /* 0x0002e82201007387 */ /* 0x0005e40000100800 */
[----:B------:R-:W-:Y:S01]  /*c2200*/  IMAD.MOV.U32 R2, RZ, RZ, R35 ;  /* 0x000000ffff027224 */ /* 0x000fe200078e0023 */
[C---:B-1----:R-:W-:Y:S08]  /*c2210*/  HMMA.1688.F32.TF32 R40, R44.reuse, R28, R220 ;  /* 0x0000001c2c28723c */ /* 0x042ff000000810dc */
[C---:B--2---:R-:W-:Y:S08]  /*c2220*/  HMMA.1688.F32.TF32 R32, R44.reuse, R8, R136 ;  /* 0x000000082c20723c */ /* 0x044ff00000081088 */
[----:B----4-:R-:W-:Y:S01]  /*c2230*/  HMMA.1688.F32.TF32 R36, R44, R4, R216 ;  /* 0x000000042c24723c */ /* 0x010fe200000810d8 */
[----:B------:R1:W-:Y:S07]  /*c2240*/  STL [R1+0x4328], R2 ;  /* 0x0043280201007387 */ /* 0x0003ee0000100800 */
[C---:B------:R-:W-:Y:S08]  /*c2250*/  HMMA.1688.F32.TF32 R48, R108.reuse, R172, R120 ;  /* 0x000000ac6c30723c */ /* 0x040ff00000081078 */
[----:B------:R-:W-:Y:S01]  /*c2260*/  HMMA.1688.F32.TF32 R52, R108, R176, R116 ;  /* 0x000000b06c34723c */ /* 0x000fe20000081074 */
[----:B------:R-:W-:Y:S01]  /*c2270*/  STL.64 [R1+0x2d0], R40 ;  /* 0x0002d02801007387 */ /* 0x000fe20000100a00 */
[----:B------:R-:W-:Y:S02]  /*c2280*/  STL.64 [R1+0x2d8], R42 ;  /* 0x0002d82a01007387 */ /* 0x000fe40000100a00 */
[----:B------:R-:W-:Y:S03]  /*c2290*/  STL.64 [R1+0x2b0], R32 ;  /* 0x0002b02001007387 */ /* 0x000fe60000100a00 */
[----:B------:R-:W-:Y:S01]  /*c22a0*/  STL.64 [R1+0x2c0], R36 ;  /* 0x0002c02401007387 */ /* 0x000fe20000100a00 */
[----:B------:R-:W-:Y:S01]  /*c22b0*/  STL.64 [R1+0x2c8], R38 ;  /* 0x0002c82601007387 */ /* 0x000fe20000100a00 */
[----:B------:R2:W-:Y:S01]  /*c22c0*/  STL [R1+0x2b8], R34 ;  /* 0x0002b82201007387 */ /* 0x0005e20000100800 */
[----:B-1----:R-:W-:-:S02]  /*c22d0*/  MOV R2, R35 ;  /* 0x0000002300027202 */ /* 0x002fc40000000f00 */
[C---:B--2---:R-:W-:Y:S08]  /*c22e0*/  HMMA.1688.F32.TF32 R32, R44.reuse, R12, R132 ;  /* 0x0000000c2c20723c */ /* 0x044ff00000081084 */
[C---:B------:R-:W-:Y:S08]  /*c22f0*/  HMMA.1688.F32.TF32 R36, R44.reuse, R16, R128 ;  /* 0x000000102c24723c */ /* 0x040ff00000081080 */
[C---:B------:R-:W-:Y:S08]  /*c2300*/  HMMA.1688.F32.TF32 R40, R44.reuse, R20, R124 ;  /* 0x000000142c28723c */ /* 0x040ff0000008107c */
[----:B------:R-:W-:Y:S01]  /*c2310*/  HMMA.1688.F32.TF32 R44, R44, R24, R156 ;  /* 0x000000182c2c723c */ /* 0x000fe2000008109c */
[----:B------:R-:W-:Y:S01]  /*c2320*/  STL.64 [R1+0x41b0], R34 ;  /* 0x0041b02201007387 */ /* 0x000fe20000100a00 */
[----:B------:R-:W-:Y:S05]  /*c2330*/  STL.64 [R1+0x41a8], R32 ;  /* 0x0041a82001007387 */ /* 0x000fea0000100a00 */
[----:B------:R1:W-:Y:S02]  /*c2340*/  STL.64 [R1+0x41c0], R38 ;  /* 0x0041c02601007387 */ /* 0x0003e40000100a00 */
[----:B------:R-:W-:Y:S06]  /*c2350*/  STL.64 [R1+0x41b8], R36 ;  /* 0x0041b82401007387 */ /* 0x000fec0000100a00 */
[----:B------:R-:W-:Y:S01]  /*c2360*/  STL.64 [R1+0x41d0], R42 ;  /* 0x0041d02a01007387 */ /* 0x000fe20000100a00 */
[----:B------:R-:W-:Y:S07]  /*c2370*/  STL.64 [R1+0x41c8], R40 ;  /* 0x0041c82801007387 */ /* 0x000fee0000100a00 */
[----:B------:R-:W-:Y:S02]  /*c2380*/  STL.64 [R1+0x41e0], R46 ;  /* 0x0041e02e01007387 */ /* 0x000fe40000100a00 */
[----:B------:R-:W-:Y:S01]  /*c2390*/  STL.64 [R1+0x41d8], R44 ;  /* 0x0041d82c01007387 */ /* 0x000fe20000100a00 */
[----:B------:R-:W-:Y:S01]  /*c23a0*/  STL.64 [R1+0x41f0], R50 ;  /* 0x0041f03201007387 */ /* 0x000fe20000100a00 */
[----:B------:R-:W-:Y:S02]  /*c23b0*/  STL.64 [R1+0x41e8], R48 ;  /* 0x0041e83001007387 */ /* 0x000fe40000100a00 */
[----:B------:R-:W-:Y:S02]  /*c23c0*/  STL.64 [R1+0x4200], R54 ;  /* 0x0042003601007387 */ /* 0x000fe40000100a00 */
[----:B------:R-:W-:Y:S01]  /*c23d0*/  STL.64 [R1+0x41f8], R52 ;  /* 0x0041f83401007387 */ /* 0x000fe20000100a00 */
[----:B------:R-:W-:Y:S01]  /*c23e0*/  STL.64 [R1+0x4210], R58 ;  /* 0x0042103a01007387 */ /* 0x000fe20000100a00 */
[----:B------:R-:W-:Y:S02]  /*c23f0*/  STL.64 [R1+0x4208], R56 ;  /* 0x0042083801007387 */ /* 0x000fe40000100a00 */
[----:B------:R-:W2:Y:S02]  /*c2400*/  LDL.LU R156, [R1+0xcc0] ;  /* 0x000cc000019c7983 */ /* 0x000ea40000300800 */
[----:B------:R-:W2:Y:S01]  /*c2410*/  LDL.LU R157, [R1+0xcc4] ;  /* 0x000cc400019d7983 */ /* 0x000ea20000300800 */
[----:B------:R-:W2:Y:S01]  /*c2420*/  LDL.LU R158, [R1+0xcc8] ;  /* 0x000cc800019e7983 */ /* 0x000ea20000300800 */
[----:B------:R-:W2:Y:S02]  /*c2430*/  LDL.LU R159, [R1+0xccc] ;  /* 0x000ccc00019f7983 */ /* 0x000ea40000300800 */
[----:B------:R-:W3:Y:S02]  /*c2440*/  LDL.LU R136, [R1+0xd00] ;  /* 0x000d000001887983 */ /* 0x000ee40000300800 */
[----:B------:R-:W3:Y:S01]  /*c2450*/  LDL.LU R137, [R1+0xd04] ;  /* 0x000d040001897983 */ /* 0x000ee20000300800 */
[----:B------:R-:W3:Y:S01]  /*c2460*/  LDL.LU R138, [R1+0xd08] ;  /* 0x000d0800018a7983 */ /* 0x000ee20000300800 */
[----:B------:R-:W3:Y:S02]  /*c2470*/  LDL.LU R139, [R1+0xd0c] ;  /* 0x000d0c00018b7983 */ /* 0x000ee40000300800 */
        /* <DEDUP_REMOVED lines=15> */
[----:B------:R-:W4:Y:S01]  /*c2570*/  LDL.LU R127, [R1+0xcdc] ;  /* 0x000cdc00017f7983 */ /* 0x000f220000300800 */
[----:B------:R-:W-:Y:S01]  /*c2580*/  HMMA.1688.F32.TF32 R60, R108, R204, R236 ;  /* 0x000000cc6c3c723c */ /* 0x000fe200000810ec */
[----:B------:R-:W-:-:S02]  /*c2590*/  IMAD.MOV.U32 R114, RZ, RZ, R73 ;  /* 0x000000ffff727224 */ /* 0x000fc400078e0049 */
[----:B------:R-:W-:-:S04]  /*c25a0*/  IMAD.MOV.U32 R115, RZ, RZ, R72 ;  /* 0x000000ffff737224 */ /* 0x000fc800078e0048 */
[----:B------:R-:W-:Y:S01]  /*c25b0*/  MOV R238, R65 ;  /* 0x0000004100ee7202 */ /* 0x000fe20000000f00 */
        /* <DEDUP_REMOVED lines=9> */
[----:B------:R-:W-:Y:S02]  /*c2650*/  IMAD.MOV.U32 R118, RZ, RZ, R81 ;  /* 0x000000ffff767224 */ /* 0x000fe400078e0051 */
[----:B------:R-:W-:Y:S01]  /*c2660*/  IMAD.MOV.U32 R119, RZ, RZ, R80 ;  /* 0x000000ffff777224 */ /* 0x000fe200078e0050 */
[----:B------:R-:W-:Y:S01]  /*c2670*/  MOV R116, R85 ;  /* 0x0000005500747202 */ /* 0x000fe20000000f00 */
[----:B------:R-:W-:Y:S01]  /*c2680*/  IMAD.MOV.U32 R117, RZ, RZ, R84 ;  /* 0x000000ffff757224 */ /* 0x000fe200078e0054 */
[C---:B------:R-:W-:Y:S08]  /*c2690*/  HMMA.1688.F32.TF32 R88, R108.reuse, R4, R120 ;  /* 0x000000046c58723c */ /* 0x040ff00000081078 */
[C---:B------:R-:W-:Y:S08]  /*c26a0*/  HMMA.1688.F32.TF32 R92, R108.reuse, R8, R116 ;  /* 0x000000086c5c723c */ /* 0x040ff00000081074 */
[C---:B------:R-:W-:Y:S01]  /*c26b0*/  HMMA.1688.F32.TF32 R96, R108.reuse, R12, R112 ;  /* 0x0000000c6c60723c */ /* 0x040fe20000081070 */
[----:B------:R-:W-:Y:S01]  /*c26c0*/  STL.64 [R1+0x4220], R62 ;  /* 0x0042203e01007387 */ /* 0x000fe20000100a00 */
[----:B------:R-:W-:Y:S06]  /*c26d0*/  STL.64 [R1+0x4218], R60 ;  /* 0x0042183c01007387 */ /* 0x000fec0000100a00 */
[C---:B------:R-:W-:Y:S08]  /*c26e0*/  HMMA.1688.F32.TF32 R100, R108.reuse, R16, R236 ;  /* 0x000000106c64723c */ /* 0x040ff000000810ec */
[C---:B---3--:R-:W-:Y:S08]  /*c26f0*/  HMMA.1688.F32.TF32 R68, R108.reuse, R196, R136 ;  /* 0x000000c46c44723c */ /* 0x048ff00000081088 */
[C---:B----4-:R-:W-:Y:S08]  /*c2700*/  HMMA.1688.F32.TF32 R64, R108.reuse, R200, R216 ;  /* 0x000000c86c40723c */ /* 0x050ff000000810d8 */
[C---:B------:R-:W-:Y:S08]  /*c2710*/  HMMA.1688.F32.TF32 R72, R108.reuse, R192, R132 ;  /* 0x000000c06c48723c */ /* 0x040ff00000081084 */
[C---:B--2---:R-:W-:Y:S08]  /*c2720*/  HMMA.1688.F32.TF32 R84, R108.reuse, R28, R156 ;  /* 0x0000001c6c54723c */ /* 0x044ff0000008109c */
[C---:B------:R-:W-:Y:S08]  /*c2730*/  HMMA.1688.F32.TF32 R76, R108.reuse, R188, R128 ;  /* 0x000000bc6c4c723c */ /* 0x040ff00000081080 */
[C---:B------:R-:W-:Y:S01]  /*c2740*/  HMMA.1688.F32.TF32 R80, R108.reuse, R184, R124 ;  /* 0x000000b86c50723c */ /* 0x040fe2000008107c */
[----:B------:R-:W-:Y:S01]  /*c2750*/  STL.64 [R1+0x4230], R66 ;  /* 0x0042304201007387 */ /* 0x000fe20000100a00 */
[----:B------:R-:W-:Y:S02]  /*c2760*/  STL.64 [R1+0x4228], R64 ;  /* 0x0042284001007387 */ /* 0x000fe40000100a00 */
[----:B------:R-:W-:Y:S02]  /*c2770*/  STL.64 [R1+0x4240], R70 ;  /* 0x0042404601007387 */ /* 0x000fe40000100a00 */
[----:B------:R-:W-:Y:S01]  /*c2780*/  STL.64 [R1+0x4238], R68 ;  /* 0x0042384401007387 */ /* 0x000fe20000100a00 */
[----:B------:R-:W-:Y:S01]  /*c2790*/  STL.64 [R1+0x4250], R74 ;  /* 0x0042504a01007387 */ /* 0x000fe20000100a00 */
[----:B------:R-:W-:Y:S07]  /*c27a0*/  STL.64 [R1+0x4248], R72 ;  /* 0x0042484801007387 */ /* 0x000fee0000100a00 */
[----:B------:R-:W-:Y:S01]  /*c27b0*/  STL.64 [R1+0x4260], R78 ;  /* 0x0042604e01007387 */ /* 0x000fe20000100a00 */
[----:B------:R-:W-:Y:S07]  /*c27c0*/  STL.64 [R1+0x4258], R76 ;  /* 0x0042584c01007387 */ /* 0x000fee0000100a00 */
[----:B------:R-:W-:Y:S02]  /*c27d0*/  STL.64 [R1+0x4270], R82 ;  /* 0x0042705201007387 */ /* 0x000fe40000100a00 */
[----:B------:R-:W-:Y:S01]  /*c27e0*/  STL.64 [R1+0x4268], R80 ;  /* 0x0042685001007387 */ /* 0x000fe20000100a00 */
[----:B-1----:R-:W2:Y:S01]  /*c27f0*/  LDL R39, [R1+0xb34] ;  /* 0x000b340001277983 */ /* 0x002ea20000100800 */
[----:B------:R-:W-:Y:S02]  /*c2800*/  STL.64 [R1+0x4280], R86 ;  /* 0x0042805601007387 */ /* 0x000fe40000100a00 */
[----:B------:R-:W-:Y:S02]  /*c2810*/  STL.64 [R1+0x4278], R84 ;  /* 0x0042785401007387 */ /* 0x000fe40000100a00 */
[----:B------:R-:W-:Y:S01]  /*c2820*/  STL.64 [R1+0x4290], R90 ;  /* 0x0042905a01007387 */ /* 0x000fe20000100a00 */
[----:B------:R-:W-:Y:S01]  /*c2830*/  STL.64 [R1+0x4288], R88 ;  /* 0x0042885801007387 */ /* 0x000fe20000100a00 */
[----:B------:R-:W-:Y:S02]  /*c2840*/  STL.64 [R1+0x42a0], R94 ;  /* 0x0042a05e01007387 */ /* 0x000fe40000100a00 */
[----:B------:R-:W-:Y:S02]  /*c2850*/  STL.64 [R1+0x4298], R92 ;  /* 0x0042985c01007387 */ /* 0x000fe40000100a00 */
[----:B------:R-:W-:Y:S01]  /*c2860*/  STL.64 [R1+0x42b0], R98 ;  /* 0x0042b06201007387 */ /* 0x000fe20000100a00 */
[----:B------:R-:W-:Y:S01]  /*c2870*/  STL.64 [R1+0x42a8], R96 ;  /* 0x0042a86001007387 */ /* 0x000fe20000100a00 */
        /* <DEDUP_REMOVED lines=36> */
[----:B------:R-:W-:Y:S02]  /*c2ac0*/  STL.64 [R1+0x42c0], R102 ;  /* 0x0042c06601007387 */ /* 0x000fe40000100a00 */
[----:B------:R-:W-:Y:S01]  /*c2ad0*/  STL.64 [R1+0x42b8], R100 ;  /* 0x0042b86401007387 */ /* 0x000fe20000100a00 */
[----:B--2---:R-:W-:Y:S04]  /*c2ae0*/  LDS R233, [R39+0x150280] ;  /* 0x1502800027e97984 */ /* 0x004fe80000000800 */
[----:B------:R-:W1:Y:S01]  /*c2af0*/  LDS R235, [R39+0x151280] ;  /* 0x1512800027eb7984 */ /* 0x000e620000000800 */
[C---:B----4-:R-:W-:Y:S08]  /*c2b00*/  HMMA.1688.F32.TF32 R104, R108.reuse, R20, R136 ;  /* 0x000000146c68723c */ /* 0x050ff00000081088 */
[----:B---3--:R-:W-:Y:S08]  /*c2b10*/  HMMA.1688.F32.TF32 R108, R108, R24, R132 ;  /* 0x000000186c6c723c */ /* 0x008ff00000081084 */
[C---:B------:R-:W-:Y:S08]  /*c2b20*/  HMMA.1688.F32.TF32 R180, R160.reuse, R172, R128 ;  /* 0x000000aca0b4723c */ /* 0x040ff00000081080 */
[C---:B------:R-:W-:Y:S08]  /*c2b30*/  HMMA.1688.F32.TF32 R112, R160.reuse, R176, R112 ;  /* 0x000000b0a070723c */ /* 0x040ff00000081070 */
[C---:B------:R-:W-:Y:S08]  /*c2b40*/  HMMA.1688.F32.TF32 R116, R160.reuse, R208, R116 ;  /* 0x000000d0a074723c */ /* 0x040ff00000081074 */
[C---:B------:R-:W-:Y:S08]  /*c2b50*/  HMMA.1688.F32.TF32 R120, R160.reuse, R204, R120 ;  /* 0x000000cca078723c */ /* 0x040ff00000081078 */
[C---:B------:R-:W-:Y:S08]  /*c2b60*/  HMMA.1688.F32.TF32 R124, R160.reuse, R200, R124 ;  /* 0x000000c8a07c723c */ /* 0x040ff0000008107c */
[C---:B------:R-:W-:Y:S01]  /*c2b70*/  HMMA.1688.F32.TF32 R128, R160.reuse, R196, R156 ;  /* 0x000000c4a080723c */ /* 0x040fe2000008109c */
[----:B------:R-:W-:Y:S01]  /*c2b80*/  STL.64 [R1+0x42d0], R106 ;  /* 0x0042d06a01007387 */ /* 0x000fe20000100a00 */
[----:B------:R2:W-:Y:S03]  /*c2b90*/  STL.64 [R1+0x42c8], R104 ;  /* 0x0042c86801007387 */ /* 0x0005e60000100a00 */
[----:B------:R-:W-:Y:S01]  /*c2ba0*/  STL.64 [R1+0x42e0], R110 ;  /* 0x0042e06e01007387 */ /* 0x000fe20000100a00 */
[----:B------:R-:W-:Y:S03]  /*c2bb0*/  STL.64 [R1+0x42d8], R108 ;  /* 0x0042d86c01007387 */ /* 0x000fe60000100a00 */
[----:B------:R-:W-:Y:S01]  /*c2bc0*/  STL.64 [R1+0x42f0], R182 ;  /* 0x0042f0b601007387 */ /* 0x000fe20000100a00 */
        /* <DEDUP_REMOVED lines=8> */
[----:B------:R-:W-:Y:S03]  /*c2c50*/  STL.64 [R1+0x4330], R124 ;  /* 0x0043307c01007387 */ /* 0x000fe60000100a00 */
[----:B------:R-:W-:Y:S01]  /*c2c60*/  STL.64 [R1+0x4348], R130 ;  /* 0x0043488201007387 */ /* 0x000fe20000100a00 */
[----:B------:R-:W-:Y:S02]  /*c2c70*/  STL.64 [R1+0x4340], R128 ;  /* 0x0043408001007387 */ /* 0x000fe40000100a00 */
        /* <DEDUP_REMOVED lines=8> */
[----:B------:R-:W2:Y:S02]  /*c2d00*/  LDL.LU R148, [R1+0x1150] ;  /* 0x0011500001947983 */ /* 0x000ea40000300800 */
[----:B------:R-:W2:Y:S01]  /*c2d10*/  LDL.LU R149, [R1+0x1154] ;  /* 0x0011540001957983 */ /* 0x000ea20000300800 */
[----:B------:R-:W2:Y:S01]  /*c2d20*/  LDL.LU R150, [R1+0x1158] ;  /* 0x0011580001967983 */ /* 0x000ea20000300800 */
[----:B------:R-:W2:Y:S02]  /*c2d30*/  LDL.LU R151, [R1+0x115c] ;  /* 0x00115c0001977983 */ /* 0x000ea40000300800 */
[----:B------:R-:W2:Y:S02]  /*c2d40*/  LDL.LU R144, [R1+0x1160] ;  /* 0x0011600001907983 */ /* 0x000ea40000300800 */
[----:B------:R-:W2:Y:S01]  /*c2d50*/  LDL.LU R145, [R1+0x1164] ;  /* 0x0011640001917983 */ /* 0x000ea20000300800 */
[----:B------:R-:W2:Y:S01]  /*c2d60*/  LDL.LU R146, [R1+0x1168] ;  /* 0x0011680001927983 */ /* 0x000ea20000300800 */
[C---:B------:R-:W-:Y:S01]  /*c2d70*/  HMMA.1688.F32.TF32 R132, R160.reuse, R192, R236 ;  /* 0x000000c0a084723c */ /* 0x040fe200000810ec */
        /* <DEDUP_REMOVED lines=37> */
[----:B------:R-:W-:Y:S01]  /*c2fd0*/  STL.64 [R1+0x4358], R134 ;  /* 0x0043588601007387 */ /* 0x000fe20000100a00 */
[----:B------:R-:W-:Y:S01]  /*c2fe0*/  STL.64 [R1+0x4350], R132 ;  /* 0x0043508401007387 */ /* 0x000fe20000100a00 */
[C---:B--2---:R-:W-:Y:S08]  /*c2ff0*/  HMMA.1688.F32.TF32 R136, R160.reuse, R188, R136 ;  /* 0x000000bca088723c */ /* 0x044ff00000081088 */
[----:B---3--:R-:W-:Y:S08]  /*c3000*/  HMMA.1688.F32.TF32 R152, R160, R16, R152 ;  /* 0x00000010a098723c */ /* 0x008ff00000081098 */
[C---:B-1----:R-:W-:Y:S08]  /*c3010*/  HMMA.1688.F32.TF32 R212, R232.reuse, R172, R224 ;  /* 0x000000ace8d4723c */ /* 0x042ff000000810e0 */
[C---:B----4-:R-:W-:Y:S08]  /*c3020*/  HMMA.1688.F32.TF32 R216, R232.reuse, R176, R216 ;  /* 0x000000b0e8d8723c */ /* 0x050ff000000810d8 */
[C---:B------:R-:W-:Y:S01]  /*c3030*/  HMMA.1688.F32.TF32 R220, R232.reuse, R208, R220 ;  /* 0x000000d0e8dc723c */ /* 0x040fe200000810dc */
[----:B------:R-:W-:Y:S01]  /*c3040*/  STL.64 [R1+0x4368], R138 ;  /* 0x0043688a01007387 */ /* 0x000fe20000100a00 */
[----:B------:R-:W-:Y:S03]  /*c3050*/  STL.64 [R1+0x4360], R136 ;  /* 0x0043608801007387 */ /* 0x000fe60000100a00 */
[----:B------:R-:W-:Y:S01]  /*c3060*/  STL [R1+0x41a0], R152 ;  /* 0x0041a09801007387 */ /* 0x000fe20000100800 */
[----:B------:R-:W-:Y:S02]  /*c3070*/  STL [R1+0x419c], R153 ;  /* 0x00419c9901007387 */ /* 0x000fe40000100800 */
[----:B------:R-:W-:Y:S02]  /*c3080*/  STL [R1+0x4198], R154 ;  /* 0x0041989a01007387 */ /* 0x000fe40000100800 */
[----:B------:R-:W-:Y:S01]  /*c3090*/  STL [R1+0x4194], R155 ;  /* 0x0041949b01007387 */ /* 0x000fe20000100800 */
[----:B------:R-:W-:Y:S04]  /*c30a0*/  STL [R1+0x4190], R215 ;  /* 0x004190d701007387 */ /* 0x000fe80000100800 */
[----:B------:R-:W-:Y:S01]  /*c30b0*/  STL [R1+0x418c], R218 ;  /* 0x00418cda01007387 */ /* 0x000fe20000100800 */
[----:B------:R-:W-:Y:S07]  /*c30c0*/  STL [R1+0x4188], R219 ;  /* 0x004188db01007387 */ /* 0x000fee0000100800 */
[----:B------:R-:W-:Y:S01]  /*c30d0*/  STL [R1+0x4184], R223 ;  /* 0x004184df01007387 */ /* 0x000fe20000100800 */
        /* <DEDUP_REMOVED lines=8> */
[----:B------:R-:W4:Y:S01]  /*c3160*/  LDL.LU R44, [R1+0x820] ;  /* 0x00082000012c7983 */ /* 0x000f220000300800 */
[----:B------:R-:W4:Y:S02]  /*c3170*/  LDL.LU R45, [R1+0x824] ;  /* 0x00082400012d7983 */ /* 0x000f240000300800 */
[----:B------:R-:W4:Y:S02]  /*c3180*/  LDL.LU R46, [R1+0x828] ;  /* 0x00082800012e7983 */ /* 0x000f240000300800 */
        /* <DEDUP_REMOVED lines=32> */
[----:B------:R-:W-:Y:S01]  /*c3390*/  HMMA.1688.F32.TF32 R224, R232, R204, R228 ;  /* 0x000000cce8e0723c */ /* 0x000fe200000810e4 */
        /* <DEDUP_REMOVED lines=33> */
[----:B------:R-:W-:Y:S01]  /*c35b0*/  HMMA.1688.F32.TF32 R140, R160, R184, R236 ;  /* 0x000000b8a08c723c */ /* 0x000fe200000810ec */
[----:B------:R-:W-:Y:S04]  /*c35c0*/  LDS R236, [R252+0x150300] ;  /* 0x15030000fcec7984 */ /* 0x000fe80000000800 */
[----:B------:R-:W-:Y:S01]  /*c35d0*/  LDS R238, [R252+0x151300] ;  /* 0x15130000fcee7984 */ /* 0x000fe20000000800 */
[----:B------:R-:W-:Y:S04]  /*c35e0*/  LDS R237, [R3+0x150300] ;  /* 0x1503000003ed7984 */ /* 0x000fe80000000800 */
[----:B------:R-:W2:Y:S04]  /*c35f0*/  LDS R239, [R3+0x151300] ;  /* 0x1513000003ef7984 */ /* 0x000ea80000000800 */
[----:B------:R1:W-:Y:S01]  /*c3600*/  STL [R1+0x4180], R224 ;  /* 0x004180e001007387 */ /* 0x0003e20000100800 */
[----:B------:R1:W-:Y:S02]  /*c3610*/  STL [R1+0x417c], R225 ;  /* 0x00417ce101007387 */ /* 0x0003e40000100800 */
[----:B------:R1:W-:Y:S02]  /*c3620*/  STL [R1+0x4178], R226 ;  /* 0x004178e201007387 */ /* 0x0003e40000100800 */
[----:B------:R1:W-:Y:S01]  /*c3630*/  STL [R1+0x4174], R227 ;  /* 0x004174e301007387 */ /* 0x0003e20000100800 */
[----:B--2---:R-:W-:Y:S08]  /*c3640*/  HMMA.1688.F32.TF32 R32, R236, R192, R32 ;  /* 0x000000c0ec20723c */ /* 0x004ff00000081020 */
[C---:B---3--:R-:W-:Y:S08]  /*c3650*/  HMMA.1688.F32.TF32 R92, R232.reuse, R184, R92 ;  /* 0x000000b8e85c723c */ /* 0x048ff0000008105c */
[C---:B------:R-:W-:Y:S11]  /*c3660*/  HMMA.1688.F32.TF32 R104, R232.reuse, R196, R104 ;  /* 0x000000c4e868723c */ /* 0x040ff60000081068 */
[----:B------:R-:W-:Y:S05]  /*c3670*/  @!UPT UIADD3 URZ, URZ, URZ, URZ ;  /* 0x0000003f3f3ff290 */ /* 0x000fea000fffe03f */
[----:B-1----:R-:W-:Y:S01]  /*c3680*/  MOV R224, R92 ;  /* 0x0000005c00e07202 */ /* 0x002fe20000000f00 */
[----:B------:R-:W-:Y:S02]  /*c3690*/  IMAD.MOV.U32 R225, RZ, RZ, R93 ;  /* 0x000000ffffe17224 */ /* 0x000fe400078e005d */
[----:B------:R-:W-:Y:S02]  /*c36a0*/  IMAD.MOV.U32 R226, RZ, RZ, R94 ;  /* 0x000000ffffe27224 */ /* 0x000fe400078e005e */
[----:B------:R-:W-:Y:S02]  /*c36b0*/  IMAD.MOV.U32 R227, RZ, RZ, R95 ;  /* 0x000000ffffe37224 */ /* 0x000fe400078e005f */
[C---:B----4-:R-:W-:Y:S08]  /*c36c0*/  HMMA.1688.F32.TF32 R92, R232.reuse, R28, R88 ;  /* 0x0000001ce85c723c */ /* 0x050ff00000081058 */
[C---:B------:R-:W-:Y:S08]  /*c36d0*/  HMMA.1688.F32.TF32 R88, R232.reuse, R4, R84 ;  /* 0x00000004e858723c */ /* 0x040ff00000081054 */
        /* <DEDUP_REMOVED lines=8> */
[C---:B------:R-:W-:Y:S01]  /*c3760*/  HMMA.1688.F32.TF32 R52, R236.reuse, R204, R48 ;  /* 0x000000ccec34723c */ /* 0x040fe20000081030 */
[----:B------:R-:W-:Y:S01]  /*c3770*/  STL.64 [R1+0x730], R104 ;  /* 0x0007306801007387 */ /* 0x000fe20000100a00 */
[----:B------:R-:W-:Y:S06]  /*c3780*/  STL.64 [R1+0x738], R106 ;  /* 0x0007386a01007387 */ /* 0x000fec0000100a00 */
[C---:B------:R-:W-:Y:S08]  /*c3790*/  HMMA.1688.F32.TF32 R48, R236.reuse, R200, R44 ;  /* 0x000000c8ec30723c */ /* 0x040ff0000008102c */
[----:B------:R-:W-:Y:S01]  /*c37a0*/  HMMA.1688.F32.TF32 R44, R236, R196, R40 ;  /* 0x000000c4ec2c723c */ /* 0x000fe20000081028 */
        /* <DEDUP_REMOVED lines=24> */
[----:B------:R-:W2:Y:S01]  /*c3930*/  LDL.LU R40, [R1+0x1000] ;  /* 0x0010000001287983 */ /* 0x000ea20000300800 */
[----:B------:R1:W-:Y:S02]  /*c3940*/  STL.64 [R1+0x830], R44 ;  /* 0x0008302c01007387 */ /* 0x0003e40000100a00 */
[----:B------:R3:W-:Y:S02]  /*c3950*/  STL.64 [R1+0x838], R46 ;  /* 0x0008382e01007387 */ /* 0x0007e40000100a00 */
[----:B------:R4:W-:Y:S01]  /*c3960*/  STL.64 [R1+0x840], R32 ;  /* 0x0008402001007387 */ /* 0x0009e20000100a00 */
[----:B------:R4:W-:Y:S01]  /*c3970*/  STL.64 [R1+0x848], R34 ;  /* 0x0008482201007387 */ /* 0x0009e20000100a00 */
[----:B------:R-:W2:Y:S02]  /*c3980*/  LDL.LU R41, [R1+0x1004] ;  /* 0x0010040001297983 */ /* 0x000ea40000300800 */
[----:B------:R-:W2:Y:S02]  /*c3990*/  LDL.LU R42, [R1+0x1008] ;  /* 0x00100800012a7983 */ /* 0x000ea40000300800 */
[----:B------:R-:W2:Y:S01]  /*c39a0*/  LDL.LU R43, [R1+0x100c] ;  /* 0x00100c00012b7983 */ /* 0x000ea20000300800 */
[----:B-1----:R-:W2:Y:S01]  /*c39b0*/  LDL.LU R44, [R1+0x1010] ;  /* 0x00101000012c7983 */ /* 0x002ea20000300800 */
[----:B------:R-:W2:Y:S02]  /*c39c0*/  LDL.LU R45, [R1+0x1014] ;  /* 0x00101400012d7983 */ /* 0x000ea40000300800 */
[----:B---3--:R-:W3:Y:S02]  /*c39d0*/  LDL.LU R46, [R1+0x1018] ;  /* 0x00101800012e7983 */ /* 0x008ee40000300800 */
        /* <DEDUP_REMOVED lines=30> */
[----:B------:R-:W3:Y:S01]  /*c3bc0*/  LDL.LU R95, [R1+0x8cc] ;  /* 0x0008cc00015f7983 */ /* 0x000ee20000300800 */
[----:B------:R-:W-:-:S02]  /*c3bd0*/  IMAD.MOV.U32 R218, RZ, RZ, R97 ;  /* 0x000000ffffda7224 */ /* 0x000fc400078e0061 */
[----:B------:R-:W3:Y:S02]  /*c3be0*/  LDL.LU R96, [R1+0x8d0] ;  /* 0x0008d00001607983 */ /* 0x000ee40000300800 */
[----:B------:R-:W-:Y:S01]  /*c3bf0*/  IMAD.MOV.U32 R219, RZ, RZ, R98 ;  /* 0x000000ffffdb7224 */ /* 0x000fe200078e0062 */
[----:B------:R-:W3:Y:S01]  /*c3c00*/  LDL.LU R97, [R1+0x8d4] ;  /* 0x0008d40001617983 */ /* 0x000ee20000300800 */
[----:B------:R-:W-:Y:S02]  /*c3c10*/  IMAD.MOV.U32 R223, RZ, RZ, R99 ;  /* 0x000000ffffdf7224 */ /* 0x000fe400078e0063 */
        /* <DEDUP_REMOVED lines=27> */
[----:B------:R-:W-:-:S02]  /*c3dd0*/  IMAD.MOV.U32 R152, RZ, RZ, R100 ;  /* 0x000000ffff987224 */ /* 0x000fc400078e0064 */
[----:B------:R-:W-:Y:S01]  /*c3de0*/  IMAD.MOV.U32 R153, RZ, RZ, R101 ;  /* 0x000000ffff997224 */ /* 0x000fe200078e0065 */
[----:B------:R-:W3:Y:S01]  /*c3df0*/  LDL.LU R100, [R1+0x8b0] ;  /* 0x0008b00001647983 */ /* 0x000ee20000300800 */
[----:B------:R-:W-:Y:S02]  /*c3e00*/  IMAD.MOV.U32 R154, RZ, RZ, R102 ;  /* 0x000000ffff9a7224 */ /* 0x000fe400078e0066 */
[----:B------:R-:W3:Y:S01]  /*c3e10*/  LDL.LU R101, [R1+0x8b4] ;  /* 0x0008b40001657983 */ /* 0x000ee20000300800 */
[----:B------:R-:W-:Y:S01]  /*c3e20*/  MOV R155, R103 ;  /* 0x00000067009b7202 */ /* 0x000fe20000000f00 */
        /* <DEDUP_REMOVED lines=22> */
[----:B----4-:R-:W4:Y:S02]  /*c3f90*/  LDL.LU R32, [R1+0xff0] ;  /* 0x000ff00001207983 */ /* 0x010f240000300800 */
[----:B------:R-:W4:Y:S01]  /*c3fa0*/  LDL.LU R33, [R1+0xff4] ;  /* 0x000ff40001217983 */ /* 0x000f220000300800 */
[----:B------:R-:W4:Y:S01]  /*c3fb0*/  LDL.LU R34, [R1+0xff8] ;  /* 0x000ff80001227983 */ /* 0x000f220000300800 */
[----:B------:R-:W4:Y:S01]  /*c3fc0*/  LDL.LU R35, [R1+0xffc] ;  /* 0x000ffc0001237983 */ /* 0x000f220000300800 */
[C---:B------:R-:W-:Y:S08]  /*c3fd0*/  HMMA.1688.F32.TF32 R164, R160.reuse, R28, R164 ;  /* 0x0000001ca0a4723c */ /* 0x040ff000000810a4 */
[C---:B------:R-:W-:Y:S08]  /*c3fe0*/  HMMA.1688.F32.TF32 R168, R160.reuse, R4, R168 ;  /* 0x00000004a0a8723c */ /* 0x040ff000000810a8 */
        /* <DEDUP_REMOVED lines=9> */
[C---:B---3--:R-:W-:Y:S08]  /*c4080*/  HMMA.1688.F32.TF32 R56, R240.reuse, R184, R56 ;  /* 0x000000b8f038723c */ /* 0x048ff00000081038 */
        /* <DEDUP_REMOVED lines=16> */
[----:B------:R-:W-:Y:S01]  /*c4190*/  HMMA.1688.F32.TF32 R44, R240, R8, R44 ;  /* 0x00000008f02c723c */ /* 0x000fe2000008102c */
[----:B------:R-:W-:Y:S04]  /*c41a0*/  LDS R236, [R206+0x150380] ;  /* 0x15038000ceec7984 */ /* 0x000fe80000000800 */
[----:B------:R1:W-:Y:S03]  /*c41b0*/  LDS R238, [R206+0x151380] ;  /* 0x15138000ceee7984 */ /* 0x0003e60000000800 */
[----:B------:R-:W-:Y:S08]  /*c41c0*/  HMMA.1688.F32.TF32 R228, R232, R200, R228 ;  /* 0x000000c8e8e4723c */ /* 0x000ff000000810e4 */
[C---:B------:R-:W-:Y:S01]  /*c41d0*/  HMMA.1688.F32.TF32 R68, R240.reuse, R196, R68 ;  /* 0x000000c4f044723c */ /* 0x040fe20000081044 */
[----:B------:R-:W-:Y:S01]  /*c41e0*/  LDS R232, [R252+0x150380] ;  /* 0x15038000fce87984 */ /* 0x000fe20000000800 */
[----:B------:R-:W-:Y:S03]  /*c41f0*/  STL.64 [R1+0x850], R124 ;  /* 0x0008507c01007387 */ /* 0x000fe60000100a00 */
        /* <DEDUP_REMOVED lines=11> */
[C---:B------:R-:W-:Y:S08]  /*c42b0*/  HMMA.1688.F32.TF32 R52, R240.reuse, R28, R52 ;  /* 0x0000001cf034723c */ /* 0x040ff00000081034 */
[C---:B------:R-:W-:Y:S01]  /*c42c0*/  HMMA.1688.F32.TF32 R48, R240.reuse, R4, R48 ;  /* 0x00000004f030723c */ /* 0x040fe20000081030 */
        /* <DEDUP_REMOVED lines=12> */
[C---:B----4-:R-:W-:Y:S01]  /*c4390*/  HMMA.1688.F32.TF32 R32, R240.reuse, R16, R32 ;  /* 0x00000010f020723c */ /* 0x050fe20000081020 */
        /* <DEDUP_REMOVED lines=12> */
[----:B-1----:R-:W2:Y:S01]  /*c4460*/  LDL.LU R206, [R1+0x4454] ;  /* 0x0044540001ce7983 */ /* 0x002ea20000300800 */
[----:B------:R-:W-:Y:S02]  /*c4470*/  STL.64 [R1+0xb50], R52 ;  /* 0x000b503401007387 */ /* 0x000fe40000100a00 */
[----:B------:R-:W-:Y:S02]  /*c4480*/  STL.64 [R1+0xb58], R54 ;  /* 0x000b583601007387 */ /* 0x000fe40000100a00 */
[----:B------:R-:W-:Y:S01]  /*c4490*/  STL.64 [R1+0xbf0], R48 ;  /* 0x000bf03001007387 */ /* 0x000fe20000100a00 */
[----:B------:R-:W-:Y:S01]  /*c44a0*/  STL.64 [R1+0xbf8], R50 ;  /* 0x000bf83201007387 */ /* 0x000fe20000100a00 */
[----:B------:R1:W-:Y:S02]  /*c44b0*/  STL.64 [R1+0xc10], R44 ;  /* 0x000c102c01007387 */ /* 0x0003e40000100a00 */
[----:B------:R3:W-:Y:S01]  /*c44c0*/  STL.64 [R1+0xc18], R46 ;  /* 0x000c182e01007387 */ /* 0x0007e20000100a00 */
[----:B------:R-:W-:Y:S04]  /*c44d0*/  LDS R234, [R252+0x151380] ;  /* 0x15138000fcea7984 */ /* 0x000fe80000000800 */
[----:B------:R-:W-:Y:S04]  /*c44e0*/  LDS R233, [R3+0x150380] ;  /* 0x1503800003e97984 */ /* 0x000fe80000000800 */
[----:B------:R-:W4:Y:S04]  /*c44f0*/  LDS R235, [R3+0x151380] ;  /* 0x1513800003eb7984 */ /* 0x000f280000000800 */
[----:B------:R-:W-:Y:S04]  /*c4500*/  LDS R237, [R39+0x150380] ;  /* 0x1503800027ed7984 */ /* 0x000fe80000000800 */
[----:B------:R-:W2:Y:S04]  /*c4510*/  LDS R239, [R39+0x151380] ;  /* 0x1513800027ef7984 */ /* 0x000ea80000000800 */
[----:B-1----:R-:W2:Y:S01]  /*c4520*/  LDL.LU R44, [R1+0xbc0] ;  /* 0x000bc000012c7983 */ /* 0x002ea20000300800 */
[----:B------:R-:W-:Y:S02]  /*c4530*/  STL.64 [R1+0xc30], R40 ;  /* 0x000c302801007387 */ /* 0x000fe40000100a00 */
[----:B------:R-:W-:Y:S02]  /*c4540*/  STL.64 [R1+0xc38], R42 ;  /* 0x000c382a01007387 */ /* 0x000fe40000100a00 */
[----:B------:R1:W-:Y:S01]  /*c4550*/  STL.64 [R1+0xc40], R32 ;  /* 0x000c402001007387 */ /* 0x0003e20000100a00 */
[----:B------:R1:W-:Y:S01]  /*c4560*/  STL.64 [R1+0xc48], R34 ;  /* 0x000c482201007387 */ /* 0x0003e20000100a00 */
[----:B------:R-:W2:Y:S02]  /*c4570*/  LDL.LU R45, [R1+0xbc4] ;  /* 0x000bc400012d7983 */ /* 0x000ea40000300800 */
[----:B---3--:R-:W3:Y:S02]  /*c4580*/  LDL.LU R46, [R1+0xbc8] ;  /* 0x000bc800012e7983 */ /* 0x008ee40000300800 */
        /* <DEDUP_REMOVED lines=45> */
[----:B------:R-:W4:Y:S01]  /*c4860*/  LDL.LU R108, [R1+0xfa0] ;  /* 0x000fa000016c7983 */ /* 0x000f220000300800 */
[----:B------:R-:W4:Y:S02]  /*c4870*/  LDL.LU R109, [R1+0xfa4] ;  /* 0x000fa400016d7983 */ /* 0x000f240000300800 */
[----:B------:R-:W4:Y:S02]  /*c4880*/  LDL.LU R110, [R1+0xfa8] ;  /* 0x000fa800016e7983 */ /* 0x000f240000300800 */
[----:B------:R-:W4:Y:S01]  /*c4890*/  LDL.LU R111, [R1+0xfac] ;  /* 0x000fac00016f7983 */ /* 0x000f220000300800 */
[----:B------:R-:W2:Y:S01]  /*c48a0*/  LDL.LU R180, [R1+0xfb0] ;  /* 0x000fb00001b47983 */ /* 0x000ea20000300800 */
[----:B------:R-:W2:Y:S02]  /*c48b0*/  LDL.LU R181, [R1+0xfb4] ;  /* 0x000fb40001b57983 */ /* 0x000ea40000300800 */
[----:B------:R-:W2:Y:S02]  /*c48c0*/  LDL.LU R182, [R1+0xfb8] ;  /* 0x000fb80001b67983 */ /* 0x000ea40000300800 */
[----:B------:R-:W2:Y:S01]  /*c48d0*/  LDL.LU R183, [R1+0xfbc] ;  /* 0x000fbc0001b77983 */ /* 0x000ea20000300800 */
[----:B-1----:R-:W2:Y:S01]  /*c48e0*/  LDL.LU R32, [R1+0xfe0] ;  /* 0x000fe00001207983 */ /* 0x002ea20000300800 */
        /* <DEDUP_REMOVED lines=35> */
[C---:B--2---:R-:W-:Y:S08]  /*c4b20*/  HMMA.1688.F32.TF32 R124, R240.reuse, R20, R32 ;  /* 0x00000014f07c723c */ /* 0x044ff00000081020 */
[----:B---3--:R-:W-:Y:S01]  /*c4b30*/  HMMA.1688.F32.TF32 R120, R240, R24, R120 ;  /* 0x00000018f078723c */ /* 0x008fe20000081078 */
[----:B------:R-:W2:Y:S07]  /*c4b40*/  LDL.LU R32, [R1+0xba0] ;  /* 0x000ba00001207983 */ /* 0x000eae0000300800 */
        /* <DEDUP_REMOVED lines=14> */
[----:B------:R-:W-:Y:S08]  /*c4c30*/  HMMA.1688.F32.TF32 R44, R236, R204, R44 ;  /* 0x000000ccec2c723c */ /* 0x000ff0000008102c */
[----:B------:R-:W-:Y:S01]  /*c4c40*/  HMMA.1688.F32.TF32 R72, R232, R12, R72 ;  /* 0x0000000ce848723c */ /* 0x000fe20000081048 */
[----:B------:R-:W-:Y:S04]  /*c4c50*/  LDS R240, [R252+0x152000] ;  /* 0x15200000fcf07984 */ /* 0x000fe80000000800 */
[----:B------:R-:W-:Y:S04]  /*c4c60*/  LDS R242, [R252+0x153000] ;  /* 0x15300000fcf27984 */ /* 0x000fe80000000800 */
[----:B------:R-:W-:Y:S01]  /*c4c70*/  STL.64 [R1+0xc60], R124 ;  /* 0x000c607c01007387 */ /* 0x000fe20000100a00 */
[----:B------:R-:W-:Y:S02]  /*c4c80*/  STL.64 [R1+0xc68], R126 ;  /* 0x000c687e01007387 */ /* 0x000fe40000100a00 */
[----:B------:R-:W2:Y:S02]  /*c4c90*/  LDL.LU R33, [R1+0xba4] ;  /* 0x000ba40001217983 */ /* 0x000ea40000300800 */
[----:B------:R-:W2:Y:S01]  /*c4ca0*/  LDL.LU R34, [R1+0xba8] ;  /* 0x000ba80001227983 */ /* 0x000ea20000300800 */
[----:B------:R-:W2:Y:S01]  /*c4cb0*/  LDL.LU R35, [R1+0xbac] ;  /* 0x000bac0001237983 */ /* 0x000ea20000300800 */
[----:B------:R-:W-:Y:S02]  /*c4cc0*/  STL.64 [R1+0xc50], R120 ;  /* 0x000c507801007387 */ /* 0x000fe40000100a00 */
[----:B------:R1:W-:Y:S01]  /*c4cd0*/  STL.64 [R1+0xc58], R122 ;  /* 0x000c587a01007387 */ /* 0x0003e20000100a00 */
[C---:B------:R-:W-:Y:S08]  /*c4ce0*/  HMMA.1688.F32.TF32 R56, R236.reuse, R172, R56 ;  /* 0x000000acec38723c */ /* 0x040ff00000081038 */
[----:B------:R-:W-:Y:S01]  /*c4cf0*/  HMMA.1688.F32.TF32 R40, R236, R200, R40 ;  /* 0x000000c8ec28723c */ /* 0x000fe20000081028 */
[----:B------:R-:W-:Y:S04]  /*c4d00*/  LDS R241, [R3+0x152000] ;  /* 0x1520000003f17984 */ /* 0x000fe80000000800 */
[----:B------:R-:W3:Y:S03]  /*c4d10*/  LDS R243, [R3+0x153000] ;  /* 0x1530000003f37984 */ /* 0x000ee60000000800 */
[C---:B-1----:R-:W-:Y:S08]  /*c4d20*/  HMMA.1688.F32.TF32 R120, R232.reuse, R172, R116 ;  /* 0x000000ace878723c */ /* 0x042ff00000081074 */
[C---:B------:R-:W-:Y:S08]  /*c4d30*/  HMMA.1688.F32.TF32 R116, R232.reuse, R176, R112 ;  /* 0x000000b0e874723c */ /* 0x040ff00000081070 */
[----:B------:R-:W-:Y:S01]  /*c4d40*/  HMMA.1688.F32.TF32 R112, R232, R208, R180 ;  /* 0x000000d0e870723c */ /* 0x000fe200000810b4 */
[----:B------:R-:W-:Y:S04]  /*c4d50*/  LDS R232, [R252+0x152080] ;  /* 0x15208000fce87984 */ /* 0x000fe80000000800 */
[----:B------:R-:W-:Y:S04]  /*c4d60*/  LDS R234, [R252+0x153080] ;  /* 0x15308000fcea7984 */ /* 0x000fe80000000800 */
[----:B------:R-:W-:Y:S04]  /*c4d70*/  LDS R233, [R3+0x152080] ;  /* 0x1520800003e97984 */ /* 0x000fe80000000800 */
[----:B------:R-:W-:Y:S04]  /*c4d80*/  LDS R235, [R3+0x153080] ;  /* 0x1530800003eb7984 */ /* 0x000fe80000000800 */
        /* <DEDUP_REMOVED lines=36> */
[----:B------:R1:W-:Y:S01]  /*c4fd0*/  STL.64 [R1+0xbd0], R48 ;  /* 0x000bd03001007387 */ /* 0x0003e20000100a00 */
[----:B------:R-:W-:Y:S01]  /*c4fe0*/  MOV R208, R43 ;  /* 0x0000002b00d07202 */ /* 0x000fe20000000f00 */
[----:B------:R-:W-:Y:S02]  /*c4ff0*/  STL.64 [R1+0xbd8], R50 ;  /* 0x000bd83201007387 */ /* 0x000fe40000100a00 */
[----:B------:R-:W-:Y:S01]  /*c5000*/  IMAD.MOV.U32 R209, RZ, RZ, R42 ;  /* 0x000000ffffd17224 */ /* 0x000fe200078e002a */
[----:B------:R4:W-:Y:S01]  /*c5010*/  STL.64 [R1+0xbc0], R44 ;  /* 0x000bc02c01007387 */ /* 0x0009e20000100a00 */
[----:B------:R3:W-:Y:S02]  /*c5020*/  STL.64 [R1+0xbc8], R46 ;  /* 0x000bc82e01007387 */ /* 0x0007e40000100a00 */
[----:B------:R3:W-:Y:S02]  /*c5030*/  STL.64 [R1+0xbb0], R40 ;  /* 0x000bb02801007387 */ /* 0x0007e40000100a00 */
[----:B------:R-:W-:Y:S01]  /*c5040*/  STL [R1+0x416c], R208 ;  /* 0x00416cd001007387 */ /* 0x000fe20000100800 */
[----:B------:R-:W-:Y:S01]  /*c5050*/  STL [R1+0x4168], R209 ;  /* 0x004168d101007387 */ /* 0x000fe20000100800 */
[----:B-1----:R-:W-:-:S03]  /*c5060*/  MOV R49, R206 ;  /* 0x000000ce00317202 */ /* 0x002fc60000000f00 */
[----:B----4-:R-:W4:Y:S01]  /*c5070*/  LDL.LU R44, [R1+0xaa0] ;  /* 0x000aa000012c7983 */ /* 0x010f220000300800 */
[----:B------:R-:W4:Y:S02]  /*c5080*/  LDL.LU R45, [R1+0xaa4] ;  /* 0x000aa400012d7983 */ /* 0x000f240000300800 */
[----:B---3--:R-:W4:Y:S02]  /*c5090*/  LDL.LU R46, [R1+0xaa8] ;  /* 0x000aa800012e7983 */ /* 0x008f240000300800 */
[----:B------:R-:W4:Y:S01]  /*c50a0*/  LDL.LU R47, [R1+0xaac] ;  /* 0x000aac00012f7983 */ /* 0x000f220000300800 */
[----:B------:R-:W3:Y:S01]  /*c50b0*/  LDL.LU R48, [R1+0xab0] ;  /* 0x000ab00001307983 */ /* 0x000ee20000300800 */
[----:B------:R-:W3:Y:S02]  /*c50c0*/  LDL.LU R206, [R1+0x4450] ;  /* 0x0044500001ce7983 */ /* 0x000ee40000300800 */
[----:B------:R-:W-:Y:S02]  /*c50d0*/  IMAD.MOV.U32 R50, RZ, RZ, R203 ;  /* 0x000000ffff327224 */ /* 0x000fe400078e00cb */
[----:B------:R-:W-:Y:S01]  /*c50e0*/  IMAD.MOV.U32 R51, RZ, RZ, R202 ;  /* 0x000000ffff337224 */ /* 0x000fe200078e00ca */
        /* <DEDUP_REMOVED lines=46> */
[----:B------:R-:W-:Y:S01]  /*c53d0*/  IMAD.MOV.U32 R43, RZ, RZ, R178 ;  /* 0x000000ffff2b7224 */ /* 0x000fe200078e00b2 */
[----:B--2---:R-:W-:Y:S11]  /*c53e0*/  HMMA.1688.F32.TF32 R32, R236, R196, R32 ;  /* 0x000000c4ec20723c */ /* 0x004ff60000081020 */
[----:B------:R-:W-:Y:S11]  /*c53f0*/  @!UPT UIADD3 URZ, URZ, URZ, URZ ;  /* 0x0000003f3f3ff290 */ /* 0x000ff6000fffe03f */
[----:B------:R-:W-:Y:S02]  /*c5400*/  @!UPT UIADD3 URZ, URZ, URZ, URZ ;  /* 0x0000003f3f3ff290 */ /* 0x000fe4000fffe03f */
[----:B------:R-:W-:Y:S02]  /*c5410*/  IMAD.MOV.U32 R205, RZ, RZ, R32 ;  /* 0x000000ffffcd7224 */ /* 0x000fe400078e0020 */
[----:B------:R-:W-:Y:S01]  /*c5420*/  IMAD.MOV.U32 R204, RZ, RZ, R33 ;  /* 0x000000ffffcc7224 */ /* 0x000fe200078e0021 */
[----:B------:R-:W-:Y:S01]  /*c5430*/  MOV R32, R179 ;  /* 0x000000b300207202 */ /* 0x000fe20000000f00 */
[----:B------:R-:W-:Y:S02]  /*c5440*/  IMAD.MOV.U32 R201, RZ, RZ, R34 ;  /* 0x000000ffffc97224 */ /* 0x000fe400078e0022 */
[----:B------:R-:W-:Y:S02]  /*c5450*/  IMAD.MOV.U32 R33, RZ, RZ, R174 ;  /* 0x000000ffff217224 */ /* 0x000fe400078e00ae */
[----:B------:R-:W-:Y:S01]  /*c5460*/  IMAD.MOV.U32 R34, RZ, RZ, R175 ;  /* 0x000000ffff227224 */ /* 0x000fe200078e00af */
[----:B---3--:R-:W-:Y:S01]  /*c5470*/  MOV R59, R206 ;  /* 0x000000ce003b7202 */ /* 0x008fe20000000f00 */
[----:B----4-:R-:W-:-:S02]  /*c5480*/  IMAD.MOV.U32 R58, RZ, RZ, R203 ;  /* 0x000000ffff3a7224 */ /* 0x010fc400078e00cb */
[----:B------:R-:W-:Y:S02]  /*c5490*/  IMAD.MOV.U32 R57, RZ, RZ, R202 ;  /* 0x000000ffff397224 */ /* 0x000fe400078e00ca */
[----:B------:R-:W2:Y:S01]  /*c54a0*/  LDL.LU R202, [R1+0x4444] ;  /* 0x0044440001ca7983 */ /* 0x000ea20000300800 */
[----:B------:R-:W2:Y:S02]  /*c54b0*/  LDL.LU R203, [R1+0x4440] ;  /* 0x0044400001cb7983 */ /* 0x000ea40000300800 */
[----:B------:R-:W3:Y:S02]  /*c54c0*/  LDL.LU R206, [R1+0x443c] ;  /* 0x00443c0001ce7983 */ /* 0x000ee40000300800 */
[----:B------:R-:W3:Y:S01]  /*c54d0*/  LDL.LU R207, [R1+0x4438] ;  /* 0x0044380001cf7983 */ /* 0x000ee20000300800 */
[----:B------:R-:W4:Y:S01]  /*c54e0*/  LDL.LU R210, [R1+0x4434] ;  /* 0x0044340001d27983 */ /* 0x000f220000300800 */
[----:B------:R-:W4:Y:S02]  /*c54f0*/  LDL.LU R211, [R1+0x4430] ;  /* 0x0044300001d37983 */ /* 0x000f240000300800 */
[----:B------:R-:W2:Y:S02]  /*c5500*/  LDL.LU R178, [R1+0x442c] ;  /* 0x00442c0001b27983 */ /* 0x000ea40000300800 */
[----:B------:R-:W2:Y:S01]  /*c5510*/  LDL.LU R179, [R1+0x4428] ;  /* 0x0044280001b37983 */ /* 0x000ea20000300800 */
[----:B------:R-:W2:Y:S01]  /*c5520*/  LDL.LU R174, [R1+0x4424] ;  /* 0x0044240001ae7983 */ /* 0x000ea20000300800 */
        /* <DEDUP_REMOVED lines=9> */
[----:B------:R-:W-:-:S02]  /*c55c0*/  IMAD.MOV.U32 R200, RZ, RZ, R35 ;  /* 0x000000ffffc87224 */ /* 0x000fc400078e0023 */
[----:B------:R-:W-:Y:S01]  /*c55d0*/  IMAD.MOV.U32 R35, RZ, RZ, R0 ;  /* 0x000000ffff237224 */ /* 0x000fe200078e0000 */
[----:B------:R1:W-:Y:S04]  /*c55e0*/  STL [R1+0x4170], R205 ;  /* 0x004170cd01007387 */ /* 0x0003e80000100800 */
[----:B-1----:R-:W2:Y:S04]  /*c55f0*/  LDL R205, [R1+0xb30] ;  /* 0x000b300001cd7983 */ /* 0x002ea80000100800 */
[----:B------:R-:W-:Y:S04]  /*c5600*/  STL.64 [R1+0xb90], R92 ;  /* 0x000b905c01007387 */ /* 0x000fe80000100a00 */
[----:B------:R-:W-:Y:S01]  /*c5610*/  STL [R1+0xb60], R80 ;  /* 0x000b605001007387 */ /* 0x000fe20000100800 */
        /* <DEDUP_REMOVED lines=12> */
[----:B------:R-:W-:Y:S01]  /*c56e0*/  STL.64 [R1+0x12a8], R58 ;  /* 0x0012a83a01007387 */ /* 0x000fe20000100a00 */
[C---:B---3--:R-:W-:Y:S08]  /*c56f0*/  HMMA.1688.F32.TF32 R40, R240.reuse, R206, R40 ;  /* 0x000000cef028723c */ /* 0x048ff00000081028 */
[C---:B--2---:R-:W-:Y:S08]  /*c5700*/  HMMA.1688.F32.TF32 R52, R240.reuse, R174, R52 ;  /* 0x000000aef034723c */ /* 0x044ff00000081034 */
[C---:B------:R-:W-:Y:S08]  /*c5710*/  HMMA.1688.F32.TF32 R48, R240.reuse, R178, R48 ;  /* 0x000000b2f030723c */ /* 0x040ff00000081030 */
[C---:B----4-:R-:W-:Y:S08]  /*c5720*/  HMMA.1688.F32.TF32 R44, R240.reuse, R210, R44 ;  /* 0x000000d2f02c723c */ /* 0x050ff0000008102c */
[----:B------:R-:W-:Y:S01]  /*c5730*/  HMMA.1688.F32.TF32 R32, R240, R202, R32 ;  /* 0x000000caf020723c */ /* 0x000fe20000081020 */
[----:B------:R-:W-:Y:S01]  /*c5740*/  STL.64 [R1+0x1290], R52 ;  /* 0x0012903401007387 */ /* 0x000fe20000100a00 */
[----:B------:R-:W-:Y:S05]  /*c5750*/  STL.64 [R1+0x1298], R54 ;  /* 0x0012983601007387 */ /* 0x000fea0000100a00 */
[----:B------:R1:W-:Y:S02]  /*c5760*/  STL.64 [R1+0x1280], R48 ;  /* 0x0012803001007387 */ /* 0x0003e40000100a00 */
[----:B------:R2:W-:Y:S06]  /*c5770*/  STL.64 [R1+0x1288], R50 ;  /* 0x0012883201007387 */ /* 0x0005ec0000100a00 */
[----:B------:R3:W-:Y:S01]  /*c5780*/  STL.64 [R1+0x1270], R44 ;  /* 0x0012702c01007387 */ /* 0x0007e20000100a00 */
[----:B------:R2:W-:Y:S02]  /*c5790*/  STL.64 [R1+0x1278], R46 ;  /* 0x0012782e01007387 */ /* 0x0005e40000100a00 */
[----:B------:R2:W-:Y:S02]  /*c57a0*/  STL.64 [R1+0x1260], R40 ;  /* 0x0012602801007387 */ /* 0x0005e40000100a00 */
[----:B------:R2:W-:Y:S01]  /*c57b0*/  STL.64 [R1+0x1268], R42 ;  /* 0x0012682a01007387 */ /* 0x0005e20000100a00 */
[----:B-1----:R-:W-:-:S02]  /*c57c0*/  MOV R48, R15 ;  /* 0x0000000f00307202 */ /* 0x002fc40000000f00 */
[----:B------:R-:W4:Y:S01]  /*c57d0*/  LDL.LU R15, [R1+0x441c] ;  /* 0x00441c00010f7983 */ /* 0x000f220000300800 */
[----:B------:R1:W-:Y:S02]  /*c57e0*/  STL.64 [R1+0x1250], R32 ;  /* 0x0012502001007387 */ /* 0x0003e40000100a00 */
[----:B------:R1:W-:Y:S02]  /*c57f0*/  STL.64 [R1+0x1258], R34 ;  /* 0x0012582201007387 */ /* 0x0003e40000100a00 */
[----:B------:R-:W-:Y:S02]  /*c5800*/  IMAD.MOV.U32 R49, RZ, RZ, R14 ;  /* 0x000000ffff317224 */ /* 0x000fe400078e000e */
[----:B--2---:R-:W-:Y:S01]  /*c5810*/  IMAD.MOV.U32 R50, RZ, RZ, R19 ;  /* 0x000000ffff327224 */ /* 0x004fe200078e0013 */
[----:B------:R-:W2:Y:S01]  /*c5820*/  LDL.LU R14, [R1+0x4418] ;  /* 0x00441800010e7983 */ /* 0x000ea20000300800 */
[----:B------:R-:W2:Y:S02]  /*c5830*/  LDL.LU R19, [R1+0x4414] ;  /* 0x0044140001137983 */ /* 0x000ea40000300800 */
[----:B------:R-:W-:-:S02]  /*c5840*/  IMAD.MOV.U32 R51, RZ, RZ, R18 ;  /* 0x000000ffff337224 */ /* 0x000fc400078e0012 */
[----:B------:R-:W-:Y:S01]  /*c5850*/  IMAD.MOV.U32 R52, RZ, RZ, R23 ;  /* 0x000000ffff347224 */ /* 0x000fe200078e0017 */
[----:B------:R-:W2:Y:S01]  /*c5860*/  LDL.LU R18, [R1+0x4410] ;  /* 0x0044100001127983 */ /* 0x000ea20000300800 */
[----:B------:R-:W2:Y:S01]  /*c5870*/  LDL.LU R23, [R1+0x440c] ;  /* 0x00440c0001177983 */ /* 0x000ea20000300800 */
[----:B------:R-:W-:Y:S01]  /*c5880*/  MOV R53, R22 ;  /* 0x0000001600357202 */ /* 0x000fe20000000f00 */
[----:B------:R-:W-:Y:S01]  /*c5890*/  IMAD.MOV.U32 R54, RZ, RZ, R26 ;  /* 0x000000ffff367224 */ /* 0x000fe200078e001a */
[----:B------:R-:W2:Y:S01]  /*c58a0*/  LDL.LU R22, [R1+0x4408] ;  /* 0x0044080001167983 */ /* 0x000ea20000300800 */
[----:B------:R-:W2:Y:S02]  /*c58b0*/  LDL.LU R26, [R1+0x4404] ;  /* 0x00440400011a7983 */ /* 0x000ea40000300800 */
[----:B------:R-:W-:Y:S02]  /*c58c0*/  IMAD.MOV.U32 R55, RZ, RZ, R27 ;  /* 0x000000ffff377224 */ /* 0x000fe400078e001b */
[----:B------:R-:W4:Y:S01]  /*c58d0*/  LDL.LU R27, [R1+0x4400] ;  /* 0x00440000011b7983 */ /* 0x000f220000300800 */
[----:B------:R-:W4:Y:S02]  /*c58e0*/  LDL.LU R64, [R1+0x9b0] ;  /* 0x0009b00001407983 */ /* 0x000f240000300800 */
[----:B------:R-:W4:Y:S02]  /*c58f0*/  LDL.LU R65, [R1+0x9b4] ;  /* 0x0009b40001417983 */ /* 0x000f240000300800 */
[----:B------:R-:W4:Y:S01]  /*c5900*/  LDL.LU R66, [R1+0x9b8] ;  /* 0x0009b80001427983 */ /* 0x000f220000300800 */
[----:B------:R-:W4:Y:S01]  /*c5910*/  LDL.LU R67, [R1+0x9bc] ;  /* 0x0009bc0001437983 */ /* 0x000f220000300800 */
[----:B------:R-:W4:Y:S02]  /*c5920*/  LDL.LU R68, [R1+0x9d0] ;  /* 0x0009d00001447983 */ /* 0x000f240000300800 */
[----:B------:R-:W4:Y:S01]  /*c5930*/  LDL.LU R69, [R1+0x9d4] ;  /* 0x0009d40001457983 */ /* 0x000f220000300800 */
[C---:B------:R-:W-:Y:S08]  /*c5940*/  HMMA.1688.F32.TF32 R88, R236.reuse, R188, R88 ;  /* 0x000000bcec58723c */ /* 0x040ff00000081058 */
[----:B------:R-:W-:Y:S01]  /*c5950*/  HMMA.1688.F32.TF32 R84, R236, R184, R84 ;  /* 0x000000b8ec54723c */ /* 0x000fe20000081054 */
[----:B------:R-:W-:-:S02]  /*c5960*/  IMAD.MOV.U32 R0, RZ, RZ, R81 ;  /* 0x000000ffff007224 */ /* 0x000fc400078e0051 */
[----:B------:R-:W-:Y:S01]  /*c5970*/  IMAD.MOV.U32 R208, RZ, RZ, R94 ;  /* 0x000000ffffd07224 */ /* 0x000fe200078e005e */
[----:B------:R-:W-:Y:S01]  /*c5980*/  MOV R209, R95 ;  /* 0x0000005f00d17202 */ /* 0x000fe20000000f00 */
[----:B------:R-:W-:Y:S02]  /*c5990*/  IMAD.MOV.U32 R58, RZ, RZ, R10 ;  /* 0x000000ffff3a7224 */ /* 0x000fe400078e000a */
[----:B------:R-:W-:Y:S01]  /*c59a0*/  IMAD.MOV.U32 R59, RZ, RZ, R11 ;  /* 0x000000ffff3b7224 */ /* 0x000fe200078e000b */
[----:B---3--:R-:W-:Y:S01]  /*c59b0*/  MOV R44, R6 ;  /* 0x00000006002c7202 */ /* 0x008fe20000000f00 */
[----:B------:R-:W-:Y:S02]  /*c59c0*/  IMAD.MOV.U32 R45, RZ, RZ, R186 ;  /* 0x000000ffff2d7224 */ /* 0x000fe400078e00ba */
[----:B------:R-:W-:Y:S02]  /*c59d0*/  IMAD.MOV.U32 R46, RZ, RZ, R190 ;  /* 0x000000ffff2e7224 */ /* 0x000fe400078e00be */
[----:B------:R-:W-:-:S02]  /*c59e0*/  IMAD.MOV.U32 R47, RZ, RZ, R194 ;  /* 0x000000ffff2f7224 */ /* 0x000fc400078e00c2 */
[----:B------:R-:W-:Y:S01]  /*c59f0*/  IMAD.MOV.U32 R40, RZ, RZ, R195 ;  /* 0x000000ffff287224 */ /* 0x000fe200078e00c3 */
[----:B------:R-:W-:Y:S01]  /*c5a00*/  MOV R41, R198 ;  /* 0x000000c600297202 */ /* 0x000fe20000000f00 */
[----:B------:R-:W-:Y:S02]  /*c5a10*/  IMAD.MOV.U32 R42, RZ, RZ, R199 ;  /* 0x000000ffff2a7224 */ /* 0x000fe400078e00c7 */
[----:B------:R-:W-:Y:S02]  /*c5a20*/  IMAD.MOV.U32 R43, RZ, RZ, R191 ;  /* 0x000000ffff2b7224 */ /* 0x000fe400078e00bf */
[----:B-1----:R-:W-:Y:S02]  /*c5a30*/  IMAD.MOV.U32 R32, RZ, RZ, R187 ;  /* 0x000000ffff207224 */ /* 0x002fe400078e00bb */
[----:B------:R-:W-:Y:S01]  /*c5a40*/  IMAD.MOV.U32 R33, RZ, RZ, R7 ;  /* 0x000000ffff217224 */ /* 0x000fe200078e0007 */
[----:B------:R-:W-:Y:S01]  /*c5a50*/  MOV R34, R30 ;  /* 0x0000001e00227202 */ /* 0x000fe20000000f00 */
[----:B------:R-:W-:Y:S01]  /*c5a60*/  IMAD.MOV.U32 R35, RZ, RZ, R31 ;  /* 0x000000ffff237224 */ /* 0x000fe200078e001f */
[----:B------:R-:W-:Y:S04]  /*c5a70*/  LDS R236, [R205+0x152000] ;  /* 0x15200000cdec7984 */ /* 0x000fe80000000800 */
[----:B------:R-:W-:Y:S04]  /*c5a80*/  LDS R238, [R205+0x153000] ;  /* 0x15300000cdee7984 */ /* 0x000fe80000000800 */
[----:B------:R-:W-:Y:S04]  /*c5a90*/  LDS R237, [R39+0x152000] ;  /* 0x1520000027ed7984 */ /* 0x000fe80000000800 */
[----:B------:R-:W1:Y:S01]  /*c5aa0*/  LDS R239, [R39+0x153000] ;  /* 0x1530000027ef7984 */ /* 0x000e620000000800 */
[----:B--2---:R-:W-:-:S02]  /*c5ab0*/  IMAD.MOV.U32 R71, RZ, RZ, R26 ;  /* 0x000000ffff477224 */ /* 0x004fc400078e001a */
[----:B----4-:R-:W-:Y:S02]  /*c5ac0*/  IMAD.MOV.U32 R70, RZ, RZ, R27 ;  /* 0x000000ffff467224 */ /* 0x010fe400078e001b */
[----:B------:R-:W2:Y:S01]  /*c5ad0*/  LDL.LU R27, [R1+0x43fc] ;  /* 0x0043fc00011b7983 */ /* 0x000ea20000300800 */
        /* <DEDUP_REMOVED lines=8> */
[----:B------:R-:W-:-:S02]  /*c5b60*/  IMAD.MOV.U32 R197, RZ, RZ, R88 ;  /* 0x000000ffffc57224 */ /* 0x000fc400078e0058 */
[----:B------:R-:W4:Y:S02]  /*c5b70*/  LDL.LU R83, [R1+0xa2c] ;  /* 0x000a2c0001537983 */ /* 0x000f240000300800 */
[----:B------:R-:W-:Y:S01]  /*c5b80*/  IMAD.MOV.U32 R196, RZ, RZ, R89 ;  /* 0x000000ffffc47224 */ /* 0x000fe200078e0059 */
[----:B------:R-:W4:Y:S01]  /*c5b90*/  LDL.LU R88, [R1+0xa40] ;  /* 0x000a400001587983 */ /* 0x000f220000300800 */
[----:B------:R-:W-:Y:S02]  /*c5ba0*/  IMAD.MOV.U32 R193, RZ, RZ, R90 ;  /* 0x000000ffffc17224 */ /* 0x000fe400078e005a */
[----:B------:R-:W4:Y:S02]  /*c5bb0*/  LDL.LU R89, [R1+0xa44] ;  /* 0x000a440001597983 */ /* 0x000f240000300800 */
        /* <DEDUP_REMOVED lines=15> */
[----:B------:R-:W4:Y:S02]  /*c5cb0*/  LDL.LU R95, [R1+0xa5c] ;  /* 0x000a5c00015f7983 */ /* 0x000f240000300800 */
[----:B------:R-:W-:Y:S01]  /*c5cc0*/  IMAD.MOV.U32 R176, RZ, RZ, R85 ;  /* 0x000000ffffb07224 */ /* 0x000fe200078e0055 */
[----:B------:R-:W4:Y:S01]  /*c5cd0*/  LDL.LU R84, [R1+0xa30] ;  /* 0x000a300001547983 */ /* 0x000f220000300800 */
[----:B------:R-:W-:-:S02]  /*c5ce0*/  IMAD.MOV.U32 R173, RZ, RZ, R86 ;  /* 0x000000ffffad7224 */ /* 0x000fc400078e0056 */
[----:B------:R-:W4:Y:S02]  /*c5cf0*/  LDL.LU R85, [R1+0xa34] ;  /* 0x000a340001557983 */ /* 0x000f240000300800 */
[----:B------:R-:W-:Y:S01]  /*c5d00*/  IMAD.MOV.U32 R172, RZ, RZ, R87 ;  /* 0x000000ffffac7224 */ /* 0x000fe200078e0057 */
[----:B------:R-:W4:Y:S01]  /*c5d10*/  LDL.LU R86, [R1+0xa38] ;  /* 0x000a380001567983 */ /* 0x000f220000300800 */
[----:B------:R-:W4:Y:S02]  /*c5d20*/  LDL.LU R87, [R1+0xa3c] ;  /* 0x000a3c0001577983 */ /* 0x000f240000300800 */
[----:B------:R-:W4:Y:S02]  /*c5d30*/  LDL.LU R76, [R1+0xa00] ;  /* 0x000a0000014c7983 */ /* 0x000f240000300800 */
[----:B------:R-:W4:Y:S02]  /*c5d40*/  LDL.LU R77, [R1+0xa04] ;  /* 0x000a0400014d7983 */ /* 0x000f240000300800 */
[----:B------:R-:W-:-:S02]  /*c5d50*/  IMAD.MOV.U32 R60, RZ, RZ, R22 ;  /* 0x000000ffff3c7224 */ /* 0x000fc400078e0016 */
[----:B------:R-:W-:Y:S02]  /*c5d60*/  IMAD.MOV.U32 R61, RZ, RZ, R23 ;  /* 0x000000ffff3d7224 */ /* 0x000fe400078e0017 */
[----:B------:R-:W-:Y:S01]  /*c5d70*/  IMAD.MOV.U32 R62, RZ, RZ, R18 ;  /* 0x000000ffff3e7224 */ /* 0x000fe200078e0012 */
[----:B------:R-:W-:Y:S01]  /*c5d80*/  MOV R63, R19 ;  /* 0x00000013003f7202 */ /* 0x000fe20000000f00 */
[----:B------:R-:W-:Y:S02]  /*c5d90*/  IMAD.MOV.U32 R56, RZ, RZ, R14 ;  /* 0x000000ffff387224 */ /* 0x000fe400078e000e */
[----:B------:R-:W-:Y:S02]  /*c5da0*/  IMAD.MOV.U32 R57, RZ, RZ, R15 ;  /* 0x000000ffff397224 */ /* 0x000fe400078e000f */
[----:B--2---:R-:W-:Y:S01]  /*c5db0*/  IMAD.MOV.U32 R79, RZ, RZ, R27 ;  /* 0x000000ffff4f7224 */ /* 0x004fe200078e001b */
[----:B---3--:R-:W-:Y:S02]  /*c5dc0*/  MOV R78, R26 ;  /* 0x0000001a004e7202 */ /* 0x008fe40000000f00 */
[----:B------:R-:W2:Y:S01]  /*c5dd0*/  LDL.LU R26, [R1+0x43f4] ;  /* 0x0043f400011a7983 */ /* 0x000ea20000300800 */
[----:B------:R-:W2:Y:S02]  /*c5de0*/  LDL.LU R27, [R1+0x43f0] ;  /* 0x0043f000011b7983 */ /* 0x000ea40000300800 */
[----:B------:R-:W3:Y:S02]  /*c5df0*/  LDL.LU R22, [R1+0x43ec] ;  /* 0x0043ec0001167983 */ /* 0x000ee40000300800 */
        /* <DEDUP_REMOVED lines=10> */
[----:B------:R-:W4:Y:S02]  /*c5ea0*/  LDL.LU R194, [R1+0x43c0] ;  /* 0x0043c00001c27983 */ /* 0x000f240000300800 */
[----:B------:R-:W4:Y:S02]  /*c5eb0*/  LDL.LU R195, [R1+0x43bc] ;  /* 0x0043bc0001c37983 */ /* 0x000f240000300800 */
[----:B------:R-:W2:Y:S01]  /*c5ec0*/  LDL.LU R198, [R1+0x43b8] ;  /* 0x0043b80001c67983 */ /* 0x000ea20000300800 */
[----:B------:R-:W2:Y:S01]  /*c5ed0*/  LDL.LU R199, [R1+0x43b4] ;  /* 0x0043b40001c77983 */ /* 0x000ea20000300800 */
[----:B------:R-:W2:Y:S02]  /*c5ee0*/  LDL.LU R191, [R1+0x43b0] ;  /* 0x0043b00001bf7983 */ /* 0x000ea40000300800 */
[----:B------:R-:W2:Y:S02]  /*c5ef0*/  LDL.LU R187, [R1+0x43ac] ;  /* 0x0043ac0001bb7983 */ /* 0x000ea40000300800 */
[----:B------:R-:W3:Y:S01]  /*c5f00*/  LDL.LU R7, [R1+0x43a8] ;  /* 0x0043a80001077983 */ /* 0x000ee20000300800 */
[----:B------:R-:W2:Y:S01]  /*c5f10*/  LDL.LU R30, [R1+0x43a4] ;  /* 0x0043a400011e7983 */ /* 0x000ea20000300800 */
[----:B------:R-:W2:Y:S01]  /*c5f20*/  LDL.LU R31, [R1+0x43a0] ;  /* 0x0043a000011f7983 */ /* 0x000ea20000300800 */
[C---:B-1----:R-:W-:Y:S08]  /*c5f30*/  HMMA.1688.F32.TF32 R44, R236.reuse, R206, R44 ;  /* 0x000000ceec2c723c */ /* 0x042ff0000008102c */
[C---:B------:R-:W-:Y:S08]  /*c5f40*/  HMMA.1688.F32.TF32 R56, R236.reuse, R174, R56 ;  /* 0x000000aeec38723c */ /* 0x040ff00000081038 */
[C---:B------:R-:W-:Y:S08]  /*c5f50*/  HMMA.1688.F32.TF32 R52, R236.reuse, R178, R52 ;  /* 0x000000b2ec34723c */ /* 0x040ff00000081034 */
[----:B------:R-:W-:Y:S01]  /*c5f60*/  HMMA.1688.F32.TF32 R48, R236, R210, R48 ;  /* 0x000000d2ec30723c */ /* 0x000fe20000081030 */
[----:B------:R-:W-:Y:S01]  /*c5f70*/  IMAD.MOV.U32 R185, RZ, RZ, R44 ;  /* 0x000000ffffb97224 */ /* 0x000fe200078e002c */
[----:B------:R-:W-:Y:S01]  /*c5f80*/  MOV R184, R45 ;  /* 0x0000002d00b87202 */ /* 0x000fe20000000f00 */
[----:B------:R-:W-:-:S02]  /*c5f90*/  IMAD.MOV.U32 R29, RZ, RZ, R46 ;  /* 0x000000ffff1d7224 */ /* 0x000fc400078e002e */
[----:B------:R-:W-:-:S03]  /*c5fa0*/  IMAD.MOV.U32 R28, RZ, RZ, R47 ;  /* 0x000000ffff1c7224 */ /* 0x000fc600078e002f */
[----:B------:R-:W-:Y:S11]  /*c5fb0*/  HMMA.1688.F32.TF32 R44, R236, R202, R40 ;  /* 0x000000caec2c723c */ /* 0x000ff60000081028 */
[----:B------:R-:W-:Y:S05]  /*c5fc0*/  @!UPT UIADD3 URZ, URZ, URZ, URZ ;  /* 0x0000003f3f3ff290 */ /* 0x000fea000fffe03f */
[----:B------:R-:W-:Y:S02]  /*c5fd0*/  IMAD.MOV.U32 R189, RZ, RZ, R50 ;  /* 0x000000ffffbd7224 */ /* 0x000fe400078e0032 */
[----:B------:R-:W-:Y:S01]  /*c5fe0*/  IMAD.MOV.U32 R188, RZ, RZ, R51 ;  /* 0x000000ffffbc7224 */ /* 0x000fe200078e0033 */
[C---:B----4-:R-:W-:Y:S08]  /*c5ff0*/  HMMA.1688.F32.TF32 R96, R240.reuse, R194, R96 ;  /* 0x000000c2f060723c */ /* 0x050ff00000081060 */
[C---:B--2---:R-:W-:Y:S08]  /*c6000*/  HMMA.1688.F32.TF32 R100, R240.reuse, R198, R100 ;  /* 0x000000c6f064723c */ /* 0x044ff00000081064 */
[C---:B------:R-:W-:Y:S08]  /*c6010*/  HMMA.1688.F32.TF32 R92, R240.reuse, R190, R92 ;  /* 0x000000bef05c723c */ /* 0x040ff0000008105c */
[C---:B------:R-:W-:Y:S08]  /*c6020*/  HMMA.1688.F32.TF32 R88, R240.reuse, R186, R88 ;  /* 0x000000baf058723c */ /* 0x040ff00000081058 */
[C---:B------:R-:W-:Y:S08]  /*c6030*/  HMMA.1688.F32.TF32 R84, R240.reuse, R30, R84 ;  /* 0x0000001ef054723c */ /* 0x040ff00000081054 */
[C---:B---3--:R-:W-:Y:S08]  /*c6040*/  HMMA.1688.F32.TF32 R80, R240.reuse, R6, R80 ;  /* 0x00000006f050723c */ /* 0x048ff00000081050 */
[C---:B------:R-:W-:Y:S08]  /*c6050*/  HMMA.1688.F32.TF32 R76, R240.reuse, R10, R76 ;  /* 0x0000000af04c723c */ /* 0x040ff0000008104c */
[C---:B------:R-:W-:Y:S08]  /*c6060*/  HMMA.1688.F32.TF32 R72, R240.reuse, R14, R72 ;  /* 0x0000000ef048723c */ /* 0x040ff00000081048 */
[C---:B------:R-:W-:Y:S08]  /*c6070*/  HMMA.1688.F32.TF32 R68, R240.reuse, R18, R68 ;  /* 0x00000012f044723c */ /* 0x040ff00000081044 */
[C---:B------:R-:W-:Y:S08]  /*c6080*/  HMMA.1688.F32.TF32 R64, R240.reuse, R22, R64 ;  /* 0x00000016f040723c */ /* 0x040ff00000081040 */
[----:B------:R-:W-:Y:S08]  /*c6090*/  HMMA.1688.F32.TF32 R60, R240, R26, R60 ;  /* 0x0000001af03c723c */ /* 0x000ff0000008103c */
[----:B------:R-:W-:Y:S01]  /*c60a0*/  HMMA.1688.F32.TF32 R32, R236, R198, R32 ;  /* 0x000000c6ec20723c */ /* 0x000fe20000081020 */
[----:B------:R-:W-:Y:S04]  /*c60b0*/  LDS R240, [R205+0x152080] ;  /* 0x15208000cdf07984 */ /* 0x000fe80000000800 */
[----:B------:R-:W-:Y:S04]  /*c60c0*/  LDS R242, [R205+0x153080] ;  /* 0x15308000cdf27984 */ /* 0x000fe80000000800 */
[----:B------:R-:W-:Y:S04]  /*c60d0*/  LDS R241, [R39+0x152080] ;  /* 0x1520800027f17984 */ /* 0x000fe80000000800 */
[----:B------:R-:W1:Y:S04]  /*c60e0*/  LDS R243, [R39+0x153080] ;  /* 0x1530800027f37984 */ /* 0x000e680000000800 */
        /* <DEDUP_REMOVED lines=27> */
[----:B------:R-:W2:Y:S01]  /*c62a0*/  LDL.LU R40, [R1+0xa0] ;  /* 0x0000a00001287983 */ /* 0x000ea20000300800 */
[----:B------:R3:W-:Y:S01]  /*c62b0*/  STL.64 [R1+0x11c0], R44 ;  /* 0x0011c02c01007387 */ /* 0x0007e20000100a00 */
[----:B------:R4:W-:Y:S02]  /*c62c0*/  STL.64 [R1+0x11c8], R46 ;  /* 0x0011c82e01007387 */ /* 0x0009e40000100a00 */
[----:B------:R1:W-:Y:S02]  /*c62d0*/  STL.64 [R1+0x11b0], R32 ;  /* 0x0011b02001007387 */ /* 0x0003e40000100a00 */
[----:B------:R1:W-:Y:S01]  /*c62e0*/  STL.64 [R1+0x11b8], R34 ;  /* 0x0011b82201007387 */ /* 0x0003e20000100a00 */
[----:B------:R-:W2:Y:S01]  /*c62f0*/  LDL.LU R41, [R1+0xa4] ;  /* 0x0000a40001297983 */ /* 0x000ea20000300800 */
[----:B------:R-:W2:Y:S02]  /*c6300*/  LDL.LU R42, [R1+0xa8] ;  /* 0x0000a800012a7983 */ /* 0x000ea40000300800 */
[----:B------:R-:W2:Y:S01]  /*c6310*/  LDL.LU R43, [R1+0xac] ;  /* 0x0000ac00012b7983 */ /* 0x000ea20000300800 */
[----:B---3--:R-:W3:Y:S01]  /*c6320*/  LDL.LU R44, [R1+0xb0] ;  /* 0x0000b000012c7983 */ /* 0x008ee20000300800 */
[----:B------:R-:W3:Y:S02]  /*c6330*/  LDL.LU R45, [R1+0xb4] ;  /* 0x0000b400012d7983 */ /* 0x000ee40000300800 */
[----:B----4-:R-:W3:Y:S02]  /*c6340*/  LDL.LU R46, [R1+0xb8] ;  /* 0x0000b800012e7983 */ /* 0x010ee40000300800 */
[----:B------:R-:W3:Y:S01]  /*c6350*/  LDL.LU R47, [R1+0xbc] ;  /* 0x0000bc00012f7983 */ /* 0x000ee20000300800 */
        /* <DEDUP_REMOVED lines=66> */
[----:B------:R-:W3:Y:S02]  /*c6780*/  LDL.LU R34, [R1+0x98] ;  /* 0x0000980001227983 */ /* 0x000ee40000300800 */
[----:B------:R-:W3:Y:S01]  /*c6790*/  LDL.LU R35, [R1+0x9c] ;  /* 0x00009c0001237983 */ /* 0x000ee20000300800 */
[C---:B----4-:R-:W-:Y:S08]  /*c67a0*/  HMMA.1688.F32.TF32 R64, R232.reuse, R178, R64 ;  /* 0x000000b2e840723c */ /* 0x050ff00000081040 */
[----:B--2---:R-:W-:Y:S08]  /*c67b0*/  HMMA.1688.F32.TF32 R68, R232, R174, R68 ;  /* 0x000000aee844723c */ /* 0x004ff00000081044 */
[C---:B------:R-:W-:Y:S08]  /*c67c0*/  HMMA.1688.F32.TF32 R76, R236.reuse, R22, R76 ;  /* 0x00000016ec4c723c */ /* 0x040ff0000008104c */
[C---:B---3--:R-:W-:Y:S08]  /*c67d0*/  HMMA.1688.F32.TF32 R80, R236.reuse, R18, R80 ;  /* 0x00000012ec50723c */ /* 0x048ff00000081050 */
        /* <DEDUP_REMOVED lines=8> */
[----:B------:R-:W-:Y:S01]  /*c6860*/  HMMA.1688.F32.TF32 R72, R236, R26, R72 ;  /* 0x0000001aec48723c */ /* 0x000fe20000081048 */
[----:B------:R-:W-:Y:S01]  /*c6870*/  STL.64 [R1+0x11a0], R108 ;  /* 0x0011a06c01007387 */ /* 0x000fe20000100a00 */
[----:B------:R-:W-:Y:S02]  /*c6880*/  STL.64 [R1+0x11a8], R110 ;  /* 0x0011a86e01007387 */ /* 0x000fe40000100a00 */
[----:B------:R-:W-:Y:S02]  /*c6890*/  STL.64 [R1+0x1190], R104 ;  /* 0x0011906801007387 */ /* 0x000fe40000100a00 */
[----:B------:R-:W-:Y:S02]  /*c68a0*/  STL.64 [R1+0x1198], R106 ;  /* 0x0011986a01007387 */ /* 0x000fe40000100a00 */
[----:B------:R-:W-:Y:S01]  /*c68b0*/  HMMA.1688.F32.TF32 R32, R232, R186, R32 ;  /* 0x000000bae820723c */ /* 0x000fe20000081020 */
[----:B------:R-:W-:Y:S01]  /*c68c0*/  STL.64 [R1+0x15b0], R100 ;  /* 0x0015b06401007387 */ /* 0x000fe20000100a00 */
[----:B------:R-:W-:Y:S02]  /*c68d0*/  STL.64 [R1+0x15b8], R102 ;  /* 0x0015b86601007387 */ /* 0x000fe40000100a00 */
[----:B------:R-:W-:Y:S04]  /*c68e0*/  STL.64 [R1+0x15a0], R96 ;  /* 0x0015a06001007387 */ /* 0x000fe80000100a00 */
[----:B------:R-:W-:-:S02]  /*c68f0*/  IMAD.MOV.U32 R17, RZ, RZ, R56 ;  /* 0x000000ffff117224 */ /* 0x000fc400078e0038 */
[----:B------:R-:W-:Y:S02]  /*c6900*/  IMAD.MOV.U32 R16, RZ, RZ, R57 ;  /* 0x000000ffff107224 */ /* 0x000fe400078e0039 */
[----:B------:R-:W-:Y:S02]  /*c6910*/  IMAD.MOV.U32 R13, RZ, RZ, R58 ;  /* 0x000000ffff0d7224 */ /* 0x000fe400078e003a */
[----:B------:R-:W-:Y:S01]  /*c6920*/  IMAD.MOV.U32 R12, RZ, RZ, R59 ;  /* 0x000000ffff0c7224 */ /* 0x000fe200078e003b */
[C---:B------:R-:W-:Y:S08]  /*c6930*/  HMMA.1688.F32.TF32 R60, R232.reuse, R210, R60 ;  /* 0x000000d2e83c723c */ /* 0x040ff0000008103c */
[C---:B------:R-:W-:Y:S08]  /*c6940*/  HMMA.1688.F32.TF32 R56, R232.reuse, R202, R52 ;  /* 0x000000cae838723c */ /* 0x040ff00000081034 */
[C---:B------:R-:W-:Y:S08]  /*c6950*/  HMMA.1688.F32.TF32 R52, R232.reuse, R198, R48 ;  /* 0x000000c6e834723c */ /* 0x040ff00000081030 */
        /* <DEDUP_REMOVED lines=17> */
[----:B------:R-:W-:-:S02]  /*c6a70*/  IMAD.MOV.U32 R5, RZ, RZ, R78 ;  /* 0x000000ffff057224 */ /* 0x000fc400078e004e */
[----:B------:R-:W-:Y:S01]  /*c6a80*/  IMAD.MOV.U32 R4, RZ, RZ, R79 ;  /* 0x000000ffff047224 */ /* 0x000fe200078e004f */
[----:B------:R-:W-:Y:S01]  /*c6a90*/  MOV R9, R66 ;  /* 0x0000004200097202 */ /* 0x000fe20000000f00 */
[----:B------:R-:W-:Y:S01]  /*c6aa0*/  IMAD.MOV.U32 R8, RZ, RZ, R67 ;  /* 0x000000ffff087224 */ /* 0x000fe200078e0043 */
[----:B------:R-:W-:Y:S01]  /*c6ab0*/  STL.64 [R1+0x1130], R56 ;  /* 0x0011303801007387 */ /* 0x000fe20000100a00 */
[----:B------:R-:W-:Y:S02]  /*c6ac0*/  STL.64 [R1+0x1138], R58 ;  /* 0x0011383a01007387 */ /* 0x000fe40000100a00 */
[----:B------:R-:W-:Y:S02]  /*c6ad0*/  STL.64 [R1+0x1120], R52 ;  /* 0x0011203401007387 */ /* 0x000fe40000100a00 */
[----:B------:R-:W-:Y:S01]  /*c6ae0*/  STL.64 [R1+0x1128], R54 ;  /* 0x0011283601007387 */ /* 0x000fe20000100a00 */
[----:B------:R-:W-:Y:S01]  /*c6af0*/  STL.64 [R1+0x1110], R48 ;  /* 0x0011103001007387 */ /* 0x000fe20000100a00 */
[----:B------:R-:W-:Y:S02]  /*c6b00*/  STL.64 [R1+0x1118], R50 ;  /* 0x0011183201007387 */ /* 0x000fe40000100a00 */
[----:B------:R-:W2:Y:S02]  /*c6b10*/  LDL.LU R40, [R1+0x200] ;  /* 0x0002000001287983 */ /* 0x000ea40000300800 */
[----:B------:R1:W-:Y:S01]  /*c6b20*/  STL.64 [R1+0x1100], R44 ;  /* 0x0011002c01007387 */ /* 0x0003e20000100a00 */
[----:B------:R3:W-:Y:S01]  /*c6b30*/  STL.64 [R1+0x1108], R46 ;  /* 0x0011082e01007387 */ /* 0x0007e20000100a00 */
[----:B------:R4:W-:Y:S02]  /*c6b40*/  STL.64 [R1+0x1540], R32 ;  /* 0x0015402001007387 */ /* 0x0009e40000100a00 */
[----:B------:R3:W-:Y:S02]  /*c6b50*/  STL.64 [R1+0x1548], R34 ;  /* 0x0015482201007387 */ /* 0x0007e40000100a00 */
[----:B------:R-:W2:Y:S01]  /*c6b60*/  LDL.LU R41, [R1+0x204] ;  /* 0x0002040001297983 */ /* 0x000ea20000300800 */
[----:B------:R-:W2:Y:S01]  /*c6b70*/  LDL.LU R42, [R1+0x208] ;  /* 0x00020800012a7983 */ /* 0x000ea20000300800 */
[----:B------:R-:W2:Y:S03]  /*c6b80*/  LDL.LU R43, [R1+0x20c] ;  /* 0x00020c00012b7983 */ /* 0x000ea60000300800 */
[----:B------:R-:W-:Y:S04]  /*c6b90*/  LDS R236, [R205+0x152100] ;  /* 0x15210000cdec7984 */ /* 0x000fe80000000800 */
[----:B------:R-:W-:Y:S04]  /*c6ba0*/  LDS R238, [R205+0x153100] ;  /* 0x15310000cdee7984 */ /* 0x000fe80000000800 */
[----:B------:R-:W-:Y:S04]  /*c6bb0*/  LDS R237, [R39+0x152100] ;  /* 0x1521000027ed7984 */ /* 0x000fe80000000800 */
[----:B------:R-:W2:Y:S01]  /*c6bc0*/  LDS R239, [R39+0x153100] ;  /* 0x1531000027ef7984 */ /* 0x000ea20000000800 */
[----:B-1----:R-:W-:Y:S01]  /*c6bd0*/  MOV R44, R247 ;  /* 0x000000f7002c7202 */ /* 0x002fe20000000f00 */
[----:B------:R-:W-:-:S02]  /*c6be0*/  IMAD.MOV.U32 R45, RZ, RZ, R246 ;  /* 0x000000ffff2d7224 */ /* 0x000fc400078e00f6 */
[----:B------:R-:W2:Y:S01]  /*c6bf0*/  LDL.LU R247, [R1+0x439c] ;  /* 0x00439c0001f77983 */ /* 0x000ea20000300800 */
[----:B------:R-:W2:Y:S02]  /*c6c00*/  LDL.LU R246, [R1+0x4398] ;  /* 0x0043980001f67983 */ /* 0x000ea40000300800 */
[----:B---3--:R-:W-:Y:S02]  /*c6c10*/  IMAD.MOV.U32 R46, RZ, RZ, R245 ;  /* 0x000000ffff2e7224 */ /* 0x008fe400078e00f5 */
[----:B------:R-:W-:Y:S01]  /*c6c20*/  IMAD.MOV.U32 R47, RZ, RZ, R244 ;  /* 0x000000ffff2f7224 */ /* 0x000fe200078e00f4 */
        /* <DEDUP_REMOVED lines=18> */
[----:B------:R-:W3:Y:S02]  /*c6d50*/  LDL.LU R84, [R1] ;  /* 0x0000000001547983 */ /* 0x000ee40000300800 */
        /* <DEDUP_REMOVED lines=47> */
[----:B------:R-:W3:Y:S02]  /*c7050*/  LDL.LU R67, [R1+0x1ac] ;  /* 0x0001ac0001437983 */ /* 0x000ee40000300800 */
[----:B------:R-:W-:Y:S01]  /*c7060*/  IMAD.MOV.U32 R24, RZ, RZ, R61 ;  /* 0x000000ffff187224 */ /* 0x000fe200078e003d */
[----:B------:R-:W3:Y:S01]  /*c7070*/  LDL.LU R60, [R1+0x250] ;  /* 0x00025000013c7983 */ /* 0x000ee20000300800 */
[----:B------:R-:W-:Y:S02]  /*c7080*/  IMAD.MOV.U32 R21, RZ, RZ, R62 ;  /* 0x000000ffff157224 */ /* 0x000fe400078e003e */
[----:B------:R-:W3:Y:S01]  /*c7090*/  LDL.LU R61, [R1+0x254] ;  /* 0x00025400013d7983 */ /* 0x000ee20000300800 */
[----:B------:R-:W-:Y:S01]  /*c70a0*/  MOV R20, R63 ;  /* 0x0000003f00147202 */ /* 0x000fe20000000f00 */
[----:B------:R-:W3:Y:S01]  /*c70b0*/  LDL.LU R62, [R1+0x258] ;  /* 0x00025800013e7983 */ /* 0x000ee20000300800 */
[----:B------:R-:W3:Y:S02]  /*c70c0*/  LDL.LU R63, [R1+0x25c] ;  /* 0x00025c00013f7983 */ /* 0x000ee40000300800 */
[----:B----4-:R-:W-:-:S02]  /*c70d0*/  IMAD.MOV.U32 R32, RZ, RZ, R248 ;  /* 0x000000ffff207224 */ /* 0x010fc400078e00f8 */
[----:B------:R-:W-:Y:S01]  /*c70e0*/  IMAD.MOV.U32 R33, RZ, RZ, R249 ;  /* 0x000000ffff217224 */ /* 0x000fe200078e00f9 */
[----:B------:R-:W-:Y:S01]  /*c70f0*/  MOV R34, R250 ;  /* 0x000000fa00227202 */ /* 0x000fe20000000f00 */
[----:B------:R-:W-:Y:S02]  /*c7100*/  IMAD.MOV.U32 R35, RZ, RZ, R251 ;  /* 0x000000ffff237224 */ /* 0x000fe400078e00fb */
[----:B--2---:R-:W-:Y:S02]  /*c7110*/  IMAD.MOV.U32 R55, RZ, RZ, R247 ;  /* 0x000000ffff377224 */ /* 0x004fe400078e00f7 */
[----:B------:R-:W-:Y:S01]  /*c7120*/  IMAD.MOV.U32 R54, RZ, RZ, R246 ;  /* 0x000000ffff367224 */ /* 0x000fe200078e00f6 */
[----:B---3--:R-:W-:Y:S01]  /*c7130*/  MOV R53, R245 ;  /* 0x000000f500357202 */ /* 0x008fe20000000f00 */
[----:B------:R-:W-:Y:S02]  /*c7140*/  IMAD.MOV.U32 R52, RZ, RZ, R244 ;  /* 0x000000ffff347224 */ /* 0x000fe400078e00f4 */
        /* <DEDUP_REMOVED lines=16> */
[C---:B------:R-:W-:Y:S01]  /*c7250*/  HMMA.1688.F32.TF32 R88, R240.reuse, R178, R84 ;  /* 0x000000b2f058723c */ /* 0x040fe20000081054 */
        /* <DEDUP_REMOVED lines=22> */
[C---:B---3--:R-:W-:Y:S11]  /*c73c0*/  HMMA.1688.F32.TF32 R84, R240.reuse, R210, R248 ;  /* 0x000000d2f054723c */ /* 0x048ff600000810f8 */
[----:B------:R-:W-:Y:S11]  /*c73d0*/  @!UPT UIADD3 URZ, URZ, URZ, URZ ;  /* 0x0000003f3f3ff290 */ /* 0x000ff6000fffe03f */
[----:B------:R-:W-:Y:S01]  /*c73e0*/  @!UPT UIADD3 URZ, URZ, URZ, URZ ;  /* 0x0000003f3f3ff290 */ /* 0x000fe2000fffe03f */
[----:B------:R-:W-:Y:S01]  /*c73f0*/  STL.64 [R1+0x10c0], R84 ;  /* 0x0010c05401007387 */ /* 0x000fe20000100a00 */
[----:B------:R3:W-:Y:S02]  /*c7400*/  STL.64 [R1+0x10c8], R86 ;  /* 0x0010c85601007387 */ /* 0x0007e40000100a00 */
[C---:B---3--:R-:W-:Y:S08]  /*c7410*/  HMMA.1688.F32.TF32 R84, R240.reuse, R206, R80 ;  /* 0x000000cef054723c */ /* 0x048ff00000081050 */
[C---:B------:R-:W-:Y:S08]  /*c7420*/  HMMA.1688.F32.TF32 R80, R240.reuse, R202, R76 ;  /* 0x000000caf050723c */ /* 0x040ff0000008104c */
[C---:B------:R-:W-:Y:S08]  /*c7430*/  HMMA.1688.F32.TF32 R76, R240.reuse, R198, R72 ;  /* 0x000000c6f04c723c */ /* 0x040ff00000081048 */
[C---:B------:R-:W-:Y:S08]  /*c7440*/  HMMA.1688.F32.TF32 R72, R240.reuse, R194, R68 ;  /* 0x000000c2f048723c */ /* 0x040ff00000081044 */
[C---:B------:R-:W-:Y:S08]  /*c7450*/  HMMA.1688.F32.TF32 R68, R240.reuse, R190, R64 ;  /* 0x000000bef044723c */ /* 0x040ff00000081040 */
[C---:B--2---:R-:W-:Y:S01]  /*c7460*/  HMMA.1688.F32.TF32 R64, R240.reuse, R186, R244 ;  /* 0x000000baf040723c */ /* 0x044fe200000810f4 */
[----:B------:R-:W-:Y:S01]  /*c7470*/  STL.64 [R1+0x10b0], R84 ;  /* 0x0010b05401007387 */ /* 0x000fe20000100a00 */
[----:B------:R-:W-:Y:S02]  /*c7480*/  STL.64 [R1+0x10b8], R86 ;  /* 0x0010b85601007387 */ /* 0x000fe40000100a00 */
[----:B------:R-:W-:Y:S02]  /*c7490*/  STL.64 [R1+0x10a0], R80 ;  /* 0x0010a05001007387 */ /* 0x000fe40000100a00 */
[----:B------:R-:W-:Y:S01]  /*c74a0*/  STL.64 [R1+0x10a8], R82 ;  /* 0x0010a85201007387 */ /* 0x000fe20000100a00 */
[----:B------:R-:W-:Y:S01]  /*c74b0*/  STL.64 [R1+0x1090], R76 ;  /* 0x0010904c01007387 */ /* 0x000fe20000100a00 */
[----:B------:R-:W-:Y:S02]  /*c74c0*/  STL.64 [R1+0x1098], R78 ;  /* 0x0010984e01007387 */ /* 0x000fe40000100a00 */
[----:B------:R-:W-:Y:S02]  /*c74d0*/  STL.64 [R1+0x1080], R72 ;  /* 0x0010804801007387 */ /* 0x000fe40000100a00 */
[----:B------:R-:W-:Y:S03]  /*c74e0*/  STL.64 [R1+0x1088], R74 ;  /* 0x0010884a01007387 */ /* 0x000fe60000100a00 */
[----:B------:R-:W-:Y:S01]  /*c74f0*/  STL.64 [R1+0x1070], R68 ;  /* 0x0010704401007387 */ /* 0x000fe20000100a00 */
[----:B------:R-:W-:Y:S07]  /*c7500*/  STL.64 [R1+0x1078], R70 ;  /* 0x0010784601007387 */ /* 0x000fee0000100a00 */
[----:B------:R-:W-:Y:S02]  /*c7510*/  STL.64 [R1+0x14d0], R64 ;  /* 0x0014d04001007387 */ /* 0x000fe40000100a00 */
[----:B------:R2:W-:Y:S02]  /*c7520*/  STL.64 [R1+0x14d8], R66 ;  /* 0x0014d84201007387 */ /* 0x0005e40000100a00 */
[C---:B--2---:R-:W-:Y:S08]  /*c7530*/  HMMA.1688.F32.TF32 R64, R240.reuse, R30, R60 ;  /* 0x0000001ef040723c */ /* 0x044ff0000008103c */
        /* <DEDUP_REMOVED lines=9> */
[----:B------:R-:W2:Y:S04]  /*c75d0*/  LDS R243, [R3+0x153180] ;  /* 0x1531800003f37984 */ /* 0x000ea80000000800 */
        /* <DEDUP_REMOVED lines=10> */
[----:B------:R-:W3:Y:S02]  /*c7680*/  LDL.LU R32, [R1+0x400] ;  /* 0x0004000001207983 */ /* 0x000ee40000300800 */
[----:B------:R-:W-:Y:S01]  /*c7690*/  STL.64 [R1+0x1470], R44 ;  /* 0x0014702c01007387 */ /* 0x000fe20000100a00 */
[----:B------:R-:W-:Y:S01]  /*c76a0*/  STL.64 [R1+0x1478], R46 ;  /* 0x0014782e01007387 */ /* 0x000fe20000100a00 */
[----:B------:R4:W-:Y:S02]  /*c76b0*/  STL.64 [R1+0x1060], R40 ;  /* 0x0010602801007387 */ /* 0x0009e40000100a00 */
[----:B------:R1:W-:Y:S02]  /*c76c0*/  STL.64 [R1+0x1068], R42 ;  /* 0x0010682a01007387 */ /* 0x0003e40000100a00 */
[----:B------:R-:W3:Y:S01]  /*c76d0*/  LDL.LU R33, [R1+0x404] ;  /* 0x0004040001217983 */ /* 0x000ee20000300800 */
[----:B------:R-:W3:Y:S01]  /*c76e0*/  LDL.LU R34, [R1+0x408] ;  /* 0x0004080001227983 */ /* 0x000ee20000300800 */
[----:B------:R-:W3:Y:S03]  /*c76f0*/  LDL.LU R35, [R1+0x40c] ;  /* 0x00040c0001237983 */ /* 0x000ee60000300800 */
[----:B----4-:R-:W4:Y:S01]  /*c7700*/  LDL.LU R40, [R1+0x410] ;  /* 0x0004100001287983 */ /* 0x010f220000300800 */
[----:B------:R-:W4:Y:S02]  /*c7710*/  LDL.LU R41, [R1+0x414] ;  /* 0x0004140001297983 */ /* 0x000f240000300800 */
[----:B-1----:R-:W4:Y:S02]  /*c7720*/  LDL.LU R42, [R1+0x418] ;  /* 0x00041800012a7983 */ /* 0x002f240000300800 */
        /* <DEDUP_REMOVED lines=109> */
[----:B---3--:R-:W-:Y:S08]  /*c7e00*/  HMMA.1688.F32.TF32 R32, R236, R14, R32 ;  /* 0x0000000eec20723c */ /* 0x008ff00000081020 */
[C---:B--2---:R-:W-:Y:S08]  /*c7e10*/  HMMA.1688.F32.TF32 R132, R232.reuse, R178, R132 ;  /* 0x000000b2e884723c */ /* 0x044ff00000081084 */
[C---:B----4-:R-:W-:Y:S08]  /*c7e20*/  HMMA.1688.F32.TF32 R136, R232.reuse, R174, R136 ;  /* 0x000000aee888723c */ /* 0x050ff00000081088 */
[C---:B------:R-:W-:Y:S08]  /*c7e30*/  HMMA.1688.F32.TF32 R128, R232.reuse, R210, R128 ;  /* 0x000000d2e880723c */ /* 0x040ff00000081080 */
[C---:B------:R-:W-:Y:S08]  /*c7e40*/  HMMA.1688.F32.TF32 R124, R232.reuse, R206, R124 ;  /* 0x000000cee87c723c */ /* 0x040ff0000008107c */
[C---:B------:R-:W-:Y:S08]  /*c7e50*/  HMMA.1688.F32.TF32 R244, R232.reuse, R202, R244 ;  /* 0x000000cae8f4723c */ /* 0x040ff000000810f4 */
[C---:B------:R-:W-:Y:S01]  /*c7e60*/  HMMA.1688.F32.TF32 R248, R232.reuse, R198, R248 ;  /* 0x000000c6e8f8723c */ /* 0x040fe200000810f8 */
[----:B------:R-:W-:Y:S01]  /*c7e70*/  STL.64 [R1+0x1050], R136 ;  /* 0x0010508801007387 */ /* 0x000fe20000100a00 */
[----:B------:R1:W-:Y:S03]  /*c7e80*/  STL.64 [R1+0x1058], R138 ;  /* 0x0010588a01007387 */ /* 0x0003e60000100a00 */
[----:B-1----:R-:W2:Y:S01]  /*c7e90*/  LDL.LU.64 R138, [R1+0x4368] ;  /* 0x00436800018a7983 */ /* 0x002ea20000300a00 */
[----:B------:R-:W2:Y:S02]  /*c7ea0*/  LDL.LU.64 R136, [R1+0x4360] ;  /* 0x0043600001887983 */ /* 0x000ea40000300a00 */
[----:B------:R-:W-:Y:S02]  /*c7eb0*/  STL.64 [R1+0x700], R132 ;  /* 0x0007008401007387 */ /* 0x000fe40000100a00 */
[----:B------:R1:W-:Y:S02]  /*c7ec0*/  STL.64 [R1+0x708], R134 ;  /* 0x0007088601007387 */ /* 0x0003e40000100a00 */
[----:B-1----:R-:W3:Y:S01]  /*c7ed0*/  LDL.LU.64 R134, [R1+0x4358] ;  /* 0x0043580001867983 */ /* 0x002ee20000300a00 */
[----:B------:R-:W3:Y:S02]  /*c7ee0*/  LDL.LU.64 R132, [R1+0x4350] ;  /* 0x0043500001847983 */ /* 0x000ee40000300a00 */
[----:B------:R-:W-:Y:S02]  /*c7ef0*/  STL.64 [R1+0x6f0], R128 ;  /* 0x0006f08001007387 */ /* 0x000fe40000100a00 */
[----:B------:R1:W-:Y:S02]  /*c7f00*/  STL.64 [R1+0x6f8], R130 ;  /* 0x0006f88201007387 */ /* 0x0003e40000100a00 */
[----:B-1----:R-:W4:Y:S01]  /*c7f10*/  LDL.LU.64 R130, [R1+0x4348] ;  /* 0x0043480001827983 */ /* 0x002f220000300a00 */
[----:B------:R-:W4:Y:S02]  /*c7f20*/  LDL.LU.64 R128, [R1+0x4340] ;  /* 0x0043400001807983 */ /* 0x000f240000300a00 */
[----:B------:R-:W-:Y:S02]  /*c7f30*/  STL.64 [R1+0x6e0], R124 ;  /* 0x0006e07c01007387 */ /* 0x000fe40000100a00 */
[----:B------:R1:W-:Y:S02]  /*c7f40*/  STL.64 [R1+0x6e8], R126 ;  /* 0x0006e87e01007387 */ /* 0x0003e40000100a00 */
[----:B-1----:R-:W2:Y:S01]  /*c7f50*/  LDL.LU.64 R126, [R1+0x4338] ;  /* 0x00433800017e7983 */ /* 0x002ea20000300a00 */
[----:B------:R-:W2:Y:S02]  /*c7f60*/  LDL.LU.64 R124, [R1+0x4330] ;  /* 0x00433000017c7983 */ /* 0x000ea40000300a00 */
[----:B------:R-:W-:Y:S02]  /*c7f70*/  STL.64 [R1+0x6d0], R244 ;  /* 0x0006d0f401007387 */ /* 0x000fe40000100a00 */
[----:B------:R1:W-:Y:S01]  /*c7f80*/  STL.64 [R1+0x6d8], R246 ;  /* 0x0006d8f601007387 */ /* 0x0003e20000100a00 */
[C---:B------:R-:W-:Y:S08]  /*c7f90*/  HMMA.1688.F32.TF32 R108, R232.reuse, R6, R108 ;  /* 0x00000006e86c723c */ /* 0x040ff0000008106c */
[C---:B------:R-:W-:Y:S08]  /*c7fa0*/  HMMA.1688.F32.TF32 R104, R232.reuse, R10, R104 ;  /* 0x0000000ae868723c */ /* 0x040ff00000081068 */
[C---:B-1----:R-:W-:Y:S08]  /*c7fb0*/  HMMA.1688.F32.TF32 R244, R232.reuse, R194, R120 ;  /* 0x000000c2e8f4723c */ /* 0x042ff00000081078 */
[C---:B------:R-:W-:Y:S08]  /*c7fc0*/  HMMA.1688.F32.TF32 R120, R232.reuse, R190, R116 ;  /* 0x000000bee878723c */ /* 0x040ff00000081074 */
[C---:B------:R-:W-:Y:S08]  /*c7fd0*/  HMMA.1688.F32.TF32 R116, R232.reuse, R186, R112 ;  /* 0x000000bae874723c */ /* 0x040ff00000081070 */
[C---:B------:R-:W-:Y:S08]  /*c7fe0*/  HMMA.1688.F32.TF32 R112, R232.reuse, R30, R180 ;  /* 0x0000001ee870723c */ /* 0x040ff000000810b4 */
[C---:B------:R-:W-:Y:S08]  /*c7ff0*/  HMMA.1688.F32.TF32 R100, R232.reuse, R14, R100 ;  /* 0x0000000ee864723c */ /* 0x040ff00000081064 */
[C---:B------:R-:W-:Y:S08]  /*c8000*/  HMMA.1688.F32.TF32 R96, R232.reuse, R18, R96 ;  /* 0x00000012e860723c */ /* 0x040ff00000081060 */
[C---:B------:R-:W-:Y:S08]  /*c8010*/  HMMA.1688.F32.TF32 R92, R232.reuse, R22, R92 ;  /* 0x00000016e85c723c */ /* 0x040ff0000008105c */
[----:B------:R-:W-:Y:S08]  /*c8020*/  HMMA.1688.F32.TF32 R88, R232, R26, R88 ;  /* 0x0000001ae858723c */ /* 0x000ff00000081058 */
[C---:B------:R-:W-:Y:S01]  /*c8030*/  HMMA.1688.F32.TF32 R84, R236.reuse, R174, R84 ;  /* 0x000000aeec54723c */ /* 0x040fe20000081054 */
[----:B------:R-:W-:Y:S01]  /*c8040*/  STL.64 [R1+0x6c0], R248 ;  /* 0x0006c0f801007387 */ /* 0x000fe20000100a00 */
[----:B------:R-:W-:Y:S06]  /*c8050*/  STL.64 [R1+0x6c8], R250 ;  /* 0x0006c8fa01007387 */ /* 0x000fec0000100a00 */
        /* <DEDUP_REMOVED lines=10> */
[C---:B------:R-:W-:Y:S01]  /*c8100*/  HMMA.1688.F32.TF32 R40, R236.reuse, R10, R40 ;  /* 0x0000000aec28723c */ /* 0x040fe20000081028 */
        /* <DEDUP_REMOVED lines=42> */
[----:B------:R1:W-:Y:S03]  /*c83b0*/  STL.64 [R1+0x13d8], R46 ;  /* 0x0013d82e01007387 */ /* 0x0003e60000100a00 */
[----:B------:R-:W-:Y:S04]  /*c83c0*/  LDS R234, [R252+0x153200] ;  /* 0x15320000fcea7984 */ /* 0x000fe80000000800 */
[----:B------:R-:W-:Y:S04]  /*c83d0*/  LDS R233, [R3+0x152200] ;  /* 0x1522000003e97984 */ /* 0x000fe80000000800 */
[----:B------:R-:W-:Y:S04]  /*c83e0*/  LDS R235, [R3+0x153200] ;  /* 0x1532000003eb7984 */ /* 0x000fe80000000800 */
[----:B-1----:R-:W2:Y:S01]  /*c83f0*/  LDL.LU R44, [R1+0x5e0] ;  /* 0x0005e000012c7983 */ /* 0x002ea20000300800 */
[----:B------:R-:W-:Y:S02]  /*c8400*/  STL.64 [R1+0x13c0], R40 ;  /* 0x0013c02801007387 */ /* 0x000fe40000100a00 */
[----:B------:R-:W-:Y:S02]  /*c8410*/  STL.64 [R1+0x13c8], R42 ;  /* 0x0013c82a01007387 */ /* 0x000fe40000100a00 */
[----:B------:R1:W-:Y:S01]  /*c8420*/  STL.64 [R1+0x13b0], R32 ;  /* 0x0013b02001007387 */ /* 0x0003e20000100a00 */
[----:B------:R1:W-:Y:S01]  /*c8430*/  STL.64 [R1+0x13b8], R34 ;  /* 0x0013b82201007387 */ /* 0x0003e20000100a00 */
        /* <DEDUP_REMOVED lines=75> */
[C---:B--2---:R-:W-:Y:S08]  /*c88f0*/  HMMA.1688.F32.TF32 R112, R236.reuse, R18, R108 ;  /* 0x00000012ec70723c */ /* 0x044ff0000008106c */
[C---:B------:R-:W-:Y:S08]  /*c8900*/  HMMA.1688.F32.TF32 R108, R236.reuse, R22, R104 ;  /* 0x00000016ec6c723c */ /* 0x040ff00000081068 */
[----:B---3--:R-:W-:Y:S08]  /*c8910*/  HMMA.1688.F32.TF32 R104, R236, R26, R100 ;  /* 0x0000001aec68723c */ /* 0x008ff00000081064 */
[C---:B------:R-:W-:Y:S08]  /*c8920*/  HMMA.1688.F32.TF32 R100, R240.reuse, R174, R96 ;  /* 0x000000aef064723c */ /* 0x040ff00000081060 */
        /* <DEDUP_REMOVED lines=14> */
[----:B------:R-:W1:Y:S01]  /*c8a10*/  LDL.LU R32, [R1+0x5d0] ;  /* 0x0005d00001207983 */ /* 0x000e620000300800 */
[----:B------:R-:W-:Y:S02]  /*c8a20*/  STL.64 [R1+0xfb0], R96 ;  /* 0x000fb06001007387 */ /* 0x000fe40000100a00 */
[----:B------:R-:W-:Y:S02]  /*c8a30*/  STL.64 [R1+0xfb8], R98 ;  /* 0x000fb86201007387 */ /* 0x000fe40000100a00 */
[----:B------:R-:W-:Y:S01]  /*c8a40*/  STL.64 [R1+0xfa0], R92 ;  /* 0x000fa05c01007387 */ /* 0x000fe20000100a00 */
[----:B------:R-:W-:Y:S01]  /*c8a50*/  STL.64 [R1+0xfa8], R94 ;  /* 0x000fa85e01007387 */ /* 0x000fe20000100a00 */
[----:B------:R-:W1:Y:S02]  /*c8a60*/  LDL.LU R33, [R1+0x5d4] ;  /* 0x0005d40001217983 */ /* 0x000e640000300800 */
[----:B------:R-:W1:Y:S02]  /*c8a70*/  LDL.LU R34, [R1+0x5d8] ;  /* 0x0005d80001227983 */ /* 0x000e640000300800 */
[----:B------:R-:W1:Y:S01]  /*c8a80*/  LDL.LU R35, [R1+0x5dc] ;  /* 0x0005dc0001237983 */ /* 0x000e620000300800 */
        /* <DEDUP_REMOVED lines=14> */
[----:B------:R-:W-:Y:S04]  /*c8b70*/  LDS R241, [R39+0x152200] ;  /* 0x1522000027f17984 */ /* 0x000fe80000000800 */
[----:B------:R2:W-:Y:S04]  /*c8b80*/  LDS R243, [R39+0x153200] ;  /* 0x1532000027f37984 */ /* 0x0005e80000000800 */
[----:B------:R-:W-:Y:S04]  /*c8b90*/  LDS R240, [R205+0x152200] ;  /* 0x15220000cdf07984 */ /* 0x000fe80000000800 */
[----:B------:R-:W4:Y:S04]  /*c8ba0*/  LDS R242, [R205+0x153200] ;  /* 0x15320000cdf27984 */ /* 0x000f280000000800 */
        /* <DEDUP_REMOVED lines=25> */
[----:B------:R1:W-:Y:S02]  /*c8d40*/  STL.64 [R1+0x988], R42 ;  /* 0x0009882a01007387 */ /* 0x0003e40000100a00 */
        /* <DEDUP_REMOVED lines=8> */
[----:B------:R-:W4:Y:S01]  /*c8dd0*/  LDL.LU R36, [R1+0x2f0] ;  /* 0x0002f00001247983 */ /* 0x000f220000300800 */
[C---:B-1----:R-:W-:Y:S11]  /*c8de0*/  HMMA.1688.F32.TF32 R32, R236.reuse, R174, R32 ;  /* 0x000000aeec20723c */ /* 0x042ff60000081020 */
[----:B------:R-:W-:Y:S11]  /*c8df0*/  @!UPT UIADD3 URZ, URZ, URZ, URZ ;  /* 0x0000003f3f3ff290 */ /* 0x000ff6000fffe03f */
[----:B------:R-:W-:Y:S01]  /*c8e00*/  @!UPT UIADD3 URZ, URZ, URZ, URZ ;  /* 0x0000003f3f3ff290 */ /* 0x000fe2000fffe03f */
[----:B------:R1:W-:Y:S01]  /*c8e10*/  STL.64 [R1+0xf40], R32 ;  /* 0x000f402001007387 */ /* 0x0003e20000100a00 */
[----:B------:R1:W-:Y:S02]  /*c8e20*/  STL.64 [R1+0xf48], R34 ;  /* 0x000f482201007387 */ /* 0x0003e40000100a00 */
[----:B------:R-:W3:Y:S02]  /*c8e30*/  LDL.LU R37, [R1+0x2f4] ;  /* 0x0002f40001257983 */ /* 0x000ee40000300800 */
[----:B------:R-:W3:Y:S01]  /*c8e40*/  LDL.LU R38, [R1+0x2f8] ;  /* 0x0002f80001267983 */ /* 0x000ee20000300800 */
[----:B--2---:R-:W3:Y:S01]  /*c8e50*/  LDL.LU R39, [R1+0x2fc] ;  /* 0x0002fc0001277983 */ /* 0x004ee20000300800 */
[----:B----4-:R-:W2:Y:S03]  /*c8e60*/  LDL.LU R40, [R1+0x300] ;  /* 0x0003000001287983 */ /* 0x010ea60000300800 */
[----:B------:R-:W2:Y:S01]  /*c8e70*/  LDL.LU R41, [R1+0x304] ;  /* 0x0003040001297983 */ /* 0x000ea20000300800 */
[----:B------:R-:W2:Y:S03]  /*c8e80*/  LDL.LU R42, [R1+0x308] ;  /* 0x00030800012a7983 */ /* 0x000ea60000300800 */
        /* <DEDUP_REMOVED lines=85> */
[----:B-1----:R-:W4:Y:S02]  /*c93e0*/  LDL.LU R32, [R1+0x2e0] ;  /* 0x0002e00001207983 */ /* 0x002f240000300800 */
[----:B------:R-:W4:Y:S02]  /*c93f0*/  LDL.LU R33, [R1+0x2e4] ;  /* 0x0002e40001217983 */ /* 0x000f240000300800 */
[----:B------:R-:W4:Y:S02]  /*c9400*/  LDL.LU R34, [R1+0x2e8] ;  /* 0x0002e80001227983 */ /* 0x000f240000300800 */
[----:B------:R-:W-:Y:S01]  /*c9410*/  IMAD.MOV.U32 R35, RZ, RZ, R2 ;  /* 0x000000ffff237224 */ /* 0x000fe200078e0002 */
        /* <DEDUP_REMOVED lines=15> */
[----:B------:R1:W-:Y:S01]  /*c9510*/  STL.64 [R1+0xf28], R118 ;  /* 0x000f287601007387 */ /* 0x0003e20000100a00 */
[C---:B----4-:R-:W-:Y:S01]  /*c9520*/  HMMA.1688.F32.TF32 R84, R236.reuse, R10, R84 ;  /* 0x0000000aec54723c */ /* 0x050fe20000081054 */
[----:B-1----:R-:W3:Y:S01]  /*c9530*/  LDL.LU.64 R118, [R1+0x4310] ;  /* 0x0043100001767983 */ /* 0x002ee20000300a00 */
[----:B------:R-:W3:Y:S02]  /*c9540*/  LDL.LU.64 R116, [R1+0x4308] ;  /* 0x0043080001747983 */ /* 0x000ee40000300a00 */
[----:B------:R-:W-:Y:S02]  /*c9550*/  STL.64 [R1+0xf10], R112 ;  /* 0x000f107001007387 */ /* 0x000fe40000100a00 */
[----:B------:R1:W-:Y:S02]  /*c9560*/  STL.64 [R1+0xf18], R114 ;  /* 0x000f187201007387 */ /* 0x0003e40000100a00 */
[C---:B------:R-:W-:Y:S01]  /*c9570*/  HMMA.1688.F32.TF32 R80, R236.reuse, R14, R80 ;  /* 0x0000000eec50723c */ /* 0x040fe20000081050 */
        /* <DEDUP_REMOVED lines=8> */
[C---:B------:R-:W-:Y:S01]  /*c9600*/  HMMA.1688.F32.TF32 R76, R236.reuse, R18, R76 ;  /* 0x00000012ec4c723c */ /* 0x040fe2000008104c */
[----:B-1----:R-:W2:Y:S01]  /*c9610*/  LDL.LU.64 R110, [R1+0x42e0] ;  /* 0x0042e000016e7983 */ /* 0x002ea20000300a00 */
[----:B------:R-:W2:Y:S02]  /*c9620*/  LDL.LU.64 R108, [R1+0x42d8] ;  /* 0x0042d800016c7983 */ /* 0x000ea40000300a00 */
[----:B------:R-:W-:Y:S02]  /*c9630*/  STL.64 [R1+0xb40], R104 ;  /* 0x000b406801007387 */ /* 0x000fe40000100a00 */
[----:B------:R1:W-:Y:S02]  /*c9640*/  STL.64 [R1+0xb48], R106 ;  /* 0x000b486a01007387 */ /* 0x0003e40000100a00 */
[C---:B------:R-:W-:Y:S01]  /*c9650*/  HMMA.1688.F32.TF32 R72, R236.reuse, R22, R72 ;  /* 0x00000016ec48723c */ /* 0x040fe20000081048 */
[----:B-1----:R-:W2:Y:S01]  /*c9660*/  LDL.LU.64 R106, [R1+0x42d0] ;  /* 0x0042d000016a7983 */ /* 0x002ea20000300a00 */
[----:B------:R-:W2:Y:S02]  /*c9670*/  LDL.LU.64 R104, [R1+0x42c8] ;  /* 0x0042c80001687983 */ /* 0x000ea40000300a00 */
[----:B------:R-:W-:Y:S02]  /*c9680*/  STL.64 [R1+0xee0], R100 ;  /* 0x000ee06401007387 */ /* 0x000fe40000100a00 */
[----:B------:R1:W-:Y:S02]  /*c9690*/  STL.64 [R1+0xee8], R102 ;  /* 0x000ee86601007387 */ /* 0x0003e40000100a00 */
[----:B------:R-:W-:Y:S01]  /*c96a0*/  HMMA.1688.F32.TF32 R236, R236, R26, R68 ;  /* 0x0000001aecec723c */ /* 0x000fe20000081044 */
[----:B-1----:R-:W2:Y:S01]  /*c96b0*/  LDL.LU.64 R102, [R1+0x42c0] ;  /* 0x0042c00001667983 */ /* 0x002ea20000300a00 */
[----:B------:R-:W2:Y:S02]  /*c96c0*/  LDL.LU.64 R100, [R1+0x42b8] ;  /* 0x0042b80001647983 */ /* 0x000ea40000300a00 */
[----:B------:R-:W-:Y:S02]  /*c96d0*/  STL.64 [R1+0x1310], R96 ;  /* 0x0013106001007387 */ /* 0x000fe40000100a00 */
[----:B------:R1:W-:Y:S02]  /*c96e0*/  STL.64 [R1+0x1318], R98 ;  /* 0x0013186201007387 */ /* 0x0003e40000100a00 */
[----:B-1----:R-:W2:Y:S01]  /*c96f0*/  LDL.LU.64 R98, [R1+0x42b0] ;  /* 0x0042b00001627983 */ /* 0x002ea20000300a00 */
[----:B------:R-:W2:Y:S02]  /*c9700*/  LDL.LU.64 R96, [R1+0x42a8] ;  /* 0x0042a80001607983 */ /* 0x000ea40000300a00 */
[----:B------:R-:W-:Y:S02]  /*c9710*/  STL.64 [R1+0x1300], R92 ;  /* 0x0013005c01007387 */ /* 0x000fe40000100a00 */
[----:B------:R1:W-:Y:S02]  /*c9720*/  STL.64 [R1+0x1308], R94 ;  /* 0x0013085e01007387 */ /* 0x0003e40000100a00 */
[----:B------:R-:W-:Y:S01]  /*c9730*/  IMAD.MOV.U32 R2, RZ, RZ, R83 ;  /* 0x000000ffff027224 */ /* 0x000fe200078e0053 */
        /* <DEDUP_REMOVED lines=8> */
[----:B-1----:R-:W2:Y:S01]  /*c97c0*/  LDL.LU.64 R86, [R1+0x4280] ;  /* 0x0042800001567983 */ /* 0x002ea20000300a00 */
[----:B------:R-:W2:Y:S02]  /*c97d0*/  LDL.LU.64 R84, [R1+0x4278] ;  /* 0x0042780001547983 */ /* 0x000ea40000300a00 */
[----:B------:R-:W-:Y:S02]  /*c97e0*/  STL.64 [R1+0x12d0], R80 ;  /* 0x0012d05001007387 */ /* 0x000fe40000100a00 */
[----:B------:R1:W-:Y:S01]  /*c97f0*/  STL [R1+0x12d8], R82 ;  /* 0x0012d85201007387 */ /* 0x0003e20000100800 */
[C---:B------:R-:W-:Y:S01]  /*c9800*/  HMMA.1688.F32.TF32 R64, R232.reuse, R174, R64 ;  /* 0x000000aee840723c */ /* 0x040fe20000081040 */
[----:B-1----:R-:W2:Y:S01]  /*c9810*/  LDL.LU.64 R82, [R1+0x4270] ;  /* 0x0042700001527983 */ /* 0x002ea20000300a00 */
[----:B------:R-:W2:Y:S02]  /*c9820*/  LDL.LU.64 R80, [R1+0x4268] ;  /* 0x0042680001507983 */ /* 0x000ea40000300a00 */
[----:B------:R-:W-:Y:S02]  /*c9830*/  STL [R1+0x4160], R2 ;  /* 0x0041600201007387 */ /* 0x000fe40000100800 */
[----:B------:R-:W-:Y:S01]  /*c9840*/  STL.64 [R1+0x12c0], R76 ;  /* 0x0012c04c01007387 */ /* 0x000fe20000100a00 */
[----:B------:R1:W-:Y:S01]  /*c9850*/  STL.64 [R1+0x12c8], R78 ;  /* 0x0012c84e01007387 */ /* 0x0003e20000100a00 */
[C---:B------:R-:W-:Y:S03]  /*c9860*/  HMMA.1688.F32.TF32 R60, R232.reuse, R178, R60 ;  /* 0x000000b2e83c723c */ /* 0x040fe6000008103c */
[----:B-1----:R-:W2:Y:S01]  /*c9870*/  LDL.LU.64 R78, [R1+0x4260] ;  /* 0x00426000014e7983 */ /* 0x002ea20000300a00 */
[----:B------:R-:W2:Y:S02]  /*c9880*/  LDL.LU.64 R76, [R1+0x4258] ;  /* 0x00425800014c7983 */ /* 0x000ea40000300a00 */
[----:B------:R-:W-:Y:S02]  /*c9890*/  STL.64 [R1+0x12b0], R72 ;  /* 0x0012b04801007387 */ /* 0x000fe40000100a00 */
[----:B------:R1:W-:Y:S01]  /*c98a0*/  STL.64 [R1+0x12b8], R74 ;  /* 0x0012b84a01007387 */ /* 0x0003e20000100a00 */
[C---:B------:R-:W-:Y:S01]  /*c98b0*/  HMMA.1688.F32.TF32 R56, R232.reuse, R210, R56 ;  /* 0x000000d2e838723c */ /* 0x040fe20000081038 */
[----:B-1----:R-:W2:Y:S01]  /*c98c0*/  LDL.LU.64 R74, [R1+0x4250] ;  /* 0x00425000014a7983 */ /* 0x002ea20000300a00 */
[----:B------:R-:W2:Y:S02]  /*c98d0*/  LDL.LU.64 R72, [R1+0x4248] ;  /* 0x0042480001487983 */ /* 0x000ea40000300a00 */
[----:B------:R-:W2:Y:S02]  /*c98e0*/  LDL.LU.64 R70, [R1+0x4240] ;  /* 0x0042400001467983 */ /* 0x000ea40000300a00 */
[----:B------:R-:W2:Y:S01]  /*c98f0*/  LDL.LU.64 R68, [R1+0x4238] ;  /* 0x0042380001447983 */ /* 0x000ea20000300a00 */
[----:B------:R1:W-:Y:S01]  /*c9900*/  STL.64 [R1+0xed0], R236 ;  /* 0x000ed0ec01007387 */ /* 0x0003e20000100a00 */
[----:B------:R1:W-:Y:S01]  /*c9910*/  STL.64 [R1+0xed8], R238 ;  /* 0x000ed8ee01007387 */ /* 0x0003e20000100a00 */
[C---:B------:R-:W-:Y:S02]  /*c9920*/  HMMA.1688.F32.TF32 R52, R232.reuse, R206, R52 ;  /* 0x000000cee834723c */ /* 0x040fe40000081034 */
[----:B-1----:R-:W2:Y:S01]  /*c9930*/  LDL.LU R236, [R1+0x2d0] ;  /* 0x0002d00001ec7983 */ /* 0x002ea20000300800 */
[----:B------:R-:W2:Y:S02]  /*c9940*/  LDL.LU R237, [R1+0x2d4] ;  /* 0x0002d40001ed7983 */ /* 0x000ea40000300800 */
[----:B------:R-:W2:Y:S02]  /*c9950*/  LDL.LU R238, [R1+0x2d8] ;  /* 0x0002d80001ee7983 */ /* 0x000ea40000300800 */
[----:B------:R-:W2:Y:S01]  /*c9960*/  LDL.LU R239, [R1+0x2dc] ;  /* 0x0002dc0001ef7983 */ /* 0x000ea20000300800 */
[C---:B------:R-:W-:Y:S08]  /*c9970*/  HMMA.1688.F32.TF32 R48, R232.reuse, R202, R48 ;  /* 0x000000cae830723c */ /* 0x040ff00000081030 */
[C---:B------:R-:W-:Y:S01]  /*c9980*/  HMMA.1688.F32.TF32 R44, R232.reuse, R198, R44 ;  /* 0x000000c6e82c723c */ /* 0x040fe2000008102c */
[----:B------:R-:W-:Y:S01]  /*c9990*/  STL.64 [R1+0xec0], R64 ;  /* 0x000ec04001007387 */ /* 0x000fe20000100a00 */
[----:B------:R1:W-:Y:S06]  /*c99a0*/  STL.64 [R1+0xec8], R66 ;  /* 0x000ec84201007387 */ /* 0x0003ec0000100a00 */
[C---:B------:R-:W-:Y:S08]  /*c99b0*/  HMMA.1688.F32.TF32 R40, R232.reuse, R194, R40 ;  /* 0x000000c2e828723c */ /* 0x040ff00000081028 */
[C---:B------:R-:W-:Y:S08]  /*c99c0*/  HMMA.1688.F32.TF32 R36, R232.reuse, R190, R36 ;  /* 0x000000bee824723c */ /* 0x040ff00000081024 */
[C---:B------:R-:W-:Y:S01]  /*c99d0*/  HMMA.1688.F32.TF32 R32, R232.reuse, R186, R32 ;  /* 0x000000bae820723c */ /* 0x040fe20000081020 */
[----:B-1----:R-:W3:Y:S01]  /*c99e0*/  LDL.LU.64 R66, [R1+0x4230] ;  /* 0x0042300001427983 */ /* 0x002ee20000300a00 */
[----:B------:R-:W3:Y:S02]  /*c99f0*/  LDL.LU.64 R64, [R1+0x4228] ;  /* 0x0042280001407983 */ /* 0x000ee40000300a00 */
[----:B------:R-:W3:Y:S02]  /*c9a00*/  LDL R2, [R1+0xb34] ;  /* 0x000b340001027983 */ /* 0x000ee40000100800 */
[----:B------:R-:W-:Y:S01]  /*c9a10*/  STL.64 [R1+0xeb0], R60 ;  /* 0x000eb03c01007387 */ /* 0x000fe20000100a00 */
[----:B------:R1:W-:Y:S04]  /*c9a20*/  STL.64 [R1+0xeb8], R62 ;  /* 0x000eb83e01007387 */ /* 0x0003e80000100a00 */
[----:B-1----:R-:W3:Y:S01]  /*c9a30*/  LDL.LU.64 R62, [R1+0x4220] ;  /* 0x00422000013e7983 */ /* 0x002ee20000300a00 */
[----:B------:R-:W3:Y:S02]  /*c9a40*/  LDL.LU.64 R60, [R1+0x4218] ;  /* 0x00421800013c7983 */ /* 0x000ee40000300a00 */
[----:B------:R-:W-:Y:S02]  /*c9a50*/  STL.64 [R1+0xea0], R56 ;  /* 0x000ea03801007387 */ /* 0x000fe40000100a00 */
[----:B------:R1:W-:Y:S02]  /*c9a60*/  STL.64 [R1+0xea8], R58 ;  /* 0x000ea83a01007387 */ /* 0x0003e40000100a00 */
        /* <DEDUP_REMOVED lines=24> */
[----:B-1----:R-:W4:Y:S01]  /*c9bf0*/  LDL.LU.64 R34, [R1+0x41b0] ;  /* 0x0041b00001227983 */ /* 0x002f220000300a00 */
[----:B------:R-:W4:Y:S01]  /*c9c00*/  LDL.LU.64 R32, [R1+0x41a8] ;  /* 0x0041a80001207983 */ /* 0x000f220000300a00 */
[C---:B--2---:R-:W-:Y:S11]  /*c9c10*/  HMMA.1688.F32.TF32 R236, R232.reuse, R30, R236 ;  /* 0x0000001ee8ec723c */ /* 0x044ff600000810ec */
[----:B------:R-:W-:Y:S11]  /*c9c20*/  @!UPT UIADD3 URZ, URZ, URZ, URZ ;  /* 0x0000003f3f3ff290 */ /* 0x000ff6000fffe03f */
[----:B------:R-:W-:Y:S01]  /*c9c30*/  @!UPT UIADD3 URZ, URZ, URZ, URZ ;  /* 0x0000003f3f3ff290 */ /* 0x000fe2000fffe03f */
[----:B------:R-:W-:Y:S01]  /*c9c40*/  STL.64 [R1+0xe30], R236 ;  /* 0x000e30ec01007387 */ /* 0x000fe20000100a00 */
[----:B------:R1:W-:Y:S02]  /*c9c50*/  STL.64 [R1+0xe38], R238 ;  /* 0x000e38ee01007387 */ /* 0x0003e40000100a00 */
[C---:B-1----:R-:W-:Y:S08]  /*c9c60*/  HMMA.1688.F32.TF32 R236, R232.reuse, R6, R244 ;  /* 0x00000006e8ec723c */ /* 0x042ff000000810f4 */
[C---:B------:R-:W-:Y:S11]  /*c9c70*/  HMMA.1688.F32.TF32 R244, R232.reuse, R10, R248 ;  /* 0x0000000ae8f4723c */ /* 0x040ff600000810f8 */
[----:B------:R-:W-:Y:S04]  /*c9c80*/  @!UPT UIADD3 URZ, URZ, URZ, URZ ;  /* 0x0000003f3f3ff290 */ /* 0x000fe8000fffe03f */
[----:B------:R-:W-:Y:S01]  /*c9c90*/  STL.64 [R1+0xe20], R236 ;  /* 0x000e20ec01007387 */ /* 0x000fe20000100a00 */
[----:B------:R4:W-:Y:S07]  /*c9ca0*/  STL.64 [R1+0xe28], R238 ;  /* 0x000e28ee01007387 */ /* 0x0009ee0000100a00 */
[----:B------:R-:W-:Y:S02]  /*c9cb0*/  STL.64 [R1+0xe10], R244 ;  /* 0x000e10f401007387 */ /* 0x000fe40000100a00 */
[----:B------:R-:W-:Y:S01]  /*c9cc0*/  STL.64 [R1+0xe18], R246 ;  /* 0x000e18f601007387 */ /* 0x000fe20000100a00 */
[C---:B---3--:R-:W-:Y:S08]  /*c9cd0*/  HMMA.1688.F32.TF32 R40, R232.reuse, R22, R40 ;  /* 0x00000016e828723c */ /* 0x048ff00000081028 */
[C---:B----4-:R-:W-:Y:S08]  /*c9ce0*/  HMMA.1688.F32.TF32 R236, R232.reuse, R14, R32 ;  /* 0x0000000ee8ec723c */ /* 0x050ff00000081020 */
[C---:B------:R-:W-:Y:S08]  /*c9cf0*/  HMMA.1688.F32.TF32 R32, R232.reuse, R18, R36 ;  /* 0x00000012e820723c */ /* 0x040ff00000081024 */
[----:B------:R-:W-:Y:S07]  /*c9d00*/  HMMA.1688.F32.TF32 R36, R232, R26, R44 ;  /* 0x0000001ae824723c */ /* 0x000fee000008102c */
[----:B------:R-:W-:Y:S01]  /*c9d10*/  STL.64 [R1+0xe00], R236 ;  /* 0x000e00ec01007387 */ /* 0x000fe20000100a00 */
[----:B------:R-:W-:Y:S07]  /*c9d20*/  STL.64 [R1+0xe08], R238 ;  /* 0x000e08ee01007387 */ /* 0x000fee0000100a00 */
[----:B------:R-:W-:Y:S02]  /*c9d30*/  STL.64 [R1+0xdf0], R32 ;  /* 0x000df02001007387 */ /* 0x000fe40000100a00 */
[----:B------:R1:W-:Y:S01]  /*c9d40*/  STL.64 [R1+0xdf8], R34 ;  /* 0x000df82201007387 */ /* 0x0003e20000100a00 */
[----:B------:R-:W-:Y:S01]  /*c9d50*/  STL.64 [R1+0xde0], R40 ;  /* 0x000de02801007387 */ /* 0x000fe20000100a00 */
[----:B------:R2:W-:Y:S04]  /*c9d60*/  STL.64 [R1+0xde8], R42 ;  /* 0x000de82a01007387 */ /* 0x0005e80000100a00 */
[----:B------:R-:W-:Y:S02]  /*c9d70*/  STL.64 [R1+0xdd0], R36 ;  /* 0x000dd02401007387 */ /* 0x000fe40000100a00 */
[----:B------:R3:W-:Y:S01]  /*c9d80*/  STL.64 [R1+0xdd8], R38 ;  /* 0x000dd82601007387 */ /* 0x0007e20000100a00 */
[C---:B-1----:R-:W-:Y:S08]  /*c9d90*/  HMMA.1688.F32.TF32 R32, R240.reuse, R174, R48 ;  /* 0x000000aef020723c */ /* 0x042ff00000081030 */
[C---:B--2---:R-:W-:Y:S08]  /*c9da0*/  HMMA.1688.F32.TF32 R40, R240.reuse, R178, R52 ;  /* 0x000000b2f028723c */ /* 0x044ff00000081034 */
[C---:B---3--:R-:W-:Y:S07]  /*c9db0*/  HMMA.1688.F32.TF32 R36, R240.reuse, R210, R56 ;  /* 0x000000d2f024723c */ /* 0x048fee0000081038 */
        /* <DEDUP_REMOVED lines=16> */
[C---:B-1----:R-:W-:Y:S05]  /*c9ec0*/  HMMA.1688.F32.TF32 R36, R240.reuse, R198, R68 ;  /* 0x000000c6f024723c */ /* 0x042fea0000081044 */
[----:B------:R-:W-:Y:S01]  /*c9ed0*/  STL.64 [R1+0xd10], R40 ;  /* 0x000d102801007387 */ /* 0x000fe20000100a00 */
[----:B------:R1:W-:Y:S02]  /*c9ee0*/  STL.64 [R1+0xd18], R42 ;  /* 0x000d182a01007387 */ /* 0x0003e40000100a00 */
[C---:B-1----:R-:W-:Y:S11]  /*c9ef0*/  HMMA.1688.F32.TF32 R40, R240.reuse, R190, R76 ;  /* 0x000000bef028723c */ /* 0x042ff6000008104c */
[----:B------:R-:W-:Y:S04]  /*c9f00*/  @!UPT UIADD3 URZ, URZ, URZ, URZ ;  /* 0x0000003f3f3ff290 */ /* 0x000fe8000fffe03f */
[----:B------:R-:W-:Y:S01]  /*c9f10*/  STL.64 [R1+0xc20], R36 ;  /* 0x000c202401007387 */ /* 0x000fe20000100a00 */
[----:B------:R1:W-:Y:S02]  /*c9f20*/  STL.64 [R1+0xc28], R38 ;  /* 0x000c282601007387 */ /* 0x0003e40000100a00 */
[C---:B-1----:R-:W-:Y:S01]  /*c9f30*/  HMMA.1688.F32.TF32 R36, R240.reuse, R186, R80 ;  /* 0x000000baf024723c */ /* 0x042fe20000081050 */
[----:B------:R-:W-:Y:S01]  /*c9f40*/  STL.64 [R1+0xc00], R44 ;  /* 0x000c002c01007387 */ /* 0x000fe20000100a00 */
[----:B------:R-:W-:Y:S03]  /*c9f50*/  STL.64 [R1+0xc08], R46 ;  /* 0x000c082e01007387 */ /* 0x000fe60000100a00 */
[----:B------:R-:W-:Y:S02]  /*c9f60*/  STL.64 [R1+0xb20], R40 ;  /* 0x000b202801007387 */ /* 0x000fe40000100a00 */
[----:B------:R-:W-:Y:S01]  /*c9f70*/  STL.64 [R1+0xb28], R42 ;  /* 0x000b282a01007387 */ /* 0x000fe20000100a00 */
[----:B------:R-:W-:Y:S08]  /*c9f80*/  HMMA.1688.F32.TF32 R48, R240, R6, R88 ;  /* 0x00000006f030723c */ /* 0x000ff00000081058 */
[----:B--2---:R-:W-:Y:S01]  /*c9f90*/  HMMA.1688.F32.TF32 R52, R32, R174, R180 ;  /* 0x000000ae2034723c */ /* 0x004fe200000810b4 */
[----:B------:R-:W-:Y:S01]  /*c9fa0*/  IMAD.MOV.U32 R236, RZ, RZ, R215 ;  /* 0x000000ffffec7224 */ /* 0x000fe200078e00d7 */
[----:B------:R-:W-:Y:S01]  /*c9fb0*/  MOV R237, R218 ;  /* 0x000000da00ed7202 */ /* 0x000fe20000000f00 */
[----:B------:R-:W-:-:S02]  /*c9fc0*/  IMAD.MOV.U32 R238, RZ, RZ, R219 ;  /* 0x000000ffffee7224 */ /* 0x000fc400078e00db */
[----:B------:R-:W-:Y:S01]  /*c9fd0*/  IMAD.MOV.U32 R239, RZ, RZ, R223 ;  /* 0x000000ffffef7224 */ /* 0x000fe200078e00df */
[----:B------:R-:W-:Y:S04]  /*c9fe0*/  LDS R44, [R205+0x152280] ;  /* 0x15228000cd2c7984 */ /* 0x000fe80000000800 */
[----:B------:R-:W-:Y:S04]  /*c9ff0*/  LDS R46, [R205+0x153280] ;  /* 0x15328000cd2e7984 */ /* 0x000fe80000000800 */
[----:B------:R-:W-:Y:S04]  /*ca000*/  LDS R45, [R2+0x152280] ;  /* 0x15228000022d7984 */ /* 0x000fe80000000800 */
[----:B------:R-:W1:Y:S04]  /*ca010*/  LDS R47, [R2+0x153280] ;  /* 0x15328000022f7984 */ /* 0x000e680000000800 */
[----:B------:R-:W-:Y:S01]  /*ca020*/  STL.64 [R1+0xb10], R36 ;  /* 0x000b102401007387 */ /* 0x000fe20000100a00 */
[----:B------:R2:W-:Y:S02]  /*ca030*/  STL.64 [R1+0xb18], R38 ;  /* 0x000b182601007387 */ /* 0x0005e40000100a00 */
[C---:B--2---:R-:W-:Y:S08]  /*ca040*/  HMMA.1688.F32.TF32 R36, R240.reuse, R30, R84 ;  /* 0x0000001ef024723c */ /* 0x044ff00000081054 */
[C---:B------:R-:W-:Y:S11]  /*ca050*/  HMMA.1688.F32.TF32 R40, R240.reuse, R10, R92 ;  /* 0x0000000af028723c */ /* 0x040ff6000008105c */
[----:B------:R-:W-:Y:S04]  /*ca060*/  @!UPT UIADD3 URZ, URZ, URZ, URZ ;  /* 0x0000003f3f3ff290 */ /* 0x000fe8000fffe03f */
[----:B------:R-:W-:Y:S01]  /*ca070*/  STL.64 [R1+0xb00], R36 ;  /* 0x000b002401007387 */ /* 0x000fe20000100a00 */
[----:B------:R2:W-:Y:S02]  /*ca080*/  STL.64 [R1+0xb08], R38 ;  /* 0x000b082601007387 */ /* 0x0005e40000100a00 */
[C---:B--2---:R-:W-:Y:S01]  /*ca090*/  HMMA.1688.F32.TF32 R36, R240.reuse, R14, R96 ;  /* 0x0000000ef024723c */ /* 0x044fe20000081060 */
[----:B------:R-:W-:Y:S01]  /*ca0a0*/  STL.64 [R1+0xaf0], R48 ;  /* 0x000af03001007387 */ /* 0x000fe20000100a00 */
[----:B------:R2:W-:Y:S03]  /*ca0b0*/  STL.64 [R1+0xaf8], R50 ;  /* 0x000af83201007387 */ /* 0x0005e60000100a00 */
[----:B------:R-:W-:Y:S02]  /*ca0c0*/  STL.64 [R1+0xad0], R40 ;  /* 0x000ad02801007387 */ /* 0x000fe40000100a00 */
[----:B------:R3:W-:Y:S01]  /*ca0d0*/  STL.64 [R1+0xad8], R42 ;  /* 0x000ad82a01007387 */ /* 0x0007e20000100a00 */
[C---:B--2---:R-:W-:Y:S08]  /*ca0e0*/  HMMA.1688.F32.TF32 R48, R240.reuse, R18, R100 ;  /* 0x00000012f030723c */ /* 0x044ff00000081064 */
[C---:B---3--:R-:W-:Y:S07]  /*ca0f0*/  HMMA.1688.F32.TF32 R40, R240.reuse, R22, R104 ;  /* 0x00000016f028723c */ /* 0x048fee0000081068 */
[----:B------:R-:W-:Y:S01]  /*ca100*/  STL.64 [R1+0xac0], R36 ;  /* 0x000ac02401007387 */ /* 0x000fe20000100a00 */
[----:B------:R2:W-:Y:S02]  /*ca110*/  STL.64 [R1+0xac8], R38 ;  /* 0x000ac82601007387 */ /* 0x0005e40000100a00 */
[----:B--2---:R-:W-:Y:S05]  /*ca120*/  HMMA.1688.F32.TF32 R36, R240, R26, R108 ;  /* 0x0000001af024723c */ /* 0x004fea000008106c */
[----:B------:R-:W-:Y:S01]  /*ca130*/  STL.64 [R1+0xab0], R48 ;  /* 0x000ab03001007387 */ /* 0x000fe20000100a00 */
[----:B------:R-:W-:Y:S07]  /*ca140*/  STL.64 [R1+0xab8], R50 ;  /* 0x000ab83201007387 */ /* 0x000fee0000100a00 */
[----:B------:R-:W-:Y:S02]  /*ca150*/  STL.64 [R1+0xaa0], R40 ;  /* 0x000aa02801007387 */ /* 0x000fe40000100a00 */
[----:B------:R2:W-:Y:S01]  /*ca160*/  STL.64 [R1+0xaa8], R42 ;  /* 0x000aa82a01007387 */ /* 0x0005e20000100a00 */
[C---:B------:R-:W-:Y:S08]  /*ca170*/  HMMA.1688.F32.TF32 R60, R32.reuse, R22, R156 ;  /* 0x00000016203c723c */ /* 0x040ff0000008109c */
[----:B------:R-:W-:Y:S01]  /*ca180*/  HMMA.1688.F32.TF32 R56, R32, R26, R160 ;  /* 0x0000001a2038723c */ /* 0x000fe200000810a0 */
[----:B------:R-:W-:-:S02]  /*ca190*/  IMAD.MOV.U32 R244, RZ, RZ, R224 ;  /* 0x000000fffff47224 */ /* 0x000fc400078e00e0 */
[----:B------:R-:W-:Y:S01]  /*ca1a0*/  IMAD.MOV.U32 R245, RZ, RZ, R225 ;  /* 0x000000fffff57224 */ /* 0x000fe200078e00e1 */
[----:B------:R-:W-:Y:S01]  /*ca1b0*/  MOV R246, R226 ;  /* 0x000000e200f67202 */ /* 0x000fe20000000f00 */
[----:B------:R-:W-:-:S03]  /*ca1c0*/  IMAD.MOV.U32 R247, RZ, RZ, R227 ;  /* 0x000000fffff77224 */ /* 0x000fc600078e00e3 */
[----:B-1----:R-:W-:Y:S08]  /*ca1d0*/  HMMA.1688.F32.TF32 R228, R44, R202, R228 ;  /* 0x000000ca2ce4723c */ /* 0x002ff000000810e4 */
[C---:B--2---:R-:W-:Y:S01]  /*ca1e0*/  HMMA.1688.F32.TF32 R40, R32.reuse, R210, R116 ;  /* 0x000000d22028723c */ /* 0x044fe20000081074 */
        /* <DEDUP_REMOVED lines=8> */
[----:B------:R-:W-:Y:S01]  /*ca270*/  STL.64 [R1+0xa90], R36 ;  /* 0x000a902401007387 */ /* 0x000fe20000100a00 */
[----:B------:R2:W-:Y:S02]  /*ca280*/  STL.64 [R1+0xa98], R38 ;  /* 0x000a982601007387 */ /* 0x0005e40000100a00 */
[----:B------:R-:W-:Y:S02]  /*ca290*/  STL.64 [R1+0xa80], R52 ;  /* 0x000a803401007387 */ /* 0x000fe40000100a00 */
[----:B------:R3:W-:Y:S01]  /*ca2a0*/  STL.64 [R1+0xa88], R54 ;  /* 0x000a883601007387 */ /* 0x0007e20000100a00 */
[C---:B--2---:R-:W-:Y:S08]  /*ca2b0*/  HMMA.1688.F32.TF32 R36, R32.reuse, R178, R112 ;  /* 0x000000b22024723c */ /* 0x044ff00000081070 */
[C---:B---3--:R-:W-:Y:S01]  /*ca2c0*/  HMMA.1688.F32.TF32 R52, R32.reuse, R206, R120 ;  /* 0x000000ce2034723c */ /* 0x048fe20000081078 */
[----:B------:R-:W-:Y:S04]  /*ca2d0*/  LDS R121, [R2+0x154000] ;  /* 0x1540000002797984 */ /* 0x000fe80000000800 */
[----:B------:R-:W-:Y:S10]  /*ca2e0*/  LDS R123, [R2+0x155000] ;  /* 0x15500000027b7984 */ /* 0x000ff40000000800 */
[----:B------:R-:W-:Y:S01]  /*ca2f0*/  STL.64 [R1+0xa70], R36 ;  /* 0x000a702401007387 */ /* 0x000fe20000100a00 */
[----:B------:R2:W-:Y:S02]  /*ca300*/  STL.64 [R1+0xa78], R38 ;  /* 0x000a782601007387 */ /* 0x0005e40000100a00 */
[----:B------:R-:W-:Y:S02]  /*ca310*/  STL.64 [R1+0xa60], R40 ;  /* 0x000a602801007387 */ /* 0x000fe40000100a00 */
[----:B------:R3:W-:Y:S03]  /*ca320*/  STL.64 [R1+0xa68], R42 ;  /* 0x000a682a01007387 */ /* 0x0007e60000100a00 */
[----:B------:R-:W-:Y:S01]  /*ca330*/  STL.64 [R1+0xa50], R52 ;  /* 0x000a503401007387 */ /* 0x000fe20000100a00 */
[----:B------:R4:W-:Y:S01]  /*ca340*/  STL.64 [R1+0xa58], R54 ;  /* 0x000a583601007387 */ /* 0x0009e20000100a00 */
[C---:B--2---:R-:W-:Y:S08]  /*ca350*/  HMMA.1688.F32.TF32 R36, R32.reuse, R202, R124 ;  /* 0x000000ca2024723c */ /* 0x044ff0000008107c */
[C---:B---3--:R-:W-:Y:S08]  /*ca360*/  HMMA.1688.F32.TF32 R40, R32.reuse, R198, R128 ;  /* 0x000000c62028723c */ /* 0x048ff00000081080 */
[C---:B----4-:R-:W-:Y:S01]  /*ca370*/  HMMA.1688.F32.TF32 R52, R32.reuse, R194, R132 ;  /* 0x000000c22034723c */ /* 0x050fe20000081084 */
        /* <DEDUP_REMOVED lines=8> */
[----:B------:R-:W-:Y:S01]  /*ca400*/  STL.64 [R1+0xa20], R52 ;  /* 0x000a203401007387 */ /* 0x000fe20000100a00 */
[----:B------:R4:W-:Y:S01]  /*ca410*/  STL.64 [R1+0xa28], R54 ;  /* 0x000a283601007387 */ /* 0x0009e20000100a00 */
[C---:B--2---:R-:W-:Y:S08]  /*ca420*/  HMMA.1688.F32.TF32 R36, R32.reuse, R190, R136 ;  /* 0x000000be2024723c */ /* 0x044ff00000081088 */
[C---:B---3--:R-:W-:Y:S08]  /*ca430*/  HMMA.1688.F32.TF32 R40, R32.reuse, R186, R140 ;  /* 0x000000ba2028723c */ /* 0x048ff0000008108c */
[C---:B----4-:R-:W-:Y:S07]  /*ca440*/  HMMA.1688.F32.TF32 R52, R32.reuse, R30, R164 ;  /* 0x0000001e2034723c */ /* 0x050fee00000810a4 */
[----:B------:R-:W-:Y:S01]  /*ca450*/  STL.64 [R1+0xa00], R36 ;  /* 0x000a002401007387 */ /* 0x000fe20000100a00 */
[----:B------:R2:W-:Y:S07]  /*ca460*/  STL.64 [R1+0xa08], R38 ;  /* 0x000a082601007387 */ /* 0x0005ee0000100a00 */
[----:B------:R3:W-:Y:S02]  /*ca470*/  STL.64 [R1+0x9f0], R40 ;  /* 0x0009f02801007387 */ /* 0x0007e40000100a00 */
[----:B------:R-:W-:Y:S01]  /*ca480*/  STL.64 [R1+0x9f8], R42 ;  /* 0x0009f82a01007387 */ /* 0x000fe20000100a00 */
[C---:B--2---:R-:W-:Y:S01]  /*ca490*/  HMMA.1688.F32.TF32 R36, R32.reuse, R6, R168 ;  /* 0x000000062024723c */ /* 0x044fe200000810a8 */
[----:B---3--:R-:W2:Y:S04]  /*ca4a0*/  LDL.LU R40, [R1+0x730] ;  /* 0x0007300001287983 */ /* 0x008ea80000300800 */
[----:B------:R-:W-:Y:S02]  /*ca4b0*/  STL.64 [R1+0x9d0], R52 ;  /* 0x0009d03401007387 */ /* 0x000fe40000100a00 */
[----:B------:R3:W-:Y:S01]  /*ca4c0*/  STL.64 [R1+0x9d8], R54 ;  /* 0x0009d83601007387 */ /* 0x0007e20000100a00 */
[----:B------:R-:W-:Y:S04]  /*ca4d0*/  LDS R168, [R252+0x154000] ;  /* 0x15400000fca87984 */ /* 0x000fe80000000800 */
[----:B------:R-:W-:Y:S04]  /*ca4e0*/  LDS R170, [R252+0x155000] ;  /* 0x15500000fcaa7984 */ /* 0x000fe80000000800 */
[----:B------:R-:W-:Y:S04]  /*ca4f0*/  LDS R169, [R3+0x154000] ;  /* 0x1540000003a97984 */ /* 0x000fe80000000800 */
[----:B------:R-:W-:Y:S01]  /*ca500*/  LDS R171, [R3+0x155000] ;  /* 0x1550000003ab7984 */ /* 0x000fe20000000800 */
[----:B---3--:R-:W-:Y:S03]  /*ca510*/  HMMA.1688.F32.TF32 R52, R32, R10, R144 ;  /* 0x0000000a2034723c */ /* 0x008fe60000081090 */
[----:B------:R3:W-:Y:S01]  /*ca520*/  STL.64 [R1+0x9b0], R36 ;  /* 0x0009b02401007387 */ /* 0x0007e20000100a00 */
[----:B------:R4:W-:Y:S02]  /*ca530*/  STL.64 [R1+0x9b8], R38 ;  /* 0x0009b82601007387 */ /* 0x0009e40000100a00 */
[----:B------:R-:W2:Y:S02]  /*ca540*/  LDL.LU R41, [R1+0x734] ;  /* 0x0007340001297983 */ /* 0x000ea40000300800 */
[----:B------:R-:W2:Y:S01]  /*ca550*/  LDL.LU R42, [R1+0x738] ;  /* 0x00073800012a7983 */ /* 0x000ea20000300800 */
[----:B------:R-:W2:Y:S01]  /*ca560*/  LDL.LU R43, [R1+0x73c] ;  /* 0x00073c00012b7983 */ /* 0x000ea20000300800 */
[----:B---3--:R-:W-:-:S03]  /*ca570*/  MOV R36, R152 ;  /* 0x0000009800247202 */ /* 0x008fc60000000f00 */
[----:B------:R-:W3:Y:S10]  /*ca580*/  LDL.LU R152, [R1+0x41a0] ;  /* 0x0041a00001987983 */ /* 0x000ef40000300800 */
[----:B------:R-:W-:Y:S02]  /*ca590*/  STL.64 [R1+0x970], R52 ;  /* 0x0009703401007387 */ /* 0x000fe40000100a00 */
[----:B------:R1:W-:Y:S02]  /*ca5a0*/  STL.64 [R1+0x978], R54 ;  /* 0x0009783601007387 */ /* 0x0003e40000100a00 */
[----:B------:R-:W-:-:S02]  /*ca5b0*/  IMAD.MOV.U32 R37, RZ, RZ, R153 ;  /* 0x000000ffff257224 */ /* 0x000fc400078e0099 */
[----:B----4-:R-:W-:Y:S01]  /*ca5c0*/  IMAD.MOV.U32 R38, RZ, RZ, R154 ;  /* 0x000000ffff267224 */ /* 0x010fe200078e009a */
[----:B------:R-:W3:Y:S01]  /*ca5d0*/  LDL.LU R153, [R1+0x419c] ;  /* 0x00419c0001997983 */ /* 0x000ee20000300800 */
[----:B------:R-:W3:Y:S02]  /*ca5e0*/  LDL.LU R154, [R1+0x4198] ;  /* 0x00419800019a7983 */ /* 0x000ee40000300800 */
[----:B------:R-:W-:Y:S02]  /*ca5f0*/  IMAD.MOV.U32 R39, RZ, RZ, R155 ;  /* 0x000000ffff277224 */ /* 0x000fe400078e009b */
[----:B------:R-:W3:Y:S01]  /*ca600*/  LDL.LU R155, [R1+0x4194] ;  /* 0x00419400019b7983 */ /* 0x000ee20000300800 */
[----:B------:R-:W4:Y:S01]  /*ca610*/  LDL.LU R215, [R1+0x4190] ;  /* 0x0041900001d77983 */ /* 0x000f220000300800 */
[C---:B-1----:R-:W-:Y:S11]  /*ca620*/  HMMA.1688.F32.TF32 R52, R32.reuse, R14, R148 ;  /* 0x0000000e2034723c */ /* 0x042ff60000081094 */
[----:B------:R-:W-:Y:S11]  /*ca630*/  @!UPT UIADD3 URZ, URZ, URZ, URZ ;  /* 0x0000003f3f3ff290 */ /* 0x000ff6000fffe03f */
[----:B------:R-:W-:Y:S01]  /*ca640*/  @!UPT UIADD3 URZ, URZ, URZ, URZ ;  /* 0x0000003f3f3ff290 */ /* 0x000fe2000fffe03f */
[----:B------:R-:W-:Y:S01]  /*ca650*/  STL.64 [R1+0x960], R52 ;  /* 0x0009603401007387 */ /* 0x000fe20000100a00 */
[----:B------:R3:W-:Y:S02]  /*ca660*/  STL.64 [R1+0x968], R54 ;  /* 0x0009683601007387 */ /* 0x0007e40000100a00 */
[----:B------:R-:W2:Y:S02]  /*ca670*/  LDL.LU R218, [R1+0x418c] ;  /* 0x00418c0001da7983 */ /* 0x000ea40000300800 */
[----:B------:R-:W2:Y:S01]  /*ca680*/  LDL.LU R219, [R1+0x4188] ;  /* 0x0041880001db7983 */ /* 0x000ea20000300800 */
[----:B------:R-:W4:Y:S01]  /*ca690*/  LDL.LU R223, [R1+0x4184] ;  /* 0x0041840001df7983 */ /* 0x000f220000300800 */
[----:B---3--:R-:W-:Y:S11]  /*ca6a0*/  HMMA.1688.F32.TF32 R52, R32, R18, R152 ;  /* 0x000000122034723c */ /* 0x008ff60000081098 */
[----:B------:R-:W-:Y:S11]  /*ca6b0*/  @!UPT UIADD3 URZ, URZ, URZ, URZ ;  /* 0x0000003f3f3ff290 */ /* 0x000ff6000fffe03f */
[----:B------:R-:W-:Y:S01]  /*ca6c0*/  @!UPT UIADD3 URZ, URZ, URZ, URZ ;  /* 0x0000003f3f3ff290 */ /* 0x000fe2000fffe03f */
[----:B------:R-:W-:Y:S01]  /*ca6d0*/  STL.64 [R1+0x950], R52 ;  /* 0x0009503401007387 */ /* 0x000fe20000100a00 */
[----:B------:R4:W-:Y:S01]  /*ca6e0*/  STL.64 [R1+0x958], R54 ;  /* 0x0009583601007387 */ /* 0x0009e20000100a00 */
[C---:B--2---:R-:W-:Y:S08]  /*ca6f0*/  HMMA.1688.F32.TF32 R32, R44.reuse, R178, R216 ;  /* 0x000000b22c20723c */ /* 0x044ff000000810d8 */
[C---:B----4-:R-:W-:Y:S01]  /*ca700*/  HMMA.1688.F32.TF32 R52, R44.reuse, R174, R212 ;  /* 0x000000ae2c34723c */ /* 0x050fe200000810d4 */
[----:B------:R-:W-:Y:S01]  /*ca710*/  STL.64 [R1+0x930], R60 ;  /* 0x0009303c01007387 */ /* 0x000fe20000100a00 */
[----:B------:R-:W-:Y:S02]  /*ca720*/  STL.64 [R1+0x938], R62 ;  /* 0x0009383e01007387 */ /* 0x000fe40000100a00 */
[----:B------:R-:W-:Y:S02]  /*ca730*/  STL.64 [R1+0x920], R56 ;  /* 0x0009203801007387 */ /* 0x000fe40000100a00 */
[----:B------:R-:W-:Y:S11]  /*ca740*/  STL.64 [R1+0x928], R58 ;  /* 0x0009283a01007387 */ /* 0x000ff60000100a00 */
[----:B------:R-:W-:Y:S06]  /*ca750*/  @!UPT UIADD3 URZ, URZ, URZ, URZ ;  /* 0x0000003f3f3ff290 */ /* 0x000fec000fffe03f */
[----:B------:R-:W-:Y:S01]  /*ca760*/  STL.64 [R1+0x900], R52 ;  /* 0x0009003401007387 */ /* 0x000fe20000100a00 */
[----:B------:R-:W-:Y:S02]  /*ca770*/  STL.64 [R1+0x908], R54 ;  /* 0x0009083601007387 */ /* 0x000fe40000100a00 */
[----:B------:R-:W2:Y:S02]  /*ca780*/  LDL.LU R224, [R1+0x4180] ;  /* 0x0041800001e07983 */ /* 0x000ea40000300800 */
[----:B------:R-:W-:Y:S01]  /*ca790*/  STL.64 [R1+0x8e0], R32 ;  /* 0x0008e02001007387 */ /* 0x000fe20000100a00 */
[----:B------:R1:W-:Y:S01]  /*ca7a0*/  STL.64 [R1+0x8e8], R34 ;  /* 0x0008e82201007387 */ /* 0x0003e20000100a00 */
[----:B------:R-:W2:Y:S02]  /*ca7b0*/  LDL.LU R225, [R1+0x417c] ;  /* 0x00417c0001e17983 */ /* 0x000ea40000300800 */
[----:B------:R-:W2:Y:S02]  /*ca7c0*/  LDL.LU R226, [R1+0x4178] ;  /* 0x0041780001e27983 */ /* 0x000ea40000300800 */
[----:B------:R-:W2:Y:S01]  /*ca7d0*/  LDL.LU R227, [R1+0x4174] ;  /* 0x0041740001e37983 */ /* 0x000ea20000300800 */
[----:B------:R-:W3:Y:S01]  /*ca7e0*/  LDL.LU R248, [R1+0x770] ;  /* 0x0007700001f87983 */ /* 0x000ee20000300800 */
[C---:B-1----:R-:W-:Y:S11]  /*ca7f0*/  HMMA.1688.F32.TF32 R32, R44.reuse, R210, R220 ;  /* 0x000000d22c20723c */ /* 0x042ff600000810dc */
[----:B------:R-:W-:Y:S11]  /*ca800*/  @!UPT UIADD3 URZ, URZ, URZ, URZ ;  /* 0x0000003f3f3ff290 */ /* 0x000ff6000fffe03f */
[----:B------:R-:W-:Y:S01]  /*ca810*/  @!UPT UIADD3 URZ, URZ, URZ, URZ ;  /* 0x0000003f3f3ff290 */ /* 0x000fe2000fffe03f */
[----:B------:R-:W-:Y:S01]  /*ca820*/  STL.64 [R1+0x440], R32 ;  /* 0x0004402001007387 */ /* 0x000fe20000100a00 */
[----:B------:R2:W-:Y:S02]  /*ca830*/  STL.64 [R1+0x448], R34 ;  /* 0x0004482201007387 */ /* 0x0005e40000100a00 */
[----:B------:R-:W3:Y:S02]  /*ca840*/  LDL.LU R249, [R1+0x774] ;  /* 0x0007740001f97983 */ /* 0x000ee40000300800 */
[----:B------:R-:W3:Y:S01]  /*ca850*/  LDL.LU R250, [R1+0x778] ;  /* 0x0007780001fa7983 */ /* 0x000ee20000300800 */
[----:B------:R-:W3:Y:S01]  /*ca860*/  LDL.LU R251, [R1+0x77c] ;  /* 0x00077c0001fb7983 */ /* 0x000ee20000300800 */
[----:B------:R-:W-:Y:S01]  /*ca870*/  STL [R1+0x404c], R228 ;  /* 0x00404ce401007387 */ /* 0x000fe20000100800 */
[C---:B------:R-:W-:Y:S08]  /*ca880*/  HMMA.1688.F32.TF32 R36, R44.reuse, R194, R36 ;  /* 0x000000c22c24723c */ /* 0x040ff00000081024 */
[C---:B--2---:R-:W-:Y:S11]  /*ca890*/  HMMA.1688.F32.TF32 R32, R44.reuse, R206, R224 ;  /* 0x000000ce2c20723c */ /* 0x044ff600000810e0 */
[----:B------:R-:W-:Y:S11]  /*ca8a0*/  @!UPT UIADD3 URZ, URZ, URZ, URZ ;  /* 0x0000003f3f3ff290 */ /* 0x000ff6000fffe03f */
[----:B------:R-:W-:Y:S01]  /*ca8b0*/  @!UPT UIADD3 URZ, URZ, URZ, URZ ;  /* 0x0000003f3f3ff290 */ /* 0x000fe2000fffe03f */
[----:B------:R-:W-:Y:S01]  /*ca8c0*/  STL.64 [R1+0x110], R32 ;  /* 0x0001102001007387 */ /* 0x000fe20000100a00 */
[----:B------:R1:W-:Y:S02]  /*ca8d0*/  STL.64 [R1+0x118], R34 ;  /* 0x0001182201007387 */ /* 0x0003e40000100a00 */
[C---:B-1----:R-:W-:Y:S01]  /*ca8e0*/  HMMA.1688.F32.TF32 R32, R44.reuse, R198, R40 ;  /* 0x000000c62c20723c */ /* 0x042fe20000081028 */
[----:B------:R-:W-:Y:S01]  /*ca8f0*/  STL [R1+0x4048], R229 ;  /* 0x004048e501007387 */ /* 0x000fe20000100800 */
[----:B------:R-:W-:Y:S02]  /*ca900*/  STL [R1+0x4044], R230 ;  /* 0x004044e601007387 */ /* 0x000fe40000100800 */
[----:B------:R-:W-:Y:S04]  /*ca910*/  STL [R1+0x4040], R231 ;  /* 0x004040e701007387 */ /* 0x000fe80000100800 */
[C---:B------:R-:W-:Y:S11]  /*ca920*/  HMMA.1688.F32.TF32 R40, R44.reuse, R190, R236 ;  /* 0x000000be2c28723c */ /* 0x040ff600000810ec */
[----:B------:R-:W-:Y:S04]  /*ca930*/  @!UPT UIADD3 URZ, URZ, URZ, URZ ;  /* 0x0000003f3f3ff290 */ /* 0x000fe8000fffe03f */
[----:B------:R-:W-:Y:S01]  /*ca940*/  STL [R1+0x405c], R32 ;  /* 0x00405c2001007387 */ /* 0x000fe20000100800 */
[----:B------:R-:W-:Y:S02]  /*ca950*/  STL [R1+0x4058], R33 ;  /* 0x0040582101007387 */ /* 0x000fe40000100800 */
[----:B------:R-:W-:Y:S02]  /*ca960*/  STL [R1+0x4054], R34 ;  /* 0x0040542201007387 */ /* 0x000fe40000100800 */
[----:B------:R1:W-:Y:S02]  /*ca970*/  STL [R1+0x4050], R35 ;  /* 0x0040502301007387 */ /* 0x0003e40000100800 */
[C---:B-1----:R-:W-:Y:S01]  /*ca980*/  HMMA.1688.F32.TF32 R32, R44.reuse, R186, R244 ;  /* 0x000000ba2c20723c */ /* 0x042fe200000810f4 */
[----:B------:R-:W-:Y:S01]  /*ca990*/  STL [R1+0x406c], R36 ;  /* 0x00406c2401007387 */ /* 0x000fe20000100800 */
[----:B------:R-:W-:Y:S02]  /*ca9a0*/  STL [R1+0x4068], R37 ;  /* 0x0040682501007387 */ /* 0x000fe40000100800 */
[----:B------:R-:W-:Y:S02]  /*ca9b0*/  STL [R1+0x4064], R38 ;  /* 0x0040642601007387 */ /* 0x000fe40000100800 */
[----:B------:R-:W-:Y:S01]  /*ca9c0*/  STL [R1+0x4060], R39 ;  /* 0x0040602701007387 */ /* 0x000fe20000100800 */
[----:B------:R-:W2:Y:S01]  /*ca9d0*/  LDL.LU R52, [R1+0x780] ;  /* 0x0007800001347983 */ /* 0x000ea20000300800 */
[----:B------:R-:W2:Y:S02]  /*ca9e0*/  LDL.LU R53, [R1+0x784] ;  /* 0x0007840001357983 */ /* 0x000ea40000300800 */
[----:B------:R-:W2:Y:S02]  /*ca9f0*/  LDL.LU R54, [R1+0x788] ;  /* 0x0007880001367983 */ /* 0x000ea40000300800 */
[----:B------:R-:W2:Y:S01]  /*caa00*/  LDL.LU R55, [R1+0x78c] ;  /* 0x00078c0001377983 */ /* 0x000ea20000300800 */
[----:B------:R-:W-:Y:S01]  /*caa10*/  STL [R1+0x407c], R40 ;  /* 0x00407c2801007387 */ /* 0x000fe20000100800 */
[----:B------:R-:W-:Y:S02]  /*caa20*/  STL [R1+0x4078], R41 ;  /* 0x0040782901007387 */ /* 0x000fe40000100800 */
[----:B------:R-:W-:Y:S02]  /*caa30*/  STL [R1+0x4074], R42 ;  /* 0x0040742a01007387 */ /* 0x000fe40000100800 */
[----:B------:R-:W-:Y:S01]  /*caa40*/  STL [R1+0x4070], R43 ;  /* 0x0040702b01007387 */ /* 0x000fe20000100800 */
[----:B------:R-:W4:Y:S04]  /*caa50*/  LDL.LU R232, [R1+0x790] ;  /* 0x0007900001e87983 */ /* 0x000f280000300800 */
[----:B------:R-:W-:Y:S01]  /*caa60*/  STL.64 [R1+0x100], R32 ;  /* 0x0001002001007387 */ /* 0x000fe20000100a00 */
        /* <DEDUP_REMOVED lines=12> */
[C---:B---3--:R-:W-:Y:S01]  /*cab30*/  HMMA.1688.F32.TF32 R32, R44.reuse, R30, R248 ;  /* 0x0000001e2c20723c */ /* 0x048fe200000810f8 */
[----:B------:R-:W3:Y:S02]  /*cab40*/  LDL.LU R248, [R1+0x7d0] ;  /* 0x0007d00001f87983 */ /* 0x000ee40000300800 */
[----:B------:R-:W3:Y:S01]  /*cab50*/  LDL.LU R249, [R1+0x7d4] ;  /* 0x0007d40001f97983 */ /* 0x000ee20000300800 */
[----:B------:R-:W3:Y:S01]  /*cab60*/  LDL.LU R250, [R1+0x7d8] ;  /* 0x0007d80001fa7983 */ /* 0x000ee20000300800 */
[----:B------:R-:W3:Y:S11]  /*cab70*/  LDL.LU R251, [R1+0x7dc] ;  /* 0x0007dc0001fb7983 */ /* 0x000ef60000300800 */
[----:B------:R-:W-:Y:S08]  /*cab80*/  @!UPT UIADD3 URZ, URZ, URZ, URZ ;  /* 0x0000003f3f3ff290 */ /* 0x000ff0000fffe03f */
[----:B------:R-:W-:Y:S01]  /*cab90*/  MOV R39, R35 ;  /* 0x0000002300277202 */ /* 0x000fe20000000f00 */
[----:B------:R-:W-:Y:S02]  /*caba0*/  IMAD.MOV.U32 R38, RZ, RZ, R34 ;  /* 0x000000ffff267224 */ /* 0x000fe400078e0022 */
[----:B------:R-:W-:Y:S02]  /*cabb0*/  IMAD.MOV.U32 R37, RZ, RZ, R33 ;  /* 0x000000ffff257224 */ /* 0x000fe400078e0021 */
[----:B------:R-:W-:Y:S01]  /*cabc0*/  IMAD.MOV.U32 R36, RZ, RZ, R32 ;  /* 0x000000ffff247224 */ /* 0x000fe200078e0020 */
[----:B------:R-:W-:Y:S01]  /*cabd0*/  STL [R1+0x408c], R39 ;  /* 0x00408c2701007387 */ /* 0x000fe20000100800 */
[----:B------:R-:W-:Y:S02]  /*cabe0*/  STL [R1+0x4088], R38 ;  /* 0x0040882601007387 */ /* 0x000fe40000100800 */
[----:B------:R-:W-:Y:S02]  /*cabf0*/  STL [R1+0x4084], R37 ;  /* 0x0040842501007387 */ /* 0x000fe40000100800 */
[----:B------:R4:W-:Y:S01]  /*cac00*/  STL [R1+0x4080], R36 ;  /* 0x0040802401007387 */ /* 0x0009e20000100800 */
[C---:B--2---:R-:W-:Y:S08]  /*cac10*/  HMMA.1688.F32.TF32 R32, R44.reuse, R6, R52 ;  /* 0x000000062c20723c */ /* 0x044ff00000081034 */
[----:B----4-:R-:W-:Y:S11]  /*cac20*/  HMMA.1688.F32.TF32 R36, R44, R10, R232 ;  /* 0x0000000a2c24723c */ /* 0x010ff600000810e8 */
[----:B------:R-:W-:Y:S05]  /*cac30*/  @!UPT UIADD3 URZ, URZ, URZ, URZ ;  /* 0x0000003f3f3ff290 */ /* 0x000fea000fffe03f */
[----:B------:R-:W-:Y:S02]  /*cac40*/  IMAD.MOV.U32 R43, RZ, RZ, R35 ;  /* 0x000000ffff2b7224 */ /* 0x000fe400078e0023 */
[----:B------:R-:W-:Y:S02]  /*cac50*/  IMAD.MOV.U32 R42, RZ, RZ, R34 ;  /* 0x000000ffff2a7224 */ /* 0x000fe400078e0022 */
[----:B------:R-:W-:Y:S02]  /*cac60*/  IMAD.MOV.U32 R41, RZ, RZ, R33 ;  /* 0x000000ffff297224 */ /* 0x000fe400078e0021 */
[----:B------:R-:W-:Y:S01]  /*cac70*/  IMAD.MOV.U32 R40, RZ, RZ, R32 ;  /* 0x000000ffff287224 */ /* 0x000fe200078e0020 */
[----:B------:R-:W-:Y:S01]  /*cac80*/  STL [R1+0x409c], R43 ;  /* 0x00409c2b01007387 */ /* 0x000fe20000100800 */
[----:B------:R-:W-:Y:S02]  /*cac90*/  STL [R1+0x4098], R42 ;  /* 0x0040982a01007387 */ /* 0x000fe40000100800 */
[----:B------:R-:W-:Y:S02]  /*caca0*/  STL [R1+0x4094], R41 ;  /* 0x0040942901007387 */ /* 0x000fe40000100800 */
[----:B------:R1:W-:Y:S02]  /*cacb0*/  STL [R1+0x4090], R40 ;  /* 0x0040902801007387 */ /* 0x0003e40000100800 */
[----:B------:R-:W-:-:S02]  /*cacc0*/  IMAD.MOV.U32 R35, RZ, RZ, R39 ;  /* 0x000000ffff237224 */ /* 0x000fc400078e0027 */
[----:B------:R-:W-:Y:S02]  /*cacd0*/  IMAD.MOV.U32 R34, RZ, RZ, R38 ;  /* 0x000000ffff227224 */ /* 0x000fe400078e0026 */
[----:B------:R-:W-:Y:S01]  /*cace0*/  IMAD.MOV.U32 R33, RZ, RZ, R37 ;  /* 0x000000ffff217224 */ /* 0x000fe200078e0025 */
[----:B------:R-:W-:Y:S01]  /*cacf0*/  MOV R32, R36 ;  /* 0x0000002400207202 */ /* 0x000fe20000000f00 */
[----:B------:R-:W-:Y:S01]  /*cad00*/  STL [R1+0x40ac], R35 ;  /* 0x0040ac2301007387 */ /* 0x000fe20000100800 */
[----:B------:R-:W-:Y:S02]  /*cad10*/  STL [R1+0x40a8], R34 ;  /* 0x0040a82201007387 */ /* 0x000fe40000100800 */
[----:B------:R-:W-:Y:S01]  /*cad20*/  STL [R1+0x40a4], R33 ;  /* 0x0040a42101007387 */ /* 0x000fe20000100800 */
[C---:B-1----:R-:W-:Y:S01]  /*cad30*/  HMMA.1688.F32.TF32 R40, R44.reuse, R14, R236 ;  /* 0x0000000e2c28723c */ /* 0x042fe200000810ec */
[----:B------:R1:W-:Y:S07]  /*cad40*/  STL [R1+0x40a0], R32 ;  /* 0x0040a02001007387 */ /* 0x0003ee0000100800 */
[----:B-1----:R-:W-:Y:S11]  /*cad50*/  HMMA.1688.F32.TF32 R32, R44, R18, R244 ;  /* 0x000000122c20723c */ /* 0x002ff600000810f4 */
[----:B------:R-:W-:Y:S05]  /*cad60*/  @!UPT UIADD3 URZ, URZ, URZ, URZ ;  /* 0x0000003f3f3ff290 */ /* 0x000fea000fffe03f */
[----:B------:R-:W-:Y:S01]  /*cad70*/  IMAD.MOV.U32 R39, RZ, RZ, R40 ;  /* 0x000000ffff277224 */ /* 0x000fe200078e0028 */
[----:B------:R-:W-:Y:S01]  /*cad80*/  MOV R38, R41 ;  /* 0x0000002900267202 */ /* 0x000fe20000000f00 */
[----:B------:R-:W-:Y:S02]  /*cad90*/  IMAD.MOV.U32 R37, RZ, RZ, R42 ;  /* 0x000000ffff257224 */ /* 0x000fe400078e002a */
[----:B------:R-:W-:Y:S02]  /*cada0*/  IMAD.MOV.U32 R36, RZ, RZ, R43 ;  /* 0x000000ffff247224 */ /* 0x000fe400078e002b */
[----:B------:R-:W-:Y:S03]  /*cadb0*/  STL.64 [R1+0x40b8], R38 ;  /* 0x0040b82601007387 */ /* 0x000fe60000100a00 */
[----:B------:R3:W-:Y:S02]  /*cadc0*/  STL.64 [R1+0x40b0], R36 ;  /* 0x0040b02401007387 */ /* 0x0007e40000100a00 */
[----:B------:R-:W-:-:S02]  /*cadd0*/  IMAD.MOV.U32 R43, RZ, RZ, R32 ;  /* 0x000000ffff2b7224 */ /* 0x000fc400078e0020 */
[----:B------:R-:W-:Y:S01]  /*cade0*/  IMAD.MOV.U32 R42, RZ, RZ, R33 ;  /* 0x000000ffff2a7224 */ /* 0x000fe200078e0021 */
[----:B------:R-:W-:Y:S01]  /*cadf0*/  MOV R41, R34 ;  /* 0x0000002200297202 */ /* 0x000fe20000000f00 */
[----:B------:R-:W-:-:S03]  /*cae00*/  IMAD.MOV.U32 R40, RZ, RZ, R35 ;  /* 0x000000ffff287224 */ /* 0x000fc600078e0023 */
[----:B------:R-:W-:Y:S02]  /*cae10*/  STL.64 [R1+0x40c8], R42 ;  /* 0x0040c82a01007387 */ /* 0x000fe40000100a00 */
[----:B------:R1:W-:Y:S02]  /*cae20*/  STL.64 [R1+0x40c0], R40 ;  /* 0x0040c02801007387 */ /* 0x0003e40000100a00 */
[----:B------:R-:W2:Y:S02]  /*cae30*/  LDL.LU R232, [R1+0x850] ;  /* 0x0008500001e87983 */ /* 0x000ea40000300800 */
[----:B------:R-:W2:Y:S01]  /*cae40*/  LDL.LU R233, [R1+0x854] ;  /* 0x0008540001e97983 */ /* 0x000ea20000300800 */
[----:B------:R-:W2:Y:S01]  /*cae50*/  LDL.LU R234, [R1+0x858] ;  /* 0x0008580001ea7983 */ /* 0x000ea20000300800 */
[----:B------:R-:W2:Y:S02]  /*cae60*/  LDL.LU R235, [R1+0x85c] ;  /* 0x00085c0001eb7983 */ /* 0x000ea40000300800 */
        /* <DEDUP_REMOVED lines=24> */
[----:B---3--:R-:W-:Y:S01]  /*caff0*/  HMMA.1688.F32.TF32 R36, R44, R22, R248 ;  /* 0x000000162c24723c */ /* 0x008fe200000810f8 */
        /* <DEDUP_REMOVED lines=11> */
[----:B------:R-:W3:Y:S07]  /*cb0b0*/  LDL.LU R239, [R1+0x86c] ;  /* 0x00086c0001ef7983 */ /* 0x000eee0000300800 */
[----:B------:R-:W-:-:S02]  /*cb0c0*/  IMAD.MOV.U32 R35, RZ, RZ, R36 ;  /* 0x000000ffff237224 */ /* 0x000fc400078e0024 */
[----:B------:R-:W-:Y:S02]  /*cb0d0*/  IMAD.MOV.U32 R34, RZ, RZ, R37 ;  /* 0x000000ffff227224 */ /* 0x000fe400078e0025 */
[----:B------:R-:W-:Y:S01]  /*cb0e0*/  IMAD.MOV.U32 R33, RZ, RZ, R38 ;  /* 0x000000ffff217224 */ /* 0x000fe200078e0026 */
[----:B------:R-:W-:Y:S02]  /*cb0f0*/  MOV R32, R39 ;  /* 0x0000002700207202 */ /* 0x000fe40000000f00 */
[----:B------:R-:W-:Y:S03]  /*cb100*/  STL.64 [R1+0x40d8], R34 ;  /* 0x0040d82201007387 */ /* 0x000fe60000100a00 */
[----:B------:R4:W-:Y:S01]  /*cb110*/  STL.64 [R1+0x40d0], R32 ;  /* 0x0040d02001007387 */ /* 0x0009e20000100a00 */
[----:B--2---:R-:W-:Y:S08]  /*cb120*/  HMMA.1688.F32.TF32 R36, R44, R26, R72 ;  /* 0x0000001a2c24723c */ /* 0x004ff00000081048 */
[C---:B-1----:R-:W-:Y:S08]  /*cb130*/  HMMA.1688.F32.TF32 R40, R48.reuse, R174, R68 ;  /* 0x000000ae3028723c */ /* 0x042ff00000081044 */
[C---:B----4-:R-:W-:Y:S08]  /*cb140*/  HMMA.1688.F32.TF32 R32, R48.reuse, R210, R244 ;  /* 0x000000d23020723c */ /* 0x050ff000000810f4 */
[----:B------:R-:W-:Y:S01]  /*cb150*/  HMMA.1688.F32.TF32 R44, R48, R190, R232 ;  /* 0x000000be302c723c */ /* 0x000fe200000810e8 */
[----:B------:R-:W-:Y:S04]  /*cb160*/  LDS R68, [R252+0x152380] ;  /* 0x15238000fc447984 */ /* 0x000fe80000000800 */
[----:B------:R-:W-:Y:S04]  /*cb170*/  LDS R70, [R252+0x153380] ;  /* 0x15338000fc467984 */ /* 0x000fe80000000800 */
[----:B------:R-:W-:Y:S04]  /*cb180*/  LDS R69, [R3+0x152380] ;  /* 0x1523800003457984 */ /* 0x000fe80000000800 */
[----:B------:R-:W-:Y:S01]  /*cb190*/  LDS R71, [R3+0x153380] ;  /* 0x1533800003477984 */ /* 0x000fe20000000800 */
[----:B------:R-:W-:-:S02]  /*cb1a0*/  IMAD.MOV.U32 R228, RZ, RZ, R36 ;  /* 0x000000ffffe47224 */ /* 0x000fc400078e0024 */
[----:B------:R-:W-:Y:S02]  /*cb1b0*/  IMAD.MOV.U32 R229, RZ, RZ, R37 ;  /* 0x000000ffffe57224 */ /* 0x000fe400078e0025 */
[----:B------:R-:W-:Y:S02]  /*cb1c0*/  IMAD.MOV.U32 R230, RZ, RZ, R38 ;  /* 0x000000ffffe67224 */ /* 0x000fe400078e0026 */
[----:B------:R-:W-:Y:S02]  /*cb1d0*/  IMAD.MOV.U32 R231, RZ, RZ, R39 ;  /* 0x000000ffffe77224 */ /* 0x000fe400078e0027 */
[C---:B------:R-:W-:Y:S01]  /*cb1e0*/  HMMA.1688.F32.TF32 R36, R48.reuse, R178, R52 ;  /* 0x000000b23024723c */ /* 0x040fe20000081034 */
[----:B------:R-:W-:Y:S04]  /*cb1f0*/  LDS R52, [R205+0x152300] ;  /* 0x15230000cd347984 */ /* 0x000fe80000000800 */
[----:B------:R-:W-:Y:S01]  /*cb200*/  STL.64 [R1+0x40e8], R230 ;  /* 0x0040e8e601007387 */ /* 0x000fe20000100a00 */
[----:B------:R-:W-:Y:S02]  /*cb210*/  STL.64 [R1+0x40e0], R228 ;  /* 0x0040e0e401007387 */ /* 0x000fe40000100a00 */
[----:B------:R-:W-:Y:S02]  /*cb220*/  STL.64 [R1+0x80], R40 ;  /* 0x0000802801007387 */ /* 0x000fe40000100a00 */
[----:B------:R-:W-:Y:S01]  /*cb230*/  STL.64 [R1+0x88], R42 ;  /* 0x0000882a01007387 */ /* 0x000fe20000100a00 */
[----:B------:R-:W2:Y:S04]  /*cb240*/  LDL.LU R244, [R1+0x870] ;  /* 0x0008700001f47983 */ /* 0x000ea80000300800 */
[----:B------:R-:W-:Y:S04]  /*cb250*/  LDS R54, [R205+0x153300] ;  /* 0x15330000cd367984 */ /* 0x000fe80000000800 */
[----:B------:R-:W-:Y:S04]  /*cb260*/  LDS R53, [R2+0x152300] ;  /* 0x1523000002357984 */ /* 0x000fe80000000800 */
[----:B------:R-:W1:Y:S04]  /*cb270*/  LDS R55, [R2+0x153300] ;  /* 0x1533000002377984 */ /* 0x000e680000000800 */
[----:B------:R-:W-:Y:S01]  /*cb280*/  STL.64 [R1+0x70], R36 ;  /* 0x0000702401007387 */ /* 0x000fe20000100a00 */
[----:B------:R-:W-:Y:S02]  /*cb290*/  STL.64 [R1+0x78], R38 ;  /* 0x0000782601007387 */ /* 0x000fe40000100a00 */
[----:B------:R-:W-:Y:S02]  /*cb2a0*/  STL.64 [R1+0x60], R32 ;  /* 0x0000602001007387 */ /* 0x000fe40000100a00 */
[----:B------:R4:W-:Y:S01]  /*cb2b0*/  STL.64 [R1+0x68], R34 ;  /* 0x0000682201007387 */ /* 0x0009e20000100a00 */
[----:B------:R-:W2:Y:S01]  /*cb2c0*/  LDL.LU R245, [R1+0x874] ;  /* 0x0008740001f57983 */ /* 0x000ea20000300800 */
[----:B------:R-:W2:Y:S02]  /*cb2d0*/  LDL.LU R246, [R1+0x878] ;  /* 0x0008780001f67983 */ /* 0x000ea40000300800 */
[----:B------:R-:W2:Y:S01]  /*cb2e0*/  LDL.LU R247, [R1+0x87c] ;  /* 0x00087c0001f77983 */ /* 0x000ea20000300800 */
[C---:B----4-:R-:W-:Y:S08]  /*cb2f0*/  HMMA.1688.F32.TF32 R32, R48.reuse, R206, R64 ;  /* 0x000000ce3020723c */ /* 0x050ff00000081040 */
[C---:B------:R-:W-:Y:S11]  /*cb300*/  HMMA.1688.F32.TF32 R36, R48.reuse, R202, R60 ;  /* 0x000000ca3024723c */ /* 0x040ff6000008103c */
[----:B------:R-:W-:Y:S04]  /*cb310*/  @!UPT UIADD3 URZ, URZ, URZ, URZ ;  /* 0x0000003f3f3ff290 */ /* 0x000fe8000fffe03f */
[----:B------:R-:W-:Y:S01]  /*cb320*/  STL.64 [R1+0x50], R32 ;  /* 0x0000502001007387 */ /* 0x000fe20000100a00 */
[----:B------:R3:W-:Y:S02]  /*cb330*/  STL.64 [R1+0x58], R34 ;  /* 0x0000582201007387 */ /* 0x0007e40000100a00 */
[C---:B---3--:R-:W-:Y:S01]  /*cb340*/  HMMA.1688.F32.TF32 R32, R48.reuse, R198, R248 ;  /* 0x000000c63020723c */ /* 0x048fe200000810f8 */
[----:B------:R-:W3:Y:S04]  /*cb350*/  LDL.LU R248, [R1+0x880] ;  /* 0x0008800001f87983 */ /* 0x000ee80000300800 */
[----:B------:R-:W-:Y:S02]  /*cb360*/  STL.64 [R1+0x40], R36 ;  /* 0x0000402401007387 */ /* 0x000fe40000100a00 */
[----:B------:R-:W-:Y:S11]  /*cb370*/  STL.64 [R1+0x48], R38 ;  /* 0x0000482601007387 */ /* 0x000ff60000100a00 */
[----:B------:R-:W-:Y:S05]  /*cb380*/  @!UPT UIADD3 URZ, URZ, URZ, URZ ;  /* 0x0000003f3f3ff290 */ /* 0x000fea000fffe03f */
[----:B------:R-:W-:Y:S01]  /*cb390*/  STL.64 [R1+0x30], R32 ;  /* 0x0000302001007387 */ /* 0x000fe20000100a00 */
[----:B------:R4:W-:Y:S02]  /*cb3a0*/  STL.64 [R1+0x38], R34 ;  /* 0x0000382201007387 */ /* 0x0009e40000100a00 */
[----:B------:R-:W3:Y:S02]  /*cb3b0*/  LDL.LU R249, [R1+0x884] ;  /* 0x0008840001f97983 */ /* 0x000ee40000300800 */
[----:B------:R-:W3:Y:S01]  /*cb3c0*/  LDL.LU R250, [R1+0x888] ;  /* 0x0008880001fa7983 */ /* 0x000ee20000300800 */
[----:B------:R-:W3:Y:S01]  /*cb3d0*/  LDL.LU R251, [R1+0x88c] ;  /* 0x00088c0001fb7983 */ /* 0x000ee20000300800 */
[C---:B----4-:R-:W-:Y:S03]  /*cb3e0*/  HMMA.1688.F32.TF32 R32, R48.reuse, R194, R56 ;  /* 0x000000c23020723c */ /* 0x050fe60000081038 */
[----:B------:R-:W-:Y:S11]  /*cb3f0*/  STL.64 [R1+0x3f90], R46 ;  /* 0x003f902e01007387 */ /* 0x000ff60000100a00 */
[----:B------:R-:W-:Y:S09]  /*cb400*/  @!UPT UIADD3 URZ, URZ, URZ, URZ ;  /* 0x0000003f3f3ff290 */ /* 0x000ff2000fffe03f */
[----:B------:R-:W-:Y:S01]  /*cb410*/  STL.64 [R1+0x20], R32 ;  /* 0x0000202001007387 */ /* 0x000fe20000100a00 */
[----:B------:R4:W-:Y:S02]  /*cb420*/  STL.64 [R1+0x28], R34 ;  /* 0x0000282201007387 */ /* 0x0009e40000100a00 */
[C---:B----4-:R-:W-:Y:S01]  /*cb430*/  HMMA.1688.F32.TF32 R32, R48.reuse, R186, R236 ;  /* 0x000000ba3020723c */ /* 0x050fe200000810ec */
[----:B------:R-:W-:Y:S01]  /*cb440*/  STL.64 [R1+0x3f88], R44 ;  /* 0x003f882c01007387 */ /* 0x000fe20000100a00 */
[----:B------:R-:W4:Y:S11]  /*cb450*/  LDL.LU R56, [R1+0x8b0] ;  /* 0x0008b00001387983 */ /* 0x000f360000300800 */
[----:B------:R-:W-:Y:S10]  /*cb460*/  @!UPT UIADD3 URZ, URZ, URZ, URZ ;  /* 0x0000003f3f3ff290 */ /* 0x000ff4000fffe03f */
        /* <DEDUP_REMOVED lines=14> */
[C---:B--2---:R-:W-:Y:S11]  /*cb550*/  HMMA.1688.F32.TF32 R32, R48.reuse, R30, R244 ;  /* 0x0000001e3020723c */ /* 0x044ff600000810f4 */
[----:B------:R-:W-:Y:S11]  /*cb560*/  @!UPT UIADD3 URZ, URZ, URZ, URZ ;  /* 0x0000003f3f3ff290 */ /* 0x000ff6000fffe03f */
[----:B------:R-:W-:Y:S01]  /*cb570*/  @!UPT UIADD3 URZ, URZ, URZ, URZ ;  /* 0x0000003f3f3ff290 */ /* 0x000fe2000fffe03f */
[----:B------:R-:W-:Y:S01]  /*cb580*/  STL.64 [R1+0x420], R32 ;  /* 0x0004202001007387 */ /* 0x000fe20000100a00 */
[----:B------:R3:W-:Y:S02]  /*cb590*/  STL.64 [R1+0x428], R34 ;  /* 0x0004282201007387 */ /* 0x0007e40000100a00 */
        /* <DEDUP_REMOVED lines=11> */
[----:B---3--:R-:W-:Y:S03]  /*cb650*/  HMMA.1688.F32.TF32 R32, R48, R6, R248 ;  /* 0x000000063020723c */ /* 0x008fe600000810f8 */
[----:B------:R-:W3:Y:S01]  /*cb660*/  LDL.LU R248, [R1+0x910] ;  /* 0x0009100001f87983 */ /* 0x000ee20000300800 */
[----:B------:R-:W3:Y:S02]  /*cb670*/  LDL.LU R249, [R1+0x914] ;  /* 0x0009140001f97983 */ /* 0x000ee40000300800 */
[----:B------:R-:W3:Y:S02]  /*cb680*/  LDL.LU R250, [R1+0x918] ;  /* 0x0009180001fa7983 */ /* 0x000ee40000300800 */
[----:B------:R-:W3:Y:S11]  /*cb690*/  LDL.LU R251, [R1+0x91c] ;  /* 0x00091c0001fb7983 */ /* 0x000ef60000300800 */
[----:B------:R-:W-:Y:S05]  /*cb6a0*/  @!UPT UIADD3 URZ, URZ, URZ, URZ ;  /* 0x0000003f3f3ff290 */ /* 0x000fea000fffe03f */
[----:B------:R-:W-:Y:S01]  /*cb6b0*/  MOV R47, R32 ;  /* 0x00000020002f7202 */ /* 0x000fe20000000f00 */
[----:B------:R-:W-:Y:S02]  /*cb6c0*/  IMAD.MOV.U32 R46, RZ, RZ, R33 ;  /* 0x000000ffff2e7224 */ /* 0x000fe400078e0021 */
[----:B------:R-:W-:Y:S02]  /*cb6d0*/  IMAD.MOV.U32 R45, RZ, RZ, R34 ;  /* 0x000000ffff2d7224 */ /* 0x000fe400078e0022 */
[----:B------:R-:W-:-:S05]  /*cb6e0*/  IMAD.MOV.U32 R44, RZ, RZ, R35 ;  /* 0x000000ffff2c7224 */ /* 0x000fca00078e0023 */
[----:B------:R4:W-:Y:S01]  /*cb6f0*/  STL [R1+0x4004], R44 ;  /* 0x0040042c01007387 */ /* 0x0009e20000100800 */
[----:B------:R4:W-:Y:S02]  /*cb700*/  STL [R1+0x4000], R46 ;  /* 0x0040002e01007387 */ /* 0x0009e40000100800 */
[----:B------:R4:W-:Y:S02]  /*cb710*/  STL [R1+0x3ffc], R47 ;  /* 0x003ffc2f01007387 */ /* 0x0009e40000100800 */
[----:B------:R4:W-:Y:S02]  /*cb720*/  STL [R1+0x3ff8], R45 ;  /* 0x003ff82d01007387 */ /* 0x0009e40000100800 */
[C---:B----4-:R-:W-:Y:S08]  /*cb730*/  HMMA.1688.F32.TF32 R32, R48.reuse, R18, R56 ;  /* 0x000000123020723c */ /* 0x050ff00000081038 */
[C---:B------:R-:W-:Y:S08]  /*cb740*/  HMMA.1688.F32.TF32 R36, R48.reuse, R14, R60 ;  /* 0x0000000e3024723c */ /* 0x040ff0000008103c */
[----:B------:R-:W-:Y:S11]  /*cb750*/  HMMA.1688.F32.TF32 R40, R48, R10, R64 ;  /* 0x0000000a3028723c */ /* 0x000ff60000081040 */
[----:B------:R-:W-:Y:S11]  /*cb760*/  @!UPT UIADD3 URZ, URZ, URZ, URZ ;  /* 0x0000003f3f3ff290 */ /* 0x000ff6000fffe03f */
[----:B------:R-:W-:Y:S01]  /*cb770*/  @!UPT UIADD3 URZ, URZ, URZ, URZ ;  /* 0x0000003f3f3ff290 */ /* 0x000fe2000fffe03f */
[----:B------:R-:W-:Y:S01]  /*cb780*/  STL.64 [R1+0x400], R40 ;  /* 0x0004002801007387 */ /* 0x000fe20000100a00 */
[----:B------:R-:W-:Y:S02]  /*cb790*/  STL.64 [R1+0x408], R42 ;  /* 0x0004082a01007387 */ /* 0x000fe40000100a00 */
[----:B------:R-:W-:Y:S02]  /*cb7a0*/  STL.64 [R1+0x380], R36 ;  /* 0x0003802401007387 */ /* 0x000fe40000100a00 */
[----:B------:R2:W-:Y:S02]  /*cb7b0*/  STL.64 [R1+0x388], R38 ;  /* 0x0003882601007387 */ /* 0x0005e40000100a00 */
[----:B------:R-:W-:Y:S01]  /*cb7c0*/  IMAD.MOV.U32 R44, RZ, RZ, R32 ;  /* 0x000000ffff2c7224 */ /* 0x000fe200078e0020 */
[----:B------:R-:W-:Y:S01]  /*cb7d0*/  MOV R46, R33 ;  /* 0x00000021002e7202 */ /* 0x000fe20000000f00 */
[----:B------:R-:W-:Y:S02]  /*cb7e0*/  IMAD.MOV.U32 R47, RZ, RZ, R34 ;  /* 0x000000ffff2f7224 */ /* 0x000fe400078e0022 */
[----:B------:R-:W-:-:S05]  /*cb7f0*/  IMAD.MOV.U32 R45, RZ, RZ, R35 ;  /* 0x000000ffff2d7224 */ /* 0x000fca00078e0023 */
[----:B------:R4:W-:Y:S01]  /*cb800*/  STL [R1+0x4014], R45 ;  /* 0x0040142d01007387 */ /* 0x0009e20000100800 */
[----:B------:R1:W-:Y:S02]  /*cb810*/  STL [R1+0x4010], R47 ;  /* 0x0040102f01007387 */ /* 0x0003e40000100800 */
[----:B------:R1:W-:Y:S02]  /*cb820*/  STL [R1+0x400c], R44 ;  /* 0x00400c2c01007387 */ /* 0x0003e40000100800 */
[----:B------:R1:W-:Y:S01]  /*cb830*/  STL [R1+0x4008], R46 ;  /* 0x0040082e01007387 */ /* 0x0003e20000100800 */
[C---:B--2---:R-:W-:Y:S08]  /*cb840*/  HMMA.1688.F32.TF32 R36, R48.reuse, R22, R232 ;  /* 0x000000163024723c */ /* 0x044ff000000810e8 */
[----:B------:R-:W-:Y:S11]  /*cb850*/  HMMA.1688.F32.TF32 R32, R48, R26, R236 ;  /* 0x0000001a3020723c */ /* 0x000ff600000810ec */
[----:B------:R-:W-:Y:S04]  /*cb860*/  @!UPT UIADD3 URZ, URZ, URZ, URZ ;  /* 0x0000003f3f3ff290 */ /* 0x000fe8000fffe03f */
[----:B------:R-:W-:Y:S01]  /*cb870*/  STL.64 [R1+0x360], R36 ;  /* 0x0003602401007387 */ /* 0x000fe20000100a00 */
[----:B------:R2:W-:Y:S08]  /*cb880*/  STL.64 [R1+0x368], R38 ;  /* 0x0003682601007387 */ /* 0x0005f00000100a00 */
[----:B----4-:R-:W-:Y:S02]  /*cb890*/  IMAD.MOV.U32 R45, RZ, RZ, R32 ;  /* 0x000000ffff2d7224 */ /* 0x010fe400078e0020 */
[----:B-1----:R-:W-:Y:S01]  /*cb8a0*/  IMAD.MOV.U32 R47, RZ, RZ, R33 ;  /* 0x000000ffff2f7224 */ /* 0x002fe200078e0021 */
[----:B------:R-:W-:Y:S01]  /*cb8b0*/  MOV R44, R34 ;  /* 0x00000022002c7202 */ /* 0x000fe20000000f00 */
[----:B------:R-:W-:Y:S01]  /*cb8c0*/  IMAD.MOV.U32 R46, RZ, RZ, R35 ;  /* 0x000000ffff2e7224 */ /* 0x000fe200078e0023 */
[C---:B--2---:R-:W-:Y:S08]  /*cb8d0*/  HMMA.1688.F32.TF32 R36, R52.reuse, R174, R244 ;  /* 0x000000ae3424723c */ /* 0x044ff000000810f4 */
[----:B---3--:R-:W-:Y:S01]  /*cb8e0*/  HMMA.1688.F32.TF32 R32, R52, R178, R248 ;  /* 0x000000b23420723c */ /* 0x008fe200000810f8 */
[----:B------:R-:W-:Y:S01]  /*cb8f0*/  STL [R1+0x4024], R45 ;  /* 0x0040242d01007387 */ /* 0x000fe20000100800 */
[----:B------:R-:W-:Y:S02]  /*cb900*/  STL [R1+0x4020], R47 ;  /* 0x0040202f01007387 */ /* 0x000fe40000100800 */
[----:B------:R1:W-:Y:S02]  /*cb910*/  STL [R1+0x401c], R44 ;  /* 0x00401c2c01007387 */ /* 0x0003e40000100800 */
[----:B------:R2:W-:Y:S01]  /*cb920*/  STL [R1+0x4018], R46 ;  /* 0x0040182e01007387 */ /* 0x0005e20000100800 */
[----:B------:R-:W3:Y:S08]  /*cb930*/  LDL.LU R205, [R1+0x4170] ;  /* 0x0041700001cd7983 */ /* 0x000ef00000300800 */
[----:B------:R-:W-:Y:S01]  /*cb940*/  STL.64 [R1+0x180], R36 ;  /* 0x0001802401007387 */ /* 0x000fe20000100a00 */
[----:B------:R-:W-:Y:S07]  /*cb950*/  STL.64 [R1+0x188], R38 ;  /* 0x0001882601007387 */ /* 0x000fee0000100a00 */
[----:B------:R4:W-:Y:S01]  /*cb960*/  STL.64 [R1+0x178], R34 ;  /* 0x0001782201007387 */ /* 0x0009e20000100a00 */
        /* <DEDUP_REMOVED lines=60> */
[----:B-1----:R-:W-:-:S02]  /*cbd30*/  IMAD.MOV.U32 R44, RZ, RZ, R32 ;  /* 0x000000ffff2c7224 */ /* 0x002fc400078e0020 */
[----:B--2---:R-:W-:-:S03]  /*cbd40*/  IMAD.MOV.U32 R46, RZ, RZ, R33 ;  /* 0x000000ffff2e7224 */ /* 0x004fc600078e0021 */
[----:B------:R-:W-:Y:S02]  /*cbd50*/  STL [R1+0x402c], R44 ;  /* 0x00402c2c01007387 */ /* 0x000fe40000100800 */
[----:B------:R-:W-:Y:S01]  /*cbd60*/  STL [R1+0x4028], R46 ;  /* 0x0040282e01007387 */ /* 0x000fe20000100800 */
[C---:B----4-:R-:W-:Y:S11]  /*cbd70*/  HMMA.1688.F32.TF32 R32, R52.reuse, R210, R100 ;  /* 0x000000d23420723c */ /* 0x050ff60000081064 */
[----:B------:R-:W-:Y:S11]  /*cbd80*/  @!UPT UIADD3 URZ, URZ, URZ, URZ ;  /* 0x0000003f3f3ff290 */ /* 0x000ff6000fffe03f */
[----:B------:R-:W-:Y:S01]  /*cbd90*/  @!UPT UIADD3 URZ, URZ, URZ, URZ ;  /* 0x0000003f3f3ff290 */ /* 0x000fe2000fffe03f */
[----:B------:R3:W-:Y:S01]  /*cbda0*/  STL.64 [R1+0x160], R32 ;  /* 0x0001602001007387 */ /* 0x0007e20000100a00 */
[----:B------:R-:W-:Y:S01]  /*cbdb0*/  IMAD.MOV.U32 R45, RZ, RZ, R34 ;  /* 0x000000ffff2d7224 */ /* 0x000fe200078e0022 */
[----:B------:R-:W-:Y:S02]  /*cbdc0*/  MOV R47, R35 ;  /* 0x00000023002f7202 */ /* 0x000fe40000000f00 */
[C---:B---3--:R-:W-:Y:S03]  /*cbdd0*/  HMMA.1688.F32.TF32 R32, R52.reuse, R206, R96 ;  /* 0x000000ce3420723c */ /* 0x048fe60000081060 */
[----:B------:R-:W-:Y:S01]  /*cbde0*/  STL [R1+0x4034], R47 ;  /* 0x0040342f01007387 */ /* 0x000fe20000100800 */
[----:B------:R-:W-:Y:S11]  /*cbdf0*/  STL [R1+0x4030], R45 ;  /* 0x0040302d01007387 */ /* 0x000ff60000100800 */
[----:B------:R-:W-:Y:S08]  /*cbe00*/  @!UPT UIADD3 URZ, URZ, URZ, URZ ;  /* 0x0000003f3f3ff290 */ /* 0x000ff0000fffe03f */
[----:B------:R1:W-:Y:S01]  /*cbe10*/  STL.64 [R1+0x150], R32 ;  /* 0x0001502001007387 */ /* 0x0003e20000100a00 */
[----:B------:R-:W-:Y:S02]  /*cbe20*/  IMAD.MOV.U32 R44, RZ, RZ, R34 ;  /* 0x000000ffff2c7224 */ /* 0x000fe400078e0022 */
[----:B------:R-:W-:Y:S02]  /*cbe30*/  IMAD.MOV.U32 R46, RZ, RZ, R35 ;  /* 0x000000ffff2e7224 */ /* 0x000fe400078e0023 */
[C---:B-1----:R-:W-:Y:S08]  /*cbe40*/  HMMA.1688.F32.TF32 R32, R52.reuse, R198, R88 ;  /* 0x000000c63420723c */ /* 0x042ff00000081058 */
[C---:B------:R-:W-:Y:S01]  /*cbe50*/  HMMA.1688.F32.TF32 R36, R52.reuse, R202, R92 ;  /* 0x000000ca3424723c */ /* 0x040fe2000008105c */
[----:B------:R1:W-:Y:S01]  /*cbe60*/  STL [R1+0x403c], R44 ;  /* 0x00403c2c01007387 */ /* 0x0003e20000100800 */
[----:B------:R2:W-:Y:S06]  /*cbe70*/  STL [R1+0x4038], R46 ;  /* 0x0040382e01007387 */ /* 0x0005ec0000100800 */
[----:B------:R-:W-:Y:S08]  /*cbe80*/  HMMA.1688.F32.TF32 R48, R52, R190, R80 ;  /* 0x000000be3430723c */ /* 0x000ff00000081050 */
[----:B-1----:R-:W-:-:S02]  /*cbe90*/  IMAD.MOV.U32 R44, RZ, RZ, R32 ;  /* 0x000000ffff2c7224 */ /* 0x002fc400078e0020 */
[----:B--2---:R-:W-:Y:S01]  /*cbea0*/  IMAD.MOV.U32 R46, RZ, RZ, R33 ;  /* 0x000000ffff2e7224 */ /* 0x004fe200078e0021 */
[----:B------:R-:W-:Y:S01]  /*cbeb0*/  MOV R47, R34 ;  /* 0x00000022002f7202 */ /* 0x000fe20000000f00 */
[----:B------:R-:W-:Y:S02]  /*cbec0*/  IMAD.MOV.U32 R45, RZ, RZ, R35 ;  /* 0x000000ffff2d7224 */ /* 0x000fe400078e0023 */
[C---:B------:R-:W-:Y:S01]  /*cbed0*/  HMMA.1688.F32.TF32 R32, R52.reuse, R194, R84 ;  /* 0x000000c23420723c */ /* 0x040fe20000081054 */
[----:B------:R-:W-:Y:S01]  /*cbee0*/  STL.64 [R1+0x140], R36 ;  /* 0x0001402401007387 */ /* 0x000fe20000100a00 */
[----:B------:R1:W-:Y:S02]  /*cbef0*/  STL.64 [R1+0x148], R38 ;  /* 0x0001482601007387 */ /* 0x0003e40000100a00 */
[----:B------:R-:W-:Y:S04]  /*cbf00*/  STL.64 [R1+0x40f8], R46 ;  /* 0x0040f82e01007387 */ /* 0x000fe80000100a00 */
[C---:B------:R-:W-:Y:S01]  /*cbf10*/  HMMA.1688.F32.TF32 R40, R52.reuse, R186, R76 ;  /* 0x000000ba3428723c */ /* 0x040fe2000008104c */
[----:B------:R-:W-:Y:S01]  /*cbf20*/  STL.64 [R1+0x40f0], R44 ;  /* 0x0040f02c01007387 */ /* 0x000fe20000100a00 */
[----:B------:R-:W-:Y:S06]  /*cbf30*/  STL [R1+0x3f34], R48 ;  /* 0x003f343001007387 */ /* 0x000fec0000100800 */
[C---:B-1----:R-:W-:Y:S07]  /*cbf40*/  HMMA.1688.F32.TF32 R36, R52.reuse, R30, R72 ;  /* 0x0000001e3424723c */ /* 0x042fee0000081048 */
[----:B------:R-:W-:Y:S01]  /*cbf50*/  STL.64 [R1+0x120], R32 ;  /* 0x0001202001007387 */ /* 0x000fe20000100a00 */
[----:B------:R1:W-:Y:S02]  /*cbf60*/  STL.64 [R1+0x128], R34 ;  /* 0x0001282201007387 */ /* 0x0003e40000100a00 */
[C---:B-1----:R-:W-:Y:S01]  /*cbf70*/  HMMA.1688.F32.TF32 R32, R52.reuse, R6, R64 ;  /* 0x000000063420723c */ /* 0x042fe20000081040 */
[----:B------:R-:W-:Y:S01]  /*cbf80*/  STL [R1+0x3f30], R49 ;  /* 0x003f303101007387 */ /* 0x000fe20000100800 */
[----:B------:R-:W-:Y:S02]  /*cbf90*/  STL [R1+0x3f2c], R50 ;  /* 0x003f2c3201007387 */ /* 0x000fe40000100800 */
[----:B------:R-:W-:Y:S02]  /*cbfa0*/  STL [R1+0x3f28], R51 ;  /* 0x003f283301007387 */ /* 0x000fe40000100800 */
[----:B------:R-:W-:Y:S01]  /*cbfb0*/  STL.64 [R1+0x350], R40 ;  /* 0x0003502801007387 */ /* 0x000fe20000100a00 */
[----:B------:R1:W-:Y:S06]  /*cbfc0*/  STL.64 [R1+0x358], R42 ;  /* 0x0003582a01007387 */ /* 0x0003ec0000100a00 */
        /* <DEDUP_REMOVED lines=15> */
[C---:B-1----:R-:W-:Y:S07]  /*cc0c0*/  HMMA.1688.F32.TF32 R32, R68.reuse, R174, R248 ;  /* 0x000000ae4420723c */ /* 0x042fee00000810f8 */
[----:B------:R-:W-:Y:S01]  /*cc0d0*/  STL.64 [R1+0x270], R40 ;  /* 0x0002702801007387 */ /* 0x000fe20000100a00 */
[----:B------:R-:W-:Y:S02]  /*cc0e0*/  STL.64 [R1+0x278], R42 ;  /* 0x0002782a01007387 */ /* 0x000fe40000100a00 */
[----:B------:R-:W2:Y:S05]  /*cc0f0*/  LDL.LU R248, [R1+0xda0] ;  /* 0x000da00001f87983 */ /* 0x000eaa0000300800 */
[----:B------:R-:W-:Y:S01]  /*cc100*/  STL.64 [R1+0x260], R36 ;  /* 0x0002602401007387 */ /* 0x000fe20000100a00 */
[----:B------:R-:W-:Y:S07]  /*cc110*/  STL.64 [R1+0x268], R38 ;  /* 0x0002682601007387 */ /* 0x000fee0000100a00 */
[----:B------:R-:W-:Y:S01]  /*cc120*/  STL.64 [R1+0x250], R32 ;  /* 0x0002502001007387 */ /* 0x000fe20000100a00 */
[----:B------:R1:W-:Y:S02]  /*cc130*/  STL.64 [R1+0x258], R34 ;  /* 0x0002582201007387 */ /* 0x0003e40000100a00 */
[----:B------:R-:W2:Y:S02]  /*cc140*/  LDL.LU R249, [R1+0xda4] ;  /* 0x000da40001f97983 */ /* 0x000ea40000300800 */
[----:B------:R-:W2:Y:S01]  /*cc150*/  LDL.LU R250, [R1+0xda8] ;  /* 0x000da80001fa7983 */ /* 0x000ea20000300800 */
[----:B------:R-:W2:Y:S01]  /*cc160*/  LDL.LU R251, [R1+0xdac] ;  /* 0x000dac0001fb7983 */ /* 0x000ea20000300800 */
        /* <DEDUP_REMOVED lines=48> */
[C---:B-1----:R-:W-:Y:S08]  /*cc470*/  HMMA.1688.F32.TF32 R32, R68.reuse, R178, R92 ;  /* 0x000000b24420723c */ /* 0x042ff0000008105c */
[C---:B--2---:R-:W-:Y:S08]  /*cc480*/  HMMA.1688.F32.TF32 R36, R68.reuse, R206, R84 ;  /* 0x000000ce4424723c */ /* 0x044ff00000081054 */
[C---:B------:R-:W-:Y:S08]  /*cc490*/  HMMA.1688.F32.TF32 R40, R68.reuse, R210, R88 ;  /* 0x000000d24428723c */ /* 0x040ff00000081058 */
[----:B---3--:R-:W-:Y:S01]  /*cc4a0*/  HMMA.1688.F32.TF32 R52, R68, R198, R76 ;  /* 0x000000c64434723c */ /* 0x008fe2000008104c */
[----:B------:R-:W-:-:S02]  /*cc4b0*/  IMAD.MOV.U32 R48, RZ, RZ, R32 ;  /* 0x000000ffff307224 */ /* 0x000fc400078e0020 */
[----:B------:R-:W-:Y:S02]  /*cc4c0*/  IMAD.MOV.U32 R49, RZ, RZ, R33 ;  /* 0x000000ffff317224 */ /* 0x000fe400078e0021 */
[----:B------:R-:W-:Y:S01]  /*cc4d0*/  IMAD.MOV.U32 R50, RZ, RZ, R34 ;  /* 0x000000ffff327224 */ /* 0x000fe200078e0022 */
[----:B------:R-:W-:Y:S02]  /*cc4e0*/  MOV R51, R35 ;  /* 0x0000002300337202 */ /* 0x000fe40000000f00 */
[C---:B------:R-:W-:Y:S08]  /*cc4f0*/  HMMA.1688.F32.TF32 R32, R68.reuse, R202, R80 ;  /* 0x000000ca4420723c */ /* 0x040ff00000081050 */
[C---:B----4-:R-:W-:Y:S08]  /*cc500*/  HMMA.1688.F32.TF32 R56, R68.reuse, R194, R56 ;  /* 0x000000c24438723c */ /* 0x050ff00000081038 */
[C---:B------:R-:W-:Y:S01]  /*cc510*/  HMMA.1688.F32.TF32 R60, R68.reuse, R190, R60 ;  /* 0x000000be443c723c */ /* 0x040fe2000008103c */
[----:B------:R-:W-:Y:S01]  /*cc520*/  STL.64 [R1+0x3f40], R50 ;  /* 0x003f403201007387 */ /* 0x000fe20000100a00 */
[----:B------:R-:W-:Y:S06]  /*cc530*/  STL.64 [R1+0x3f38], R48 ;  /* 0x003f383001007387 */ /* 0x000fec0000100a00 */
[C---:B------:R-:W-:Y:S01]  /*cc540*/  HMMA.1688.F32.TF32 R64, R68.reuse, R186, R64 ;  /* 0x000000ba4440723c */ /* 0x040fe20000081040 */
[----:B------:R-:W-:Y:S01]  /*cc550*/  STL.64 [R1+0x230], R40 ;  /* 0x0002302801007387 */ /* 0x000fe20000100a00 */
[----:B------:R1:W-:Y:S01]  /*cc560*/  STL.64 [R1+0x238], R42 ;  /* 0x0002382a01007387 */ /* 0x0003e20000100a00 */
[----:B------:R-:W-:Y:S02]  /*cc570*/  STL.64 [R1+0x220], R36 ;  /* 0x0002202401007387 */ /* 0x000fe40000100a00 */
[----:B------:R2:W-:Y:S02]  /*cc580*/  STL.64 [R1+0x228], R38 ;  /* 0x0002282601007387 */ /* 0x0005e40000100a00 */
[----:B------:R-:W-:Y:S01]  /*cc590*/  STL.64 [R1+0x3ea8], R54 ;  /* 0x003ea83601007387 */ /* 0x000fe20000100a00 */
[C---:B-1----:R-:W-:Y:S08]  /*cc5a0*/  HMMA.1688.F32.TF32 R40, R68.reuse, R30, R72 ;  /* 0x0000001e4428723c */ /* 0x042ff00000081048 */
[C---:B--2---:R-:W-:Y:S01]  /*cc5b0*/  HMMA.1688.F32.TF32 R36, R68.reuse, R6, R232 ;  /* 0x000000064424723c */ /* 0x044fe200000810e8 */
[----:B------:R-:W-:Y:S01]  /*cc5c0*/  STL.64 [R1+0x210], R32 ;  /* 0x0002102001007387 */ /* 0x000fe20000100a00 */
[----:B------:R1:W-:Y:S02]  /*cc5d0*/  STL.64 [R1+0x218], R34 ;  /* 0x0002182201007387 */ /* 0x0003e40000100a00 */
[----:B------:R-:W-:Y:S02]  /*cc5e0*/  STL.64 [R1+0x3ea0], R52 ;  /* 0x003ea03401007387 */ /* 0x000fe40000100a00 */
[----:B------:R-:W-:Y:S02]  /*cc5f0*/  STL.64 [R1+0x3eb8], R58 ;  /* 0x003eb83a01007387 */ /* 0x000fe40000100a00 */
[C---:B-1----:R-:W-:Y:S01]  /*cc600*/  HMMA.1688.F32.TF32 R32, R68.reuse, R10, R236 ;  /* 0x0000000a4420723c */ /* 0x042fe200000810ec */
[----:B------:R-:W-:Y:S01]  /*cc610*/  STL.64 [R1+0x3eb0], R56 ;  /* 0x003eb03801007387 */ /* 0x000fe20000100a00 */
[----:B------:R1:W-:Y:S02]  /*cc620*/  STL [R1+0x3ed4], R60 ;  /* 0x003ed43c01007387 */ /* 0x0003e40000100800 */
        /* <DEDUP_REMOVED lines=9> */
[----:B------:R-:W-:Y:S01]  /*cc6c0*/  STL.64 [R1+0x3e0], R36 ;  /* 0x0003e02401007387 */ /* 0x000fe20000100a00 */
[----:B------:R2:W-:Y:S04]  /*cc6d0*/  STL.64 [R1+0x3e8], R38 ;  /* 0x0003e82601007387 */ /* 0x0005e80000100a00 */
[----:B------:R3:W-:Y:S01]  /*cc6e0*/  STL.64 [R1+0x3d0], R32 ;  /* 0x0003d02001007387 */ /* 0x0007e20000100a00 */
[----:B-1----:R-:W-:Y:S01]  /*cc6f0*/  IMAD.MOV.U32 R60, RZ, RZ, R34 ;  /* 0x000000ffff3c7224 */ /* 0x002fe200078e0022 */
[C---:B--2---:R-:W-:Y:S01]  /*cc700*/  HMMA.1688.F32.TF32 R36, R68.reuse, R14, R244 ;  /* 0x0000000e4424723c */ /* 0x044fe200000810f4 */
[----:B------:R-:W-:Y:S01]  /*cc710*/  IMAD.MOV.U32 R61, RZ, RZ, R35 ;  /* 0x000000ffff3d7224 */ /* 0x000fe200078e0023 */
[----:B------:R-:W2:Y:S06]  /*cc720*/  LDL.LU R236, [R1+0xb90] ;  /* 0x000b900001ec7983 */ /* 0x000eac0000300800 */
[----:B---3--:R-:W-:Y:S01]  /*cc730*/  HMMA.1688.F32.TF32 R32, R68, R18, R248 ;  /* 0x000000124420723c */ /* 0x008fe200000810f8 */
[----:B------:R-:W-:-:S02]  /*cc740*/  IMAD.MOV.U32 R238, RZ, RZ, R208 ;  /* 0x000000ffffee7224 */ /* 0x000fc400078e00d0 */
[----:B------:R-:W-:Y:S11]  /*cc750*/  IMAD.MOV.U32 R239, RZ, RZ, R209 ;  /* 0x000000ffffef7224 */ /* 0x000ff600078e00d1 */
[----:B------:R-:W-:Y:S01]  /*cc760*/  @!UPT UIADD3 URZ, URZ, URZ, URZ ;  /* 0x0000003f3f3ff290 */ /* 0x000fe2000fffe03f */
[----:B------:R-:W-:Y:S01]  /*cc770*/  STL.64 [R1+0x3c0], R36 ;  /* 0x0003c02401007387 */ /* 0x000fe20000100a00 */
[----:B------:R-:W-:Y:S07]  /*cc780*/  STL.64 [R1+0x3c8], R38 ;  /* 0x0003c82601007387 */ /* 0x000fee0000100a00 */
[----:B------:R-:W-:Y:S01]  /*cc790*/  STL.64 [R1+0x3b0], R32 ;  /* 0x0003b02001007387 */ /* 0x000fe20000100a00 */
[----:B------:R1:W-:Y:S02]  /*cc7a0*/  STL.64 [R1+0x3b8], R34 ;  /* 0x0003b82201007387 */ /* 0x0003e40000100a00 */
[----:B------:R-:W2:Y:S02]  /*cc7b0*/  LDL.LU R237, [R1+0xb94] ;  /* 0x000b940001ed7983 */ /* 0x000ea40000300800 */
[----:B------:R-:W3:Y:S01]  /*cc7c0*/  LDL.LU R208, [R1+0x416c] ;  /* 0x00416c0001d07983 */ /* 0x000ee20000300800 */
        /* <DEDUP_REMOVED lines=27> */
[----:B------:R-:W-:-:S02]  /*cc980*/  IMAD.MOV.U32 R250, RZ, RZ, R173 ;  /* 0x000000fffffa7224 */ /* 0x000fc400078e00ad */
        /* <DEDUP_REMOVED lines=10> */
[----:B------:R-:W-:Y:S01]  /*cca30*/  IMAD.MOV.U32 R247, RZ, RZ, R192 ;  /* 0x000000fffff77224 */ /* 0x000fe200078e00c0 */
[----:B------:R-:W-:Y:S08]  /*cca40*/  HMMA.1688.F32.TF32 R196, R128, R198, R232 ;  /* 0x000000c680c4723c */ /* 0x000ff000000810e8 */
[----:B-1----:R-:W-:Y:S08]  /*cca50*/  HMMA.1688.F32.TF32 R32, R68, R22, R96 ;  /* 0x000000164420723c */ /* 0x002ff00000081060 */
[----:B--2---:R-:W-:Y:S01]  /*cca60*/  HMMA.1688.F32.TF32 R172, R128, R174, R88 ;  /* 0x000000ae80ac723c */ /* 0x004fe20000081058 */
[----:B----4-:R-:W-:Y:S01]  /*cca70*/  MOV R74, R209 ;  /* 0x000000d1004a7202 */ /* 0x010fe20000000f00 */
[----:B---3--:R-:W-:-:S06]  /*cca80*/  IMAD.MOV.U32 R75, RZ, RZ, R208 ;  /* 0x000000ffff4b7224 */ /* 0x008fcc00078e00d0 */
[C---:B------:R-:W-:Y:S08]  /*cca90*/  HMMA.1688.F32.TF32 R204, R128.reuse, R206, R76 ;  /* 0x000000ce80cc723c */ /* 0x040ff0000008104c */
[C---:B------:R-:W-:Y:S08]  /*ccaa0*/  HMMA.1688.F32.TF32 R176, R128.reuse, R178, R84 ;  /* 0x000000b280b0723c */ /* 0x040ff00000081054 */
[C---:B------:R-:W-:Y:S08]  /*ccab0*/  HMMA.1688.F32.TF32 R208, R128.reuse, R210, R80 ;  /* 0x000000d280d0723c */ /* 0x040ff00000081050 */
[----:B------:R-:W-:Y:S01]  /*ccac0*/  HMMA.1688.F32.TF32 R200, R128, R202, R72 ;  /* 0x000000ca80c8723c */ /* 0x000fe20000081048 */
[----:B------:R-:W-:Y:S01]  /*ccad0*/  IMAD.MOV.U32 R64, RZ, RZ, R32 ;  /* 0x000000ffff407224 */ /* 0x000fe200078e0020 */
[----:B------:R-:W-:Y:S01]  /*ccae0*/  MOV R65, R33 ;  /* 0x0000002100417202 */ /* 0x000fe20000000f00 */
[----:B------:R-:W-:-:S02]  /*ccaf0*/  IMAD.MOV.U32 R66, RZ, RZ, R34 ;  /* 0x000000ffff427224 */ /* 0x000fc400078e0022 */
[----:B------:R-:W-:-:S03]  /*ccb00*/  IMAD.MOV.U32 R67, RZ, RZ, R35 ;  /* 0x000000ffff437224 */ /* 0x000fc600078e0023 */
[----:B------:R-:W-:Y:S08]  /*ccb10*/  HMMA.1688.F32.TF32 R32, R68, R26, R92 ;  /* 0x0000001a4420723c */ /* 0x000ff0000008105c */
[C---:B------:R-:W-:Y:S08]  /*ccb20*/  HMMA.1688.F32.TF32 R192, R128.reuse, R194, R236 ;  /* 0x000000c280c0723c */ /* 0x040ff000000810ec */
[C---:B------:R-:W-:Y:S01]  /*ccb30*/  HMMA.1688.F32.TF32 R76, R128.reuse, R190, R244 ;  /* 0x000000be804c723c */ /* 0x040fe200000810f4 */
[----:B------:R-:W-:Y:S01]  /*ccb40*/  STL.64 [R1+0x3ec8], R66 ;  /* 0x003ec84201007387 */ /* 0x000fe20000100a00 */
[----:B------:R-:W-:Y:S03]  /*ccb50*/  STL.64 [R1+0x3ec0], R64 ;  /* 0x003ec04001007387 */ /* 0x000fe60000100a00 */
[----:B------:R-:W-:Y:S03]  /*ccb60*/  STL.64 [R1+0x3e60], R174 ;  /* 0x003e60ae01007387 */ /* 0x000fe60000100a00 */
        /* <DEDUP_REMOVED lines=12> */
[----:B------:R-:W-:Y:S01]  /*ccc30*/  STL [R1+0x3e54], R199 ;  /* 0x003e54c701007387 */ /* 0x000fe20000100800 */
[----:B------:R-:W-:Y:S01]  /*ccc40*/  STL [R1+0x3e50], R195 ;  /* 0x003e50c301007387 */ /* 0x000fe20000100800 */
[----:B------:R-:W-:Y:S02]  /*ccc50*/  STL.64 [R1+0x3f00], R78 ;  /* 0x003f004e01007387 */ /* 0x000fe40000100a00 */
[----:B------:R-:W-:Y:S02]  /*ccc60*/  STL.64 [R1+0x3ef8], R76 ;  /* 0x003ef84c01007387 */ /* 0x000fe40000100a00 */
[----:B------:R-:W2:Y:S02]  /*ccc70*/  LDL.LU R248, [R1+0xb60] ;  /* 0x000b600001f87983 */ /* 0x000ea40000300800 */
[----:B------:R-:W-:-:S02]  /*ccc80*/  IMAD.MOV.U32 R249, RZ, RZ, R0 ;  /* 0x000000fffff97224 */ /* 0x000fc400078e0000 */
[----:B------:R-:W3:Y:S01]  /*ccc90*/  LDL.LU R0, [R1+0x4164] ;  /* 0x0041640001007983 */ /* 0x000ee20000300800 */
[----:B------:R-:W2:Y:S02]  /*ccca0*/  LDL.LU R250, [R1+0xb68] ;  /* 0x000b680001fa7983 */ /* 0x000ea40000300800 */
[----:B------:R-:W2:Y:S02]  /*cccb0*/  LDL.LU R251, [R1+0xb6c] ;  /* 0x000b6c0001fb7983 */ /* 0x000ea40000300800 */
[----:B------:R-:W-:Y:S01]  /*cccc0*/  STL.64 [R1+0x3f10], R86 ;  /* 0x003f105601007387 */ /* 0x000fe20000100a00 */
[----:B------:R-:W-:Y:S04]  /*cccd0*/  STL.64 [R1+0x3f08], R84 ;  /* 0x003f085401007387 */ /* 0x000fe80000100a00 */
[----:B---3--:R-:W1:Y:S04]  /*ccce0*/  LDSM.16.M88.4 R208, [R0+0x100] ;  /* 0x0001000000d0783b */ /* 0x008e680000000200 */
[----:B------:R-:W3:Y:S04]  /*cccf0*/  LDSM.16.M88.4 R32, [R0+0x4100] ;  /* 0x004100000020783b */ /* 0x000ee80000000200 */
[----:B------:R-:W4:Y:S04]  /*ccd00*/  LDSM.16.M88.4 R56, [R0+0xc100] ;  /* 0x00c100000038783b */ /* 0x000f280000000200 */
[----:B------:R-:W2:Y:S04]  /*ccd10*/  LDSM.16.M88.4 R36, [R0+0x8100] ;  /* 0x008100000024783b */ /* 0x000ea80000000200 */
[----:B------:R-:W-:Y:S04]  /*ccd20*/  LDSM.16.M88.4 R132, [R0+0x1c100] ;  /* 0x01c100000084783b */ /* 0x000fe80000000200 */
        /* <DEDUP_REMOVED lines=8> */
[----:B------:R-:W-:Y:S01]  /*ccdb0*/  LDSM.16.M88.4 R164, [R0+0x3c100] ;  /* 0x03c1000000a4783b */ /* 0x000fe20000000200 */
[----:B-1----:R-:W-:Y:S01]  /*ccdc0*/  IMAD.MOV.U32 R62, RZ, RZ, R210 ;  /* 0x000000ffff3e7224 */ /* 0x002fe200078e00d2 */
[----:B------:R-:W-:-:S05]  /*ccdd0*/  MOV R63, R211 ;  /* 0x000000d3003f7202 */ /* 0x000fca0000000f00 */
[----:B------:R-:W-:Y:S01]  /*ccde0*/  STL.64 [R1+0x3f20], R62 ;  /* 0x003f203e01007387 */ /* 0x000fe20000100a00 */
[----:B------:R-:W-:Y:S02]  /*ccdf0*/  STL.64 [R1+0x3f18], R60 ;  /* 0x003f183c01007387 */ /* 0x000fe40000100a00 */
[----:B------:R1:W-:Y:S02]  /*cce00*/  STL.64 [R1+0x208], R210 ;  /* 0x000208d201007387 */ /* 0x0003e40000100a00 */
[----:B---3--:R-:W-:Y:S01]  /*cce10*/  STL.64 [R1+0x1f0], R32 ;  /* 0x0001f02001007387 */ /* 0x008fe20000100a00 */
[----:B------:R-:W-:Y:S02]  /*cce20*/  STL.64 [R1+0x1f8], R34 ;  /* 0x0001f82201007387 */ /* 0x000fe40000100a00 */
[----:B------:R-:W3:Y:S02]  /*cce30*/  LDSM.16.M88.4 R32, [R0+0x10100] ;  /* 0x010100000020783b */ /* 0x000ee40000000200 */
[----:B------:R-:W3:Y:S02]  /*cce40*/  LDSM.16.M88.4 R60, [R0+0x14100] ;  /* 0x01410000003c783b */ /* 0x000ee40000000200 */
[----:B----4-:R-:W-:-:S02]  /*cce50*/  IMAD.MOV.U32 R195, RZ, RZ, R59 ;  /* 0x000000ffffc37224 */ /* 0x010fc400078e003b */
[----:B------:R-:W-:Y:S02]  /*cce60*/  IMAD.MOV.U32 R199, RZ, RZ, R58 ;  /* 0x000000ffffc77224 */ /* 0x000fe400078e003a */
[----:B--2---:R2:W-:Y:S02]  /*cce70*/  STL.64 [R1+0x1e8], R38 ;  /* 0x0001e82601007387 */ /* 0x0045e40000100a00 */
[----:B-1----:R-:W-:Y:S02]  /*cce80*/  IMAD.MOV.U32 R210, RZ, RZ, R39 ;  /* 0x000000ffffd27224 */ /* 0x002fe400078e0027 */
[----:B--2---:R-:W2:Y:S01]  /*cce90*/  LDL R39, [R1+0xb30] ;  /* 0x000b300001277983 */ /* 0x004ea20000100800 */
[----:B------:R-:W-:Y:S02]  /*ccea0*/  STL.64 [R1+0x3f60], R194 ;  /* 0x003f60c201007387 */ /* 0x000fe40000100a00 */
[----:B------:R-:W-:Y:S02]  /*cceb0*/  STL.64 [R1+0x3f58], R192 ;  /* 0x003f58c001007387 */ /* 0x000fe40000100a00 */
[----:B------:R-:W-:Y:S01]  /*ccec0*/  STL.64 [R1+0x3f50], R198 ;  /* 0x003f50c601007387 */ /* 0x000fe20000100a00 */
[----:B------:R-:W-:Y:S01]  /*cced0*/  STL.64 [R1+0x3f48], R196 ;  /* 0x003f48c401007387 */ /* 0x000fe20000100a00 */
[----:B------:R-:W-:Y:S01]  /*ccee0*/  STL.64 [R1+0x1d8], R58 ;  /* 0x0001d83a01007387 */ /* 0x000fe20000100a00 */
[C---:B------:R-:W-:Y:S02]  /*ccef0*/  HMMA.1688.F32.TF32 R92, R128.reuse, R30, R248 ;  /* 0x0000001e805c723c */ /* 0x040fe400000810f8 */
[----:B---3--:R-:W-:Y:S01]  /*ccf00*/  STL.64 [R1+0x1c0], R32 ;  /* 0x0001c02001007387 */ /* 0x008fe20000100a00 */
[----:B------:R-:W-:Y:S02]  /*ccf10*/  STL.64 [R1+0x1c8], R34 ;  /* 0x0001c82201007387 */ /* 0x000fe40000100a00 */
[----:B------:R-:W-:Y:S02]  /*ccf20*/  STL [R1+0x3df4], R134 ;  /* 0x003df48601007387 */ /* 0x000fe40000100800 */
[----:B------:R-:W-:Y:S01]  /*ccf30*/  STL.64 [R1+0x1b8], R62 ;  /* 0x0001b83e01007387 */ /* 0x000fe20000100a00 */
[----:B------:R-:W-:Y:S01]  /*ccf40*/  STL.64 [R1+0x1a8], R78 ;  /* 0x0001a84e01007387 */ /* 0x000fe20000100a00 */
[----:B------:R-:W-:Y:S02]  /*ccf50*/  STL [R1+0x3df0], R135 ;  /* 0x003df08701007387 */ /* 0x000fe40000100800 */
[----:B------:R-:W-:Y:S02]  /*ccf60*/  STL [R1+0x3dfc], R138 ;  /* 0x003dfc8a01007387 */ /* 0x000fe40000100800 */
[----:B------:R-:W-:Y:S01]  /*ccf70*/  STL [R1+0x3df8], R139 ;  /* 0x003df88b01007387 */ /* 0x000fe20000100800 */
        /* <DEDUP_REMOVED lines=12> */
[----:B------:R-:W-:Y:S01]  /*cd040*/  STL.64 [R1+0x3f70], R94 ;  /* 0x003f705e01007387 */ /* 0x000fe20000100a00 */
[----:B------:R-:W-:Y:S02]  /*cd050*/  STL.64 [R1+0x3f68], R92 ;  /* 0x003f685c01007387 */ /* 0x000fe40000100a00 */
        /* <DEDUP_REMOVED lines=14> */
[----:B------:R-:W-:Y:S04]  /*cd140*/  STL [R1+0x3d0c], R0 ;  /* 0x003d0c0001007387 */ /* 0x000fe80000100800 */
[----:B--2---:R-:W-:Y:S04]  /*cd150*/  LDS R120, [R39+0x154000] ;  /* 0x1540000027787984 */ /* 0x004fe80000000800 */
[----:B------:R-:W1:Y:S01]  /*cd160*/  LDS R122, [R39+0x155000] ;  /* 0x15500000277a7984 */ /* 0x000e620000000800 */
[C---:B----4-:R-:W-:Y:S08]  /*cd170*/  HMMA.1688.F32.TF32 R100, R128.reuse, R6, R236 ;  /* 0x000000068064723c */ /* 0x050ff000000810ec */
[C---:B---3--:R-:W-:Y:S11]  /*cd180*/  HMMA.1688.F32.TF32 R108, R128.reuse, R10, R244 ;  /* 0x0000000a806c723c */ /* 0x048ff600000810f4 */
[----:B------:R-:W-:Y:S04]  /*cd190*/  @!UPT UIADD3 URZ, URZ, URZ, URZ ;  /* 0x0000003f3f3ff290 */ /* 0x000fe8000fffe03f */
[----:B------:R-:W-:Y:S01]  /*cd1a0*/  STL.64 [R1+0x3f80], R102 ;  /* 0x003f806601007387 */ /* 0x000fe20000100a00 */
[----:B------:R-:W-:Y:S07]  /*cd1b0*/  STL.64 [R1+0x3f78], R100 ;  /* 0x003f786401007387 */ /* 0x000fee0000100a00 */
[----:B------:R-:W-:Y:S02]  /*cd1c0*/  STL.64 [R1+0x3fa0], R110 ;  /* 0x003fa06e01007387 */ /* 0x000fe40000100a00 */
[----:B------:R-:W-:Y:S01]  /*cd1d0*/  STL.64 [R1+0x3f98], R108 ;  /* 0x003f986c01007387 */ /* 0x000fe20000100a00 */
        /* <DEDUP_REMOVED lines=13> */
[C---:B------:R-:W-:Y:S01]  /*cd2b0*/  HMMA.1688.F32.TF32 R112, R128.reuse, R14, R248 ;  /* 0x0000000e8070723c */ /* 0x040fe200000810f8 */
        /* <DEDUP_REMOVED lines=23> */
[----:B------:R-:W-:Y:S02]  /*cd430*/  STL.64 [R1+0x3fb0], R114 ;  /* 0x003fb07201007387 */ /* 0x000fe40000100a00 */
[----:B------:R1:W-:Y:S02]  /*cd440*/  STL.64 [R1+0x3fa8], R112 ;  /* 0x003fa87001007387 */ /* 0x0003e40000100a00 */
[----:B-1----:R-:W4:Y:S01]  /*cd450*/  LDL.LU.64 R112, [R1+0x1c0] ;  /* 0x0001c00001707983 */ /* 0x002f220000300a00 */
[C---:B---3--:R-:W-:Y:S08]  /*cd460*/  HMMA.1688.F32.TF32 R116, R128.reuse, R18, R104 ;  /* 0x000000128074723c */ /* 0x048ff00000081068 */
[C---:B----4-:R-:W-:Y:S08]  /*cd470*/  HMMA.1688.F32.TF32 R124, R128.reuse, R22, R96 ;  /* 0x00000016807c723c */ /* 0x050ff00000081060 */
[----:B--2---:R-:W-:Y:S07]  /*cd480*/  HMMA.1688.F32.TF32 R128, R128, R26, R88 ;  /* 0x0000001a8080723c */ /* 0x004fee0000081058 */
[----:B------:R-:W-:Y:S01]  /*cd490*/  STL.64 [R1+0x3fc0], R118 ;  /* 0x003fc07601007387 */ /* 0x000fe20000100a00 */
[----:B------:R-:W-:Y:S07]  /*cd4a0*/  STL.64 [R1+0x3fb8], R116 ;  /* 0x003fb87401007387 */ /* 0x000fee0000100a00 */
[----:B------:R-:W-:Y:S01]  /*cd4b0*/  STL.64 [R1+0x3fd0], R126 ;  /* 0x003fd07e01007387 */ /* 0x000fe20000100a00 */
[----:B------:R-:W-:Y:S07]  /*cd4c0*/  STL.64 [R1+0x3fc8], R124 ;  /* 0x003fc87c01007387 */ /* 0x000fee0000100a00 */
[----:B------:R-:W-:Y:S01]  /*cd4d0*/  STL.64 [R1+0x3fe0], R130 ;  /* 0x003fe08201007387 */ /* 0x000fe20000100a00 */
[----:B------:R1:W-:Y:S03]  /*cd4e0*/  STL.64 [R1+0x3fd8], R128 ;  /* 0x003fd88001007387 */ /* 0x0003e60000100a00 */
[----:B-1----:R-:W2:Y:S01]  /*cd4f0*/  LDL.LU.64 R128, [R1+0x1f0] ;  /* 0x0001f00001807983 */ /* 0x002ea20000300a00 */
[C---:B------:R-:W-:Y:S08]  /*cd500*/  HMMA.1688.F32.TF32 R232, R168.reuse, R208, R232 ;  /* 0x000000d0a8e8723c */ /* 0x040ff000000810e8 */
[C---:B------:R-:W-:Y:S08]  /*cd510*/  HMMA.1688.F32.TF32 R220, R168.reuse, R36, R72 ;  /* 0x00000024a8dc723c */ /* 0x040ff00000081048 */
[C---:B------:R-:W-:Y:S08]  /*cd520*/  HMMA.1688.F32.TF32 R216, R168.reuse, R56, R236 ;  /* 0x00000038a8d8723c */ /* 0x040ff000000810ec */
[C---:B------:R-:W-:Y:S01]  /*cd530*/  HMMA.1688.F32.TF32 R212, R168.reuse, R112, R244 ;  /* 0x00000070a8d4723c */ /* 0x040fe200000810f4 */
[----:B------:R-:W-:Y:S01]  /*cd540*/  STL [R1+0x3e44], R232 ;  /* 0x003e44e801007387 */ /* 0x000fe20000100800 */
[----:B------:R-:W-:Y:S02]  /*cd550*/  STL [R1+0x3e40], R233 ;  /* 0x003e40e901007387 */ /* 0x000fe40000100800 */
[----:B------:R-:W-:Y:S02]  /*cd560*/  STL [R1+0x3e3c], R234 ;  /* 0x003e3cea01007387 */ /* 0x000fe40000100800 */
[----:B------:R-:W-:Y:S02]  /*cd570*/  STL [R1+0x3e38], R235 ;  /* 0x003e38eb01007387 */ /* 0x000fe40000100800 */
[C---:B------:R-:W-:Y:S08]  /*cd580*/  HMMA.1688.F32.TF32 R104, R168.reuse, R60, R248 ;  /* 0x0000003ca868723c */ /* 0x040ff000000810f8 */
[C---:B--2---:R-:W-:Y:S11]  /*cd590*/  HMMA.1688.F32.TF32 R224, R168.reuse, R128, R80 ;  /* 0x00000080a8e0723c */ /* 0x044ff60000081050 */
[----:B------:R-:W-:Y:S11]  /*cd5a0*/  @!UPT UIADD3 URZ, URZ, URZ, URZ ;  /* 0x0000003f3f3ff290 */ /* 0x000ff6000fffe03f */
[----:B------:R-:W-:Y:S01]  /*cd5b0*/  @!UPT UIADD3 URZ, URZ, URZ, URZ ;  /* 0x0000003f3f3ff290 */ /* 0x000fe2000fffe03f */
[----:B------:R-:W-:Y:S01]  /*cd5c0*/  STL [R1+0x3e4c], R226 ;  /* 0x003e4ce201007387 */ /* 0x000fe20000100800 */
[----:B------:R-:W-:Y:S02]  /*cd5d0*/  STL [R1+0x3e48], R227 ;  /* 0x003e48e301007387 */ /* 0x000fe40000100800 */
[----:B------:R-:W-:Y:S02]  /*cd5e0*/  STL.64 [R1+0x3ff0], R222 ;  /* 0x003ff0de01007387 */ /* 0x000fe40000100a00 */
[----:B------:R-:W-:Y:S01]  /*cd5f0*/  STL.64 [R1+0x3fe8], R220 ;  /* 0x003fe8dc01007387 */ /* 0x000fe20000100a00 */
[----:B------:R-:W-:Y:S01]  /*cd600*/  STL.64 [R1+0x4108], R218 ;  /* 0x004108da01007387 */ /* 0x000fe20000100a00 */
[----:B------:R-:W-:Y:S02]  /*cd610*/  STL.64 [R1+0x4100], R216 ;  /* 0x004100d801007387 */ /* 0x000fe40000100a00 */
[----:B------:R-:W-:Y:S02]  /*cd620*/  STL.64 [R1+0x4118], R214 ;  /* 0x004118d601007387 */ /* 0x000fe40000100a00 */
[----:B------:R-:W-:Y:S01]  /*cd630*/  STL.64 [R1+0x4110], R212 ;  /* 0x004110d401007387 */ /* 0x000fe20000100a00 */
[----:B------:R-:W2:Y:S01]  /*cd640*/  LDL.LU R244, [R1+0x11f0] ;  /* 0x0011f00001f47983 */ /* 0x000ea20000300800 */
[----:B------:R-:W2:Y:S02]  /*cd650*/  LDL.LU R245, [R1+0x11f4] ;  /* 0x0011f40001f57983 */ /* 0x000ea40000300800 */
[----:B------:R-:W2:Y:S02]  /*cd660*/  LDL R246, [R1+0x11f8] ;  /* 0x0011f80001f67983 */ /* 0x000ea40000100800 */
[----:B------:R-:W2:Y:S01]  /*cd670*/  LDL R247, [R1+0x11fc] ;  /* 0x0011fc0001f77983 */ /* 0x000ea20000100800 */
[----:B------:R-:W3:Y:S01]  /*cd680*/  LDL.LU R32, [R1+0x1210] ;  /* 0x0012100001207983 */ /* 0x000ee20000300800 */
[----:B------:R-:W3:Y:S02]  /*cd690*/  LDL.LU R33, [R1+0x1214] ;  /* 0x0012140001217983 */ /* 0x000ee40000300800 */
[----:B------:R-:W3:Y:S02]  /*cd6a0*/  LDL R34, [R1+0x1218] ;  /* 0x0012180001227983 */ /* 0x000ee40000100800 */
[----:B------:R-:W3:Y:S01]  /*cd6b0*/  LDL R35, [R1+0x121c] ;  /* 0x00121c0001237983 */ /* 0x000ee20000100800 */
        /* <DEDUP_REMOVED lines=10> */
[----:B------:R-:W2:Y:S02]  /*cd760*/  LDL R238, [R1+0x1238] ;  /* 0x0012380001ee7983 */ /* 0x000ea40000100800 */
[----:B------:R-:W2:Y:S01]  /*cd770*/  LDL R239, [R1+0x123c] ;  /* 0x00123c0001ef7983 */ /* 0x000ea20000100800 */
        /* <DEDUP_REMOVED lines=28> */
[----:B------:R-:W-:Y:S01]  /*cd940*/  STL.64 [R1+0x4128], R106 ;  /* 0x0041286a01007387 */ /* 0x000fe20000100a00 */
[----:B------:R-:W-:Y:S01]  /*cd950*/  STL.64 [R1+0x4120], R104 ;  /* 0x0041206801007387 */ /* 0x000fe20000100a00 */
[C---:B--2---:R-:W-:Y:S11]  /*cd960*/  HMMA.1688.F32.TF32 R96, R168.reuse, R76, R236 ;  /* 0x0000004ca860723c */ /* 0x044ff600000810ec */
[----:B------:R-:W-:Y:S11]  /*cd970*/  @!UPT UIADD3 URZ, URZ, URZ, URZ ;  /* 0x0000003f3f3ff290 */ /* 0x000ff6000fffe03f */
[----:B------:R-:W-:Y:S01]  /*cd980*/  @!UPT UIADD3 URZ, URZ, URZ, URZ ;  /* 0x0000003f3f3ff290 */ /* 0x000fe2000fffe03f */
[----:B------:R-:W-:Y:S01]  /*cd990*/  STL.64 [R1+0x4138], R98 ;  /* 0x0041386201007387 */ /* 0x000fe20000100a00 */
[----:B------:R-:W-:Y:S02]  /*cd9a0*/  STL.64 [R1+0x4130], R96 ;  /* 0x0041306001007387 */ /* 0x000fe40000100a00 */
[----:B------:R-:W2:Y:S02]  /*cd9b0*/  LDL.LU R236, [R1+0x11e0] ;  /* 0x0011e00001ec7983 */ /* 0x000ea40000300800 */
[----:B------:R-:W2:Y:S01]  /*cd9c0*/  LDL.LU R237, [R1+0x11e4] ;  /* 0x0011e40001ed7983 */ /* 0x000ea20000300800 */
[C---:B------:R-:W-:Y:S08]  /*cd9d0*/  HMMA.1688.F32.TF32 R88, R168.reuse, R132, R248 ;  /* 0x00000084a858723c */ /* 0x040ff000000810f8 */
[----:B---3--:R-:W-:Y:S08]  /*cd9e0*/  HMMA.1688.F32.TF32 R80, R168, R136, R80 ;  /* 0x00000088a850723c */ /* 0x008ff00000081050 */
[----:B------:R-:W-:Y:S01]  /*cd9f0*/  HMMA.1688.F32.TF32 R40, R120, R208, R40 ;  /* 0x000000d07828723c */ /* 0x000fe20000081028 */
[----:B------:R-:W-:Y:S01]  /*cda00*/  MOV R238, R189 ;  /* 0x000000bd00ee7202 */ /* 0x000fe20000000f00 */
[----:B------:R-:W-:-:S06]  /*cda10*/  IMAD.MOV.U32 R239, RZ, RZ, R188 ;  /* 0x000000ffffef7224 */ /* 0x000fcc00078e00bc */
[C---:B------:R-:W-:Y:S08]  /*cda20*/  HMMA.1688.F32.TF32 R72, R168.reuse, R140, R72 ;  /* 0x0000008ca848723c */ /* 0x040ff00000081048 */
[----:B------:R-:W-:Y:S01]  /*cda30*/  HMMA.1688.F32.TF32 R188, R168, R144, R52 ;  /* 0x00000090a8bc723c */ /* 0x000fe20000081034 */
[----:B------:R-:W-:Y:S02]  /*cda40*/  IMAD.MOV.U32 R248, RZ, RZ, R185 ;  /* 0x000000fffff87224 */ /* 0x000fe400078e00b9 */
[----:B------:R-:W-:-:S02]  /*cda50*/  IMAD.MOV.U32 R249, RZ, RZ, R184 ;  /* 0x000000fffff97224 */ /* 0x000fc400078e00b8 */
[----:B------:R-:W-:Y:S01]  /*cda60*/  IMAD.MOV.U32 R250, RZ, RZ, R29 ;  /* 0x000000fffffa7224 */ /* 0x000fe200078e001d */
[----:B------:R-:W-:Y:S02]  /*cda70*/  MOV R251, R28 ;  /* 0x0000001c00fb7202 */ /* 0x000fe40000000f00 */
[C---:B------:R-:W-:Y:S08]  /*cda80*/  HMMA.1688.F32.TF32 R184, R168.reuse, R148, R48 ;  /* 0x00000094a8b8723c */ /* 0x040ff00000081030 */
[C---:B------:R-:W-:Y:S08]  /*cda90*/  HMMA.1688.F32.TF32 R180, R168.reuse, R152, R180 ;  /* 0x00000098a8b4723c */ /* 0x040ff000000810b4 */
[C---:B------:R-:W-:Y:S08]  /*cdaa0*/  HMMA.1688.F32.TF32 R68, R168.reuse, R156, R44 ;  /* 0x0000009ca844723c */ /* 0x040ff0000008102c */
[C---:B----4-:R-:W-:Y:S08]  /*cdab0*/  HMMA.1688.F32.TF32 R28, R168.reuse, R160, R228 ;  /* 0x000000a0a81c723c */ /* 0x050ff000000810e4 */
[----:B------:R-:W-:Y:S08]  /*cdac0*/  HMMA.1688.F32.TF32 R168, R168, R164, R32 ;  /* 0x000000a4a8a8723c */ /* 0x000ff00000081020 */
[----:B------:R-:W-:Y:S01]  /*cdad0*/  HMMA.1688.F32.TF32 R32, R120, R128, R244 ;  /* 0x000000807820723c */ /* 0x000fe200000810f4 */
[----:B------:R-:W-:Y:S01]  /*cdae0*/  STL.64 [R1+0x4148], R90 ;  /* 0x0041485a01007387 */ /* 0x000fe20000100a00 */
[----:B------:R-:W-:Y:S02]  /*cdaf0*/  STL.64 [R1+0x4140], R88 ;  /* 0x0041405801007387 */ /* 0x000fe40000100a00 */
[----:B------:R-:W-:Y:S02]  /*cdb00*/  STL.64 [R1+0x4158], R82 ;  /* 0x0041585201007387 */ /* 0x000fe40000100a00 */
[----:B------:R-:W-:Y:S01]  /*cdb10*/  STL.64 [R1+0x4150], R80 ;  /* 0x0041505001007387 */ /* 0x000fe20000100a00 */
[----:B------:R-:W-:Y:S01]  /*cdb20*/  STL.64 [R1+0x2f0], R40 ;  /* 0x0002f02801007387 */ /* 0x000fe20000100a00 */
[----:B------:R1:W-:Y:S02]  /*cdb30*/  STL.64 [R1+0x2f8], R42 ;  /* 0x0002f82a01007387 */ /* 0x0003e40000100a00 */
[----:B------:R-:W3:Y:S02]  /*cdb40*/  LDL.LU R244, [R1+0x11c0] ;  /* 0x0011c00001f47983 */ /* 0x000ee40000300800 */
[----:B------:R-:W3:Y:S01]  /*cdb50*/  LDL.LU R245, [R1+0x11c4] ;  /* 0x0011c40001f57983 */ /* 0x000ee20000300800 */
[----:B------:R-:W3:Y:S01]  /*cdb60*/  LDL.LU R246, [R1+0x11c8] ;  /* 0x0011c80001f67983 */ /* 0x000ee20000300800 */
[----:B------:R-:W3:Y:S10]  /*cdb70*/  LDL.LU R247, [R1+0x11cc] ;  /* 0x0011cc0001f77983 */ /* 0x000ef40000300800 */
[----:B------:R-:W-:-:S02]  /*cdb80*/  IMAD.MOV.U32 R146, RZ, RZ, R32 ;  /* 0x000000ffff927224 */ /* 0x000fc400078e0020 */
[----:B------:R-:W-:Y:S02]  /*cdb90*/  IMAD.MOV.U32 R147, RZ, RZ, R33 ;  /* 0x000000ffff937224 */ /* 0x000fe400078e0021 */
[----:B------:R-:W-:Y:S02]  /*cdba0*/  IMAD.MOV.U32 R142, RZ, RZ, R34 ;  /* 0x000000ffff8e7224 */ /* 0x000fe400078e0022 */
[----:B------:R-:W-:Y:S01]  /*cdbb0*/  IMAD.MOV.U32 R143, RZ, RZ, R35 ;  /* 0x000000ffff8f7224 */ /* 0x000fe200078e0023 */
[C---:B-1----:R-:W-:Y:S11]  /*cdbc0*/  HMMA.1688.F32.TF32 R40, R120.reuse, R56, R248 ;  /* 0x000000387828723c */ /* 0x042ff600000810f8 */
[----:B------:R-:W-:Y:S11]  /*cdbd0*/  @!UPT UIADD3 URZ, URZ, URZ, URZ ;  /* 0x0000003f3f3ff290 */ /* 0x000ff6000fffe03f */
[----:B------:R-:W-:Y:S02]  /*cdbe0*/  @!UPT UIADD3 URZ, URZ, URZ, URZ ;  /* 0x0000003f3f3ff290 */ /* 0x000fe4000fffe03f */
[----:B------:R-:W-:Y:S01]  /*cdbf0*/  IMAD.MOV.U32 R162, RZ, RZ, R40 ;  /* 0x000000ffffa27224 */ /* 0x000fe200078e0028 */
[----:B------:R-:W-:Y:S01]  /*cdc00*/  MOV R163, R41 ;  /* 0x0000002900a37202 */ /* 0x000fe20000000f00 */
[----:B------:R-:W-:Y:S02]  /*cdc10*/  IMAD.MOV.U32 R158, RZ, RZ, R42 ;  /* 0x000000ffff9e7224 */ /* 0x000fe400078e002a */
[----:B------:R-:W-:Y:S01]  /*cdc20*/  IMAD.MOV.U32 R159, RZ, RZ, R43 ;  /* 0x000000ffff9f7224 */ /* 0x000fe200078e002b */
[C---:B--2---:R-:W-:Y:S11]  /*cdc30*/  HMMA.1688.F32.TF32 R32, R120.reuse, R36, R236 ;  /* 0x000000247820723c */ /* 0x044ff600000810ec */
[----:B------:R-:W-:Y:S11]  /*cdc40*/  @!UPT UIADD3 URZ, URZ, URZ, URZ ;  /* 0x0000003f3f3ff290 */ /* 0x000ff6000fffe03f */
[----:B------:R-:W-:Y:S02]  /*cdc50*/  @!UPT UIADD3 URZ, URZ, URZ, URZ ;  /* 0x0000003f3f3ff290 */ /* 0x000fe4000fffe03f */
[----:B------:R-:W-:Y:S01]  /*cdc60*/  MOV R154, R32 ;  /* 0x00000020009a7202 */ /* 0x000fe20000000f00 */
[----:B------:R-:W-:Y:S01]  /*cdc70*/  IMAD.MOV.U32 R155, RZ, RZ, R33 ;  /* 0x000000ffff9b7224 */ /* 0x000fe200078e0021 */
[----:B------:R-:W2:Y:S01]  /*cdc80*/  LDL.LU R32, [R1+0x11b0] ;  /* 0x0011b00001207983 */ /* 0x000ea20000300800 */
[----:B------:R-:W-:Y:S02]  /*cdc90*/  IMAD.MOV.U32 R150, RZ, RZ, R34 ;  /* 0x000000ffff967224 */ /* 0x000fe400078e0022 */
[----:B------:R-:W2:Y:S02]  /*cdca0*/  LDL.LU R33, [R1+0x11b4] ;  /* 0x0011b40001217983 */ /* 0x000ea40000300800 */
[----:B------:R-:W-:Y:S01]  /*cdcb0*/  IMAD.MOV.U32 R151, RZ, RZ, R35 ;  /* 0x000000ffff977224 */ /* 0x000fe200078e0023 */
        /* <DEDUP_REMOVED lines=22> */
[C---:B---3--:R-:W-:Y:S01]  /*cde20*/  HMMA.1688.F32.TF32 R48, R120.reuse, R112, R244 ;  /* 0x000000707830723c */ /* 0x048fe200000810f4 */
[----:B------:R-:W3:Y:S01]  /*cde30*/  LDL.LU R244, [R1+0x1580] ;  /* 0x0015800001f47983 */ /* 0x000ee20000300800 */
[----:B------:R-:W3:Y:S01]  /*cde40*/  LDL.LU R245, [R1+0x1584] ;  /* 0x0015840001f57983 */ /* 0x000ee20000300800 */
[----:B------:R-:W3:Y:S02]  /*cde50*/  LDL.LU R246, [R1+0x1588] ;  /* 0x0015880001f67983 */ /* 0x000ee40000300800 */
[----:B------:R-:W3:Y:S11]  /*cde60*/  LDL.LU R247, [R1+0x158c] ;  /* 0x00158c0001f77983 */ /* 0x000ef60000300800 */
[----:B------:R-:W-:Y:S08]  /*cde70*/  @!UPT UIADD3 URZ, URZ, URZ, URZ ;  /* 0x0000003f3f3ff290 */ /* 0x000ff0000fffe03f */
[----:B------:R-:W-:Y:S02]  /*cde80*/  IMAD.MOV.U32 R138, RZ, RZ, R48 ;  /* 0x000000ffff8a7224 */ /* 0x000fe400078e0030 */
[----:B------:R-:W-:Y:S01]  /*cde90*/  IMAD.MOV.U32 R139, RZ, RZ, R49 ;  /* 0x000000ffff8b7224 */ /* 0x000fe200078e0031 */
[----:B------:R-:W-:Y:S01]  /*cdea0*/  MOV R134, R50 ;  /* 0x0000003200867202 */ /* 0x000fe20000000f00 */
[----:B------:R-:W-:Y:S01]  /*cdeb0*/  IMAD.MOV.U32 R135, RZ, RZ, R51 ;  /* 0x000000ffff877224 */ /* 0x000fe200078e0033 */
[C---:B--2---:R-:W-:Y:S08]  /*cdec0*/  HMMA.1688.F32.TF32 R44, R120.reuse, R76, R44 ;  /* 0x0000004c782c723c */ /* 0x044ff0000008102c */
[C---:B------:R-:W-:Y:S11]  /*cded0*/  HMMA.1688.F32.TF32 R32, R120.reuse, R60, R32 ;  /* 0x0000003c7820723c */ /* 0x040ff60000081020 */
[----:B------:R-:W-:Y:S05]  /*cdee0*/  @!UPT UIADD3 URZ, URZ, URZ, URZ ;  /* 0x0000003f3f3ff290 */ /* 0x000fea000fffe03f */
[----:B------:R-:W-:Y:S02]  /*cdef0*/  IMAD.MOV.U32 R226, RZ, RZ, R44 ;  /* 0x000000ffffe27224 */ /* 0x000fe400078e002c */
[----:B------:R-:W-:Y:S02]  /*cdf00*/  IMAD.MOV.U32 R227, RZ, RZ, R45 ;  /* 0x000000ffffe37224 */ /* 0x000fe400078e002d */
[----:B------:R-:W-:Y:S02]  /*cdf10*/  IMAD.MOV.U32 R232, RZ, RZ, R46 ;  /* 0x000000ffffe87224 */ /* 0x000fe400078e002e */
[----:B------:R-:W-:Y:S02]  /*cdf20*/  IMAD.MOV.U32 R233, RZ, RZ, R47 ;  /* 0x000000ffffe97224 */ /* 0x000fe400078e002f */
[----:B----4-:R-:W-:Y:S01]  /*cdf30*/  HMMA.1688.F32.TF32 R44, R120, R132, R236 ;  /* 0x00000084782c723c */ /* 0x010fe200000810ec */
[----:B------:R-:W-:Y:S02]  /*cdf40*/  IMAD.MOV.U32 R234, RZ, RZ, R32 ;  /* 0x000000ffffea7224 */ /* 0x000fe400078e0020 */
[----:B------:R-:W-:Y:S01]  /*cdf50*/  IMAD.MOV.U32 R235, RZ, RZ, R33 ;  /* 0x000000ffffeb7224 */ /* 0x000fe200078e0021 */
[----:B------:R-:W2:Y:S01]  /*cdf60*/  LDL.LU R32, [R1+0x1570] ;  /* 0x0015700001207983 */ /* 0x000ea20000300800 */
[----:B------:R-:W-:-:S02]  /*cdf70*/  IMAD.MOV.U32 R166, RZ, RZ, R34 ;  /* 0x000000ffffa67224 */ /* 0x000fc400078e0022 */
[----:B------:R-:W2:Y:S01]  /*cdf80*/  LDL.LU R33, [R1+0x1574] ;  /* 0x0015740001217983 */ /* 0x000ea20000300800 */
[----:B------:R-:W-:Y:S01]  /*cdf90*/  MOV R167, R35 ;  /* 0x0000002300a77202 */ /* 0x000fe20000000f00 */
[----:B------:R-:W2:Y:S01]  /*cdfa0*/  LDL.LU R34, [R1+0x1578] ;  /* 0x0015780001227983 */ /* 0x000ea20000300800 */
[----:B------:R-:W2:Y:S01]  /*cdfb0*/  LDL.LU R35, [R1+0x157c] ;  /* 0x00157c0001237983 */ /* 0x000ea20000300800 */
[C---:B------:R-:W-:Y:S08]  /*cdfc0*/  HMMA.1688.F32.TF32 R48, R120.reuse, R136, R228 ;  /* 0x000000887830723c */ /* 0x040ff000000810e4 */
[C---:B------:R-:W-:Y:S08]  /*cdfd0*/  HMMA.1688.F32.TF32 R248, R120.reuse, R144, R248 ;  /* 0x0000009078f8723c */ /* 0x040ff000000810f8 */
[C---:B---3--:R-:W-:Y:S01]  /*cdfe0*/  HMMA.1688.F32.TF32 R244, R120.reuse, R148, R244 ;  /* 0x0000009478f4723c */ /* 0x048fe200000810f4 */
[----:B------:R-:W-:Y:S01]  /*cdff0*/  MOV R54, R5 ;  /* 0x0000000500367202 */ /* 0x000fe20000000f00 */
[----:B------:R-:W-:Y:S01]  /*ce000*/  IMAD.MOV.U32 R55, RZ, RZ, R4 ;  /* 0x000000ffff377224 */ /* 0x000fe200078e0004 */
[----:B------:R-:W-:Y:S04]  /*ce010*/  LDS R236, [R39+0x154080] ;  /* 0x1540800027ec7984 */ /* 0x000fe80000000800 */
[----:B------:R-:W-:Y:S04]  /*ce020*/  LDS R238, [R39+0x155080] ;  /* 0x1550800027ee7984 */ /* 0x000fe80000000800 */
[----:B------:R-:W-:Y:S04]  /*ce030*/  LDS R237, [R2+0x154080] ;  /* 0x1540800002ed7984 */ /* 0x000fe80000000800 */
[----:B------:R-:W1:Y:S04]  /*ce040*/  LDS R239, [R2+0x155080] ;  /* 0x1550800002ef7984 */ /* 0x000e680000000800 */
[----:B------:R-:W-:Y:S01]  /*ce050*/  STL.64 [R1+0x10], R44 ;  /* 0x0000102c01007387 */ /* 0x000fe20000100a00 */
[----:B------:R3:W-:Y:S02]  /*ce060*/  STL.64 [R1+0x18], R46 ;  /* 0x0000182e01007387 */ /* 0x0007e40000100a00 */
[----:B---3--:R-:W-:Y:S01]  /*ce070*/  HMMA.1688.F32.TF32 R44, R120, R140, R40 ;  /* 0x0000008c782c723c */ /* 0x008fe20000081028 */
[----:B------:R3:W-:Y:S01]  /*ce080*/  STL.64 [R1+0x390], R48 ;  /* 0x0003903001007387 */ /* 0x0007e20000100a00 */
[----:B------:R4:W-:Y:S02]  /*ce090*/  STL.64 [R1+0x398], R50 ;  /* 0x0003983201007387 */ /* 0x0009e40000100a00 */
[----:B------:R-:W2:Y:S11]  /*ce0a0*/  LDL.LU R40, [R1+0x1560] ;  /* 0x0015600001287983 */ /* 0x000eb60000300800 */
[----:B------:R-:W-:Y:S08]  /*ce0b0*/  @!UPT UIADD3 URZ, URZ, URZ, URZ ;  /* 0x0000003f3f3ff290 */ /* 0x000ff0000fffe03f */
[----:B------:R1:W-:Y:S01]  /*ce0c0*/  STL.64 [R1], R44 ;  /* 0x0000002c01007387 */ /* 0x0003e20000100a00 */
[----:B------:R1:W-:Y:S02]  /*ce0d0*/  STL.64 [R1+0x8], R46 ;  /* 0x0000082e01007387 */ /* 0x0003e40000100a00 */
[----:B------:R-:W2:Y:S02]  /*ce0e0*/  LDL.LU R41, [R1+0x1564] ;  /* 0x0015640001297983 */ /* 0x000ea40000300800 */
[----:B------:R-:W2:Y:S01]  /*ce0f0*/  LDL.LU R42, [R1+0x1568] ;  /* 0x00156800012a7983 */ /* 0x000ea20000300800 */
[----:B------:R-:W2:Y:S01]  /*ce100*/  LDL.LU R43, [R1+0x156c] ;  /* 0x00156c00012b7983 */ /* 0x000ea20000300800 */
[----:B------:R-:W-:Y:S02]  /*ce110*/  STL [R1+0x3d4c], R248 ;  /* 0x003d4cf801007387 */ /* 0x000fe40000100800 */
[----:B------:R-:W-:Y:S02]  /*ce120*/  STL [R1+0x3d48], R249 ;  /* 0x003d48f901007387 */ /* 0x000fe40000100800 */
[----:B------:R-:W-:Y:S01]  /*ce130*/  STL [R1+0x3d44], R250 ;  /* 0x003d44fa01007387 */ /* 0x000fe20000100800 */
[----:B------:R-:W-:Y:S01]  /*ce140*/  STL [R1+0x3d40], R251 ;  /* 0x003d40fb01007387 */ /* 0x000fe20000100800 */
[----:B------:R-:W2:Y:S02]  /*ce150*/  LDL.LU R52, [R1+0x1550] ;  /* 0x0015500001347983 */ /* 0x000ea40000300800 */
[----:B------:R-:W2:Y:S02]  /*ce160*/  LDL.LU R53, [R1+0x1554] ;  /* 0x0015540001357983 */ /* 0x000ea40000300800 */
[----:B------:R-:W-:Y:S01]  /*ce170*/  STL [R1+0x3d5c], R244 ;  /* 0x003d5cf401007387 */ /* 0x000fe20000100800 */
[----:B------:R-:W-:Y:S01]  /*ce180*/  STL [R1+0x3d58], R245 ;  /* 0x003d58f501007387 */ /* 0x000fe20000100800 */
[----:B------:R-:W-:Y:S02]  /*ce190*/  STL [R1+0x3d54], R246 ;  /* 0x003d54f601007387 */ /* 0x000fe40000100800 */
[----:B------:R-:W-:Y:S02]  /*ce1a0*/  STL [R1+0x3d50], R247 ;  /* 0x003d50f701007387 */ /* 0x000fe40000100800 */
[----:B---3--:R-:W3:Y:S01]  /*ce1b0*/  LDL.LU R48, [R1+0x1180] ;  /* 0x0011800001307983 */ /* 0x008ee20000300800 */
[----:B------:R-:W3:Y:S01]  /*ce1c0*/  LDL.LU R49, [R1+0x1184] ;  /* 0x0011840001317983 */ /* 0x000ee20000300800 */
[----:B----4-:R-:W3:Y:S02]  /*ce1d0*/  LDL.LU R50, [R1+0x1188] ;  /* 0x0011880001327983 */ /* 0x010ee40000300800 */
[----:B------:R-:W3:Y:S02]  /*ce1e0*/  LDL.LU R51, [R1+0x118c] ;  /* 0x00118c0001337983 */ /* 0x000ee40000300800 */
[----:B-1----:R-:W4:Y:S01]  /*ce1f0*/  LDL.LU R44, [R1+0x1170] ;  /* 0x00117000012c7983 */ /* 0x002f220000300800 */
[----:B------:R-:W4:Y:S01]  /*ce200*/  LDL.LU R45, [R1+0x1174] ;  /* 0x00117400012d7983 */ /* 0x000f220000300800 */
[----:B------:R-:W4:Y:S02]  /*ce210*/  LDL.LU R46, [R1+0x1178] ;  /* 0x00117800012e7983 */ /* 0x000f240000300800 */
[----:B------:R-:W4:Y:S02]  /*ce220*/  LDL.LU R47, [R1+0x117c] ;  /* 0x00117c00012f7983 */ /* 0x000f240000300800 */
[----:B------:R-:W4:Y:S01]  /*ce230*/  LDL.LU R228, [R1+0x1160] ;  /* 0x0011600001e47983 */ /* 0x000f220000300800 */
[----:B------:R-:W4:Y:S01]  /*ce240*/  LDL.LU R229, [R1+0x1164] ;  /* 0x0011640001e57983 */ /* 0x000f220000300800 */
[----:B------:R-:W-:-:S02]  /*ce250*/  IMAD.MOV.U32 R230, RZ, RZ, R9 ;  /* 0x000000ffffe67224 */ /* 0x000fc400078e0009 */
[----:B------:R-:W-:Y:S01]  /*ce260*/  IMAD.MOV.U32 R231, RZ, RZ, R8 ;  /* 0x000000ffffe77224 */ /* 0x000fe200078e0008 */
[----:B--2---:R-:W-:Y:S07]  /*ce270*/  HMMA.1688.F32.TF32 R4, R120, R152, R32 ;  /* 0x000000987804723c */ /* 0x004fee0000081020 */
[----:B------:R-:W-:Y:S02]  /*ce280*/  IMAD.MOV.U32 R34, RZ, RZ, R21 ;  /* 0x000000ffff227224 */ /* 0x000fe400078e0015 */
[----:B------:R-:W-:-:S02]  /*ce290*/  IMAD.MOV.U32 R35, RZ, RZ, R20 ;  /* 0x000000ffff237224 */ /* 0x000fc400078e0014 */
[----:B------:R-:W-:Y:S11]  /*ce2a0*/  IMAD.MOV.U32 R32, RZ, RZ, R25 ;  /* 0x000000ffff207224 */ /* 0x000ff600078e0019 */
[----:B------:R-:W-:Y:S01]  /*ce2b0*/  @!UPT UIADD3 URZ, URZ, URZ, URZ ;  /* 0x0000003f3f3ff290 */ /* 0x000fe2000fffe03f */
[----:B------:R-:W-:Y:S01]  /*ce2c0*/  STL [R1+0x3d6c], R4 ;  /* 0x003d6c0401007387 */ /* 0x000fe20000100800 */
[----:B------:R-:W-:Y:S02]  /*ce2d0*/  STL [R1+0x3d68], R5 ;  /* 0x003d680501007387 */ /* 0x000fe40000100800 */
[----:B------:R-:W-:Y:S02]  /*ce2e0*/  STL [R1+0x3d64], R6 ;  /* 0x003d640601007387 */ /* 0x000fe40000100800 */
[----:B------:R1:W-:Y:S01]  /*ce2f0*/  STL [R1+0x3d60], R7 ;  /* 0x003d600701007387 */ /* 0x0003e20000100800 */
[----:B------:R-:W-:Y:S07]  /*ce300*/  HMMA.1688.F32.TF32 R8, R120, R156, R40 ;  /* 0x0000009c7808723c */ /* 0x000fee0000081028 */
[----:B------:R-:W-:Y:S01]  /*ce310*/  MOV R42, R13 ;  /* 0x0000000d002a7202 */ /* 0x000fe20000000f00 */
[----:B------:R-:W-:-:S02]  /*ce320*/  IMAD.MOV.U32 R43, RZ, RZ, R12 ;  /* 0x000000ffff2b7224 */ /* 0x000fc400078e000c */
[----:B------:R-:W-:Y:S01]  /*ce330*/  HMMA.1688.F32.TF32 R12, R120, R160, R52 ;  /* 0x000000a0780c723c */ /* 0x000fe20000081034 */
[----:B------:R-:W-:Y:S02]  /*ce340*/  IMAD.MOV.U32 R40, RZ, RZ, R17 ;  /* 0x000000ffff287224 */ /* 0x000fe400078e0011 */
[----:B------:R-:W-:-:S05]  /*ce350*/  IMAD.MOV.U32 R41, RZ, RZ, R16 ;  /* 0x000000ffff297224 */ /* 0x000fca00078e0010 */
[----:B---3--:R-:W-:Y:S08]  /*ce360*/  HMMA.1688.F32.TF32 R16, R120, R164, R48 ;  /* 0x000000a47810723c */ /* 0x008ff00000081030 */
[C---:B----4-:R-:W-:Y:S01]  /*ce370*/  HMMA.1688.F32.TF32 R20, R240.reuse, R208, R44 ;  /* 0x000000d0f014723c */ /* 0x050fe2000008102c */
[----:B------:R-:W-:Y:S01]  /*ce380*/  MOV R33, R24 ;  /* 0x0000001800217202 */ /* 0x000fe20000000f00 */
[----:B------:R-:W-:Y:S01]  /*ce390*/  STL [R1+0x3d7c], R8 ;  /* 0x003d7c0801007387 */ /* 0x000fe20000100800 */
[----:B------:R-:W-:Y:S02]  /*ce3a0*/  STL [R1+0x3d78], R9 ;  /* 0x003d780901007387 */ /* 0x000fe40000100800 */
[----:B------:R-:W-:Y:S02]  /*ce3b0*/  STL [R1+0x3d74], R10 ;  /* 0x003d740a01007387 */ /* 0x000fe40000100800 */
[----:B------:R-:W-:Y:S01]  /*ce3c0*/  STL [R1+0x3d70], R11 ;  /* 0x003d700b01007387 */ /* 0x000fe20000100800 */
[----:B------:R-:W-:Y:S04]  /*ce3d0*/  LDS R120, [R252+0x154100] ;  /* 0x15410000fc787984 */ /* 0x000fe80000000800 */
[----:B------:R-:W-:Y:S04]  /*ce3e0*/  LDS R122, [R252+0x155100] ;  /* 0x15510000fc7a7984 */ /* 0x000fe80000000800 */
[----:B------:R-:W-:Y:S04]  /*ce3f0*/  LDS R121, [R3+0x154100] ;  /* 0x1541000003797984 */ /* 0x000fe80000000800 */
[----:B------:R-:W2:Y:S04]  /*ce400*/  LDS R123, [R3+0x155100] ;  /* 0x15510000037b7984 */ /* 0x000ea80000000800 */
        /* <DEDUP_REMOVED lines=9> */
[C---:B------:R-:W-:Y:S01]  /*ce4a0*/  HMMA.1688.F32.TF32 R24, R240.reuse, R128, R228 ;  /* 0x00000080f018723c */ /* 0x040fe200000810e4 */
[----:B------:R-:W-:Y:S02]  /*ce4b0*/  STL [R1+0x3da8], R21 ;  /* 0x003da81501007387 */ /* 0x000fe40000100800 */
[----:B------:R-:W-:Y:S01]  /*ce4c0*/  STL [R1+0x3da4], R22 ;  /* 0x003da41601007387 */ /* 0x000fe20000100800 */
[----:B------:R-:W-:Y:S01]  /*ce4d0*/  STL [R1+0x3da0], R23 ;  /* 0x003da01701007387 */ /* 0x000fe20000100800 */
[----:B------:R-:W3:Y:S02]  /*ce4e0*/  LDL.LU R48, [R1+0x1130] ;  /* 0x0011300001307983 */ /* 0x000ee40000300800 */
[----:B------:R-:W3:Y:S01]  /*ce4f0*/  LDL.LU R49, [R1+0x1134] ;  /* 0x0011340001317983 */ /* 0x000ee20000300800 */
[C---:B-1----:R-:W-:Y:S01]  /*ce500*/  HMMA.1688.F32.TF32 R4, R240.reuse, R36, R32 ;  /* 0x00000024f004723c */ /* 0x042fe20000081020 */
[----:B------:R-:W3:Y:S01]  /*ce510*/  LDL.LU R50, [R1+0x1138] ;  /* 0x0011380001327983 */ /* 0x000ee20000300800 */
[----:B------:R-:W3:Y:S11]  /*ce520*/  LDL.LU R51, [R1+0x113c] ;  /* 0x00113c0001337983 */ /* 0x000ef60000300800 */
[----:B------:R-:W-:Y:S02]  /*ce530*/  @!UPT UIADD3 URZ, URZ, URZ, URZ ;  /* 0x0000003f3f3ff290 */ /* 0x000fe4000fffe03f */
[----:B------:R-:W-:Y:S01]  /*ce540*/  STL [R1+0x3dbc], R24 ;  /* 0x003dbc1801007387 */ /* 0x000fe20000100800 */
[----:B------:R-:W-:Y:S02]  /*ce550*/  STL [R1+0x3db8], R25 ;  /* 0x003db81901007387 */ /* 0x000fe40000100800 */
[----:B------:R-:W-:Y:S02]  /*ce560*/  STL [R1+0x3db4], R26 ;  /* 0x003db41a01007387 */ /* 0x000fe40000100800 */
[----:B------:R-:W-:Y:S01]  /*ce570*/  STL [R1+0x3db0], R27 ;  /* 0x003db01b01007387 */ /* 0x000fe20000100800 */
[----:B------:R-:W4:Y:S02]  /*ce580*/  LDL.LU R44, [R1+0x1120] ;  /* 0x00112000012c7983 */ /* 0x000f240000300800 */
[----:B------:R-:W-:Y:S02]  /*ce590*/  STL.64 [R1+0x450], R4 ;  /* 0x0004500401007387 */ /* 0x000fe40000100a00 */
[----:B------:R1:W-:Y:S02]  /*ce5a0*/  STL.64 [R1+0x458], R6 ;  /* 0x0004580601007387 */ /* 0x0003e40000100a00 */
        /* <DEDUP_REMOVED lines=10> */
[----:B------:R-:W2:Y:S01]  /*ce650*/  LDL.LU R35, [R1+0x110c] ;  /* 0x00110c0001237983 */ /* 0x000ea20000300800 */
[----:B-1----:R-:W-:Y:S01]  /*ce660*/  HMMA.1688.F32.TF32 R4, R240, R56, R40 ;  /* 0x00000038f004723c */ /* 0x002fe20000081028 */
[----:B------:R-:W2:Y:S01]  /*ce670*/  LDL.LU R40, [R1+0x1540] ;  /* 0x0015400001287983 */ /* 0x000ea20000300800 */
[----:B------:R-:W2:Y:S01]  /*ce680*/  LDL.LU R41, [R1+0x1544] ;  /* 0x0015440001297983 */ /* 0x000ea20000300800 */
[----:B------:R-:W2:Y:S02]  /*ce690*/  LDL.LU R42, [R1+0x1548] ;  /* 0x00154800012a7983 */ /* 0x000ea40000300800 */
[----:B------:R-:W2:Y:S11]  /*ce6a0*/  LDL.LU R43, [R1+0x154c] ;  /* 0x00154c00012b7983 */ /* 0x000eb60000300800 */
[----:B------:R-:W-:Y:S08]  /*ce6b0*/  @!UPT UIADD3 URZ, URZ, URZ, URZ ;  /* 0x0000003f3f3ff290 */ /* 0x000ff0000fffe03f */
[----:B------:R-:W-:Y:S02]  /*ce6c0*/  IMAD.MOV.U32 R12, RZ, RZ, R4 ;  /* 0x000000ffff0c7224 */ /* 0x000fe400078e0004 */
[----:B------:R-:W-:Y:S02]  /*ce6d0*/  IMAD.MOV.U32 R13, RZ, RZ, R5 ;  /* 0x000000ffff0d7224 */ /* 0x000fe400078e0005 */
[----:B------:R-:W-:Y:S01]  /*ce6e0*/  IMAD.MOV.U32 R14, RZ, RZ, R6 ;  /* 0x000000ffff0e7224 */ /* 0x000fe200078e0006 */
[----:B------:R-:W-:-:S05]  /*ce6f0*/  MOV R15, R7 ;  /* 0x00000007000f7202 */ /* 0x000fca0000000f00 */
[----:B------:R-:W-:Y:S01]  /*ce700*/  STL [R1+0x3dcc], R15 ;  /* 0x003dcc0f01007387 */ /* 0x000fe20000100800 */
[----:B------:R-:W-:Y:S02]  /*ce710*/  STL [R1+0x3dc8], R14 ;  /* 0x003dc80e01007387 */ /* 0x000fe40000100800 */
[----:B------:R-:W-:Y:S02]  /*ce720*/  STL [R1+0x3dc4], R13 ;  /* 0x003dc40d01007387 */ /* 0x000fe40000100800 */
[----:B------:R-:W-:Y:S01]  /*ce730*/  STL [R1+0x3dc0], R12 ;  /* 0x003dc00c01007387 */ /* 0x000fe20000100800 */
[C---:B---3--:R-:W-:Y:S11]  /*ce740*/  HMMA.1688.F32.TF32 R4, R240.reuse, R112, R48 ;  /* 0x00000070f004723c */ /* 0x048ff60000081030 */
[----:B------:R-:W-:Y:S11]  /*ce750*/  @!UPT UIADD3 URZ, URZ, URZ, URZ ;  /* 0x0000003f3f3ff290 */ /* 0x000ff6000fffe03f */
[----:B------:R-:W-:Y:S02]  /*ce760*/  @!UPT UIADD3 URZ, URZ, URZ, URZ ;  /* 0x0000003f3f3ff290 */ /* 0x000fe4000fffe03f */
[----:B------:R-:W-:Y:S02]  /*ce770*/  IMAD.MOV.U32 R16, RZ, RZ, R4 ;  /* 0x000000ffff107224 */ /* 0x000fe400078e0004 */
[----:B------:R-:W-:Y:S02]  /*ce780*/  IMAD.MOV.U32 R17, RZ, RZ, R5 ;  /* 0x000000ffff117224 */ /* 0x000fe400078e0005 */
[----:B------:R-:W-:Y:S02]  /*ce790*/  IMAD.MOV.U32 R18, RZ, RZ, R6 ;  /* 0x000000ffff127224 */ /* 0x000fe400078e0006 */
[----:B------:R-:W-:Y:S02]  /*ce7a0*/  IMAD.MOV.U32 R19, RZ, RZ, R7 ;  /* 0x000000ffff137224 */ /* 0x000fe400078e0007 */
[C---:B----4-:R-:W-:Y:S03]  /*ce7b0*/  HMMA.1688.F32.TF32 R4, R240.reuse, R60, R44 ;  /* 0x0000003cf004723c */ /* 0x050fe6000008102c */
[----:B------:R-:W-:Y:S01]  /*ce7c0*/  STL [R1+0x3ddc], R19 ;  /* 0x003ddc1301007387 */ /* 0x000fe20000100800 */
[----:B------:R-:W-:Y:S02]  /*ce7d0*/  STL [R1+0x3dd8], R18 ;  /* 0x003dd81201007387 */ /* 0x000fe40000100800 */
[----:B------:R-:W-:Y:S02]  /*ce7e0*/  STL [R1+0x3dd4], R17 ;  /* 0x003dd41101007387 */ /* 0x000fe40000100800 */
[----:B------:R-:W-:Y:S11]  /*ce7f0*/  STL [R1+0x3dd0], R16 ;  /* 0x003dd01001007387 */ /* 0x000ff60000100800 */
[----:B------:R-:W-:Y:S05]  /*ce800*/  @!UPT UIADD3 URZ, URZ, URZ, URZ ;  /* 0x0000003f3f3ff290 */ /* 0x000fea000fffe03f */
[----:B------:R-:W-:Y:S01]  /*ce810*/  MOV R8, R4 ;  /* 0x0000000400087202 */ /* 0x000fe20000000f00 */
[----:B------:R-:W-:Y:S02]  /*ce820*/  IMAD.MOV.U32 R9, RZ, RZ, R5 ;  /* 0x000000ffff097224 */ /* 0x000fe400078e0005 */
[----:B------:R-:W-:Y:S02]  /*ce830*/  IMAD.MOV.U32 R10, RZ, RZ, R6 ;  /* 0x000000ffff0a7224 */ /* 0x000fe400078e0006 */
[----:B------:R-:W-:Y:S02]  /*ce840*/  IMAD.MOV.U32 R11, RZ, RZ, R7 ;  /* 0x000000ffff0b7224 */ /* 0x000fe400078e0007 */
[C---:B--2---:R-:W-:Y:S03]  /*ce850*/  HMMA.1688.F32.TF32 R4, R240.reuse, R76, R228 ;  /* 0x0000004cf004723c */ /* 0x044fe600000810e4 */
[----:B------:R-:W-:Y:S01]  /*ce860*/  STL [R1+0x3dec], R11 ;  /* 0x003dec0b01007387 */ /* 0x000fe20000100800 */
[----:B------:R-:W-:Y:S02]  /*ce870*/  STL [R1+0x3de8], R10 ;  /* 0x003de80a01007387 */ /* 0x000fe40000100800 */
[----:B------:R-:W-:Y:S02]  /*ce880*/  STL [R1+0x3de4], R9 ;  /* 0x003de40901007387 */ /* 0x000fe40000100800 */
[----:B------:R1:W-:Y:S02]  /*ce890*/  STL [R1+0x3de0], R8 ;  /* 0x003de00801007387 */ /* 0x0003e40000100800 */
[----:B-1----:R-:W-:Y:S01]  /*ce8a0*/  HMMA.1688.F32.TF32 R8, R240, R136, R40 ;  /* 0x00000088f008723c */ /* 0x002fe20000081028 */
[----:B------:R-:W2:Y:S01]  /*ce8b0*/  LDL.LU R40, [R1+0x1070] ;  /* 0x0010700001287983 */ /* 0x000ea20000300800 */
[----:B------:R-:W2:Y:S02]  /*ce8c0*/  LDL.LU R41, [R1+0x1074] ;  /* 0x0010740001297983 */ /* 0x000ea40000300800 */
[----:B------:R-:W2:Y:S02]  /*ce8d0*/  LDL.LU R42, [R1+0x1078] ;  /* 0x00107800012a7983 */ /* 0x000ea40000300800 */
[----:B------:R-:W2:Y:S08]  /*ce8e0*/  LDL.LU R43, [R1+0x107c] ;  /* 0x00107c00012b7983 */ /* 0x000eb00000300800 */
[----:B------:R-:W-:Y:S01]  /*ce8f0*/  IMAD.MOV.U32 R20, RZ, RZ, R4 ;  /* 0x000000ffff147224 */ /* 0x000fe200078e0004 */
[----:B------:R-:W-:Y:S01]  /*ce900*/  MOV R21, R5 ;  /* 0x0000000500157202 */ /* 0x000fe20000000f00 */
[----:B------:R-:W-:-:S02]  /*ce910*/  IMAD.MOV.U32 R22, RZ, RZ, R6 ;  /* 0x000000ffff167224 */ /* 0x000fc400078e0006 */
[----:B------:R-:W-:Y:S02]  /*ce920*/  IMAD.MOV.U32 R23, RZ, RZ, R7 ;  /* 0x000000ffff177224 */ /* 0x000fe400078e0007 */
[----:B------:R-:W-:Y:S01]  /*ce930*/  HMMA.1688.F32.TF32 R4, R240, R132, R32 ;  /* 0x00000084f004723c */ /* 0x000fe20000081020 */
        /* <DEDUP_REMOVED lines=55> */
[----:B------:R-:W4:Y:S02]  /*cecb0*/  LDL.LU R55, [R1+0x10cc] ;  /* 0x0010cc0001377983 */ /* 0x000f240000300800 */
[----:B------:R-:W-:-:S02]  /*cecc0*/  IMAD.MOV.U32 R24, RZ, RZ, R4 ;  /* 0x000000ffff187224 */ /* 0x000fc400078e0004 */
[----:B------:R-:W-:Y:S01]  /*cecd0*/  IMAD.MOV.U32 R25, RZ, RZ, R5 ;  /* 0x000000ffff197224 */ /* 0x000fe200078e0005 */
[----:B------:R-:W-:Y:S01]  /*cece0*/  MOV R26, R6 ;  /* 0x00000006001a7202 */ /* 0x000fe20000000f00 */
[----:B------:R-:W-:Y:S02]  /*cecf0*/  IMAD.MOV.U32 R27, RZ, RZ, R7 ;  /* 0x000000ffff1b7224 */ /* 0x000fe400078e0007 */
[----:B------:R-:W-:Y:S02]  /*ced00*/  IMAD.MOV.U32 R4, RZ, RZ, R8 ;  /* 0x000000ffff047224 */ /* 0x000fe400078e0008 */
[----:B------:R-:W-:Y:S02]  /*ced10*/  IMAD.MOV.U32 R5, RZ, RZ, R9 ;  /* 0x000000ffff057224 */ /* 0x000fe400078e0009 */
[----:B------:R-:W-:Y:S01]  /*ced20*/  IMAD.MOV.U32 R6, RZ, RZ, R10 ;  /* 0x000000ffff067224 */ /* 0x000fe200078e000a */
[----:B------:R-:W-:Y:S02]  /*ced30*/  MOV R7, R11 ;  /* 0x0000000b00077202 */ /* 0x000fe40000000f00 */
[C---:B--2---:R-:W-:Y:S11]  /*ced40*/  HMMA.1688.F32.TF32 R8, R240.reuse, R140, R92 ;  /* 0x0000008cf008723c */ /* 0x044ff6000008105c */
[----:B------:R-:W-:Y:S11]  /*ced50*/  @!UPT UIADD3 URZ, URZ, URZ, URZ ;  /* 0x0000003f3f3ff290 */ /* 0x000ff6000fffe03f */
[----:B------:R-:W-:Y:S02]  /*ced60*/  @!UPT UIADD3 URZ, URZ, URZ, URZ ;  /* 0x0000003f3f3ff290 */ /* 0x000fe4000fffe03f */
[----:B------:R-:W-:Y:S02]  /*ced70*/  IMAD.MOV.U32 R244, RZ, RZ, R8 ;  /* 0x000000fffff47224 */ /* 0x000fe400078e0008 */
[----:B------:R-:W-:Y:S02]  /*ced80*/  IMAD.MOV.U32 R245, RZ, RZ, R9 ;  /* 0x000000fffff57224 */ /* 0x000fe400078e0009 */
[----:B------:R-:W-:Y:S02]  /*ced90*/  IMAD.MOV.U32 R246, RZ, RZ, R10 ;  /* 0x000000fffff67224 */ /* 0x000fe400078e000a */
[----:B------:R-:W-:Y:S02]  /*ceda0*/  IMAD.MOV.U32 R247, RZ, RZ, R11 ;  /* 0x000000fffff77224 */ /* 0x000fe400078e000b */
[C---:B---3--:R-:W-:Y:S08]  /*cedb0*/  HMMA.1688.F32.TF32 R8, R240.reuse, R144, R196 ;  /* 0x00000090f008723c */ /* 0x048ff000000810c4 */
[C---:B------:R-:W-:Y:S11]  /*cedc0*/  HMMA.1688.F32.TF32 R80, R240.reuse, R152, R84 ;  /* 0x00000098f050723c */ /* 0x040ff60000081054 */
[----:B------:R-:W-:Y:S05]  /*cedd0*/  @!UPT UIADD3 URZ, URZ, URZ, URZ ;  /* 0x0000003f3f3ff290 */ /* 0x000fea000fffe03f */
[----:B------:R-:W-:Y:S01]  /*cede0*/  MOV R15, R8 ;  /* 0x00000008000f7202 */ /* 0x000fe20000000f00 */
[----:B------:R-:W-:Y:S02]  /*cedf0*/  IMAD.MOV.U32 R14, RZ, RZ, R9 ;  /* 0x000000ffff0e7224 */ /* 0x000fe400078e0009 */
[----:B------:R-:W-:Y:S02]  /*cee00*/  IMAD.MOV.U32 R13, RZ, RZ, R10 ;  /* 0x000000ffff0d7224 */ /* 0x000fe400078e000a */
[----:B------:R-:W-:Y:S02]  /*cee10*/  IMAD.MOV.U32 R12, RZ, RZ, R11 ;  /* 0x000000ffff0c7224 */ /* 0x000fe400078e000b */
[----:B------:R-:W-:Y:S11]  /*cee20*/  HMMA.1688.F32.TF32 R8, R240, R148, R192 ;  /* 0x00000094f008723c */ /* 0x000ff600000810c0 */
[----:B------:R-:W-:Y:S11]  /*cee30*/  @!UPT UIADD3 URZ, URZ, URZ, URZ ;  /* 0x0000003f3f3ff290 */ /* 0x000ff6000fffe03f */
[----:B------:R-:W-:Y:S02]  /*cee40*/  @!UPT UIADD3 URZ, URZ, URZ, URZ ;  /* 0x0000003f3f3ff290 */ /* 0x000fe4000fffe03f */
        /* <DEDUP_REMOVED lines=8> */
[C---:B------:R-:W-:Y:S08]  /*ceed0*/  HMMA.1688.F32.TF32 R80, R240.reuse, R156, R200 ;  /* 0x0000009cf050723c */ /* 0x040ff000000810c8 */
[----:B------:R-:W-:Y:S08]  /*ceee0*/  HMMA.1688.F32.TF32 R84, R240, R160, R204 ;  /* 0x000000a0f054723c */ /* 0x000ff000000810cc */
[----:B------:R-:W-:Y:S08]  /*ceef0*/  HMMA.1688.F32.TF32 R88, R236, R208, R172 ;  /* 0x000000d0ec58723c */ /* 0x000ff000000810ac */
[----:B------:R-:W-:-:S02]  /*cef00*/  IMAD.MOV.U32 R248, RZ, RZ, R80 ;  /* 0x000000fffff87224 */ /* 0x000fc400078e0050 */
[----:B------:R-:W-:Y:S02]  /*cef10*/  IMAD.MOV.U32 R249, RZ, RZ, R81 ;  /* 0x000000fffff97224 */ /* 0x000fe400078e0051 */
[----:B------:R-:W-:Y:S01]  /*cef20*/  IMAD.MOV.U32 R250, RZ, RZ, R82 ;  /* 0x000000fffffa7224 */ /* 0x000fe200078e0052 */
[----:B------:R-:W-:Y:S02]  /*cef30*/  MOV R251, R83 ;  /* 0x0000005300fb7202 */ /* 0x000fe40000000f00 */
[----:B------:R-:W-:Y:S01]  /*cef40*/  HMMA.1688.F32.TF32 R80, R240, R164, R176 ;  /* 0x000000a4f050723c */ /* 0x000fe200000810b0 */
[----:B------:R-:W-:Y:S01]  /*cef50*/  STL.64 [R1+0x540], R84 ;  /* 0x0005405401007387 */ /* 0x000fe20000100a00 */
[----:B------:R1:W-:Y:S03]  /*cef60*/  STL.64 [R1+0x548], R86 ;  /* 0x0005485601007387 */ /* 0x0003e60000100a00 */
[----:B------:R-:W-:Y:S04]  /*cef70*/  LDS R240, [R39+0x154100] ;  /* 0x1541000027f07984 */ /* 0x000fe80000000800 */
[----:B------:R-:W-:Y:S04]  /*cef80*/  LDS R242, [R39+0x155100] ;  /* 0x1551000027f27984 */ /* 0x000fe80000000800 */
[----:B------:R-:W-:Y:S04]  /*cef90*/  LDS R241, [R2+0x154100] ;  /* 0x1541000002f17984 */ /* 0x000fe80000000800 */
[----:B------:R-:W2:Y:S01]  /*cefa0*/  LDS R243, [R2+0x155100] ;  /* 0x1551000002f37984 */ /* 0x000ea20000000800 */
[C---:B-1----:R-:W-:Y:S08]  /*cefb0*/  HMMA.1688.F32.TF32 R84, R236.reuse, R128, R64 ;  /* 0x00000080ec54723c */ /* 0x042ff00000081040 */
[C---:B------:R-:W-:Y:S01]  /*cefc0*/  HMMA.1688.F32.TF32 R64, R236.reuse, R56, R48 ;  /* 0x00000038ec40723c */ /* 0x040fe20000081030 */
[----:B------:R-:W-:Y:S01]  /*cefd0*/  STL.64 [R1+0x530], R80 ;  /* 0x0005305001007387 */ /* 0x000fe20000100a00 */
[----:B------:R1:W-:Y:S06]  /*cefe0*/  STL.64 [R1+0x538], R82 ;  /* 0x0005385201007387 */ /* 0x0003ec0000100a00 */
[C---:B----4-:R-:W-:Y:S08]  /*ceff0*/  HMMA.1688.F32.TF32 R48, R236.reuse, R60, R228 ;  /* 0x0000003cec30723c */ /* 0x050ff000000810e4 */
[C---:B-1----:R-:W-:Y:S08]  /*cf000*/  HMMA.1688.F32.TF32 R80, R236.reuse, R36, R52 ;  /* 0x00000024ec50723c */ /* 0x042ff00000081034 */
[C---:B------:R-:W-:Y:S08]  /*cf010*/  HMMA.1688.F32.TF32 R52, R236.reuse, R112, R44 ;  /* 0x00000070ec34723c */ /* 0x040ff0000008102c */
        /* <DEDUP_REMOVED lines=15> */
[----:B------:R-:W-:Y:S02]  /*cf110*/  STL.64 [R1+0x560], R44 ;  /* 0x0005602c01007387 */ /* 0x000fe40000100a00 */
[----:B------:R-:W-:Y:S02]  /*cf120*/  STL.64 [R1+0x568], R46 ;  /* 0x0005682e01007387 */ /* 0x000fe40000100a00 */
[----:B------:R1:W-:Y:S01]  /*cf130*/  STL.64 [R1+0x550], R32 ;  /* 0x0005502001007387 */ /* 0x0003e20000100a00 */
[----:B------:R3:W-:Y:S01]  /*cf140*/  STL.64 [R1+0x558], R34 ;  /* 0x0005582201007387 */ /* 0x0007e20000100a00 */
[----:B------:R-:W2:Y:S02]  /*cf150*/  LDL.LU R41, [R1+0x1044] ;  /* 0x0010440001297983 */ /* 0x000ea40000300800 */
[----:B------:R-:W2:Y:S02]  /*cf160*/  LDL.LU R42, [R1+0x1048] ;  /* 0x00104800012a7983 */ /* 0x000ea40000300800 */
[----:B------:R-:W2:Y:S01]  /*cf170*/  LDL.LU R43, [R1+0x104c] ;  /* 0x00104c00012b7983 */ /* 0x000ea20000300800 */
[----:B-1----:R-:W4:Y:S01]  /*cf180*/  LDL.LU R32, [R1+0x720] ;  /* 0x0007200001207983 */ /* 0x002f220000300800 */
[----:B------:R-:W4:Y:S02]  /*cf190*/  LDL.LU R33, [R1+0x724] ;  /* 0x0007240001217983 */ /* 0x000f240000300800 */
[----:B---3--:R-:W4:Y:S02]  /*cf1a0*/  LDL.LU R34, [R1+0x728] ;  /* 0x0007280001227983 */ /* 0x008f240000300800 */
[----:B------:R-:W4:Y:S01]  /*cf1b0*/  LDL.LU R35, [R1+0x72c] ;  /* 0x00072c0001237983 */ /* 0x000f220000300800 */
[----:B------:R-:W3:Y:S01]  /*cf1c0*/  LDL.LU R44, [R1+0x1410] ;  /* 0x00141000012c7983 */ /* 0x000ee20000300800 */
[----:B------:R-:W3:Y:S02]  /*cf1d0*/  LDL.LU R45, [R1+0x1414] ;  /* 0x00141400012d7983 */ /* 0x000ee40000300800 */
        /* <DEDUP_REMOVED lines=92> */
[C---:B---3--:R-:W-:Y:S07]  /*cf7a0*/  HMMA.1688.F32.TF32 R96, R236.reuse, R144, R104 ;  /* 0x00000090ec60723c */ /* 0x048fee0000081068 */
[----:B------:R-:W-:Y:S01]  /*cf7b0*/  STL.64 [R1+0x640], R80 ;  /* 0x0006405001007387 */ /* 0x000fe20000100a00 */
[----:B------:R1:W-:Y:S02]  /*cf7c0*/  STL.64 [R1+0x648], R82 ;  /* 0x0006485201007387 */ /* 0x0003e40000100a00 */
[C---:B-1----:R-:W-:Y:S05]  /*cf7d0*/  HMMA.1688.F32.TF32 R80, R236.reuse, R148, R212 ;  /* 0x00000094ec50723c */ /* 0x042fea00000810d4 */
        /* <DEDUP_REMOVED lines=8> */
[C---:B----4-:R-:W-:Y:S07]  /*cf860*/  HMMA.1688.F32.TF32 R80, R236.reuse, R160, R124 ;  /* 0x000000a0ec50723c */ /* 0x050fee000008107c */
[----:B------:R-:W-:Y:S01]  /*cf870*/  STL.64 [R1+0x600], R88 ;  /* 0x0006005801007387 */ /* 0x000fe20000100a00 */
[----:B------:R1:W-:Y:S07]  /*cf880*/  STL.64 [R1+0x608], R90 ;  /* 0x0006085a01007387 */ /* 0x0003ee0000100a00 */
[----:B------:R-:W-:Y:S02]  /*cf890*/  STL.64 [R1+0x5f0], R96 ;  /* 0x0005f06001007387 */ /* 0x000fe40000100a00 */
[----:B------:R2:W-:Y:S01]  /*cf8a0*/  STL.64 [R1+0x5f8], R98 ;  /* 0x0005f86201007387 */ /* 0x0005e20000100a00 */
[----:B-1----:R-:W-:Y:S08]  /*cf8b0*/  HMMA.1688.F32.TF32 R88, R236, R164, R116 ;  /* 0x000000a4ec58723c */ /* 0x002ff00000081074 */
[C---:B--2---:R-:W-:Y:S01]  /*cf8c0*/  HMMA.1688.F32.TF32 R96, R120.reuse, R208, R108 ;  /* 0x000000d07860723c */ /* 0x044fe2000008106c */
[----:B------:R-:W-:Y:S04]  /*cf8d0*/  LDS R236, [R252+0x154180] ;  /* 0x15418000fcec7984 */ /* 0x000fe80000000800 */
[----:B------:R-:W-:Y:S04]  /*cf8e0*/  LDS R238, [R252+0x155180] ;  /* 0x15518000fcee7984 */ /* 0x000fe80000000800 */
[----:B------:R-:W-:Y:S04]  /*cf8f0*/  LDS R237, [R3+0x154180] ;  /* 0x1541800003ed7984 */ /* 0x000fe80000000800 */
[----:B------:R-:W1:Y:S04]  /*cf900*/  LDS R239, [R3+0x155180] ;  /* 0x1551800003ef7984 */ /* 0x000e680000000800 */
[----:B------:R-:W-:Y:S01]  /*cf910*/  STL.64 [R1+0x5e0], R80 ;  /* 0x0005e05001007387 */ /* 0x000fe20000100a00 */
[----:B------:R2:W-:Y:S02]  /*cf920*/  STL.64 [R1+0x5e8], R82 ;  /* 0x0005e85201007387 */ /* 0x0005e40000100a00 */
[C---:B--2---:R-:W-:Y:S01]  /*cf930*/  HMMA.1688.F32.TF32 R80, R120.reuse, R128, R100 ;  /* 0x000000807850723c */ /* 0x044fe20000081064 */
[----:B------:R-:W-:Y:S01]  /*cf940*/  STL.64 [R1+0x520], R88 ;  /* 0x0005205801007387 */ /* 0x000fe20000100a00 */
[----:B------:R2:W-:Y:S02]  /*cf950*/  STL.64 [R1+0x528], R90 ;  /* 0x0005285a01007387 */ /* 0x0005e40000100a00 */
[----:B------:R-:W-:Y:S02]  /*cf960*/  STL.64 [R1+0x510], R96 ;  /* 0x0005106001007387 */ /* 0x000fe40000100a00 */
[----:B------:R-:W-:Y:S02]  /*cf970*/  STL.64 [R1+0x518], R98 ;  /* 0x0005186201007387 */ /* 0x000fe40000100a00 */
[C---:B--2---:R-:W-:Y:S08]  /*cf980*/  HMMA.1688.F32.TF32 R88, R120.reuse, R36, R92 ;  /* 0x000000247858723c */ /* 0x044ff0000008105c */
[C---:B------:R-:W-:Y:S07]  /*cf990*/  HMMA.1688.F32.TF32 R92, R120.reuse, R56, R196 ;  /* 0x00000038785c723c */ /* 0x040fee00000810c4 */
[----:B------:R-:W-:Y:S01]  /*cf9a0*/  STL.64 [R1+0x5d0], R80 ;  /* 0x0005d05001007387 */ /* 0x000fe20000100a00 */
[----:B------:R2:W-:Y:S02]  /*cf9b0*/  STL.64 [R1+0x5d8], R82 ;  /* 0x0005d85201007387 */ /* 0x0005e40000100a00 */
[C---:B--2---:R-:W-:Y:S05]  /*cf9c0*/  HMMA.1688.F32.TF32 R80, R120.reuse, R112, R192 ;  /* 0x000000707850723c */ /* 0x044fea00000810c0 */
[----:B------:R-:W-:Y:S01]  /*cf9d0*/  STL.64 [R1+0x650], R88 ;  /* 0x0006505801007387 */ /* 0x000fe20000100a00 */
[----:B------:R2:W-:Y:S07]  /*cf9e0*/  STL.64 [R1+0x658], R90 ;  /* 0x0006585a01007387 */ /* 0x0005ee0000100a00 */
[----:B------:R-:W-:Y:S02]  /*cf9f0*/  STL.64 [R1+0x660], R92 ;  /* 0x0006605c01007387 */ /* 0x000fe40000100a00 */
[----:B------:R-:W-:Y:S01]  /*cfa00*/  STL.64 [R1+0x668], R94 ;  /* 0x0006685e01007387 */ /* 0x000fe20000100a00 */
[C---:B--2---:R-:W-:Y:S08]  /*cfa10*/  HMMA.1688.F32.TF32 R88, R120.reuse, R60, R84 ;  /* 0x0000003c7858723c */ /* 0x044ff00000081054 */
[C---:B------:R-:W-:Y:S01]  /*cfa20*/  HMMA.1688.F32.TF32 R84, R120.reuse, R76, R200 ;  /* 0x0000004c7854723c */ /* 0x040fe200000810c8 */
[----:B------:R-:W-:Y:S01]  /*cfa30*/  STL.64 [R1+0x670], R80 ;  /* 0x0006705001007387 */ /* 0x000fe20000100a00 */
[----:B------:R2:W-:Y:S06]  /*cfa40*/  STL.64 [R1+0x678], R82 ;  /* 0x0006785201007387 */ /* 0x0005ec0000100a00 */
[C---:B--2---:R-:W-:Y:S07]  /*cfa50*/  HMMA.1688.F32.TF32 R80, R120.reuse, R132, R204 ;  /* 0x000000847850723c */ /* 0x044fee00000810cc */
[----:B------:R-:W-:Y:S01]  /*cfa60*/  STL.64 [R1+0x680], R88 ;  /* 0x0006805801007387 */ /* 0x000fe20000100a00 */
[----:B------:R-:W-:Y:S07]  /*cfa70*/  STL.64 [R1+0x688], R90 ;  /* 0x0006885a01007387 */ /* 0x000fee0000100a00 */
[----:B------:R-:W-:Y:S02]  /*cfa80*/  STL.64 [R1+0x690], R84 ;  /* 0x0006905401007387 */ /* 0x000fe40000100a00 */
[----:B------:R-:W-:Y:S06]  /*cfa90*/  STL.64 [R1+0x698], R86 ;  /* 0x0006985601007387 */ /* 0x000fec0000100a00 */
[----:B------:R-:W-:Y:S01]  /*cfaa0*/  STL.64 [R1+0x6a0], R80 ;  /* 0x0006a05001007387 */ /* 0x000fe20000100a00 */
[----:B------:R2:W-:Y:S02]  /*cfab0*/  STL.64 [R1+0x6a8], R82 ;  /* 0x0006a85201007387 */ /* 0x0005e40000100a00 */
[C---:B--2---:R-:W-:Y:S08]  /*cfac0*/  HMMA.1688.F32.TF32 R80, R120.reuse, R136, R176 ;  /* 0x000000887850723c */ /* 0x044ff000000810b0 */
[C---:B------:R-:W-:Y:S08]  /*cfad0*/  HMMA.1688.F32.TF32 R88, R120.reuse, R140, R172 ;  /* 0x0000008c7858723c */ /* 0x040ff000000810ac */
[C---:B------:R-:W-:Y:S08]  /*cfae0*/  HMMA.1688.F32.TF32 R84, R120.reuse, R144, R64 ;  /* 0x000000907854723c */ /* 0x040ff00000081040 */
[C---:B------:R-:W-:Y:S08]  /*cfaf0*/  HMMA.1688.F32.TF32 R64, R120.reuse, R152, R48 ;  /* 0x000000987840723c */ /* 0x040ff00000081030 */
[C---:B------:R-:W-:Y:S01]  /*cfb00*/  HMMA.1688.F32.TF32 R48, R120.reuse, R160, R228 ;  /* 0x000000a07830723c */ /* 0x040fe200000810e4 */
[----:B------:R-:W-:Y:S01]  /*cfb10*/  STL.64 [R1+0x6b0], R80 ;  /* 0x0006b05001007387 */ /* 0x000fe20000100a00 */
[----:B------:R2:W-:Y:S06]  /*cfb20*/  STL.64 [R1+0x6b8], R82 ;  /* 0x0006b85201007387 */ /* 0x0005ec0000100a00 */
[C---:B--2---:R-:W-:Y:S08]  /*cfb30*/  HMMA.1688.F32.TF32 R80, R120.reuse, R148, R52 ;  /* 0x000000947850723c */ /* 0x044ff00000081034 */
[C---:B------:R-:W-:Y:S08]  /*cfb40*/  HMMA.1688.F32.TF32 R52, R120.reuse, R156, R44 ;  /* 0x0000009c7834723c */ /* 0x040ff0000008102c */
[----:B------:R-:W-:Y:S08]  /*cfb50*/  HMMA.1688.F32.TF32 R44, R120, R164, R32 ;  /* 0x000000a4782c723c */ /* 0x000ff00000081020 */
[C---:B------:R-:W-:Y:S01]  /*cfb60*/  HMMA.1688.F32.TF32 R32, R240.reuse, R208, R40 ;  /* 0x000000d0f020723c */ /* 0x040fe20000081028 */
[----:B------:R-:W-:Y:S01]  /*cfb70*/  STL.64 [R1+0x6c0], R88 ;  /* 0x0006c05801007387 */ /* 0x000fe20000100a00 */
[----:B------:R-:W-:Y:S02]  /*cfb80*/  STL.64 [R1+0x6c8], R90 ;  /* 0x0006c85a01007387 */ /* 0x000fe40000100a00 */
[----:B------:R-:W-:Y:S02]  /*cfb90*/  STL.64 [R1+0x6d0], R84 ;  /* 0x0006d05401007387 */ /* 0x000fe40000100a00 */
[----:B------:R-:W-:Y:S01]  /*cfba0*/  STL.64 [R1+0x6d8], R86 ;  /* 0x0006d85601007387 */ /* 0x000fe20000100a00 */
        /* <DEDUP_REMOVED lines=12> */
[----:B------:R-:W3:Y:S01]  /*cfc70*/  LDL.LU R228, [R1+0xf60] ;  /* 0x000f600001e47983 */ /* 0x000ee20000300800 */
[----:B------:R4:W-:Y:S02]  /*cfc80*/  STL.64 [R1+0x720], R44 ;  /* 0x0007202c01007387 */ /* 0x0009e40000100a00 */
[----:B------:R1:W-:Y:S02]  /*cfc90*/  STL.64 [R1+0x728], R46 ;  /* 0x0007282e01007387 */ /* 0x0003e40000100a00 */
[----:B------:R1:W-:Y:S01]  /*cfca0*/  STL.64 [R1+0x830], R32 ;  /* 0x0008302001007387 */ /* 0x0003e20000100a00 */
[----:B------:R2:W-:Y:S01]  /*cfcb0*/  STL.64 [R1+0x838], R34 ;  /* 0x0008382201007387 */ /* 0x0005e20000100a00 */
[----:B------:R-:W3:Y:S02]  /*cfcc0*/  LDL.LU R229, [R1+0xf64] ;  /* 0x000f640001e57983 */ /* 0x000ee40000300800 */
[----:B------:R-:W3:Y:S02]  /*cfcd0*/  LDL.LU R230, [R1+0xf68] ;  /* 0x000f680001e67983 */ /* 0x000ee40000300800 */
[----:B------:R-:W3:Y:S01]  /*cfce0*/  LDL.LU R231, [R1+0xf6c] ;  /* 0x000f6c0001e77983 */ /* 0x000ee20000300800 */
[----:B----4-:R-:W4:Y:S01]  /*cfcf0*/  LDL.LU R44, [R1+0xf70] ;  /* 0x000f7000012c7983 */ /* 0x010f220000300800 */
[----:B------:R-:W4:Y:S02]  /*cfd00*/  LDL.LU R45, [R1+0xf74] ;  /* 0x000f7400012d7983 */ /* 0x000f240000300800 */
[----:B-1----:R-:W4:Y:S02]  /*cfd10*/  LDL.LU R46, [R1+0xf78] ;  /* 0x000f7800012e7983 */ /* 0x002f240000300800 */
        /* <DEDUP_REMOVED lines=83> */
[----:B--2---:R-:W2:Y:S02]  /*d0250*/  LDL.LU R34, [R1+0xf58] ;  /* 0x000f580001227983 */ /* 0x004ea40000300800 */
[----:B------:R-:W2:Y:S01]  /*d0260*/  LDL.LU R35, [R1+0xf5c] ;  /* 0x000f5c0001237983 */ /* 0x000ea20000300800 */
[----:B------:R-:W2:Y:S01]  /*d0270*/  LDL.LU R40, [R1+0x1380] ;  /* 0x0013800001287983 */ /* 0x000ea20000300800 */
[----:B------:R-:W2:Y:S02]  /*d0280*/  LDL.LU R41, [R1+0x1384] ;  /* 0x0013840001297983 */ /* 0x000ea40000300800 */
[----:B------:R-:W2:Y:S02]  /*d0290*/  LDL.LU R42, [R1+0x1388] ;  /* 0x00138800012a7983 */ /* 0x000ea40000300800 */
[----:B------:R-:W2:Y:S01]  /*d02a0*/  LDL.LU R43, [R1+0x138c] ;  /* 0x00138c00012b7983 */ /* 0x000ea20000300800 */
[C---:B---3--:R-:W-:Y:S08]  /*d02b0*/  HMMA.1688.F32.TF32 R80, R240.reuse, R128, R96 ;  /* 0x00000080f050723c */ /* 0x048ff00000081060 */
[C---:B------:R-:W-:Y:S08]  /*d02c0*/  HMMA.1688.F32.TF32 R96, R240.reuse, R36, R104 ;  /* 0x00000024f060723c */ /* 0x040ff00000081068 */
[C---:B----4-:R-:W-:Y:S07]  /*d02d0*/  HMMA.1688.F32.TF32 R88, R240.reuse, R56, R212 ;  /* 0x00000038f058723c */ /* 0x050fee00000810d4 */
[----:B------:R-:W-:Y:S01]  /*d02e0*/  STL.64 [R1+0x820], R80 ;  /* 0x0008205001007387 */ /* 0x000fe20000100a00 */
[----:B------:R1:W-:Y:S02]  /*d02f0*/  STL.64 [R1+0x828], R82 ;  /* 0x0008285201007387 */ /* 0x0003e40000100a00 */
[C---:B-1----:R-:W-:Y:S05]  /*d0300*/  HMMA.1688.F32.TF32 R80, R240.reuse, R112, R216 ;  /* 0x00000070f050723c */ /* 0x042fea00000810d8 */
[----:B------:R-:W-:Y:S01]  /*d0310*/  STL.64 [R1+0x810], R96 ;  /* 0x0008106001007387 */ /* 0x000fe20000100a00 */
[----:B------:R1:W-:Y:S07]  /*d0320*/  STL.64 [R1+0x818], R98 ;  /* 0x0008186201007387 */ /* 0x0003ee0000100a00 */
[----:B------:R-:W-:Y:S01]  /*d0330*/  STL.64 [R1+0x800], R88 ;  /* 0x0008005801007387 */ /* 0x000fe20000100a00 */
[----:B------:R3:W-:Y:S01]  /*d0340*/  STL.64 [R1+0x808], R90 ;  /* 0x0008085a01007387 */ /* 0x0007e20000100a00 */
[C---:B-1----:R-:W-:Y:S08]  /*d0350*/  HMMA.1688.F32.TF32 R96, R240.reuse, R60, R220 ;  /* 0x0000003cf060723c */ /* 0x042ff000000810dc */
[C---:B---3--:R-:W-:Y:S01]  /*d0360*/  HMMA.1688.F32.TF32 R88, R240.reuse, R76, R124 ;  /* 0x0000004cf058723c */ /* 0x048fe2000008107c */
[----:B------:R-:W-:Y:S01]  /*d0370*/  STL.64 [R1+0x7f0], R80 ;  /* 0x0007f05001007387 */ /* 0x000fe20000100a00 */
[----:B------:R1:W-:Y:S06]  /*d0380*/  STL.64 [R1+0x7f8], R82 ;  /* 0x0007f85201007387 */ /* 0x0003ec0000100a00 */
[C---:B-1----:R-:W-:Y:S07]  /*d0390*/  HMMA.1688.F32.TF32 R80, R240.reuse, R132, R116 ;  /* 0x00000084f050723c */ /* 0x042fee0000081074 */
[----:B------:R-:W-:Y:S01]  /*d03a0*/  STL.64 [R1+0x7e0], R96 ;  /* 0x0007e06001007387 */ /* 0x000fe20000100a00 */
[----:B------:R-:W-:Y:S07]  /*d03b0*/  STL.64 [R1+0x7e8], R98 ;  /* 0x0007e86201007387 */ /* 0x000fee0000100a00 */
[----:B------:R-:W-:Y:S01]  /*d03c0*/  STL.64 [R1+0x7d0], R88 ;  /* 0x0007d05801007387 */ /* 0x000fe20000100a00 */
[----:B------:R-:W-:Y:S07]  /*d03d0*/  STL.64 [R1+0x7d8], R90 ;  /* 0x0007d85a01007387 */ /* 0x000fee0000100a00 */
[----:B------:R-:W-:Y:S01]  /*d03e0*/  STL.64 [R1+0x7c0], R80 ;  /* 0x0007c05001007387 */ /* 0x000fe20000100a00 */
[----:B------:R1:W-:Y:S02]  /*d03f0*/  STL.64 [R1+0x7c8], R82 ;  /* 0x0007c85201007387 */ /* 0x0003e40000100a00 */
[----:B------:R-:W3:Y:S01]  /*d0400*/  LDL.LU R2, [R1+0x4160] ;  /* 0x0041600001027983 */ /* 0x000ee20000300800 */
[C---:B-1----:R-:W-:Y:S11]  /*d0410*/  HMMA.1688.F32.TF32 R80, R240.reuse, R136, R108 ;  /* 0x00000088f050723c */ /* 0x042ff6000008106c */
[----:B------:R-:W-:Y:S11]  /*d0420*/  @!UPT UIADD3 URZ, URZ, URZ, URZ ;  /* 0x0000003f3f3ff290 */ /* 0x000ff6000fffe03f */
[----:B------:R-:W-:Y:S01]  /*d0430*/  @!UPT UIADD3 URZ, URZ, URZ, URZ ;  /* 0x0000003f3f3ff290 */ /* 0x000fe2000fffe03f */
[----:B------:R-:W-:Y:S01]  /*d0440*/  STL.64 [R1+0x7b0], R80 ;  /* 0x0007b05001007387 */ /* 0x000fe20000100a00 */
[----:B------:R1:W-:Y:S02]  /*d0450*/  STL.64 [R1+0x7b8], R82 ;  /* 0x0007b85201007387 */ /* 0x0003e40000100a00 */
[C---:B-1----:R-:W-:Y:S08]  /*d0460*/  HMMA.1688.F32.TF32 R80, R240.reuse, R140, R100 ;  /* 0x0000008cf050723c */ /* 0x042ff00000081064 */
[C---:B------:R-:W-:Y:S08]  /*d0470*/  HMMA.1688.F32.TF32 R88, R240.reuse, R144, R92 ;  /* 0x00000090f058723c */ /* 0x040ff0000008105c */
[C---:B------:R-:W-:Y:S07]  /*d0480*/  HMMA.1688.F32.TF32 R92, R240.reuse, R148, R196 ;  /* 0x00000094f05c723c */ /* 0x040fee00000810c4 */
[----:B------:R-:W-:Y:S01]  /*d0490*/  STL.64 [R1+0x7a0], R80 ;  /* 0x0007a05001007387 */ /* 0x000fe20000100a00 */
[----:B------:R1:W-:Y:S02]  /*d04a0*/  STL.64 [R1+0x7a8], R82 ;  /* 0x0007a85201007387 */ /* 0x0003e40000100a00 */
[C---:B-1----:R-:W-:Y:S05]  /*d04b0*/  HMMA.1688.F32.TF32 R80, R240.reuse, R152, R192 ;  /* 0x00000098f050723c */ /* 0x042fea00000810c0 */
[----:B------:R-:W-:Y:S01]  /*d04c0*/  STL.64 [R1+0x790], R88 ;  /* 0x0007905801007387 */ /* 0x000fe20000100a00 */
[----:B------:R1:W-:Y:S07]  /*d04d0*/  STL.64 [R1+0x798], R90 ;  /* 0x0007985a01007387 */ /* 0x0003ee0000100a00 */
[----:B------:R-:W-:Y:S02]  /*d04e0*/  STL.64 [R1+0x780], R92 ;  /* 0x0007805c01007387 */ /* 0x000fe40000100a00 */
[----:B------:R-:W-:Y:S01]  /*d04f0*/  STL.64 [R1+0x788], R94 ;  /* 0x0007885e01007387 */ /* 0x000fe20000100a00 */
[C---:B-1----:R-:W-:Y:S08]  /*d0500*/  HMMA.1688.F32.TF32 R88, R240.reuse, R156, R84 ;  /* 0x0000009cf058723c */ /* 0x042ff00000081054 */
[C---:B------:R-:W-:Y:S01]  /*d0510*/  HMMA.1688.F32.TF32 R84, R240.reuse, R160, R200 ;  /* 0x000000a0f054723c */ /* 0x040fe200000810c8 */
[----:B------:R-:W-:Y:S01]  /*d0520*/  STL.64 [R1+0x770], R80 ;  /* 0x0007705001007387 */ /* 0x000fe20000100a00 */
[----:B------:R1:W-:Y:S06]  /*d0530*/  STL.64 [R1+0x778], R82 ;  /* 0x0007785201007387 */ /* 0x0003ec0000100a00 */
[----:B-1----:R-:W-:Y:S07]  /*d0540*/  HMMA.1688.F32.TF32 R80, R240, R164, R204 ;  /* 0x000000a4f050723c */ /* 0x002fee00000810cc */
[----:B------:R-:W-:Y:S01]  /*d0550*/  STL.64 [R1+0x760], R88 ;  /* 0x0007605801007387 */ /* 0x000fe20000100a00 */
[----:B------:R1:W-:Y:S07]  /*d0560*/  STL.64 [R1+0x768], R90 ;  /* 0x0007685a01007387 */ /* 0x0003ee0000100a00 */
[----:B------:R-:W-:Y:S02]  /*d0570*/  STL.64 [R1+0x750], R84 ;  /* 0x0007505401007387 */ /* 0x000fe40000100a00 */
[----:B------:R4:W-:Y:S01]  /*d0580*/  STL.64 [R1+0x758], R86 ;  /* 0x0007585601007387 */ /* 0x0009e20000100a00 */
[C---:B--2---:R-:W-:Y:S08]  /*d0590*/  HMMA.1688.F32.TF32 R32, R236.reuse, R132, R32 ;  /* 0x00000084ec20723c */ /* 0x044ff00000081020 */
[C---:B------:R-:W-:Y:S01]  /*d05a0*/  HMMA.1688.F32.TF32 R40, R236.reuse, R136, R40 ;  /* 0x00000088ec28723c */ /* 0x040fe20000081028 */
[----:B------:R-:W-:Y:S04]  /*d05b0*/  LDS R240, [R252+0x154200] ;  /* 0x15420000fcf07984 */ /* 0x000fe80000000800 */
[----:B------:R-:W-:Y:S04]  /*d05c0*/  LDS R242, [R252+0x155200] ;  /* 0x15520000fcf27984 */ /* 0x000fe80000000800 */
[----:B------:R-:W-:Y:S04]  /*d05d0*/  LDS R241, [R3+0x154200] ;  /* 0x1542000003f17984 */ /* 0x000fe80000000800 */
[----:B------:R-:W2:Y:S01]  /*d05e0*/  LDS R243, [R3+0x155200] ;  /* 0x1552000003f37984 */ /* 0x000ea20000000800 */
[C---:B-1----:R-:W-:Y:S08]  /*d05f0*/  HMMA.1688.F32.TF32 R88, R236.reuse, R208, R176 ;  /* 0x000000d0ec58723c */ /* 0x042ff000000810b0 */
[C---:B----4-:R-:W-:Y:S01]  /*d0600*/  HMMA.1688.F32.TF32 R84, R236.reuse, R128, R172 ;  /* 0x00000080ec54723c */ /* 0x050fe200000810ac */
[----:B------:R-:W-:Y:S01]  /*d0610*/  STL.64 [R1+0x710], R80 ;  /* 0x0007105001007387 */ /* 0x000fe20000100a00 */
[----:B------:R1:W-:Y:S06]  /*d0620*/  STL.64 [R1+0x718], R82 ;  /* 0x0007185201007387 */ /* 0x0003ec0000100a00 */
[C---:B-1----:R-:W-:Y:S08]  /*d0630*/  HMMA.1688.F32.TF32 R80, R236.reuse, R36, R64 ;  /* 0x00000024ec50723c */ /* 0x042ff00000081040 */
[C---:B------:R-:W-:Y:S08]  /*d0640*/  HMMA.1688.F32.TF32 R64, R236.reuse, R56, R52 ;  /* 0x00000038ec40723c */ /* 0x040ff00000081034 */
        /* <DEDUP_REMOVED lines=14> */
[----:B------:R-:W-:Y:S05]  /*d0730*/  STL.64 [R1+0x888], R50 ;  /* 0x0008883201007387 */ /* 0x000fea0000100a00 */
[----:B------:R-:W-:Y:S01]  /*d0740*/  STL.64 [R1+0x890], R44 ;  /* 0x0008902c01007387 */ /* 0x000fe20000100a00 */
[----:B------:R-:W-:Y:S02]  /*d0750*/  STL.64 [R1+0x898], R46 ;  /* 0x0008982e01007387 */ /* 0x000fe40000100a00 */
[----:B------:R1:W-:Y:S02]  /*d0760*/  STL.64 [R1+0x8a0], R32 ;  /* 0x0008a02001007387 */ /* 0x0003e40000100a00 */
[----:B------:R4:W-:Y:S01]  /*d0770*/  STL.64 [R1+0x8a8], R34 ;  /* 0x0008a82201007387 */ /* 0x0009e20000100a00 */
[----:B-1----:R-:W2:Y:S01]  /*d0780*/  LDL.LU R32, [R1+0x12e0] ;  /* 0x0012e00001207983 */ /* 0x002ea20000300800 */
[----:B------:R1:W-:Y:S02]  /*d0790*/  STL.64 [R1+0x8b0], R40 ;  /* 0x0008b02801007387 */ /* 0x0003e40000100a00 */
[----:B------:R1:W-:Y:S02]  /*d07a0*/  STL.64 [R1+0x8b8], R42 ;  /* 0x0008b82a01007387 */ /* 0x0003e40000100a00 */
[----:B------:R-:W2:Y:S01]  /*d07b0*/  LDL.LU R33, [R1+0x12e4] ;  /* 0x0012e40001217983 */ /* 0x000ea20000300800 */
[----:B----4-:R-:W2:Y:S01]  /*d07c0*/  LDL.LU R34, [R1+0x12e8] ;  /* 0x0012e80001227983 */ /* 0x010ea20000300800 */
        /* <DEDUP_REMOVED lines=73> */
[----:B-1----:R-:W4:Y:S02]  /*d0c60*/  LDL.LU R40, [R1+0x12d0] ;  /* 0x0012d00001287983 */ /* 0x002f240000300800 */
[----:B------:R-:W4:Y:S01]  /*d0c70*/  LDL.LU R41, [R1+0x12d4] ;  /* 0x0012d40001297983 */ /* 0x000f220000300800 */
[----:B------:R-:W4:Y:S01]  /*d0c80*/  LDL.LU R42, [R1+0x12d8] ;  /* 0x0012d800012a7983 */ /* 0x000f220000300800 */
[----:B---3--:R-:W-:Y:S01]  /*d0c90*/  IMAD.MOV.U32 R43, RZ, RZ, R2 ;  /* 0x000000ffff2b7224 */ /* 0x008fe200078e0002 */
[C---:B--2---:R-:W-:Y:S08]  /*d0ca0*/  HMMA.1688.F32.TF32 R80, R236.reuse, R140, R220 ;  /* 0x0000008cec50723c */ /* 0x044ff000000810dc */
[C---:B----4-:R-:W-:Y:S08]  /*d0cb0*/  HMMA.1688.F32.TF32 R88, R236.reuse, R144, R124 ;  /* 0x00000090ec58723c */ /* 0x050ff0000008107c */
        /* <DEDUP_REMOVED lines=8> */
[C---:B------:R-:W-:Y:S08]  /*d0d40*/  HMMA.1688.F32.TF32 R92, R236.reuse, R160, R92 ;  /* 0x000000a0ec5c723c */ /* 0x040ff0000008105c */
[C---:B-1----:R-:W-:Y:S01]  /*d0d50*/  HMMA.1688.F32.TF32 R88, R236.reuse, R156, R100 ;  /* 0x0000009cec58723c */ /* 0x042fe20000081064 */
[----:B------:R-:W-:Y:S01]  /*d0d60*/  STL.64 [R1+0x910], R80 ;  /* 0x0009105001007387 */ /* 0x000fe20000100a00 */
[----:B------:R1:W-:Y:S06]  /*d0d70*/  STL.64 [R1+0x918], R82 ;  /* 0x0009185201007387 */ /* 0x0003ec0000100a00 */
[----:B-1----:R-:W-:Y:S11]  /*d0d80*/  HMMA.1688.F32.TF32 R80, R236, R164, R196 ;  /* 0x000000a4ec50723c */ /* 0x002ff600000810c4 */
[----:B------:R-:W-:Y:S04]  /*d0d90*/  @!UPT UIADD3 URZ, URZ, URZ, URZ ;  /* 0x0000003f3f3ff290 */ /* 0x000fe8000fffe03f */
[----:B------:R-:W-:Y:S01]  /*d0da0*/  STL.64 [R1+0x940], R88 ;  /* 0x0009405801007387 */ /* 0x000fe20000100a00 */
[----:B------:R1:W-:Y:S02]  /*d0db0*/  STL.64 [R1+0x948], R90 ;  /* 0x0009485a01007387 */ /* 0x0003e40000100a00 */
[----:B------:R-:W-:Y:S02]  /*d0dc0*/  STL.64 [R1+0x990], R92 ;  /* 0x0009905c01007387 */ /* 0x000fe40000100a00 */
[----:B------:R-:W-:Y:S01]  /*d0dd0*/  STL.64 [R1+0x998], R94 ;  /* 0x0009985e01007387 */ /* 0x000fe20000100a00 */
[C---:B------:R-:W-:Y:S08]  /*d0de0*/  HMMA.1688.F32.TF32 R84, R120.reuse, R128, R84 ;  /* 0x000000807854723c */ /* 0x040ff00000081054 */
[C---:B-1----:R-:W-:Y:S01]  /*d0df0*/  HMMA.1688.F32.TF32 R88, R120.reuse, R208, R192 ;  /* 0x000000d07858723c */ /* 0x042fe200000810c0 */
[----:B------:R-:W-:Y:S01]  /*d0e00*/  STL.64 [R1+0x980], R80 ;  /* 0x0009805001007387 */ /* 0x000fe20000100a00 */
[----:B------:R1:W-:Y:S06]  /*d0e10*/  STL.64 [R1+0x988], R82 ;  /* 0x0009885201007387 */ /* 0x0003ec0000100a00 */
[C---:B-1----:R-:W-:Y:S11]  /*d0e20*/  HMMA.1688.F32.TF32 R80, R120.reuse, R36, R200 ;  /* 0x000000247850723c */ /* 0x042ff600000810c8 */
[----:B------:R-:W-:Y:S04]  /*d0e30*/  @!UPT UIADD3 URZ, URZ, URZ, URZ ;  /* 0x0000003f3f3ff290 */ /* 0x000fe8000fffe03f */
[----:B------:R-:W-:Y:S01]  /*d0e40*/  STL.64 [R1+0x9a0], R88 ;  /* 0x0009a05801007387 */ /* 0x000fe20000100a00 */
[----:B------:R1:W-:Y:S02]  /*d0e50*/  STL.64 [R1+0x9a8], R90 ;  /* 0x0009a85a01007387 */ /* 0x0003e40000100a00 */
[----:B------:R-:W-:Y:S02]  /*d0e60*/  STL.64 [R1+0x9c0], R84 ;  /* 0x0009c05401007387 */ /* 0x000fe40000100a00 */
[----:B------:R2:W-:Y:S01]  /*d0e70*/  STL.64 [R1+0x9c8], R86 ;  /* 0x0009c85601007387 */ /* 0x0005e20000100a00 */
[C---:B------:R-:W-:Y:S08]  /*d0e80*/  HMMA.1688.F32.TF32 R64, R120.reuse, R76, R64 ;  /* 0x0000004c7840723c */ /* 0x040ff00000081040 */
[C---:B------:R-:W-:Y:S08]  /*d0e90*/  HMMA.1688.F32.TF32 R52, R120.reuse, R132, R52 ;  /* 0x000000847834723c */ /* 0x040ff00000081034 */
[C---:B-1----:R-:W-:Y:S08]  /*d0ea0*/  HMMA.1688.F32.TF32 R88, R120.reuse, R56, R204 ;  /* 0x000000387858723c */ /* 0x042ff000000810cc */
[----:B--2---:R-:W-:Y:S01]  /*d0eb0*/  HMMA.1688.F32.TF32 R84, R120, R112, R176 ;  /* 0x000000707854723c */ /* 0x004fe200000810b0 */
[----:B------:R-:W-:Y:S01]  /*d0ec0*/  STL [R1+0x9e4], R81 ;  /* 0x0009e45101007387 */ /* 0x000fe20000100800 */
[----:B------:R-:W-:-:S02]  /*d0ed0*/  IMAD.MOV.U32 R2, RZ, RZ, R80 ;  /* 0x000000ffff027224 */ /* 0x000fc400078e0050 */
[----:B------:R1:W-:Y:S02]  /*d0ee0*/  STL [R1+0x9e8], R82 ;  /* 0x0009e85201007387 */ /* 0x0003e40000100800 */
[----:B------:R-:W-:Y:S02]  /*d0ef0*/  IMAD.MOV.U32 R0, RZ, RZ, R83 ;  /* 0x000000ffff007224 */ /* 0x000fe400078e0053 */
[C---:B------:R-:W-:Y:S08]  /*d0f00*/  HMMA.1688.F32.TF32 R48, R120.reuse, R136, R48 ;  /* 0x000000887830723c */ /* 0x040ff00000081030 */
[C---:B-1----:R-:W-:Y:S01]  /*d0f10*/  HMMA.1688.F32.TF32 R80, R120.reuse, R60, R172 ;  /* 0x0000003c7850723c */ /* 0x042fe200000810ac */
[----:B------:R1:W-:Y:S04]  /*d0f20*/  STL [R1+0x3d18], R0 ;  /* 0x003d180001007387 */ /* 0x0003e80000100800 */
[----:B-1----:R-:W2:Y:S01]  /*d0f30*/  LDL R0, [R1+0xb30] ;  /* 0x000b300001007983 */ /* 0x002ea20000100800 */
[----:B------:R1:W-:Y:S03]  /*d0f40*/  STL [R1+0x3d14], R2 ;  /* 0x003d140201007387 */ /* 0x0003e60000100800 */
[----:B-1----:R-:W3:Y:S01]  /*d0f50*/  LDL R2, [R1+0xb34] ;  /* 0x000b340001027983 */ /* 0x002ee20000100800 */
[----:B------:R-:W-:Y:S02]  /*d0f60*/  STL.64 [R1+0xb70], R88 ;  /* 0x000b705801007387 */ /* 0x000fe40000100a00 */
[----:B------:R-:W-:Y:S02]  /*d0f70*/  STL.64 [R1+0xb78], R90 ;  /* 0x000b785a01007387 */ /* 0x000fe40000100a00 */
[----:B------:R-:W-:Y:S01]  /*d0f80*/  STL.64 [R1+0xb60], R84 ;  /* 0x000b605401007387 */ /* 0x000fe20000100a00 */
[----:B------:R-:W-:Y:S08]  /*d0f90*/  STL.64 [R1+0xb68], R86 ;  /* 0x000b685601007387 */ /* 0x000ff00000100a00 */
[----:B------:R-:W-:Y:S02]  /*d0fa0*/  STL.64 [R1+0xb50], R80 ;  /* 0x000b505001007387 */ /* 0x000fe40000100a00 */
[----:B------:R-:W-:Y:S02]  /*d0fb0*/  STL.64 [R1+0xb58], R82 ;  /* 0x000b585201007387 */ /* 0x000fe40000100a00 */
[----:B------:R-:W-:Y:S01]  /*d0fc0*/  STL.64 [R1+0xb40], R64 ;  /* 0x000b404001007387 */ /* 0x000fe20000100a00 */
[----:B------:R-:W-:Y:S01]  /*d0fd0*/  STL.64 [R1+0xb48], R66 ;  /* 0x000b484201007387 */ /* 0x000fe20000100a00 */
[----:B------:R-:W-:Y:S02]  /*d0fe0*/  STL.64 [R1+0xae0], R52 ;  /* 0x000ae03401007387 */ /* 0x000fe40000100a00 */
[----:B------:R1:W-:Y:S02]  /*d0ff0*/  STL.64 [R1+0xae8], R54 ;  /* 0x000ae83601007387 */ /* 0x0003e40000100a00 */
[----:B------:R-:W-:Y:S01]  /*d1000*/  STL.64 [R1+0xbe0], R48 ;  /* 0x000be03001007387 */ /* 0x000fe20000100a00 */
[----:B------:R4:W-:Y:S01]  /*d1010*/  STL.64 [R1+0xbe8], R50 ;  /* 0x000be83201007387 */ /* 0x0009e20000100a00 */
[C---:B------:R-:W-:Y:S08]  /*d1020*/  HMMA.1688.F32.TF32 R40, R120.reuse, R152, R40 ;  /* 0x000000987828723c */ /* 0x040ff00000081028 */
[C---:B-1----:R-:W-:Y:S08]  /*d1030*/  HMMA.1688.F32.TF32 R52, R120.reuse, R140, R44 ;  /* 0x0000008c7834723c */ /* 0x042ff0000008102c */
[C---:B----4-:R-:W-:Y:S08]  /*d1040*/  HMMA.1688.F32.TF32 R48, R120.reuse, R144, R228 ;  /* 0x000000907830723c */ /* 0x050ff000000810e4 */
[C---:B------:R-:W-:Y:S07]  /*d1050*/  HMMA.1688.F32.TF32 R44, R120.reuse, R148, R32 ;  /* 0x00000094782c723c */ /* 0x040fee0000081020 */
[----:B------:R-:W-:Y:S01]  /*d1060*/  STL.64 [R1+0xbd0], R52 ;  /* 0x000bd03401007387 */ /* 0x000fe20000100a00 */
[----:B------:R-:W-:Y:S07]  /*d1070*/  STL.64 [R1+0xbd8], R54 ;  /* 0x000bd83601007387 */ /* 0x000fee0000100a00 */
[----:B------:R-:W-:Y:S02]  /*d1080*/  STL.64 [R1+0xbc0], R48 ;  /* 0x000bc03001007387 */ /* 0x000fe40000100a00 */
[----:B------:R-:W-:Y:S01]  /*d1090*/  STL.64 [R1+0xbc8], R50 ;  /* 0x000bc83201007387 */ /* 0x000fe20000100a00 */
[----:B------:R-:W4:Y:S05]  /*d10a0*/  LDL.LU R32, [R1+0xc00] ;  /* 0x000c000001207983 */ /* 0x000f2a0000300800 */
[----:B------:R1:W-:Y:S02]  /*d10b0*/  STL.64 [R1+0xbb0], R44 ;  /* 0x000bb02c01007387 */ /* 0x0003e40000100a00 */
[----:B------:R1:W-:Y:S02]  /*d10c0*/  STL.64 [R1+0xbb8], R46 ;  /* 0x000bb82e01007387 */ /* 0x0003e40000100a00 */
[----:B------:R1:W-:Y:S01]  /*d10d0*/  STL.64 [R1+0xba0], R40 ;  /* 0x000ba02801007387 */ /* 0x0003e20000100a00 */
[----:B------:R1:W-:Y:S01]  /*d10e0*/  STL.64 [R1+0xba8], R42 ;  /* 0x000ba82a01007387 */ /* 0x0003e20000100a00 */
[----:B------:R-:W4:Y:S02]  /*d10f0*/  LDL.LU R33, [R1+0xc04] ;  /* 0x000c040001217983 */ /* 0x000f240000300800 */
[----:B------:R-:W4:Y:S02]  /*d1100*/  LDL.LU R34, [R1+0xc08] ;  /* 0x000c080001227983 */ /* 0x000f240000300800 */
[----:B------:R-:W4:Y:S01]  /*d1110*/  LDL.LU R35, [R1+0xc0c] ;  /* 0x000c0c0001237983 */ /* 0x000f220000300800 */
[----:B------:R-:W4:Y:S01]  /*d1120*/  LDL.LU R228, [R1+0xc20] ;  /* 0x000c200001e47983 */ /* 0x000f220000300800 */
[----:B------:R-:W4:Y:S02]  /*d1130*/  LDL.LU R229, [R1+0xc24] ;  /* 0x000c240001e57983 */ /* 0x000f240000300800 */
[----:B------:R-:W4:Y:S02]  /*d1140*/  LDL.LU R230, [R1+0xc28] ;  /* 0x000c280001e67983 */ /* 0x000f240000300800 */
[----:B------:R-:W4:Y:S01]  /*d1150*/  LDL.LU R231, [R1+0xc2c] ;  /* 0x000c2c0001e77983 */ /* 0x000f220000300800 */
[----:B-1----:R-:W4:Y:S01]  /*d1160*/  LDL.LU R44, [R1+0xd10] ;  /* 0x000d1000012c7983 */ /* 0x002f220000300800 */
        /* <DEDUP_REMOVED lines=95> */
[----:B--2---:R-:W-:Y:S04]  /*d1760*/  LDS R236, [R0+0x154200] ;  /* 0x1542000000ec7984 */ /* 0x004fe80000000800 */
[----:B------:R-:W-:Y:S04]  /*d1770*/  LDS R238, [R0+0x155200] ;  /* 0x1552000000ee7984 */ /* 0x000fe80000000800 */
[----:B---3--:R-:W-:Y:S04]  /*d1780*/  LDS R237, [R2+0x154200] ;  /* 0x1542000002ed7984 */ /* 0x008fe80000000800 */
[----:B------:R-:W1:Y:S01]  /*d1790*/  LDS R239, [R2+0x155200] ;  /* 0x1552000002ef7984 */ /* 0x000e620000000800 */
[C---:B----4-:R-:W-:Y:S08]  /*d17a0*/  HMMA.1688.F32.TF32 R88, R120.reuse, R160, R88 ;  /* 0x000000a07858723c */ /* 0x050ff00000081058 */
[C---:B------:R-:W-:Y:S08]  /*d17b0*/  HMMA.1688.F32.TF32 R80, R120.reuse, R156, R80 ;  /* 0x0000009c7850723c */ /* 0x040ff00000081050 */
[----:B------:R-:W-:Y:S11]  /*d17c0*/  HMMA.1688.F32.TF32 R120, R120, R164, R96 ;  /* 0x000000a47878723c */ /* 0x000ff60000081060 */
[----:B------:R-:W-:Y:S04]  /*d17d0*/  @!UPT UIADD3 URZ, URZ, URZ, URZ ;  /* 0x0000003f3f3ff290 */ /* 0x000fe8000fffe03f */
[----:B------:R-:W-:Y:S01]  /*d17e0*/  STL.64 [R1+0xb90], R80 ;  /* 0x000b905001007387 */ /* 0x000fe20000100a00 */
[----:B------:R2:W-:Y:S03]  /*d17f0*/  STL.64 [R1+0xb98], R82 ;  /* 0x000b985201007387 */ /* 0x0005e60000100a00 */
[----:B--2---:R-:W2:Y:S01]  /*d1800*/  LDL.LU.64 R82, [R1+0x4158] ;  /* 0x0041580001527983 */ /* 0x004ea20000300a00 */
[----:B------:R-:W2:Y:S02]  /*d1810*/  LDL.LU.64 R80, [R1+0x4150] ;  /* 0x0041500001507983 */ /* 0x000ea40000300a00 */
[----:B------:R-:W-:Y:S02]  /*d1820*/  STL.64 [R1+0xb80], R88 ;  /* 0x000b805801007387 */ /* 0x000fe40000100a00 */
[----:B------:R3:W-:Y:S02]  /*d1830*/  STL.64 [R1+0xb88], R90 ;  /* 0x000b885a01007387 */ /* 0x0007e40000100a00 */
[----:B---3--:R-:W3:Y:S01]  /*d1840*/  LDL.LU.64 R90, [R1+0x4148] ;  /* 0x00414800015a7983 */ /* 0x008ee20000300a00 */
[----:B------:R-:W3:Y:S02]  /*d1850*/  LDL.LU.64 R88, [R1+0x4140] ;  /* 0x0041400001587983 */ /* 0x000ee40000300a00 */
[----:B------:R-:W4:Y:S02]  /*d1860*/  LDL.LU.64 R98, [R1+0x4138] ;  /* 0x0041380001627983 */ /* 0x000f240000300a00 */
[----:B------:R-:W4:Y:S01]  /*d1870*/  LDL.LU.64 R96, [R1+0x4130] ;  /* 0x0041300001607983 */ /* 0x000f220000300a00 */
[----:B------:R1:W-:Y:S01]  /*d1880*/  STL.64 [R1+0xa10], R120 ;  /* 0x000a107801007387 */ /* 0x0003e20000100a00 */
[----:B------:R1:W-:Y:S03]  /*d1890*/  STL.64 [R1+0xa18], R122 ;  /* 0x000a187a01007387 */ /* 0x0003e60000100a00 */
[----:B-1----:R-:W2:Y:S01]  /*d18a0*/  LDL.LU R120, [R1+0xea0] ;  /* 0x000ea00001787983 */ /* 0x002ea20000300800 */
[----:B------:R-:W2:Y:S02]  /*d18b0*/  LDL.LU R121, [R1+0xea4] ;  /* 0x000ea40001797983 */ /* 0x000ea40000300800 */
[----:B------:R-:W2:Y:S02]  /*d18c0*/  LDL.LU R122, [R1+0xea8] ;  /* 0x000ea800017a7983 */ /* 0x000ea40000300800 */
[----:B------:R-:W2:Y:S01]  /*d18d0*/  LDL.LU R123, [R1+0xeac] ;  /* 0x000eac00017b7983 */ /* 0x000ea20000300800 */
[C---:B------:R-:W-:Y:S08]  /*d18e0*/  HMMA.1688.F32.TF32 R104, R240.reuse, R208, R104 ;  /* 0x000000d0f068723c */ /* 0x040ff00000081068 */
[C---:B------:R-:W-:Y:S11]  /*d18f0*/  HMMA.1688.F32.TF32 R212, R240.reuse, R128, R212 ;  /* 0x00000080f0d4723c */ /* 0x040ff600000810d4 */
[----:B------:R-:W-:Y:S04]  /*d1900*/  @!UPT UIADD3 URZ, URZ, URZ, URZ ;  /* 0x0000003f3f3ff290 */ /* 0x000fe8000fffe03f */
[----:B------:R-:W-:Y:S01]  /*d1910*/  STL.64 [R1+0xc90], R104 ;  /* 0x000c906801007387 */ /* 0x000fe20000100a00 */
[----:B------:R1:W-:Y:S03]  /*d1920*/  STL.64 [R1+0xc98], R106 ;  /* 0x000c986a01007387 */ /* 0x0003e60000100a00 */
[----:B-1----:R-:W3:Y:S01]  /*d1930*/  LDL.LU.64 R106, [R1+0x4128] ;  /* 0x00412800016a7983 */ /* 0x002ee20000300a00 */
[----:B------:R-:W3:Y:S03]  /*d1940*/  LDL.LU.64 R104, [R1+0x4120] ;  /* 0x0041200001687983 */ /* 0x000ee60000300a00 */
[----:B------:R-:W-:Y:S02]  /*d1950*/  STL.64 [R1+0xc80], R212 ;  /* 0x000c80d401007387 */ /* 0x000fe40000100a00 */
[----:B------:R1:W-:Y:S02]  /*d1960*/  STL.64 [R1+0xc88], R214 ;  /* 0x000c88d601007387 */ /* 0x0003e40000100a00 */
[----:B-1----:R-:W3:Y:S01]  /*d1970*/  LDL.LU.64 R214, [R1+0x4118] ;  /* 0x0041180001d67983 */ /* 0x002ee20000300a00 */
[----:B------:R-:W3:Y:S01]  /*d1980*/  LDL.LU.64 R212, [R1+0x4110] ;  /* 0x0041100001d47983 */ /* 0x000ee20000300a00 */
[C---:B------:R-:W-:Y:S08]  /*d1990*/  HMMA.1688.F32.TF32 R116, R240.reuse, R76, R116 ;  /* 0x0000004cf074723c */ /* 0x040ff00000081074 */
[C---:B------:R-:W-:Y:S08]  /*d19a0*/  HMMA.1688.F32.TF32 R108, R240.reuse, R132, R108 ;  /* 0x00000084f06c723c */ /* 0x040ff0000008106c */
[C---:B------:R-:W-:Y:S08]  /*d19b0*/  HMMA.1688.F32.TF32 R100, R240.reuse, R136, R100 ;  /* 0x00000088f064723c */ /* 0x040ff00000081064 */
[C---:B------:R-:W-:Y:S08]  /*d19c0*/  HMMA.1688.F32.TF32 R84, R240.reuse, R152, R84 ;  /* 0x00000098f054723c */ /* 0x040ff00000081054 */
        /* <DEDUP_REMOVED lines=9> */
[----:B------:R1:W-:Y:S02]  /*d1a60*/  STL.64 [R1+0xc68], R122 ;  /* 0x000c687a01007387 */ /* 0x0003e40000100a00 */
[C---:B-1----:R-:W-:Y:S05]  /*d1a70*/  HMMA.1688.F32.TF32 R120, R240.reuse, R60, R124 ;  /* 0x0000003cf078723c */ /* 0x042fea000008107c */
[----:B------:R-:W-:Y:S01]  /*d1a80*/  STL.64 [R1+0xc50], R216 ;  /* 0x000c50d801007387 */ /* 0x000fe20000100a00 */
[----:B------:R-:W-:Y:S11]  /*d1a90*/  STL.64 [R1+0xc58], R218 ;  /* 0x000c58da01007387 */ /* 0x000ff60000100a00 */
[----:B------:R-:W-:Y:S06]  /*d1aa0*/  @!UPT UIADD3 URZ, URZ, URZ, URZ ;  /* 0x0000003f3f3ff290 */ /* 0x000fec000fffe03f */
[----:B------:R-:W-:Y:S01]  /*d1ab0*/  STL.64 [R1+0xc40], R120 ;  /* 0x000c407801007387 */ /* 0x000fe20000100a00 */
[----:B------:R-:W-:Y:S02]  /*d1ac0*/  STL.64 [R1+0xc48], R122 ;  /* 0x000c487a01007387 */ /* 0x000fe40000100a00 */
[----:B------:R-:W-:Y:S02]  /*d1ad0*/  STL.64 [R1+0xc30], R116 ;  /* 0x000c307401007387 */ /* 0x000fe40000100a00 */
[----:B------:R-:W-:Y:S01]  /*d1ae0*/  STL.64 [R1+0xc38], R118 ;  /* 0x000c387601007387 */ /* 0x000fe20000100a00 */
[----:B------:R-:W-:Y:S01]  /*d1af0*/  STL.64 [R1+0xc10], R108 ;  /* 0x000c106c01007387 */ /* 0x000fe20000100a00 */
[----:B------:R1:W-:Y:S02]  /*d1b00*/  STL.64 [R1+0xc18], R110 ;  /* 0x000c186e01007387 */ /* 0x0003e40000100a00 */
[----:B------:R-:W-:Y:S02]  /*d1b10*/  STL.64 [R1+0xd00], R100 ;  /* 0x000d006401007387 */ /* 0x000fe40000100a00 */
[----:B------:R2:W-:Y:S01]  /*d1b20*/  STL.64 [R1+0xd08], R102 ;  /* 0x000d086601007387 */ /* 0x0005e20000100a00 */
[----:B------:R-:W-:Y:S04]  /*d1b30*/  LDS R120, [R252+0x154280] ;  /* 0x15428000fc787984 */ /* 0x000fe80000000800 */
[----:B------:R-:W-:Y:S04]  /*d1b40*/  LDS R122, [R252+0x155280] ;  /* 0x15528000fc7a7984 */ /* 0x000fe80000000800 */
[----:B------:R-:W-:Y:S04]  /*d1b50*/  LDS R121, [R3+0x154280] ;  /* 0x1542800003797984 */ /* 0x000fe80000000800 */
[----:B------:R-:W3:Y:S01]  /*d1b60*/  LDS R123, [R3+0x155280] ;  /* 0x15528000037b7984 */ /* 0x000ee20000000800 */
[C---:B-1----:R-:W-:Y:S08]  /*d1b70*/  HMMA.1688.F32.TF32 R108, R240.reuse, R140, R92 ;  /* 0x0000008cf06c723c */ /* 0x042ff0000008105c */
[C---:B--2---:R-:W-:Y:S08]  /*d1b80*/  HMMA.1688.F32.TF32 R100, R240.reuse, R144, R196 ;  /* 0x00000090f064723c */ /* 0x044ff000000810c4 */
[C---:B------:R-:W-:Y:S07]  /*d1b90*/  HMMA.1688.F32.TF32 R92, R240.reuse, R148, R192 ;  /* 0x00000094f05c723c */ /* 0x040fee00000810c0 */
[----:B------:R-:W-:Y:S01]  /*d1ba0*/  STL.64 [R1+0xcf0], R108 ;  /* 0x000cf06c01007387 */ /* 0x000fe20000100a00 */
[----:B------:R-:W-:Y:S07]  /*d1bb0*/  STL.64 [R1+0xcf8], R110 ;  /* 0x000cf86e01007387 */ /* 0x000fee0000100a00 */
[----:B------:R-:W-:Y:S02]  /*d1bc0*/  STL.64 [R1+0xce0], R100 ;  /* 0x000ce06401007387 */ /* 0x000fe40000100a00 */
[----:B------:R1:W-:Y:S06]  /*d1bd0*/  STL.64 [R1+0xce8], R102 ;  /* 0x000ce86601007387 */ /* 0x0003ec0000100a00 */
[----:B------:R-:W-:Y:S01]  /*d1be0*/  STL.64 [R1+0xcd0], R92 ;  /* 0x000cd05c01007387 */ /* 0x000fe20000100a00 */
[----:B------:R2:W-:Y:S02]  /*d1bf0*/  STL.64 [R1+0xcd8], R94 ;  /* 0x000cd85e01007387 */ /* 0x0005e40000100a00 */
[----:B------:R-:W-:Y:S02]  /*d1c00*/  STL.64 [R1+0xcc0], R84 ;  /* 0x000cc05401007387 */ /* 0x000fe40000100a00 */
[----:B------:R2:W-:Y:S01]  /*d1c10*/  STL.64 [R1+0xcc8], R86 ;  /* 0x000cc85601007387 */ /* 0x0005e20000100a00 */
[C---:B-1----:R-:W-:Y:S08]  /*d1c20*/  HMMA.1688.F32.TF32 R100, R240.reuse, R156, R200 ;  /* 0x0000009cf064723c */ /* 0x042ff000000810c8 */
[C---:B--2---:R-:W-:Y:S08]  /*d1c30*/  HMMA.1688.F32.TF32 R92, R240.reuse, R160, R204 ;  /* 0x000000a0f05c723c */ /* 0x044ff000000810cc */
[----:B------:R-:W-:Y:S01]  /*d1c40*/  HMMA.1688.F32.TF32 R84, R240, R164, R176 ;  /* 0x000000a4f054723c */ /* 0x000fe200000810b0 */
[----:B------:R-:W-:-:S02]  /*d1c50*/  IMAD.MOV.U32 R211, RZ, RZ, R38 ;  /* 0x000000ffffd37224 */ /* 0x000fc400078e0026 */
[----:B------:R-:W-:Y:S01]  /*d1c60*/  IMAD.MOV.U32 R63, RZ, RZ, R36 ;  /* 0x000000ffff3f7224 */ /* 0x000fe200078e0024 */
[----:B------:R-:W-:Y:S01]  /*d1c70*/  MOV R62, R37 ;  /* 0x00000025003e7202 */ /* 0x000fe20000000f00 */
[----:B------:R-:W-:Y:S02]  /*d1c80*/  IMAD.MOV.U32 R59, RZ, RZ, R76 ;  /* 0x000000ffff3b7224 */ /* 0x000fe400078e004c */
[----:B------:R-:W-:Y:S01]  /*d1c90*/  IMAD.MOV.U32 R58, RZ, RZ, R77 ;  /* 0x000000ffff3a7224 */ /* 0x000fe200078e004d */
        /* <DEDUP_REMOVED lines=12> */
[C---:B------:R-:W-:Y:S08]  /*d1d60*/  HMMA.1688.F32.TF32 R84, R236.reuse, R36, R52 ;  /* 0x00000024ec54723c */ /* 0x040ff00000081034 */
        /* <DEDUP_REMOVED lines=15> */
[----:B------:R2:W-:Y:S02]  /*d1e60*/  STL.64 [R1+0xe70], R48 ;  /* 0x000e703001007387 */ /* 0x0005e40000100a00 */
[----:B------:R3:W-:Y:S01]  /*d1e70*/  STL.64 [R1+0xe78], R50 ;  /* 0x000e783201007387 */ /* 0x0007e20000100a00 */
[----:B--2---:R-:W2:Y:S01]  /*d1e80*/  LDL.LU R48, [R1+0x960] ;  /* 0x0009600001307983 */ /* 0x004ea20000300800 */
[----:B------:R-:W-:Y:S02]  /*d1e90*/  STL.64 [R1+0xe60], R44 ;  /* 0x000e602c01007387 */ /* 0x000fe40000100a00 */
[----:B------:R-:W-:Y:S02]  /*d1ea0*/  STL.64 [R1+0xe68], R46 ;  /* 0x000e682e01007387 */ /* 0x000fe40000100a00 */
[----:B------:R1:W-:Y:S01]  /*d1eb0*/  STL.64 [R1+0xe50], R32 ;  /* 0x000e502001007387 */ /* 0x0003e20000100a00 */
[----:B------:R1:W-:Y:S01]  /*d1ec0*/  STL.64 [R1+0xe58], R34 ;  /* 0x000e582201007387 */ /* 0x0003e20000100a00 */
[----:B------:R-:W2:Y:S02]  /*d1ed0*/  LDL.LU R49, [R1+0x964] ;  /* 0x0009640001317983 */ /* 0x000ea40000300800 */
[----:B---3--:R-:W2:Y:S02]  /*d1ee0*/  LDL.LU R50, [R1+0x968] ;  /* 0x0009680001327983 */ /* 0x008ea40000300800 */
[----:B------:R-:W2:Y:S01]  /*d1ef0*/  LDL.LU R51, [R1+0x96c] ;  /* 0x00096c0001337983 */ /* 0x000ea20000300800 */
        /* <DEDUP_REMOVED lines=81> */
[----:B---3--:R-:W-:Y:S08]  /*d2410*/  HMMA.1688.F32.TF32 R108, R120, R208, R108 ;  /* 0x000000d0786c723c */ /* 0x008ff0000008106c */
[C---:B------:R-:W-:Y:S08]  /*d2420*/  HMMA.1688.F32.TF32 R116, R236.reuse, R164, R116 ;  /* 0x000000a4ec74723c */ /* 0x040ff00000081074 */
[C---:B----4-:R-:W-:Y:S08]  /*d2430*/  HMMA.1688.F32.TF32 R44, R236.reuse, R140, R44 ;  /* 0x0000008cec2c723c */ /* 0x050ff0000008102c */
[C---:B------:R-:W-:Y:S08]  /*d2440*/  HMMA.1688.F32.TF32 R216, R236.reuse, R136, R216 ;  /* 0x00000088ecd8723c */ /* 0x040ff000000810d8 */
[C---:B------:R-:W-:Y:S08]  /*d2450*/  HMMA.1688.F32.TF32 R228, R236.reuse, R144, R228 ;  /* 0x00000090ece4723c */ /* 0x040ff000000810e4 */
[C---:B------:R-:W-:Y:S08]  /*d2460*/  HMMA.1688.F32.TF32 R32, R236.reuse, R148, R32 ;  /* 0x00000094ec20723c */ /* 0x040ff00000081020 */
[C---:B------:R-:W-:Y:S08]  /*d2470*/  HMMA.1688.F32.TF32 R40, R236.reuse, R152, R40 ;  /* 0x00000098ec28723c */ /* 0x040ff00000081028 */
[C---:B------:R-:W-:Y:S08]  /*d2480*/  HMMA.1688.F32.TF32 R220, R236.reuse, R156, R220 ;  /* 0x0000009cecdc723c */ /* 0x040ff000000810dc */
[----:B------:R-:W-:Y:S08]  /*d2490*/  HMMA.1688.F32.TF32 R124, R236, R160, R124 ;  /* 0x000000a0ec7c723c */ /* 0x000ff0000008107c */
[C---:B------:R-:W-:Y:S01]  /*d24a0*/  HMMA.1688.F32.TF32 R48, R120.reuse, R152, R48 ;  /* 0x000000987830723c */ /* 0x040fe20000081030 */
[----:B------:R-:W-:Y:S04]  /*d24b0*/  LDS R236, [R252+0x154300] ;  /* 0x15430000fcec7984 */ /* 0x000fe80000000800 */
[----:B------:R-:W-:Y:S04]  /*d24c0*/  LDS R238, [R252+0x155300] ;  /* 0x15530000fcee7984 */ /* 0x000fe80000000800 */
[----:B------:R-:W-:Y:S04]  /*d24d0*/  LDS R237, [R3+0x154300] ;  /* 0x1543000003ed7984 */ /* 0x000fe80000000800 */
[----:B------:R-:W1:Y:S01]  /*d24e0*/  LDS R239, [R3+0x155300] ;  /* 0x1553000003ef7984 */ /* 0x000e620000000800 */
[C---:B------:R-:W-:Y:S03]  /*d24f0*/  HMMA.1688.F32.TF32 R92, R120.reuse, R36, R92 ;  /* 0x00000024785c723c */ /* 0x040fe6000008105c */
[----:B------:R-:W-:Y:S01]  /*d2500*/  STL.64 [R1+0xf30], R216 ;  /* 0x000f30d801007387 */ /* 0x000fe20000100a00 */
[----:B------:R2:W-:Y:S03]  /*d2510*/  STL.64 [R1+0xf38], R218 ;  /* 0x000f38da01007387 */ /* 0x0005e60000100a00 */
[----:B--2---:R-:W2:Y:S01]  /*d2520*/  LDL.LU.64 R218, [R1+0x4108] ;  /* 0x0041080001da7983 */ /* 0x004ea20000300a00 */
[----:B------:R-:W2:Y:S02]  /*d2530*/  LDL.LU.64 R216, [R1+0x4100] ;  /* 0x0041000001d87983 */ /* 0x000ea40000300a00 */
[----:B------:R-:W-:Y:S02]  /*d2540*/  STL.64 [R1+0xf20], R44 ;  /* 0x000f202c01007387 */ /* 0x000fe40000100a00 */
[----:B------:R3:W-:Y:S02]  /*d2550*/  STL.64 [R1+0xf28], R46 ;  /* 0x000f282e01007387 */ /* 0x0007e40000100a00 */
[----:B---3--:R-:W3:Y:S01]  /*d2560*/  LDL.LU.64 R46, [R1+0x40f8] ;  /* 0x0040f800012e7983 */ /* 0x008ee20000300a00 */
[----:B------:R-:W4:Y:S02]  /*d2570*/  LDL.LU.64 R44, [R1+0x40f0] ;  /* 0x0040f000012c7983 */ /* 0x000f240000300a00 */
[----:B------:R-:W-:Y:S02]  /*d2580*/  STL.64 [R1+0xf10], R228 ;  /* 0x000f10e401007387 */ /* 0x000fe40000100a00 */
[----:B------:R1:W-:Y:S02]  /*d2590*/  STL.64 [R1+0xf18], R230 ;  /* 0x000f18e601007387 */ /* 0x0003e40000100a00 */
[----:B-1----:R-:W2:Y:S01]  /*d25a0*/  LDL.LU.64 R230, [R1+0x40e8] ;  /* 0x0040e80001e67983 */ /* 0x002ea20000300a00 */
[----:B------:R-:W2:Y:S02]  /*d25b0*/  LDL.LU.64 R228, [R1+0x40e0] ;  /* 0x0040e00001e47983 */ /* 0x000ea40000300a00 */
[----:B------:R-:W-:Y:S02]  /*d25c0*/  STL.64 [R1+0xf00], R32 ;  /* 0x000f002001007387 */ /* 0x000fe40000100a00 */
[----:B------:R1:W-:Y:S02]  /*d25d0*/  STL.64 [R1+0xf08], R34 ;  /* 0x000f082201007387 */ /* 0x0003e40000100a00 */
[----:B-1----:R-:W2:Y:S01]  /*d25e0*/  LDL.LU.64 R34, [R1+0x40d8] ;  /* 0x0040d80001227983 */ /* 0x002ea20000300a00 */
[----:B------:R-:W3:Y:S02]  /*d25f0*/  LDL.LU.64 R32, [R1+0x40d0] ;  /* 0x0040d00001207983 */ /* 0x000ee40000300a00 */
[----:B------:R-:W-:Y:S02]  /*d2600*/  STL.64 [R1+0xef0], R40 ;  /* 0x000ef02801007387 */ /* 0x000fe40000100a00 */
[----:B------:R1:W-:Y:S02]  /*d2610*/  STL.64 [R1+0xef8], R42 ;  /* 0x000ef82a01007387 */ /* 0x0003e40000100a00 */
[----:B-1----:R-:W4:Y:S01]  /*d2620*/  LDL.LU.64 R42, [R1+0x40c8] ;  /* 0x0040c800012a7983 */ /* 0x002f220000300a00 */
[----:B------:R-:W4:Y:S02]  /*d2630*/  LDL.LU.64 R40, [R1+0x40c0] ;  /* 0x0040c00001287983 */ /* 0x000f240000300a00 */
[----:B------:R-:W-:Y:S02]  /*d2640*/  STL.64 [R1+0xee0], R220 ;  /* 0x000ee0dc01007387 */ /* 0x000fe40000100a00 */
[----:B------:R-:W-:Y:S01]  /*d2650*/  STL.64 [R1+0xee8], R222 ;  /* 0x000ee8de01007387 */ /* 0x000fe20000100a00 */
        /* <DEDUP_REMOVED lines=8> */
[----:B------:R-:W-:Y:S01]  /*d26e0*/  STL.64 [R1+0xa60], R92 ;  /* 0x000a605c01007387 */ /* 0x000fe20000100a00 */
[----:B------:R1:W-:Y:S02]  /*d26f0*/  STL.64 [R1+0xa68], R94 ;  /* 0x000a685e01007387 */ /* 0x0003e40000100a00 */
[----:B------:R-:W4:Y:S02]  /*d2700*/  LDL.LU.64 R38, [R1+0x40b8] ;  /* 0x0040b80001267983 */ /* 0x000f240000300a00 */
[----:B------:R-:W4:Y:S01]  /*d2710*/  LDL.LU.64 R36, [R1+0x40b0] ;  /* 0x0040b00001247983 */ /* 0x000f220000300a00 */
        /* <DEDUP_REMOVED lines=11> */
[----:B------:R-:W-:Y:S02]  /*d27d0*/  STL.64 [R1+0xa20], R84 ;  /* 0x000a205401007387 */ /* 0x000fe40000100a00 */
[----:B------:R-:W-:Y:S06]  /*d27e0*/  STL.64 [R1+0xa28], R86 ;  /* 0x000a285601007387 */ /* 0x000fec0000100a00 */
[----:B------:R-:W-:Y:S01]  /*d27f0*/  STL.64 [R1+0xa00], R76 ;  /* 0x000a004c01007387 */ /* 0x000fe20000100a00 */
[----:B------:R1:W-:Y:S02]  /*d2800*/  STL.64 [R1+0xa08], R78 ;  /* 0x000a084e01007387 */ /* 0x0003e40000100a00 */
[C---:B-1----:R-:W-:Y:S08]  /*d2810*/  HMMA.1688.F32.TF32 R76, R120.reuse, R136, R176 ;  /* 0x00000088784c723c */ /* 0x042ff000000810b0 */
[C---:B------:R-:W-:Y:S11]  /*d2820*/  HMMA.1688.F32.TF32 R84, R120.reuse, R140, R172 ;  /* 0x0000008c7854723c */ /* 0x040ff600000810ac */
[----:B------:R-:W-:Y:S04]  /*d2830*/  @!UPT UIADD3 URZ, URZ, URZ, URZ ;  /* 0x0000003f3f3ff290 */ /* 0x000fe8000fffe03f */
[----:B------:R-:W-:Y:S01]  /*d2840*/  STL.64 [R1+0x9f0], R76 ;  /* 0x0009f04c01007387 */ /* 0x000fe20000100a00 */
[----:B------:R1:W-:Y:S02]  /*d2850*/  STL.64 [R1+0x9f8], R78 ;  /* 0x0009f84e01007387 */ /* 0x0003e40000100a00 */
[C---:B-1----:R-:W-:Y:S08]  /*d2860*/  HMMA.1688.F32.TF32 R76, R120.reuse, R144, R64 ;  /* 0x00000090784c723c */ /* 0x042ff00000081040 */
[----:B------:R-:W-:Y:S01]  /*d2870*/  HMMA.1688.F32.TF32 R64, R120, R148, R52 ;  /* 0x000000947840723c */ /* 0x000fe20000081034 */
[----:B------:R-:W-:Y:S01]  /*d2880*/  STL.64 [R1+0x9d0], R84 ;  /* 0x0009d05401007387 */ /* 0x000fe20000100a00 */
[----:B------:R-:W-:Y:S11]  /*d2890*/  STL.64 [R1+0x9d8], R86 ;  /* 0x0009d85601007387 */ /* 0x000ff60000100a00 */
[----:B------:R-:W-:Y:S02]  /*d28a0*/  @!UPT UIADD3 URZ, URZ, URZ, URZ ;  /* 0x0000003f3f3ff290 */ /* 0x000fe4000fffe03f */
[----:B------:R-:W-:Y:S01]  /*d28b0*/  STL.64 [R1+0x9b0], R76 ;  /* 0x0009b04c01007387 */ /* 0x000fe20000100a00 */
[----:B------:R-:W-:Y:S07]  /*d28c0*/  STL.64 [R1+0x9b8], R78 ;  /* 0x0009b84e01007387 */ /* 0x000fee0000100a00 */
[----:B------:R4:W-:Y:S02]  /*d28d0*/  STL.64 [R1+0x970], R64 ;  /* 0x0009704001007387 */ /* 0x0009e40000100a00 */
[----:B------:R1:W-:Y:S02]  /*d28e0*/  STL.64 [R1+0x978], R66 ;  /* 0x0009784201007387 */ /* 0x0003e40000100a00 */
[----:B--2---:R-:W-:-:S02]  /*d28f0*/  IMAD.MOV.U32 R52, RZ, RZ, R35 ;  /* 0x000000ffff347224 */ /* 0x004fc400078e0023 */
[----:B------:R-:W2:Y:S01]  /*d2900*/  LDL.LU R35, [R1+0x40ac] ;  /* 0x0040ac0001237983 */ /* 0x000ea20000300800 */
[----:B------:R1:W-:Y:S02]  /*d2910*/  STL.64 [R1+0x960], R48 ;  /* 0x0009603001007387 */ /* 0x0003e40000100a00 */
[----:B------:R1:W-:Y:S02]  /*d2920*/  STL.64 [R1+0x968], R50 ;  /* 0x0009683201007387 */ /* 0x0003e40000100a00 */
[----:B------:R-:W-:Y:S01]  /*d2930*/  IMAD.MOV.U32 R53, RZ, RZ, R34 ;  /* 0x000000ffff357224 */ /* 0x000fe200078e0022 */
[----:B---3--:R-:W-:Y:S01]  /*d2940*/  MOV R54, R33 ;  /* 0x0000002100367202 */ /* 0x008fe20000000f00 */
[----:B------:R-:W3:Y:S01]  /*d2950*/  LDL.LU R34, [R1+0x40a8] ;  /* 0x0040a80001227983 */ /* 0x000ee20000300800 */
[----:B------:R-:W3:Y:S02]  /*d2960*/  LDL.LU R33, [R1+0x40a4] ;  /* 0x0040a40001217983 */ /* 0x000ee40000300800 */
[----:B------:R-:W-:-:S02]  /*d2970*/  IMAD.MOV.U32 R55, RZ, RZ, R32 ;  /* 0x000000ffff377224 */ /* 0x000fc400078e0020 */
[----:B------:R-:W3:Y:S01]  /*d2980*/  LDL.LU R32, [R1+0x40a0] ;  /* 0x0040a00001207983 */ /* 0x000ee20000300800 */
[----:B----4-:R-:W-:Y:S02]  /*d2990*/  IMAD.MOV.U32 R64, RZ, RZ, R43 ;  /* 0x000000ffff407224 */ /* 0x010fe400078e002b */
[----:B------:R-:W-:Y:S01]  /*d29a0*/  IMAD.MOV.U32 R65, RZ, RZ, R42 ;  /* 0x000000ffff417224 */ /* 0x000fe200078e002a */
[----:B------:R-:W4:Y:S01]  /*d29b0*/  LDL.LU R43, [R1+0x409c] ;  /* 0x00409c00012b7983 */ /* 0x000f220000300800 */
[----:B------:R-:W3:Y:S02]  /*d29c0*/  LDL.LU R42, [R1+0x4098] ;  /* 0x00409800012a7983 */ /* 0x000ee40000300800 */
[----:B-1----:R-:W-:Y:S01]  /*d29d0*/  IMAD.MOV.U32 R66, RZ, RZ, R41 ;  /* 0x000000ffff427224 */ /* 0x002fe200078e0029 */
[----:B------:R-:W-:Y:S01]  /*d29e0*/  MOV R67, R40 ;  /* 0x0000002800437202 */ /* 0x000fe20000000f00 */
[----:B------:R-:W3:Y:S01]  /*d29f0*/  LDL.LU R41, [R1+0x4094] ;  /* 0x0040940001297983 */ /* 0x000ee20000300800 */
[----:B------:R-:W3:Y:S02]  /*d2a00*/  LDL.LU R40, [R1+0x4090] ;  /* 0x0040900001287983 */ /* 0x000ee40000300800 */
[----:B------:R-:W-:-:S02]  /*d2a10*/  IMAD.MOV.U32 R172, RZ, RZ, R39 ;  /* 0x000000ffffac7224 */ /* 0x000fc400078e0027 */
[----:B------:R-:W-:Y:S01]  /*d2a20*/  IMAD.MOV.U32 R173, RZ, RZ, R38 ;  /* 0x000000ffffad7224 */ /* 0x000fe200078e0026 */
[----:B------:R-:W3:Y:S01]  /*d2a30*/  LDL.LU R39, [R1+0x408c] ;  /* 0x00408c0001277983 */ /* 0x000ee20000300800 */
[----:B------:R-:W3:Y:S02]  /*d2a40*/  LDL.LU R38, [R1+0x4088] ;  /* 0x0040880001267983 */ /* 0x000ee40000300800 */
[----:B------:R-:W-:Y:S02]  /*d2a50*/  IMAD.MOV.U32 R174, RZ, RZ, R37 ;  /* 0x000000ffffae7224 */ /* 0x000fe400078e0025 */
        /* <DEDUP_REMOVED lines=31> */
[----:B------:R-:W-:-:S02]  /*d2c50*/  IMAD.MOV.U32 R48, RZ, RZ, R228 ;  /* 0x000000ffff307224 */ /* 0x000fc400078e00e4 */
[----:B------:R-:W-:Y:S02]  /*d2c60*/  IMAD.MOV.U32 R49, RZ, RZ, R229 ;  /* 0x000000ffff317224 */ /* 0x000fe400078e00e5 */
[----:B------:R-:W-:Y:S01]  /*d2c70*/  IMAD.MOV.U32 R50, RZ, RZ, R230 ;  /* 0x000000ffff327224 */ /* 0x000fe200078e00e6 */
[----:B------:R-:W-:Y:S01]  /*d2c80*/  MOV R51, R231 ;  /* 0x000000e700337202 */ /* 0x000fe20000000f00 */
[----:B--2---:R-:W-:Y:S02]  /*d2c90*/  IMAD.MOV.U32 R179, RZ, RZ, R35 ;  /* 0x000000ffffb37224 */ /* 0x004fe400078e0023 */
[----:B----4-:R-:W-:Y:S02]  /*d2ca0*/  IMAD.MOV.U32 R207, RZ, RZ, R43 ;  /* 0x000000ffffcf7224 */ /* 0x010fe400078e002b */
[----:B---3--:R-:W-:Y:S02]  /*d2cb0*/  IMAD.MOV.U32 R206, RZ, RZ, R42 ;  /* 0x000000ffffce7224 */ /* 0x008fe400078e002a */
[----:B------:R-:W-:Y:S01]  /*d2cc0*/  IMAD.MOV.U32 R205, RZ, RZ, R41 ;  /* 0x000000ffffcd7224 */ /* 0x000fe200078e0029 */
[----:B------:R-:W-:-:S02]  /*d2cd0*/  MOV R204, R40 ;  /* 0x0000002800cc7202 */ /* 0x000fc40000000f00 */
[----:B------:R-:W2:Y:S01]  /*d2ce0*/  LDL.LU R40, [R1+0x407c] ;  /* 0x00407c0001287983 */ /* 0x000ea20000300800 */
[----:B------:R-:W2:Y:S02]  /*d2cf0*/  LDL.LU R41, [R1+0x4078] ;  /* 0x0040780001297983 */ /* 0x000ea40000300800 */
[----:B------:R-:W2:Y:S02]  /*d2d00*/  LDL.LU R42, [R1+0x4074] ;  /* 0x00407400012a7983 */ /* 0x000ea40000300800 */
[----:B------:R-:W2:Y:S02]  /*d2d10*/  LDL.LU R43, [R1+0x4070] ;  /* 0x00407000012b7983 */ /* 0x000ea40000300800 */
[----:B------:R-:W-:Y:S02]  /*d2d20*/  IMAD.MOV.U32 R203, RZ, RZ, R39 ;  /* 0x000000ffffcb7224 */ /* 0x000fe400078e0027 */
[----:B------:R-:W-:Y:S01]  /*d2d30*/  IMAD.MOV.U32 R202, RZ, RZ, R38 ;  /* 0x000000ffffca7224 */ /* 0x000fe200078e0026 */
[----:B------:R-:W-:Y:S01]  /*d2d40*/  MOV R201, R37 ;  /* 0x0000002500c97202 */ /* 0x000fe20000000f00 */
[----:B------:R-:W-:-:S02]  /*d2d50*/  IMAD.MOV.U32 R200, RZ, RZ, R36 ;  /* 0x000000ffffc87224 */ /* 0x000fc400078e0024 */
[----:B------:R-:W3:Y:S01]  /*d2d60*/  LDL.LU R36, [R1+0x406c] ;  /* 0x00406c0001247983 */ /* 0x000ee20000300800 */
[----:B------:R-:W3:Y:S02]  /*d2d70*/  LDL.LU R37, [R1+0x4068] ;  /* 0x0040680001257983 */ /* 0x000ee40000300800 */
[----:B------:R-:W3:Y:S02]  /*d2d80*/  LDL.LU R38, [R1+0x4064] ;  /* 0x0040640001267983 */ /* 0x000ee40000300800 */
[----:B------:R-:W3:Y:S01]  /*d2d90*/  LDL.LU R39, [R1+0x4060] ;  /* 0x0040600001277983 */ /* 0x000ee20000300800 */
[----:B------:R-:W4:Y:S01]  /*d2da0*/  LDL.LU R76, [R1+0x100] ;  /* 0x00010000014c7983 */ /* 0x000f220000300800 */
[----:B------:R-:W4:Y:S02]  /*d2db0*/  LDL.LU R77, [R1+0x104] ;  /* 0x00010400014d7983 */ /* 0x000f240000300800 */
[----:B------:R-:W4:Y:S02]  /*d2dc0*/  LDL.LU R78, [R1+0x108] ;  /* 0x00010800014e7983 */ /* 0x000f240000300800 */
[----:B------:R-:W4:Y:S02]  /*d2dd0*/  LDL.LU R79, [R1+0x10c] ;  /* 0x00010c00014f7983 */ /* 0x000f240000300800 */
[----:B------:R-:W-:-:S02]  /*d2de0*/  IMAD.MOV.U32 R176, RZ, RZ, R32 ;  /* 0x000000ffffb07224 */ /* 0x000fc400078e0020 */
[----:B------:R-:W-:Y:S01]  /*d2df0*/  IMAD.MOV.U32 R177, RZ, RZ, R33 ;  /* 0x000000ffffb17224 */ /* 0x000fe200078e0021 */
[----:B------:R-:W2:Y:S01]  /*d2e00*/  LDL.LU R32, [R1+0x405c] ;  /* 0x00405c0001207983 */ /* 0x000ea20000300800 */
[----:B------:R-:W2:Y:S01]  /*d2e10*/  LDL.LU R33, [R1+0x4058] ;  /* 0x0040580001217983 */ /* 0x000ea20000300800 */
[----:B------:R-:W-:Y:S02]  /*d2e20*/  MOV R178, R34 ;  /* 0x0000002200b27202 */ /* 0x000fe40000000f00 */
[----:B------:R-:W2:Y:S01]  /*d2e30*/  LDL.LU R34, [R1+0x4054] ;  /* 0x0040540001227983 */ /* 0x000ea20000300800 */
[----:B------:R-:W2:Y:S02]  /*d2e40*/  LDL.LU R35, [R1+0x4050] ;  /* 0x0040500001237983 */ /* 0x000ea40000300800 */
[----:B------:R-:W2:Y:S02]  /*d2e50*/  LDL.LU R228, [R1+0x404c] ;  /* 0x00404c0001e47983 */ /* 0x000ea40000300800 */
[----:B------:R-:W2:Y:S01]  /*d2e60*/  LDL.LU R229, [R1+0x4048] ;  /* 0x0040480001e57983 */ /* 0x000ea20000300800 */
[----:B------:R-:W2:Y:S01]  /*d2e70*/  LDL.LU R230, [R1+0x4044] ;  /* 0x0040440001e67983 */ /* 0x000ea20000300800 */
[----:B------:R-:W2:Y:S01]  /*d2e80*/  LDL.LU R231, [R1+0x4040] ;  /* 0x0040400001e77983 */ /* 0x000ea20000300800 */
[C---:B------:R-:W-:Y:S08]  /*d2e90*/  HMMA.1688.F32.TF32 R116, R120.reuse, R156, R116 ;  /* 0x0000009c7874723c */ /* 0x040ff00000081074 */
[C---:B------:R-:W-:Y:S08]  /*d2ea0*/  HMMA.1688.F32.TF32 R108, R120.reuse, R160, R108 ;  /* 0x000000a0786c723c */ /* 0x040ff0000008106c */
[----:B------:R-:W-:Y:S08]  /*d2eb0*/  HMMA.1688.F32.TF32 R100, R120, R164, R100 ;  /* 0x000000a47864723c */ /* 0x000ff00000081064 */
[----:B------:R-:W-:Y:S01]  /*d2ec0*/  HMMA.1688.F32.TF32 R92, R240, R208, R92 ;  /* 0x000000d0f05c723c */ /* 0x000fe2000008105c */
[----:B------:R-:W-:-:S02]  /*d2ed0*/  IMAD.MOV.U32 R120, RZ, RZ, R63 ;  /* 0x000000ffff787224 */ /* 0x000fc400078e003f */
[----:B------:R-:W-:Y:S01]  /*d2ee0*/  IMAD.MOV.U32 R121, RZ, RZ, R62 ;  /* 0x000000ffff797224 */ /* 0x000fe200078e003e */
[----:B------:R-:W-:Y:S01]  /*d2ef0*/  STL.64 [R1+0x950], R116 ;  /* 0x0009507401007387 */ /* 0x000fe20000100a00 */
[----:B------:R-:W-:Y:S02]  /*d2f00*/  STL.64 [R1+0x958], R118 ;  /* 0x0009587601007387 */ /* 0x000fe40000100a00 */
[----:B------:R-:W-:Y:S02]  /*d2f10*/  STL.64 [R1+0x930], R108 ;  /* 0x0009306c01007387 */ /* 0x000fe40000100a00 */
[----:B------:R1:W-:Y:S06]  /*d2f20*/  STL.64 [R1+0x938], R110 ;  /* 0x0009386e01007387 */ /* 0x0003ec0000100a00 */
[----:B------:R-:W-:Y:S01]  /*d2f30*/  STL.64 [R1+0x920], R100 ;  /* 0x0009206401007387 */ /* 0x000fe20000100a00 */
[----:B------:R-:W-:Y:S07]  /*d2f40*/  STL.64 [R1+0x928], R102 ;  /* 0x0009286601007387 */ /* 0x000fee0000100a00 */
[----:B------:R-:W-:Y:S02]  /*d2f50*/  STL.64 [R1+0xfc0], R92 ;  /* 0x000fc05c01007387 */ /* 0x000fe40000100a00 */
[----:B------:R1:W-:Y:S02]  /*d2f60*/  STL.64 [R1+0xfc8], R94 ;  /* 0x000fc85e01007387 */ /* 0x0003e40000100a00 */
[C---:B-1----:R-:W-:Y:S08]  /*d2f70*/  HMMA.1688.F32.TF32 R108, R240.reuse, R128, R196 ;  /* 0x00000080f06c723c */ /* 0x042ff000000810c4 */
[C---:B------:R-:W-:Y:S08]  /*d2f80*/  HMMA.1688.F32.TF32 R92, R240.reuse, R56, R84 ;  /* 0x00000038f05c723c */ /* 0x040ff00000081054 */
[C---:B------:R-:W-:Y:S07]  /*d2f90*/  HMMA.1688.F32.TF32 R100, R240.reuse, R120, R192 ;  /* 0x00000078f064723c */ /* 0x040fee00000810c0 */
[----:B------:R-:W-:Y:S01]  /*d2fa0*/  STL.64 [R1+0xfb0], R108 ;  /* 0x000fb06c01007387 */ /* 0x000fe20000100a00 */
[----:B------:R-:W-:Y:S11]  /*d2fb0*/  STL.64 [R1+0xfb8], R110 ;  /* 0x000fb86e01007387 */ /* 0x000ff60000100a00 */
[----:B------:R-:W-:Y:S04]  /*d2fc0*/  @!UPT UIADD3 URZ, URZ, URZ, URZ ;  /* 0x0000003f3f3ff290 */ /* 0x000fe8000fffe03f */
[----:B------:R-:W-:Y:S02]  /*d2fd0*/  STL.64 [R1+0xfa0], R100 ;  /* 0x000fa06401007387 */ /* 0x000fe40000100a00 */
[----:B------:R-:W-:Y:S01]  /*d2fe0*/  STL.64 [R1+0xfa8], R102 ;  /* 0x000fa86601007387 */ /* 0x000fe20000100a00 */
[----:B------:R-:W-:Y:S01]  /*d2ff0*/  STL.64 [R1+0xf90], R92 ;  /* 0x000f905c01007387 */ /* 0x000fe20000100a00 */
[----:B------:R-:W-:Y:S01]  /*d3000*/  STL.64 [R1+0xf98], R94 ;  /* 0x000f985e01007387 */ /* 0x000fe20000100a00 */
[C---:B--2---:R-:W-:Y:S08]  /*d3010*/  HMMA.1688.F32.TF32 R84, R240.reuse, R112, R228 ;  /* 0x00000070f054723c */ /* 0x044ff000000810e4 */
[----:B------:R-:W-:Y:S01]  /*d3020*/  HMMA.1688.F32.TF32 R32, R240, R60, R32 ;  /* 0x0000003cf020723c */ /* 0x000fe20000081020 */
[----:B------:R-:W-:Y:S01]  /*d3030*/  MOV R228, R59 ;  /* 0x0000003b00e47202 */ /* 0x000fe20000000f00 */
[----:B------:R-:W-:-:S02]  /*d3040*/  IMAD.MOV.U32 R229, RZ, RZ, R58 ;  /* 0x000000ffffe57224 */ /* 0x000fc400078e003a */
[----:B------:R-:W-:Y:S02]  /*d3050*/  IMAD.MOV.U32 R59, RZ, RZ, R60 ;  /* 0x000000ffff3b7224 */ /* 0x000fe400078e003c */
[----:B------:R-:W-:-:S03]  /*d3060*/  IMAD.MOV.U32 R58, RZ, RZ, R61 ;  /* 0x000000ffff3a7224 */ /* 0x000fc600078e003d */
[C---:B---3--:R-:W-:Y:S08]  /*d3070*/  HMMA.1688.F32.TF32 R60, R240.reuse, R228, R36 ;  /* 0x000000e4f03c723c */ /* 0x048ff00000081024 */
[C---:B------:R-:W-:Y:S08]  /*d3080*/  HMMA.1688.F32.TF32 R36, R240.reuse, R132, R40 ;  /* 0x00000084f024723c */ /* 0x040ff00000081028 */
[C---:B----4-:R-:W-:Y:S01]  /*d3090*/  HMMA.1688.F32.TF32 R40, R240.reuse, R136, R76 ;  /* 0x00000088f028723c */ /* 0x050fe2000008104c */
[----:B------:R-:W-:Y:S01]  /*d30a0*/  STL.64 [R1+0xf80], R84 ;  /* 0x000f805401007387 */ /* 0x000fe20000100a00 */
[----:B------:R-:W-:Y:S02]  /*d30b0*/  STL.64 [R1+0xf88], R86 ;  /* 0x000f885601007387 */ /* 0x000fe40000100a00 */
[----:B------:R-:W-:Y:S02]  /*d30c0*/  STL.64 [R1+0xf70], R32 ;  /* 0x000f702001007387 */ /* 0x000fe40000100a00 */
[----:B------:R-:W-:Y:S01]  /*d30d0*/  STL.64 [R1+0xf78], R34 ;  /* 0x000f782201007387 */ /* 0x000fe20000100a00 */
[----:B------:R-:W-:Y:S04]  /*d30e0*/  LDS R32, [R0+0x154300] ;  /* 0x1543000000207984 */ /* 0x000fe80000000800 */
[----:B------:R-:W-:Y:S04]  /*d30f0*/  LDS R34, [R0+0x155300] ;  /* 0x1553000000227984 */ /* 0x000fe80000000800 */
[----:B------:R-:W-:Y:S04]  /*d3100*/  LDS R33, [R2+0x154300] ;  /* 0x1543000002217984 */ /* 0x000fe80000000800 */
[----:B------:R-:W1:Y:S04]  /*d3110*/  LDS R35, [R2+0x155300] ;  /* 0x1553000002237984 */ /* 0x000e680000000800 */
[----:B------:R-:W-:Y:S01]  /*d3120*/  STL.64 [R1+0xf60], R60 ;  /* 0x000f603c01007387 */ /* 0x000fe20000100a00 */
[----:B------:R-:W-:Y:S02]  /*d3130*/  STL.64 [R1+0xf68], R62 ;  /* 0x000f683e01007387 */ /* 0x000fe40000100a00 */
[----:B------:R-:W-:Y:S02]  /*d3140*/  STL.64 [R1+0xf50], R36 ;  /* 0x000f502401007387 */ /* 0x000fe40000100a00 */
[----:B------:R2:W-:Y:S02]  /*d3150*/  STL.64 [R1+0xf58], R38 ;  /* 0x000f582601007387 */ /* 0x0005e40000100a00 */
[C---:B--2---:R-:W-:Y:S01]  /*d3160*/  HMMA.1688.F32.TF32 R36, R240.reuse, R140, R200 ;  /* 0x0000008cf024723c */ /* 0x044fe200000810c8 */
[----:B------:R-:W-:Y:S07]  /*d3170*/  STL.64 [R1+0x1030], R40 ;  /* 0x0010302801007387 */ /* 0x000fee0000100a00 */
[C---:B------:R-:W-:Y:S01]  /*d3180*/  HMMA.1688.F32.TF32 R60, R240.reuse, R144, R204 ;  /* 0x00000090f03c723c */ /* 0x040fe200000810cc */
[----:B------:R2:W-:Y:S07]  /*d3190*/  STL.64 [R1+0x1038], R42 ;  /* 0x0010382a01007387 */ /* 0x0005ee0000100a00 */
[C---:B--2---:R-:W-:Y:S07]  /*d31a0*/  HMMA.1688.F32.TF32 R40, R240.reuse, R148, R176 ;  /* 0x00000094f028723c */ /* 0x044fee00000810b0 */
[----:B------:R-:W-:Y:S01]  /*d31b0*/  STL.64 [R1+0x1020], R36 ;  /* 0x0010202401007387 */ /* 0x000fe20000100a00 */
[----:B------:R2:W-:Y:S02]  /*d31c0*/  STL.64 [R1+0x1028], R38 ;  /* 0x0010282601007387 */ /* 0x0005e40000100a00 */
[C---:B--2---:R-:W-:Y:S05]  /*d31d0*/  HMMA.1688.F32.TF32 R36, R240.reuse, R152, R172 ;  /* 0x00000098f024723c */ /* 0x044fea00000810ac */
[----:B------:R-:W-:Y:S01]  /*d31e0*/  STL.64 [R1+0x1010], R60 ;  /* 0x0010103c01007387 */ /* 0x000fe20000100a00 */
[----:B------:R2:W-:Y:S07]  /*d31f0*/  STL.64 [R1+0x1018], R62 ;  /* 0x0010183e01007387 */ /* 0x0005ee0000100a00 */
[----:B------:R-:W-:Y:S02]  /*d3200*/  STL.64 [R1+0x1000], R40 ;  /* 0x0010002801007387 */ /* 0x000fe40000100a00 */
[----:B------:R3:W-:Y:S01]  /*d3210*/  STL.64 [R1+0x1008], R42 ;  /* 0x0010082a01007387 */ /* 0x0007e20000100a00 */
[C---:B--2---:R-:W-:Y:S08]  /*d3220*/  HMMA.1688.F32.TF32 R60, R240.reuse, R156, R64 ;  /* 0x0000009cf03c723c */ /* 0x044ff00000081040 */
[C---:B---3--:R-:W-:Y:S01]  /*d3230*/  HMMA.1688.F32.TF32 R40, R240.reuse, R160, R52 ;  /* 0x000000a0f028723c */ /* 0x048fe20000081034 */
[----:B------:R-:W-:Y:S01]  /*d3240*/  STL.64 [R1+0xff0], R36 ;  /* 0x000ff02401007387 */ /* 0x000fe20000100a00 */
[----:B------:R2:W-:Y:S06]  /*d3250*/  STL.64 [R1+0xff8], R38 ;  /* 0x000ff82601007387 */ /* 0x0005ec0000100a00 */
[----:B--2---:R-:W-:Y:S07]  /*d3260*/  HMMA.1688.F32.TF32 R36, R240, R164, R48 ;  /* 0x000000a4f024723c */ /* 0x004fee0000081030 */
[----:B------:R-:W-:Y:S01]  /*d3270*/  STL.64 [R1+0xfe0], R60 ;  /* 0x000fe03c01007387 */ /* 0x000fe20000100a00 */
[----:B------:R2:W-:Y:S07]  /*d3280*/  STL.64 [R1+0xfe8], R62 ;  /* 0x000fe83e01007387 */ /* 0x0005ee0000100a00 */
[----:B------:R-:W-:Y:S02]  /*d3290*/  STL.64 [R1+0xfd0], R40 ;  /* 0x000fd02801007387 */ /* 0x000fe40000100a00 */
[----:B------:R-:W-:Y:S01]  /*d32a0*/  IMAD.MOV.U32 R52, RZ, RZ, R44 ;  /* 0x000000ffff347224 */ /* 0x000fe200078e002c */
[----:B------:R-:W-:Y:S01]  /*d32b0*/  STL.64 [R1+0xfd8], R42 ;  /* 0x000fd82a01007387 */ /* 0x000fe20000100a00 */
[----:B------:R-:W3:Y:S01]  /*d32c0*/  LDL.LU R44, [R1+0x403c] ;  /* 0x00403c00012c7983 */ /* 0x000ee20000300800 */
[----:B------:R-:W-:-:S03]  /*d32d0*/  MOV R53, R46 ;  /* 0x0000002e00357202 */ /* 0x000fc60000000f00 */
[----:B------:R4:W-:Y:S01]  /*d32e0*/  STL.64 [R1+0xf40], R36 ;  /* 0x000f402401007387 */ /* 0x0009e20000100a00 */
[----:B------:R1:W-:Y:S02]  /*d32f0*/  STL.64 [R1+0xf48], R38 ;  /* 0x000f482601007387 */ /* 0x0003e40000100a00 */
[----:B------:R-:W2:Y:S02]  /*d3300*/  LDL.LU R46, [R1+0x4038] ;  /* 0x00403800012e7983 */ /* 0x000ea40000300800 */
[----:B------:R-:W-:Y:S02]  /*d3310*/  IMAD.MOV.U32 R54, RZ, RZ, R47 ;  /* 0x000000ffff367224 */ /* 0x000fe400078e002f */
[----:B------:R-:W-:Y:S01]  /*d3320*/  IMAD.MOV.U32 R55, RZ, RZ, R45 ;  /* 0x000000ffff377224 */ /* 0x000fe200078e002d */
[----:B------:R-:W4:Y:S01]  /*d3330*/  LDL.LU R47, [R1+0x4034] ;  /* 0x00403400012f7983 */ /* 0x000f220000300800 */
[----:B------:R-:W4:Y:S02]  /*d3340*/  LDL.LU R45, [R1+0x4030] ;  /* 0x00403000012d7983 */ /* 0x000f240000300800 */
[----:B------:R-:W4:Y:S02]  /*d3350*/  LDL.LU R172, [R1+0x150] ;  /* 0x0001500001ac7983 */ /* 0x000f240000300800 */
[----:B------:R-:W4:Y:S02]  /*d3360*/  LDL.LU R173, [R1+0x154] ;  /* 0x0001540001ad7983 */ /* 0x000f240000300800 */
[----:B---3--:R-:W-:-:S02]  /*d3370*/  IMAD.MOV.U32 R174, RZ, RZ, R44 ;  /* 0x000000ffffae7224 */ /* 0x008fc400078e002c */
[----:B------:R-:W3:Y:S01]  /*d3380*/  LDL.LU R44, [R1+0x402c] ;  /* 0x00402c00012c7983 */ /* 0x000ee20000300800 */
[----:B--2---:R-:W-:-:S03]  /*d3390*/  IMAD.MOV.U32 R175, RZ, RZ, R46 ;  /* 0x000000ffffaf7224 */ /* 0x004fc600078e002e */
[----:B------:R-:W2:Y:S01]  /*d33a0*/  LDL.LU R46, [R1+0x4028] ;  /* 0x00402800012e7983 */ /* 0x000ea20000300800 */
[----:B------:R-:W2:Y:S02]  /*d33b0*/  LDL.LU R176, [R1+0x160] ;  /* 0x0001600001b07983 */ /* 0x000ea40000300800 */
[----:B------:R-:W2:Y:S01]  /*d33c0*/  LDL.LU R177, [R1+0x164] ;  /* 0x0001640001b17983 */ /* 0x000ea20000300800 */
[----:B----4-:R-:W-:Y:S01]  /*d33d0*/  MOV R178, R45 ;  /* 0x0000002d00b27202 */ /* 0x010fe20000000f00 */
[----:B------:R-:W-:Y:S01]  /*d33e0*/  IMAD.MOV.U32 R179, RZ, RZ, R47 ;  /* 0x000000ffffb37224 */ /* 0x000fe200078e002f */
[----:B------:R-:W4:Y:S01]  /*d33f0*/  LDL.LU R45, [R1+0x4024] ;  /* 0x00402400012d7983 */ /* 0x000f220000300800 */
[----:B------:R-:W4:Y:S02]  /*d3400*/  LDL.LU R47, [R1+0x4020] ;  /* 0x00402000012f7983 */ /* 0x000f240000300800 */
[----:B---3--:R-:W-:Y:S02]  /*d3410*/  IMAD.MOV.U32 R204, RZ, RZ, R44 ;  /* 0x000000ffffcc7224 */ /* 0x008fe400078e002c */
[----:B------:R-:W3:Y:S01]  /*d3420*/  LDL.LU R44, [R1+0x401c] ;  /* 0x00401c00012c7983 */ /* 0x000ee20000300800 */
[----:B--2---:R-:W-:-:S03]  /*d3430*/  IMAD.MOV.U32 R205, RZ, RZ, R46 ;  /* 0x000000ffffcd7224 */ /* 0x004fc600078e002e */
[----:B------:R-:W2:Y:S01]  /*d3440*/  LDL.LU R46, [R1+0x4018] ;  /* 0x00401800012e7983 */ /* 0x000ea20000300800 */
[----:B------:R-:W2:Y:S02]  /*d3450*/  LDL.LU R206, [R1+0x178] ;  /* 0x0001780001ce7983 */ /* 0x000ea40000300800 */
[----:B------:R-:W2:Y:S02]  /*d3460*/  LDL.LU R207, [R1+0x17c] ;  /* 0x00017c0001cf7983 */ /* 0x000ea40000300800 */
[----:B----4-:R-:W-:Y:S01]  /*d3470*/  IMAD.MOV.U32 R76, RZ, RZ, R45 ;  /* 0x000000ffff4c7224 */ /* 0x010fe200078e002d */
[----:B------:R-:W-:Y:S01]  /*d3480*/  MOV R77, R47 ;  /* 0x0000002f004d7202 */ /* 0x000fe20000000f00 */
[----:B------:R-:W4:Y:S01]  /*d3490*/  LDL.LU R45, [R1+0x4014] ;  /* 0x00401400012d7983 */ /* 0x000f220000300800 */
[----:B------:R-:W4:Y:S02]  /*d34a0*/  LDL.LU R47, [R1+0x4010] ;  /* 0x00401000012f7983 */ /* 0x000f240000300800 */
[----:B---3--:R-:W-:-:S02]  /*d34b0*/  IMAD.MOV.U32 R78, RZ, RZ, R44 ;  /* 0x000000ffff4e7224 */ /* 0x008fc400078e002c */
[----:B------:R-:W3:Y:S01]  /*d34c0*/  LDL.LU R44, [R1+0x400c] ;  /* 0x00400c00012c7983 */ /* 0x000ee20000300800 */
[----:B--2---:R-:W-:-:S03]  /*d34d0*/  IMAD.MOV.U32 R79, RZ, RZ, R46 ;  /* 0x000000ffff4f7224 */ /* 0x004fc600078e002e */
[----:B------:R-:W2:Y:S01]  /*d34e0*/  LDL.LU R46, [R1+0x4008] ;  /* 0x00400800012e7983 */ /* 0x000ea20000300800 */
[----:B------:R-:W2:Y:S02]  /*d34f0*/  LDL.LU R84, [R1+0x360] ;  /* 0x0003600001547983 */ /* 0x000ea40000300800 */
[----:B------:R-:W2:Y:S02]  /*d3500*/  LDL.LU R85, [R1+0x364] ;  /* 0x0003640001557983 */ /* 0x000ea40000300800 */
[----:B------:R-:W2:Y:S01]  /*d3510*/  LDL.LU R86, [R1+0x368] ;  /* 0x0003680001567983 */ /* 0x000ea20000300800 */
[----:B------:R-:W2:Y:S01]  /*d3520*/  LDL.LU R87, [R1+0x36c] ;  /* 0x00036c0001577983 */ /* 0x000ea20000300800 */
[----:B----4-:R-:W-:Y:S01]  /*d3530*/  MOV R62, R47 ;  /* 0x0000002f003e7202 */ /* 0x010fe20000000f00 */
[----:B------:R-:W-:Y:S02]  /*d3540*/  IMAD.MOV.U32 R63, RZ, RZ, R45 ;  /* 0x000000ffff3f7224 */ /* 0x000fe400078e002d */
[----:B---3--:R-:W-:-:S02]  /*d3550*/  IMAD.MOV.U32 R60, RZ, RZ, R44 ;  /* 0x000000ffff3c7224 */ /* 0x008fc400078e002c */
[----:B------:R-:W3:Y:S01]  /*d3560*/  LDL.LU R44, [R1+0x4004] ;  /* 0x00400400012c7983 */ /* 0x000ee20000300800 */
[----:B--2---:R-:W-:-:S03]  /*d3570*/  IMAD.MOV.U32 R61, RZ, RZ, R46 ;  /* 0x000000ffff3d7224 */ /* 0x004fc600078e002e */
[----:B------:R-:W2:Y:S01]  /*d3580*/  LDL.LU R46, [R1+0x4000] ;  /* 0x00400000012e7983 */ /* 0x000ea20000300800 */
[----:B------:R-:W4:Y:S02]  /*d3590*/  LDL.LU R47, [R1+0x3ffc] ;  /* 0x003ffc00012f7983 */ /* 0x000f240000300800 */
[----:B------:R-:W4:Y:S02]  /*d35a0*/  LDL.LU R45, [R1+0x3ff8] ;  /* 0x003ff800012d7983 */ /* 0x000f240000300800 */
[----:B------:R-:W4:Y:S01]  /*d35b0*/  LDL.LU R196, [R1+0x400] ;  /* 0x0004000001c47983 */ /* 0x000f220000300800 */
[----:B------:R-:W4:Y:S01]  /*d35c0*/  LDL.LU R197, [R1+0x404] ;  /* 0x0004040001c57983 */ /* 0x000f220000300800 */
[----:B------:R-:W4:Y:S02]  /*d35d0*/  LDL.LU R198, [R1+0x408] ;  /* 0x0004080001c67983 */ /* 0x000f240000300800 */
[----:B------:R-:W4:Y:S01]  /*d35e0*/  LDL.LU R199, [R1+0x40c] ;  /* 0x00040c0001c77983 */ /* 0x000f220000300800 */
[----:B---3--:R-:W-:-:S02]  /*d35f0*/  MOV R195, R44 ;  /* 0x0000002c00c37202 */ /* 0x008fc40000000f00 */
[----:B------:R-:W3:Y:S01]  /*d3600*/  LDL.LU R44, [R1+0x20] ;  /* 0x00002000012c7983 */ /* 0x000ee20000300800 */
[----:B--2---:R-:W-:Y:S02]  /*d3610*/  IMAD.MOV.U32 R193, RZ, RZ, R46 ;  /* 0x000000ffffc17224 */ /* 0x004fe400078e002e */
[----:B----4-:R-:W-:Y:S02]  /*d3620*/  IMAD.MOV.U32 R194, RZ, RZ, R45 ;  /* 0x000000ffffc27224 */ /* 0x010fe400078e002d */
[----:B------:R-:W-:Y:S01]  /*d3630*/  IMAD.MOV.U32 R192, RZ, RZ, R47 ;  /* 0x000000ffffc07224 */ /* 0x000fe200078e002f */
[----:B------:R-:W3:Y:S01]  /*d3640*/  LDL.LU R45, [R1+0x24] ;  /* 0x00002400012d7983 */ /* 0x000ee20000300800 */
[----:B------:R-:W3:Y:S02]  /*d3650*/  LDL.LU R46, [R1+0x28] ;  /* 0x00002800012e7983 */ /* 0x000ee40000300800 */
[----:B------:R-:W3:Y:S02]  /*d3660*/  LDL.LU R47, [R1+0x2c] ;  /* 0x00002c00012f7983 */ /* 0x000ee40000300800 */
[----:B------:R-:W2:Y:S01]  /*d3670*/  LDL.LU R36, [R1+0x40] ;  /* 0x0000400001247983 */ /* 0x000ea20000300800 */
[----:B------:R-:W2:Y:S01]  /*d3680*/  LDL.LU R37, [R1+0x44] ;  /* 0x0000440001257983 */ /* 0x000ea20000300800 */
[----:B-1----:R-:W2:Y:S02]  /*d3690*/  LDL.LU R38, [R1+0x48] ;  /* 0x0000480001267983 */ /* 0x002ea40000300800 */
[----:B------:R-:W2:Y:S02]  /*d36a0*/  LDL.LU R39, [R1+0x4c] ;  /* 0x00004c0001277983 */ /* 0x000ea40000300800 */
[----:B------:R-:W4:Y:S01]  /*d36b0*/  LDL.LU R116, [R1+0x50] ;  /* 0x0000500001747983 */ /* 0x000f220000300800 */
[----:B------:R-:W4:Y:S01]  /*d36c0*/  LDL.LU R117, [R1+0x54] ;  /* 0x0000540001757983 */ /* 0x000f220000300800 */
[----:B------:R-:W4:Y:S02]  /*d36d0*/  LDL.LU R118, [R1+0x58] ;  /* 0x0000580001767983 */ /* 0x000f240000300800 */
[----:B------:R-:W4:Y:S02]  /*d36e0*/  LDL.LU R119, [R1+0x5c] ;  /* 0x00005c0001777983 */ /* 0x000f240000300800 */
        /* <DEDUP_REMOVED lines=38> */
[C---:B--2---:R-:W-:Y:S08]  /*d3950*/  HMMA.1688.F32.TF32 R40, R236.reuse, R128, R40 ;  /* 0x00000080ec28723c */ /* 0x044ff00000081028 */
[C---:B---3--:R-:W-:Y:S08]  /*d3960*/  HMMA.1688.F32.TF32 R220, R236.reuse, R208, R220 ;  /* 0x000000d0ecdc723c */ /* 0x048ff000000810dc */
[C---:B------:R-:W-:Y:S08]  /*d3970*/  HMMA.1688.F32.TF32 R124, R236.reuse, R120, R124 ;  /* 0x00000078ec7c723c */ /* 0x040ff0000008107c */
[C---:B----4-:R-:W-:Y:S08]  /*d3980*/  HMMA.1688.F32.TF32 R116, R236.reuse, R56, R116 ;  /* 0x00000038ec74723c */ /* 0x050ff00000081074 */
[C---:B------:R-:W-:Y:S08]  /*d3990*/  HMMA.1688.F32.TF32 R36, R236.reuse, R112, R36 ;  /* 0x00000070ec24723c */ /* 0x040ff00000081024 */
[C---:B------:R-:W-:Y:S08]  /*d39a0*/  HMMA.1688.F32.TF32 R44, R236.reuse, R228, R44 ;  /* 0x000000e4ec2c723c */ /* 0x040ff0000008102c */
[----:B------:R-:W-:Y:S01]  /*d39b0*/  HMMA.1688.F32.TF32 R108, R236, R240, R108 ;  /* 0x000000f0ec6c723c */ /* 0x000fe2000008106c */
[----:B------:R-:W-:Y:S01]  /*d39c0*/  STL.64 [R1+0xad0], R220 ;  /* 0x000ad0dc01007387 */ /* 0x000fe20000100a00 */
[----:B------:R1:W-:Y:S03]  /*d39d0*/  STL.64 [R1+0xad8], R222 ;  /* 0x000ad8de01007387 */ /* 0x0003e60000100a00 */
[----:B-1----:R-:W2:Y:S01]  /*d39e0*/  LDL.LU.64 R222, [R1+0x3ff0] ;  /* 0x003ff00001de7983 */ /* 0x002ea20000300a00 */
[----:B------:R-:W2:Y:S02]  /*d39f0*/  LDL.LU.64 R220, [R1+0x3fe8] ;  /* 0x003fe80001dc7983 */ /* 0x000ea40000300a00 */
[----:B------:R1:W-:Y:S02]  /*d3a00*/  STL.64 [R1+0xac0], R40 ;  /* 0x000ac02801007387 */ /* 0x0003e40000100a00 */
[----:B------:R-:W-:Y:S01]  /*d3a10*/  STL.64 [R1+0xac8], R42 ;  /* 0x000ac82a01007387 */ /* 0x000fe20000100a00 */
[----:B------:R-:W3:Y:S01]  /*d3a20*/  LDL.LU.64 R130, [R1+0x3fe0] ;  /* 0x003fe00001827983 */ /* 0x000ee20000300a00 */
[----:B-1----:R-:W-:-:S02]  /*d3a30*/  IMAD.MOV.U32 R41, RZ, RZ, R128 ;  /* 0x000000ffff297224 */ /* 0x002fc400078e0080 */
[----:B------:R-:W-:Y:S02]  /*d3a40*/  IMAD.MOV.U32 R40, RZ, RZ, R129 ;  /* 0x000000ffff287224 */ /* 0x000fe400078e0081 */
[----:B------:R-:W3:Y:S01]  /*d3a50*/  LDL.LU.64 R128, [R1+0x3fd8] ;  /* 0x003fd80001807983 */ /* 0x000ee20000300a00 */
        /* <DEDUP_REMOVED lines=8> */
[----:B------:R1:W-:Y:S02]  /*d3ae0*/  STL.64 [R1+0xa90], R36 ;  /* 0x000a902401007387 */ /* 0x0003e40000100a00 */
[----:B------:R-:W-:Y:S01]  /*d3af0*/  STL.64 [R1+0xa98], R38 ;  /* 0x000a982601007387 */ /* 0x000fe20000100a00 */
[----:B------:R-:W2:Y:S01]  /*d3b00*/  LDL.LU.64 R114, [R1+0x3fb0] ;  /* 0x003fb00001727983 */ /* 0x000ea20000300a00 */
[C---:B------:R-:W-:Y:S08]  /*d3b10*/  HMMA.1688.F32.TF32 R100, R236.reuse, R136, R100 ;  /* 0x00000088ec64723c */ /* 0x040ff00000081064 */
[C---:B------:R-:W-:Y:S08]  /*d3b20*/  HMMA.1688.F32.TF32 R92, R236.reuse, R140, R92 ;  /* 0x0000008cec5c723c */ /* 0x040ff0000008105c */
[C---:B------:R-:W-:Y:S08]  /*d3b30*/  HMMA.1688.F32.TF32 R192, R236.reuse, R144, R192 ;  /* 0x00000090ecc0723c */ /* 0x040ff000000810c0 */
[C---:B------:R-:W-:Y:S08]  /*d3b40*/  HMMA.1688.F32.TF32 R196, R236.reuse, R148, R196 ;  /* 0x00000094ecc4723c */ /* 0x040ff000000810c4 */
[C---:B------:R-:W-:Y:S08]  /*d3b50*/  HMMA.1688.F32.TF32 R48, R236.reuse, R152, R48 ;  /* 0x00000098ec30723c */ /* 0x040ff00000081030 */
[C---:B------:R-:W-:Y:S08]  /*d3b60*/  HMMA.1688.F32.TF32 R60, R236.reuse, R156, R60 ;  /* 0x0000009cec3c723c */ /* 0x040ff0000008103c */
[----:B------:R-:W-:Y:S01]  /*d3b70*/  HMMA.1688.F32.TF32 R84, R236, R160, R84 ;  /* 0x000000a0ec54723c */ /* 0x000fe20000081054 */
[----:B------:R-:W-:Y:S04]  /*d3b80*/  LDS R38, [R252+0x155380] ;  /* 0x15538000fc267984 */ /* 0x000fe80000000800 */
[----:B------:R-:W-:Y:S01]  /*d3b90*/  LDS R39, [R3+0x155380] ;  /* 0x1553800003277984 */ /* 0x000fe20000000800 */
[----:B-1----:R-:W-:Y:S01]  /*d3ba0*/  MOV R37, R112 ;  /* 0x0000007000257202 */ /* 0x002fe20000000f00 */
[----:B------:R-:W-:-:S02]  /*d3bb0*/  IMAD.MOV.U32 R36, RZ, RZ, R113 ;  /* 0x000000ffff247224 */ /* 0x000fc400078e0071 */
[----:B------:R-:W2:Y:S01]  /*d3bc0*/  LDL.LU.64 R112, [R1+0x3fa8] ;  /* 0x003fa80001707983 */ /* 0x000ea20000300a00 */
        /* <DEDUP_REMOVED lines=8> */
[C---:B--2---:R-:W-:Y:S11]  /*d3c50*/  HMMA.1688.F32.TF32 R44, R236.reuse, R132, R44 ;  /* 0x00000084ec2c723c */ /* 0x044ff6000008102c */
[----:B------:R-:W-:Y:S11]  /*d3c60*/  @!UPT UIADD3 URZ, URZ, URZ, URZ ;  /* 0x0000003f3f3ff290 */ /* 0x000ff6000fffe03f */
[----:B------:R-:W-:Y:S01]  /*d3c70*/  @!UPT UIADD3 URZ, URZ, URZ, URZ ;  /* 0x0000003f3f3ff290 */ /* 0x000fe2000fffe03f */
[----:B------:R-:W-:Y:S01]  /*d3c80*/  STL.64 [R1+0x440], R44 ;  /* 0x0004402c01007387 */ /* 0x000fe20000100a00 */
[----:B------:R-:W-:Y:S02]  /*d3c90*/  STL.64 [R1+0x448], R46 ;  /* 0x0004482e01007387 */ /* 0x000fe40000100a00 */
        /* <DEDUP_REMOVED lines=22> */
[----:B-1----:R-:W-:Y:S01]  /*d3e00*/  HMMA.1688.F32.TF32 R60, R236, R164, R76 ;  /* 0x000000a4ec3c723c */ /* 0x002fe2000008104c */
[----:B------:R-:W-:Y:S01]  /*d3e10*/  STL.64 [R1+0x370], R84 ;  /* 0x0003705401007387 */ /* 0x000fe20000100a00 */
[----:B------:R-:W-:Y:S06]  /*d3e20*/  STL.64 [R1+0x378], R86 ;  /* 0x0003785601007387 */ /* 0x000fec0000100a00 */
[----:B------:R-:W-:Y:S01]  /*d3e30*/  HMMA.1688.F32.TF32 R76, R32, R208, R200 ;  /* 0x000000d0204c723c */ /* 0x000fe200000810c8 */
[----:B------:R-:W-:Y:S01]  /*d3e40*/  IMAD.MOV.U32 R236, RZ, RZ, R41 ;  /* 0x000000ffffec7224 */ /* 0x000fe200078e0029 */
[----:B------:R-:W-:-:S06]  /*d3e50*/  MOV R237, R40 ;  /* 0x0000002800ed7202 */ /* 0x000fcc0000000f00 */
[C---:B------:R-:W-:Y:S07]  /*d3e60*/  HMMA.1688.F32.TF32 R40, R32.reuse, R120, R176 ;  /* 0x000000782028723c */ /* 0x040fee00000810b0 */
[----:B------:R-:W-:Y:S01]  /*d3e70*/  STL.64 [R1+0x360], R60 ;  /* 0x0003603c01007387 */ /* 0x000fe20000100a00 */
[----:B------:R1:W-:Y:S02]  /*d3e80*/  STL.64 [R1+0x368], R62 ;  /* 0x0003683e01007387 */ /* 0x0003e40000100a00 */
[----:B-1----:R-:W-:Y:S01]  /*d3e90*/  HMMA.1688.F32.TF32 R60, R32, R236, R204 ;  /* 0x000000ec203c723c */ /* 0x002fe200000810cc */
[----:B------:R-:W-:-:S02]  /*d3ea0*/  IMAD.MOV.U32 R44, RZ, RZ, R37 ;  /* 0x000000ffff2c7224 */ /* 0x000fc400078e0025 */
[----:B------:R-:W-:Y:S02]  /*d3eb0*/  IMAD.MOV.U32 R45, RZ, RZ, R36 ;  /* 0x000000ffff2d7224 */ /* 0x000fe400078e0024 */
[----:B------:R-:W-:Y:S01]  /*d3ec0*/  STL.64 [R1+0x1130], R76 ;  /* 0x0011304c01007387 */ /* 0x000fe20000100a00 */
[----:B------:R1:W-:Y:S03]  /*d3ed0*/  STL.64 [R1+0x1138], R78 ;  /* 0x0011384e01007387 */ /* 0x0003e60000100a00 */
[----:B------:R-:W-:Y:S04]  /*d3ee0*/  LDS R36, [R252+0x154380] ;  /* 0x15438000fc247984 */ /* 0x000fe80000000800 */
[----:B------:R-:W2:Y:S01]  /*d3ef0*/  LDS R37, [R3+0x154380] ;  /* 0x1543800003257984 */ /* 0x000ea20000000800 */
[C---:B-1----:R-:W-:Y:S09]  /*d3f00*/  HMMA.1688.F32.TF32 R76, R32.reuse, R56, R172 ;  /* 0x00000038204c723c */ /* 0x042ff200000810ac */
[----:B------:R-:W-:Y:S01]  /*d3f10*/  STL.64 [R1+0x1120], R60 ;  /* 0x0011203c01007387 */ /* 0x000fe20000100a00 */
[----:B------:R1:W-:Y:S02]  /*d3f20*/  STL.64 [R1+0x1128], R62 ;  /* 0x0011283e01007387 */ /* 0x0003e40000100a00 */
[----:B------:R-:W-:Y:S02]  /*d3f30*/  STL.64 [R1+0x1110], R40 ;  /* 0x0011102801007387 */ /* 0x000fe40000100a00 */
[----:B------:R3:W-:Y:S01]  /*d3f40*/  STL.64 [R1+0x1118], R42 ;  /* 0x0011182a01007387 */ /* 0x0007e20000100a00 */
[C---:B-1----:R-:W-:Y:S08]  /*d3f50*/  HMMA.1688.F32.TF32 R60, R32.reuse, R44, R64 ;  /* 0x0000002c203c723c */ /* 0x042ff00000081040 */
[----:B---3--:R-:W-:Y:S01]  /*d3f60*/  HMMA.1688.F32.TF32 R40, R32, R240, R52 ;  /* 0x000000f02028723c */ /* 0x008fe20000081034 */
[----:B------:R-:W-:Y:S01]  /*d3f70*/  STL.64 [R1+0x1100], R76 ;  /* 0x0011004c01007387 */ /* 0x000fe20000100a00 */
[----:B------:R-:W-:Y:S02]  /*d3f80*/  STL.64 [R1+0x1108], R78 ;  /* 0x0011084e01007387 */ /* 0x000fe40000100a00 */
[----:B------:R-:W3:Y:S11]  /*d3f90*/  LDL.LU R204, [R1+0x260] ;  /* 0x0002600001cc7983 */ /* 0x000ef60000300800 */
[----:B------:R-:W-:Y:S01]  /*d3fa0*/  STL.64 [R1+0x10f0], R60 ;  /* 0x0010f03c01007387 */ /* 0x000fe20000100a00 */
[----:B------:R-:W-:Y:S07]  /*d3fb0*/  STL.64 [R1+0x10f8], R62 ;  /* 0x0010f83e01007387 */ /* 0x000fee0000100a00 */
[----:B------:R1:W-:Y:S02]  /*d3fc0*/  STL.64 [R1+0x10e0], R40 ;  /* 0x0010e02801007387 */ /* 0x0003e40000100a00 */
[----:B------:R4:W-:Y:S01]  /*d3fd0*/  STL.64 [R1+0x10e8], R42 ;  /* 0x0010e82a01007387 */ /* 0x0009e20000100a00 */
[----:B------:R-:W3:Y:S01]  /*d3fe0*/  LDL.LU R205, [R1+0x264] ;  /* 0x0002640001cd7983 */ /* 0x000ee20000300800 */
[----:B------:R-:W3:Y:S02]  /*d3ff0*/  LDL.LU R206, [R1+0x268] ;  /* 0x0002680001ce7983 */ /* 0x000ee40000300800 */
[----:B------:R-:W3:Y:S01]  /*d4000*/  LDL.LU R207, [R1+0x26c] ;  /* 0x00026c0001cf7983 */ /* 0x000ee20000300800 */
[----:B-1----:R-:W3:Y:S01]  /*d4010*/  LDL.LU R40, [R1+0x120] ;  /* 0x0001200001287983 */ /* 0x002ee20000300800 */
[----:B------:R-:W3:Y:S02]  /*d4020*/  LDL.LU R41, [R1+0x124] ;  /* 0x0001240001297983 */ /* 0x000ee40000300800 */
[----:B----4-:R-:W3:Y:S02]  /*d4030*/  LDL.LU R42, [R1+0x128] ;  /* 0x00012800012a7983 */ /* 0x010ee40000300800 */
        /* <DEDUP_REMOVED lines=24> */
[----:B------:R-:W4:Y:S02]  /*d41c0*/  LDL.LU R87, [R1+0x31c] ;  /* 0x00031c0001577983 */ /* 0x000f240000300800 */
[----:B--2---:R-:W-:-:S02]  /*d41d0*/  IMAD.MOV.U32 R176, RZ, RZ, R48 ;  /* 0x000000ffffb07224 */ /* 0x004fc400078e0030 */
[----:B------:R-:W-:Y:S01]  /*d41e0*/  IMAD.MOV.U32 R177, RZ, RZ, R49 ;  /* 0x000000ffffb17224 */ /* 0x000fe200078e0031 */
[----:B------:R-:W2:Y:S01]  /*d41f0*/  LDL.LU R48, [R1+0x3f34] ;  /* 0x003f340001307983 */ /* 0x000ea20000300800 */
[----:B------:R-:W2:Y:S02]  /*d4200*/  LDL.LU R49, [R1+0x3f30] ;  /* 0x003f300001317983 */ /* 0x000ea40000300800 */
[----:B------:R-:W-:Y:S02]  /*d4210*/  IMAD.MOV.U32 R178, RZ, RZ, R50 ;  /* 0x000000ffffb27224 */ /* 0x000fe400078e0032 */
[----:B------:R-:W-:Y:S01]  /*d4220*/  IMAD.MOV.U32 R179, RZ, RZ, R51 ;  /* 0x000000ffffb37224 */ /* 0x000fe200078e0033 */
[----:B------:R-:W2:Y:S01]  /*d4230*/  LDL.LU R50, [R1+0x3f2c] ;  /* 0x003f2c0001327983 */ /* 0x000ea20000300800 */
[----:B------:R-:W2:Y:S02]  /*d4240*/  LDL.LU R51, [R1+0x3f28] ;  /* 0x003f280001337983 */ /* 0x000ea40000300800 */
[----:B------:R-:W4:Y:S02]  /*d4250*/  LDL.LU R172, [R1+0x230] ;  /* 0x0002300001ac7983 */ /* 0x000f240000300800 */
[----:B------:R-:W4:Y:S01]  /*d4260*/  LDL.LU R173, [R1+0x234] ;  /* 0x0002340001ad7983 */ /* 0x000f220000300800 */
[----:B------:R-:W4:Y:S01]  /*d4270*/  LDL.LU R174, [R1+0x238] ;  /* 0x0002380001ae7983 */ /* 0x000f220000300800 */
[----:B------:R-:W4:Y:S01]  /*d4280*/  LDL.LU R175, [R1+0x23c] ;  /* 0x00023c0001af7983 */ /* 0x000f220000300800 */
[C---:B---3--:R-:W-:Y:S11]  /*d4290*/  HMMA.1688.F32.TF32 R40, R32.reuse, R228, R40 ;  /* 0x000000e42028723c */ /* 0x048ff60000081028 */
[----:B------:R-:W-:Y:S11]  /*d42a0*/  @!UPT UIADD3 URZ, URZ, URZ, URZ ;  /* 0x0000003f3f3ff290 */ /* 0x000ff6000fffe03f */
[----:B------:R-:W-:Y:S01]  /*d42b0*/  @!UPT UIADD3 URZ, URZ, URZ, URZ ;  /* 0x0000003f3f3ff290 */ /* 0x000fe2000fffe03f */
[----:B------:R-:W-:Y:S01]  /*d42c0*/  STL.64 [R1+0x10d0], R40 ;  /* 0x0010d02801007387 */ /* 0x000fe20000100a00 */
[----:B------:R2:W-:Y:S02]  /*d42d0*/  STL.64 [R1+0x10d8], R42 ;  /* 0x0010d82a01007387 */ /* 0x0005e40000100a00 */
[C---:B--2---:R-:W-:Y:S01]  /*d42e0*/  HMMA.1688.F32.TF32 R40, R32.reuse, R132, R48 ;  /* 0x000000842028723c */ /* 0x044fe20000081030 */
[----:B------:R-:W2:Y:S11]  /*d42f0*/  LDL.LU R48, [R1+0x330] ;  /* 0x0003300001307983 */ /* 0x000eb60000300800 */
[----:B------:R-:W-:Y:S11]  /*d4300*/  @!UPT UIADD3 URZ, URZ, URZ, URZ ;  /* 0x0000003f3f3ff290 */ /* 0x000ff6000fffe03f */
[----:B------:R-:W-:Y:S01]  /*d4310*/  STL.64 [R1+0x10c0], R40 ;  /* 0x0010c02801007387 */ /* 0x000fe20000100a00 */
[----:B------:R-:W-:Y:S02]  /*d4320*/  STL.64 [R1+0x10c8], R42 ;  /* 0x0010c82a01007387 */ /* 0x000fe40000100a00 */
[----:B------:R-:W2:Y:S02]  /*d4330*/  LDL.LU R49, [R1+0x334] ;  /* 0x0003340001317983 */ /* 0x000ea40000300800 */
[----:B------:R-:W2:Y:S01]  /*d4340*/  LDL.LU R50, [R1+0x338] ;  /* 0x0003380001327983 */ /* 0x000ea20000300800 */
[----:B------:R-:W2:Y:S01]  /*d4350*/  LDL.LU R51, [R1+0x33c] ;  /* 0x00033c0001337983 */ /* 0x000ea20000300800 */
[C---:B----4-:R-:W-:Y:S08]  /*d4360*/  HMMA.1688.F32.TF32 R64, R32.reuse, R136, R64 ;  /* 0x000000882040723c */ /* 0x050ff00000081040 */
[C---:B------:R-:W-:Y:S08]  /*d4370*/  HMMA.1688.F32.TF32 R52, R32.reuse, R140, R52 ;  /* 0x0000008c2034723c */ /* 0x040ff00000081034 */
[C---:B------:R-:W-:Y:S08]  /*d4380*/  HMMA.1688.F32.TF32 R60, R32.reuse, R148, R60 ;  /* 0x00000094203c723c */ /* 0x040ff0000008103c */
[C---:B------:R-:W-:Y:S08]  /*d4390*/  HMMA.1688.F32.TF32 R84, R32.reuse, R152, R84 ;  /* 0x000000982054723c */ /* 0x040ff00000081054 */
[C---:B------:R-:W-:Y:S08]  /*d43a0*/  HMMA.1688.F32.TF32 R76, R32.reuse, R156, R76 ;  /* 0x0000009c204c723c */ /* 0x040ff0000008104c */
[----:B------:R-:W-:Y:S01]  /*d43b0*/  HMMA.1688.F32.TF32 R200, R32, R160, R200 ;  /* 0x000000a020c8723c */ /* 0x000fe200000810c8 */
[----:B------:R-:W-:-:S02]  /*d43c0*/  IMAD.MOV.U32 R122, RZ, RZ, R211 ;  /* 0x000000ffff7a7224 */ /* 0x000fc400078e00d3 */
[----:B------:R-:W-:-:S05]  /*d43d0*/  IMAD.MOV.U32 R123, RZ, RZ, R210 ;  /* 0x000000ffff7b7224 */ /* 0x000fca00078e00d2 */
[----:B------:R-:W-:Y:S01]  /*d43e0*/  HMMA.1688.F32.TF32 R172, R36, R120, R172 ;  /* 0x0000007824ac723c */ /* 0x000fe200000810ac */
[----:B------:R-:W-:Y:S01]  /*d43f0*/  IMAD.MOV.U32 R47, RZ, RZ, R56 ;  /* 0x000000ffff2f7224 */ /* 0x000fe200078e0038 */
[----:B------:R-:W-:Y:S01]  /*d4400*/  MOV R46, R57 ;  /* 0x00000039002e7202 */ /* 0x000fe20000000f00 */
[----:B------:R-:W-:Y:S04]  /*d4410*/  LDS R40, [R0+0x154380] ;  /* 0x1543800000287984 */ /* 0x000fe80000000800 */
[----:B------:R-:W-:Y:S04]  /*d4420*/  LDS R42, [R0+0x155380] ;  /* 0x15538000002a7984 */ /* 0x000fe80000000800 */
[----:B------:R-:W-:Y:S04]  /*d4430*/  LDS R41, [R2+0x154380] ;  /* 0x1543800002297984 */ /* 0x000fe80000000800 */
[----:B------:R-:W1:Y:S04]  /*d4440*/  LDS R43, [R2+0x155380] ;  /* 0x15538000022b7984 */ /* 0x000e680000000800 */
[----:B------:R3:W-:Y:S01]  /*d4450*/  STL.64 [R1+0x10b0], R64 ;  /* 0x0010b04001007387 */ /* 0x0007e20000100a00 */
[----:B------:R4:W-:Y:S03]  /*d4460*/  STL.64 [R1+0x10b8], R66 ;  /* 0x0010b84201007387 */ /* 0x0009e60000100a00 */
[----:B---3--:R-:W3:Y:S01]  /*d4470*/  LDL.LU R64, [R1+0x220] ;  /* 0x0002200001407983 */ /* 0x008ee20000300800 */
[----:B------:R1:W-:Y:S02]  /*d4480*/  STL.64 [R1+0x10a0], R52 ;  /* 0x0010a03401007387 */ /* 0x0003e40000100a00 */
[----:B------:R1:W-:Y:S02]  /*d4490*/  STL.64 [R1+0x10a8], R54 ;  /* 0x0010a83601007387 */ /* 0x0003e40000100a00 */
[----:B------:R-:W3:Y:S01]  /*d44a0*/  LDL.LU R65, [R1+0x224] ;  /* 0x0002240001417983 */ /* 0x000ee20000300800 */
[----:B----4-:R-:W3:Y:S01]  /*d44b0*/  LDL.LU R66, [R1+0x228] ;  /* 0x0002280001427983 */ /* 0x010ee20000300800 */
[----:B------:R-:W3:Y:S03]  /*d44c0*/  LDL.LU R67, [R1+0x22c] ;  /* 0x00022c0001437983 */ /* 0x000ee60000300800 */
[----:B-1----:R-:W3:Y:S01]  /*d44d0*/  LDL.LU R52, [R1+0x210] ;  /* 0x0002100001347983 */ /* 0x002ee20000300800 */
[----:B------:R-:W3:Y:S02]  /*d44e0*/  LDL.LU R53, [R1+0x214] ;  /* 0x0002140001357983 */ /* 0x000ee40000300800 */
[----:B------:R-:W3:Y:S02]  /*d44f0*/  LDL.LU R54, [R1+0x218] ;  /* 0x0002180001367983 */ /* 0x000ee40000300800 */
[----:B------:R-:W3:Y:S01]  /*d4500*/  LDL.LU R55, [R1+0x21c] ;  /* 0x00021c0001377983 */ /* 0x000ee20000300800 */
[C---:B--2---:R-:W-:Y:S08]  /*d4510*/  HMMA.1688.F32.TF32 R48, R32.reuse, R144, R48 ;  /* 0x000000902030723c */ /* 0x044ff00000081030 */
[----:B------:R-:W-:Y:S11]  /*d4520*/  HMMA.1688.F32.TF32 R32, R32, R164, R204 ;  /* 0x000000a42020723c */ /* 0x000ff600000810cc */
[----:B------:R-:W-:Y:S04]  /*d4530*/  @!UPT UIADD3 URZ, URZ, URZ, URZ ;  /* 0x0000003f3f3ff290 */ /* 0x000fe8000fffe03f */
[----:B------:R1:W-:Y:S01]  /*d4540*/  STL.64 [R1+0x1090], R48 ;  /* 0x0010903001007387 */ /* 0x0003e20000100a00 */
[----:B------:R2:W-:Y:S03]  /*d4550*/  STL.64 [R1+0x1098], R50 ;  /* 0x0010983201007387 */ /* 0x0005e60000100a00 */
[----:B-1----:R-:W4:Y:S01]  /*d4560*/  LDL.LU R48, [R1+0x300] ;  /* 0x0003000001307983 */ /* 0x002f220000300800 */
[----:B------:R-:W4:Y:S02]  /*d4570*/  LDL.LU R49, [R1+0x304] ;  /* 0x0003040001317983 */ /* 0x000f240000300800 */
[----:B--2---:R-:W4:Y:S02]  /*d4580*/  LDL.LU R50, [R1+0x308] ;  /* 0x0003080001327983 */ /* 0x004f240000300800 */
[----:B------:R-:W4:Y:S01]  /*d4590*/  LDL.LU R51, [R1+0x30c] ;  /* 0x00030c0001337983 */ /* 0x000f220000300800 */
[----:B------:R-:W-:Y:S01]  /*d45a0*/  STL.64 [R1+0x1080], R60 ;  /* 0x0010803c01007387 */ /* 0x000fe20000100a00 */
[----:B------:R1:W-:Y:S03]  /*d45b0*/  STL.64 [R1+0x1088], R62 ;  /* 0x0010883e01007387 */ /* 0x0003e60000100a00 */
        /* <DEDUP_REMOVED lines=14> */
[----:B------:R-:W2:Y:S02]  /*d46a0*/  LDL.LU.64 R206, [R1+0x3ee0] ;  /* 0x003ee00001ce7983 */ /* 0x000ea40000300a00 */
[----:B------:R-:W2:Y:S01]  /*d46b0*/  LDL.LU.64 R204, [R1+0x3ed8] ;  /* 0x003ed80001cc7983 */ /* 0x000ea20000300a00 */
[----:B------:R1:W-:Y:S01]  /*d46c0*/  STL.64 [R1+0x1040], R32 ;  /* 0x0010402001007387 */ /* 0x0003e20000100a00 */
[----:B------:R3:W-:Y:S03]  /*d46d0*/  STL.64 [R1+0x1048], R34 ;  /* 0x0010482201007387 */ /* 0x0007e60000100a00 */
[----:B-1----:R-:W2:Y:S01]  /*d46e0*/  LDL.LU R32, [R1+0x250] ;  /* 0x0002500001207983 */ /* 0x002ea20000300800 */
[----:B------:R-:W2:Y:S02]  /*d46f0*/  LDL.LU R33, [R1+0x254] ;  /* 0x0002540001217983 */ /* 0x000ea40000300800 */
[----:B---3--:R-:W2:Y:S02]  /*d4700*/  LDL.LU R34, [R1+0x258] ;  /* 0x0002580001227983 */ /* 0x008ea40000300800 */
[----:B------:R-:W2:Y:S01]  /*d4710*/  LDL.LU R35, [R1+0x25c] ;  /* 0x00025c0001237983 */ /* 0x000ea20000300800 */
[C---:B------:R-:W-:Y:S08]  /*d4720*/  HMMA.1688.F32.TF32 R64, R36.reuse, R56, R64 ;  /* 0x000000382440723c */ /* 0x040ff00000081040 */
[C---:B------:R-:W-:Y:S08]  /*d4730*/  HMMA.1688.F32.TF32 R52, R36.reuse, R44, R52 ;  /* 0x0000002c2434723c */ /* 0x040ff00000081034 */
[C---:B--2---:R-:W-:Y:S11]  /*d4740*/  HMMA.1688.F32.TF32 R32, R36.reuse, R208, R32 ;  /* 0x000000d02420723c */ /* 0x044ff60000081020 */
[----:B------:R-:W-:Y:S11]  /*d4750*/  @!UPT UIADD3 URZ, URZ, URZ, URZ ;  /* 0x0000003f3f3ff290 */ /* 0x000ff6000fffe03f */
[----:B------:R-:W-:Y:S01]  /*d4760*/  @!UPT UIADD3 URZ, URZ, URZ, URZ ;  /* 0x0000003f3f3ff290 */ /* 0x000fe2000fffe03f */
[----:B------:R1:W-:Y:S02]  /*d4770*/  STL.64 [R1+0xd30], R32 ;  /* 0x000d302001007387 */ /* 0x0003e40000100a00 */
[----:B-1----:R-:W-:Y:S01]  /*d4780*/  MOV R33, R208 ;  /* 0x000000d000217202 */ /* 0x002fe20000000f00 */
[----:B------:R-:W-:Y:S02]  /*d4790*/  IMAD.MOV.U32 R32, RZ, RZ, R209 ;  /* 0x000000ffff207224 */ /* 0x000fe400078e00d1 */
[----:B------:R-:W-:Y:S01]  /*d47a0*/  HMMA.1688.F32.TF32 R208, R36, R236, R176 ;  /* 0x000000ec24d0723c */ /* 0x000fe200000810b0 */
[----:B------:R-:W-:Y:S01]  /*d47b0*/  STL.64 [R1+0xd38], R34 ;  /* 0x000d382201007387 */ /* 0x000fe20000100a00 */
[----:B------:R-:W2:Y:S11]  /*d47c0*/  LDL.LU R176, [R1+0x3e0] ;  /* 0x0003e00001b07983 */ /* 0x000eb60000300800 */
[----:B------:R-:W-:Y:S10]  /*d47d0*/  @!UPT UIADD3 URZ, URZ, URZ, URZ ;  /* 0x0000003f3f3ff290 */ /* 0x000ff4000fffe03f */
[----:B------:R1:W-:Y:S01]  /*d47e0*/  STL.64 [R1+0xd20], R208 ;  /* 0x000d20d001007387 */ /* 0x0003e20000100a00 */
[----:B------:R3:W-:Y:S02]  /*d47f0*/  STL.64 [R1+0xd28], R210 ;  /* 0x000d28d201007387 */ /* 0x0007e40000100a00 */
[----:B------:R3:W-:Y:S02]  /*d4800*/  STL.64 [R1+0xd10], R172 ;  /* 0x000d10ac01007387 */ /* 0x0007e40000100a00 */
[----:B------:R4:W-:Y:S01]  /*d4810*/  STL.64 [R1+0xd18], R174 ;  /* 0x000d18ae01007387 */ /* 0x0009e20000100a00 */
[----:B------:R-:W2:Y:S01]  /*d4820*/  LDL.LU R177, [R1+0x3e4] ;  /* 0x0003e40001b17983 */ /* 0x000ea20000300800 */
[----:B------:R-:W2:Y:S02]  /*d4830*/  LDL.LU R178, [R1+0x3e8] ;  /* 0x0003e80001b27983 */ /* 0x000ea40000300800 */
[----:B------:R-:W2:Y:S01]  /*d4840*/  LDL.LU R179, [R1+0x3ec] ;  /* 0x0003ec0001b37983 */ /* 0x000ea20000300800 */
[----:B-1----:R-:W2:Y:S01]  /*d4850*/  LDL.LU R208, [R1+0x3f0] ;  /* 0x0003f00001d07983 */ /* 0x002ea20000300800 */
[----:B------:R-:W2:Y:S02]  /*d4860*/  LDL.LU R209, [R1+0x3f4] ;  /* 0x0003f40001d17983 */ /* 0x000ea40000300800 */
[----:B---3--:R-:W2:Y:S02]  /*d4870*/  LDL.LU R210, [R1+0x3f8] ;  /* 0x0003f80001d27983 */ /* 0x008ea40000300800 */
[----:B------:R-:W2:Y:S01]  /*d4880*/  LDL.LU R211, [R1+0x3fc] ;  /* 0x0003fc0001d37983 */ /* 0x000ea20000300800 */
[----:B------:R-:W3:Y:S01]  /*d4890*/  LDL.LU R172, [R1+0x3d0] ;  /* 0x0003d00001ac7983 */ /* 0x000ee20000300800 */
[----:B------:R-:W3:Y:S02]  /*d48a0*/  LDL.LU R173, [R1+0x3d4] ;  /* 0x0003d40001ad7983 */ /* 0x000ee40000300800 */
[----:B----4-:R-:W-:-:S02]  /*d48b0*/  IMAD.MOV.U32 R174, RZ, RZ, R60 ;  /* 0x000000ffffae7224 */ /* 0x010fc400078e003c */
[----:B------:R-:W-:Y:S01]  /*d48c0*/  IMAD.MOV.U32 R175, RZ, RZ, R61 ;  /* 0x000000ffffaf7224 */ /* 0x000fe200078e003d */
[----:B------:R-:W4:Y:S01]  /*d48d0*/  LDL.LU R60, [R1+0x3ed4] ;  /* 0x003ed400013c7983 */ /* 0x000f220000300800 */
[----:B------:R-:W4:Y:S02]  /*d48e0*/  LDL.LU R61, [R1+0x3ed0] ;  /* 0x003ed000013d7983 */ /* 0x000f240000300800 */
[----:B------:R-:W-:Y:S02]  /*d48f0*/  STL.64 [R1+0xc20], R64 ;  /* 0x000c204001007387 */ /* 0x000fe40000100a00 */
[----:B------:R1:W-:Y:S02]  /*d4900*/  STL.64 [R1+0xc28], R66 ;  /* 0x000c284201007387 */ /* 0x0003e40000100a00 */
[----:B-1----:R-:W2:Y:S01]  /*d4910*/  LDL.LU.64 R66, [R1+0x3ec8] ;  /* 0x003ec80001427983 */ /* 0x002ea20000300a00 */
[----:B------:R-:W2:Y:S02]  /*d4920*/  LDL.LU.64 R64, [R1+0x3ec0] ;  /* 0x003ec00001407983 */ /* 0x000ea40000300a00 */
[----:B------:R-:W2:Y:S02]  /*d4930*/  LDL.LU.64 R58, [R1+0x3eb8] ;  /* 0x003eb800013a7983 */ /* 0x000ea40000300a00 */
[----:B------:R-:W2:Y:S01]  /*d4940*/  LDL.LU.64 R56, [R1+0x3eb0] ;  /* 0x003eb00001387983 */ /* 0x000ea20000300a00 */
[----:B------:R-:W-:Y:S01]  /*d4950*/  STL.64 [R1+0xc00], R52 ;  /* 0x000c003401007387 */ /* 0x000fe20000100a00 */
[----:B------:R1:W-:Y:S03]  /*d4960*/  STL.64 [R1+0xc08], R54 ;  /* 0x000c083601007387 */ /* 0x0003e60000100a00 */
[----:B-1----:R-:W2:Y:S01]  /*d4970*/  LDL.LU.64 R54, [R1+0x3ea8] ;  /* 0x003ea80001367983 */ /* 0x002ea20000300a00 */
[----:B------:R-:W2:Y:S02]  /*d4980*/  LDL.LU.64 R52, [R1+0x3ea0] ;  /* 0x003ea00001347983 */ /* 0x000ea40000300a00 */
[C---:B--2---:R-:W-:Y:S11]  /*d4990*/  HMMA.1688.F32.TF32 R52, R36.reuse, R240, R52 ;  /* 0x000000f02434723c */ /* 0x044ff60000081034 */
[----:B------:R-:W-:Y:S11]  /*d49a0*/  @!UPT UIADD3 URZ, URZ, URZ, URZ ;  /* 0x0000003f3f3ff290 */ /* 0x000ff6000fffe03f */
[----:B------:R-:W-:Y:S01]  /*d49b0*/  @!UPT UIADD3 URZ, URZ, URZ, URZ ;  /* 0x0000003f3f3ff290 */ /* 0x000fe2000fffe03f */
[----:B------:R1:W-:Y:S01]  /*d49c0*/  STL.64 [R1+0xb20], R52 ;  /* 0x000b203401007387 */ /* 0x0003e20000100a00 */
[----:B------:R2:W-:Y:S02]  /*d49d0*/  STL.64 [R1+0xb28], R54 ;  /* 0x000b283601007387 */ /* 0x0005e40000100a00 */
[----:B-1----:R-:W-:Y:S02]  /*d49e0*/  IMAD.MOV.U32 R52, RZ, RZ, R33 ;  /* 0x000000ffff347224 */ /* 0x002fe400078e0021 */
[----:B------:R-:W-:Y:S02]  /*d49f0*/  IMAD.MOV.U32 R53, RZ, RZ, R32 ;  /* 0x000000ffff357224 */ /* 0x000fe400078e0020 */
[----:B--2---:R-:W-:Y:S01]  /*d4a00*/  IMAD.MOV.U32 R54, RZ, RZ, R62 ;  /* 0x000000ffff367224 */ /* 0x004fe200078e003e */
[----:B------:R-:W-:Y:S01]  /*d4a10*/  HMMA.1688.F32.TF32 R32, R36, R228, R56 ;  /* 0x000000e42420723c */ /* 0x000fe20000081038 */
[----:B------:R-:W4:Y:S01]  /*d4a20*/  LDL.LU R62, [R1+0x3e9c] ;  /* 0x003e9c00013e7983 */ /* 0x000f220000300800 */
[----:B------:R-:W-:-:S02]  /*d4a30*/  IMAD.MOV.U32 R55, RZ, RZ, R63 ;  /* 0x000000ffff377224 */ /* 0x000fc400078e003f */
[----:B------:R-:W4:Y:S03]  /*d4a40*/  LDL.LU R63, [R1+0x3e98] ;  /* 0x003e9800013f7983 */ /* 0x000f260000300800 */
[----:B------:R-:W-:Y:S02]  /*d4a50*/  MOV R56, R64 ;  /* 0x0000004000387202 */ /* 0x000fe40000000f00 */
[----:B------:R-:W2:Y:S01]  /*d4a60*/  LDL.LU R64, [R1+0x3e94] ;  /* 0x003e940001407983 */ /* 0x000ea20000300800 */
[----:B------:R-:W-:Y:S02]  /*d4a70*/  IMAD.MOV.U32 R57, RZ, RZ, R65 ;  /* 0x000000ffff397224 */ /* 0x000fe400078e0041 */
[----:B------:R-:W-:Y:S02]  /*d4a80*/  IMAD.MOV.U32 R58, RZ, RZ, R66 ;  /* 0x000000ffff3a7224 */ /* 0x000fe400078e0042 */
[----:B------:R-:W-:-:S09]  /*d4a90*/  IMAD.MOV.U32 R59, RZ, RZ, R67 ;  /* 0x000000ffff3b7224 */ /* 0x000fd200078e0043 */
[----:B------:R-:W-:Y:S01]  /*d4aa0*/  STL.64 [R1+0xb10], R32 ;  /* 0x000b102001007387 */ /* 0x000fe20000100a00 */
[----:B------:R4:W-:Y:S02]  /*d4ab0*/  STL.64 [R1+0xb18], R34 ;  /* 0x000b182201007387 */ /* 0x0009e40000100a00 */
[----:B------:R-:W2:Y:S02]  /*d4ac0*/  LDL.LU R65, [R1+0x3e90] ;  /* 0x003e900001417983 */ /* 0x000ea40000300800 */
[----:B------:R-:W2:Y:S01]  /*d4ad0*/  LDL.LU R66, [R1+0x3e8c] ;  /* 0x003e8c0001427983 */ /* 0x000ea20000300800 */
[----:B------:R-:W2:Y:S01]  /*d4ae0*/  LDL.LU R67, [R1+0x3e88] ;  /* 0x003e880001437983 */ /* 0x000ea20000300800 */
[C---:B------:R-:W-:Y:S08]  /*d4af0*/  HMMA.1688.F32.TF32 R208, R36.reuse, R140, R208 ;  /* 0x0000008c24d0723c */ /* 0x040ff000000810d0 */
[C---:B------:R-:W-:Y:S08]  /*d4b00*/  HMMA.1688.F32.TF32 R176, R36.reuse, R144, R176 ;  /* 0x0000009024b0723c */ /* 0x040ff000000810b0 */
[C---:B---3--:R-:W-:Y:S08]  /*d4b10*/  HMMA.1688.F32.TF32 R172, R36.reuse, R148, R172 ;  /* 0x0000009424ac723c */ /* 0x048ff000000810ac */
[C---:B----4-:R-:W-:Y:S01]  /*d4b20*/  HMMA.1688.F32.TF32 R32, R36.reuse, R132, R60 ;  /* 0x000000842420723c */ /* 0x050fe2000008103c */
[----:B------:R-:W3:Y:S11]  /*d4b30*/  LDL.LU R60, [R1+0x3b0] ;  /* 0x0003b000013c7983 */ /* 0x000ef60000300800 */
[----:B------:R-:W-:Y:S11]  /*d4b40*/  @!UPT UIADD3 URZ, URZ, URZ, URZ ;  /* 0x0000003f3f3ff290 */ /* 0x000ff6000fffe03f */
[----:B------:R-:W-:Y:S01]  /*d4b50*/  STL.64 [R1+0xb00], R32 ;  /* 0x000b002001007387 */ /* 0x000fe20000100a00 */
[----:B------:R2:W-:Y:S02]  /*d4b60*/  STL.64 [R1+0xb08], R34 ;  /* 0x000b082201007387 */ /* 0x0005e40000100a00 */
[----:B------:R-:W3:Y:S02]  /*d4b70*/  LDL.LU R61, [R1+0x3b4] ;  /* 0x0003b400013d7983 */ /* 0x000ee40000300800 */
[----:B------:R-:W3:Y:S01]  /*d4b80*/  LDL.LU R62, [R1+0x3b8] ;  /* 0x0003b800013e7983 */ /* 0x000ee20000300800 */
[----:B------:R-:W3:Y:S01]  /*d4b90*/  LDL.LU R63, [R1+0x3bc] ;  /* 0x0003bc00013f7983 */ /* 0x000ee20000300800 */
[C---:B--2---:R-:W-:Y:S03]  /*d4ba0*/  HMMA.1688.F32.TF32 R32, R36.reuse, R136, R64 ;  /* 0x000000882420723c */ /* 0x044fe60000081040 */
[----:B------:R-:W2:Y:S11]  /*d4bb0*/  LDL.LU R64, [R1+0x3c0] ;  /* 0x0003c00001407983 */ /* 0x000eb60000300800 */
[----:B------:R-:W-:Y:S09]  /*d4bc0*/  @!UPT UIADD3 URZ, URZ, URZ, URZ ;  /* 0x0000003f3f3ff290 */ /* 0x000ff2000fffe03f */
        /* <DEDUP_REMOVED lines=9> */
[----:B------:R-:W-:-:S02]  /*d4c60*/  IMAD.MOV.U32 R242, RZ, RZ, R232 ;  /* 0x000000fffff27224 */ /* 0x000fc400078e00e8 */
[----:B------:R-:W-:Y:S01]  /*d4c70*/  IMAD.MOV.U32 R243, RZ, RZ, R233 ;  /* 0x000000fffff37224 */ /* 0x000fe200078e00e9 */
[----:B------:R-:W-:Y:S04]  /*d4c80*/  LDS R32, [R252+0x156000] ;  /* 0x15600000fc207984 */ /* 0x000fe80000000800 */
[----:B------:R-:W-:Y:S04]  /*d4c90*/  LDS R34, [R252+0x157000] ;  /* 0x15700000fc227984 */ /* 0x000fe80000000800 */
[----:B------:R-:W-:Y:S04]  /*d4ca0*/  LDS R33, [R3+0x156000] ;  /* 0x1560000003217984 */ /* 0x000fe80000000800 */
[----:B------:R-:W4:Y:S04]  /*d4cb0*/  LDS R35, [R3+0x157000] ;  /* 0x1570000003237984 */ /* 0x000f280000000800 */
[----:B-1----:R-:W4:Y:S01]  /*d4cc0*/  LDL.LU.64 R210, [R1+0x3e80] ;  /* 0x003e800001d27983 */ /* 0x002f220000300a00 */
[----:B------:R-:W4:Y:S02]  /*d4cd0*/  LDL.LU.64 R208, [R1+0x3e78] ;  /* 0x003e780001d07983 */ /* 0x000f240000300a00 */
        /* <DEDUP_REMOVED lines=8> */
[C---:B---3--:R-:W-:Y:S08]  /*d4d60*/  HMMA.1688.F32.TF32 R60, R36.reuse, R156, R60 ;  /* 0x0000009c243c723c */ /* 0x048ff0000008103c */
[----:B--2---:R-:W-:Y:S11]  /*d4d70*/  HMMA.1688.F32.TF32 R64, R36, R152, R64 ;  /* 0x000000982440723c */ /* 0x004ff60000081040 */
[----:B------:R-:W-:Y:S11]  /*d4d80*/  @!UPT UIADD3 URZ, URZ, URZ, URZ ;  /* 0x0000003f3f3ff290 */ /* 0x000ff6000fffe03f */
[----:B------:R-:W-:Y:S01]  /*d4d90*/  @!UPT UIADD3 URZ, URZ, URZ, URZ ;  /* 0x0000003f3f3ff290 */ /* 0x000fe2000fffe03f */
[----:B------:R-:W-:Y:S01]  /*d4da0*/  STL.64 [R1+0x3c0], R64 ;  /* 0x0003c04001007387 */ /* 0x000fe20000100a00 */
[----:B------:R-:W-:Y:S02]  /*d4db0*/  STL.64 [R1+0x3c8], R66 ;  /* 0x0003c84201007387 */ /* 0x000fe40000100a00 */
[----:B------:R-:W-:Y:S02]  /*d4dc0*/  STL.64 [R1+0x3b0], R60 ;  /* 0x0003b03c01007387 */ /* 0x000fe40000100a00 */
[----:B------:R-:W-:Y:S01]  /*d4dd0*/  STL.64 [R1+0x3b8], R62 ;  /* 0x0003b83e01007387 */ /* 0x000fe20000100a00 */
[----:B----4-:R-:W-:Y:S01]  /*d4de0*/  HMMA.1688.F32.TF32 R36, R40, R52, R172 ;  /* 0x000000342824723c */ /* 0x010fe200000810ac */
[----:B------:R-:W-:Y:S01]  /*d4df0*/  STL.64 [R1+0x3a0], R56 ;  /* 0x0003a03801007387 */ /* 0x000fe20000100a00 */
[----:B------:R1:W-:Y:S02]  /*d4e00*/  STL.64 [R1+0x3a8], R58 ;  /* 0x0003a83a01007387 */ /* 0x0003e40000100a00 */
[----:B------:R-:W-:Y:S02]  /*d4e10*/  STL.64 [R1+0x350], R48 ;  /* 0x0003503001007387 */ /* 0x000fe40000100a00 */
[----:B------:R-:W-:Y:S02]  /*d4e20*/  STL.64 [R1+0x358], R50 ;  /* 0x0003583201007387 */ /* 0x000fe40000100a00 */
[----:B------:R-:W-:-:S02]  /*d4e30*/  IMAD.MOV.U32 R174, RZ, RZ, R199 ;  /* 0x000000ffffae7224 */ /* 0x000fc400078e00c7 */
[----:B------:R-:W-:Y:S11]  /*d4e40*/  IMAD.MOV.U32 R175, RZ, RZ, R195 ;  /* 0x000000ffffaf7224 */ /* 0x000ff600078e00c3 */
[----:B------:R-:W-:Y:S02]  /*d4e50*/  @!UPT UIADD3 URZ, URZ, URZ, URZ ;  /* 0x0000003f3f3ff290 */ /* 0x000fe4000fffe03f */
[----:B------:R-:W-:Y:S01]  /*d4e60*/  STL.64 [R1+0x1140], R36 ;  /* 0x0011402401007387 */ /* 0x000fe20000100a00 */
[----:B------:R2:W-:Y:S02]  /*d4e70*/  STL.64 [R1+0x1148], R38 ;  /* 0x0011482601007387 */ /* 0x0005e40000100a00 */
[----:B------:R-:W3:Y:S02]  /*d4e80*/  LDL.LU R199, [R1+0x3e54] ;  /* 0x003e540001c77983 */ /* 0x000ee40000300800 */
[----:B------:R-:W4:Y:S02]  /*d4e90*/  LDL.LU R195, [R1+0x3e50] ;  /* 0x003e500001c37983 */ /* 0x000f240000300800 */
[----:B------:R-:W-:Y:S01]  /*d4ea0*/  IMAD.MOV.U32 R172, RZ, RZ, R47 ;  /* 0x000000ffffac7224 */ /* 0x000fe200078e002f */
[----:B------:R-:W-:Y:S01]  /*d4eb0*/  MOV R173, R46 ;  /* 0x0000002e00ad7202 */ /* 0x000fe20000000f00 */
[C---:B-1----:R-:W-:Y:S08]  /*d4ec0*/  HMMA.1688.F32.TF32 R56, R40.reuse, R236, R176 ;  /* 0x000000ec2838723c */ /* 0x042ff000000810b0 */
[C---:B--2---:R-:W-:Y:S08]  /*d4ed0*/  HMMA.1688.F32.TF32 R36, R40.reuse, R120, R208 ;  /* 0x000000782824723c */ /* 0x044ff000000810d0 */
[C---:B------:R-:W-:Y:S08]  /*d4ee0*/  HMMA.1688.F32.TF32 R48, R40.reuse, R172, R204 ;  /* 0x000000ac2830723c */ /* 0x040ff000000810cc */
[C---:B------:R-:W-:Y:S01]  /*d4ef0*/  HMMA.1688.F32.TF32 R44, R40.reuse, R44, R200 ;  /* 0x0000002c282c723c */ /* 0x040fe200000810c8 */
[----:B------:R-:W-:Y:S01]  /*d4f00*/  STL.64 [R1+0x1150], R56 ;  /* 0x0011503801007387 */ /* 0x000fe20000100a00 */
[----:B------:R-:W-:Y:S05]  /*d4f10*/  STL.64 [R1+0x1158], R58 ;  /* 0x0011583a01007387 */ /* 0x000fea0000100a00 */
[----:B------:R-:W-:Y:S02]  /*d4f20*/  STL.64 [R1+0x1160], R36 ;  /* 0x0011602401007387 */ /* 0x000fe40000100a00 */
[----:B------:R-:W-:Y:S06]  /*d4f30*/  STL.64 [R1+0x1168], R38 ;  /* 0x0011682601007387 */ /* 0x000fec0000100a00 */
[----:B------:R-:W-:Y:S01]  /*d4f40*/  STL.64 [R1+0x1170], R48 ;  /* 0x0011703001007387 */ /* 0x000fe20000100a00 */
[----:B------:R-:W-:Y:S07]  /*d4f50*/  STL.64 [R1+0x1178], R50 ;  /* 0x0011783201007387 */ /* 0x000fee0000100a00 */
[----:B------:R-:W-:Y:S02]  /*d4f60*/  STL.64 [R1+0x1180], R44 ;  /* 0x0011802c01007387 */ /* 0x000fe40000100a00 */
[----:B------:R1:W-:Y:S02]  /*d4f70*/  STL.64 [R1+0x1188], R46 ;  /* 0x0011882e01007387 */ /* 0x0003e40000100a00 */
[C---:B-1----:R-:W-:Y:S08]  /*d4f80*/  HMMA.1688.F32.TF32 R44, R40.reuse, R132, R76 ;  /* 0x00000084282c723c */ /* 0x042ff0000008104c */
[C---:B---3--:R-:W-:Y:S08]  /*d4f90*/  HMMA.1688.F32.TF32 R36, R40.reuse, R240, R196 ;  /* 0x000000f02824723c */ /* 0x048ff000000810c4 */
[C---:B----4-:R-:W-:Y:S11]  /*d4fa0*/  HMMA.1688.F32.TF32 R48, R40.reuse, R228, R192 ;  /* 0x000000e42830723c */ /* 0x050ff600000810c0 */
[----:B------:R-:W-:Y:S04]  /*d4fb0*/  @!UPT UIADD3 URZ, URZ, URZ, URZ ;  /* 0x0000003f3f3ff290 */ /* 0x000fe8000fffe03f */
[----:B------:R-:W-:Y:S01]  /*d4fc0*/  STL.64 [R1+0x1190], R36 ;  /* 0x0011902401007387 */ /* 0x000fe20000100a00 */
[----:B------:R1:W-:Y:S07]  /*d4fd0*/  STL.64 [R1+0x1198], R38 ;  /* 0x0011982601007387 */ /* 0x0003ee0000100a00 */
[----:B------:R-:W-:Y:S02]  /*d4fe0*/  STL.64 [R1+0x11a0], R48 ;  /* 0x0011a03001007387 */ /* 0x000fe40000100a00 */
[----:B------:R-:W-:Y:S01]  /*d4ff0*/  STL.64 [R1+0x11a8], R50 ;  /* 0x0011a83201007387 */ /* 0x000fe20000100a00 */
[C---:B-1----:R-:W-:Y:S01]  /*d5000*/  HMMA.1688.F32.TF32 R36, R40.reuse, R136, R84 ;  /* 0x000000882824723c */ /* 0x042fe20000081054 */
[----:B------:R-:W2:Y:S01]  /*d5010*/  LDL R86, [R1+0x1f8] ;  /* 0x0001f80001567983 */ /* 0x000ea20000100800 */
[----:B------:R-:W-:Y:S02]  /*d5020*/  STL.64 [R1+0x11b0], R44 ;  /* 0x0011b02c01007387 */ /* 0x000fe40000100a00 */
[----:B------:R1:W-:Y:S04]  /*d5030*/  STL.64 [R1+0x11b8], R46 ;  /* 0x0011b82e01007387 */ /* 0x0003e80000100a00 */
[C---:B-1----:R-:W-:Y:S08]  /*d5040*/  HMMA.1688.F32.TF32 R44, R40.reuse, R140, R92 ;  /* 0x0000008c282c723c */ /* 0x042ff0000008105c */
[----:B------:R-:W-:Y:S07]  /*d5050*/  HMMA.1688.F32.TF32 R48, R40, R144, R100 ;  /* 0x000000902830723c */ /* 0x000fee0000081064 */
[----:B------:R-:W-:Y:S01]  /*d5060*/  STL.64 [R1+0x11c0], R36 ;  /* 0x0011c02401007387 */ /* 0x000fe20000100a00 */
[----:B------:R-:W-:Y:S02]  /*d5070*/  STL.64 [R1+0x11c8], R38 ;  /* 0x0011c82601007387 */ /* 0x000fe40000100a00 */
[----:B------:R-:W2:Y:S02]  /*d5080*/  LDL R87, [R1+0x1fc] ;  /* 0x0001fc0001577983 */ /* 0x000ea40000100800 */
[----:B------:R-:W-:Y:S01]  /*d5090*/  IMAD.MOV.U32 R240, RZ, RZ, R226 ;  /* 0x000000fffff07224 */ /* 0x000fe200078e00e2 */
[----:B------:R-:W-:Y:S01]  /*d50a0*/  MOV R241, R227 ;  /* 0x000000e300f17202 */ /* 0x000fe20000000f00 */
[----:B------:R-:W-:-:S02]  /*d50b0*/  IMAD.MOV.U32 R56, RZ, RZ, R154 ;  /* 0x000000ffff387224 */ /* 0x000fc400078e009a */
[----:B------:R-:W-:Y:S02]  /*d50c0*/  IMAD.MOV.U32 R57, RZ, RZ, R155 ;  /* 0x000000ffff397224 */ /* 0x000fe400078e009b */
[----:B------:R-:W-:Y:S02]  /*d50d0*/  IMAD.MOV.U32 R58, RZ, RZ, R150 ;  /* 0x000000ffff3a7224 */ /* 0x000fe400078e0096 */
[----:B------:R-:W-:Y:S01]  /*d50e0*/  IMAD.MOV.U32 R59, RZ, RZ, R151 ;  /* 0x000000ffff3b7224 */ /* 0x000fe200078e0097 */
[----:B------:R-:W-:Y:S01]  /*d50f0*/  MOV R60, R146 ;  /* 0x00000092003c7202 */ /* 0x000fe20000000f00 */
[----:B------:R-:W-:Y:S02]  /*d5100*/  IMAD.MOV.U32 R61, RZ, RZ, R147 ;  /* 0x000000ffff3d7224 */ /* 0x000fe400078e0093 */
[----:B------:R-:W-:Y:S02]  /*d5110*/  IMAD.MOV.U32 R62, RZ, RZ, R142 ;  /* 0x000000ffff3e7224 */ /* 0x000fe400078e008e */
[----:B------:R-:W-:-:S02]  /*d5120*/  IMAD.MOV.U32 R63, RZ, RZ, R143 ;  /* 0x000000ffff3f7224 */ /* 0x000fc400078e008f */
[----:B------:R-:W-:Y:S01]  /*d5130*/  IMAD.MOV.U32 R236, RZ, RZ, R138 ;  /* 0x000000ffffec7224 */ /* 0x000fe200078e008a */
[----:B------:R-:W-:Y:S01]  /*d5140*/  MOV R237, R139 ;  /* 0x0000008b00ed7202 */ /* 0x000fe20000000f00 */
[----:B------:R-:W-:Y:S01]  /*d5150*/  STL.64 [R1+0x11d0], R44 ;  /* 0x0011d02c01007387 */ /* 0x000fe20000100a00 */
[----:B------:R1:W-:Y:S02]  /*d5160*/  STL.64 [R1+0x11d8], R46 ;  /* 0x0011d82e01007387 */ /* 0x0003e40000100a00 */
[----:B------:R-:W-:Y:S02]  /*d5170*/  IMAD.MOV.U32 R238, RZ, RZ, R134 ;  /* 0x000000ffffee7224 */ /* 0x000fe400078e0086 */
[----:B------:R-:W-:Y:S01]  /*d5180*/  IMAD.MOV.U32 R239, RZ, RZ, R135 ;  /* 0x000000ffffef7224 */ /* 0x000fe200078e0087 */
[----:B------:R-:W-:Y:S04]  /*d5190*/  LDS R36, [R0+0x156000] ;  /* 0x1560000000247984 */ /* 0x000fe80000000800 */
[----:B------:R-:W-:Y:S04]  /*d51a0*/  LDS R38, [R0+0x157000] ;  /* 0x1570000000267984 */ /* 0x000fe80000000800 */
[----:B------:R-:W-:Y:S04]  /*d51b0*/  LDS R37, [R2+0x156000] ;  /* 0x1560000002257984 */ /* 0x000fe80000000800 */
[----:B------:R-:W3:Y:S01]  /*d51c0*/  LDS R39, [R2+0x157000] ;  /* 0x1570000002277984 */ /* 0x000ee20000000800 */
[C---:B-1----:R-:W-:Y:S03]  /*d51d0*/  HMMA.1688.F32.TF32 R44, R40.reuse, R148, R108 ;  /* 0x00000094282c723c */ /* 0x042fe6000008106c */
[----:B------:R-:W-:Y:S01]  /*d51e0*/  STL.64 [R1+0x11e0], R48 ;  /* 0x0011e03001007387 */ /* 0x000fe20000100a00 */
[----:B------:R1:W-:Y:S04]  /*d51f0*/  STL.64 [R1+0x11e8], R50 ;  /* 0x0011e83201007387 */ /* 0x0003e80000100a00 */
[C---:B-1----:R-:W-:Y:S11]  /*d5200*/  HMMA.1688.F32.TF32 R48, R40.reuse, R152, R112 ;  /* 0x000000982830723c */ /* 0x042ff60000081070 */
[----:B------:R-:W-:Y:S04]  /*d5210*/  @!UPT UIADD3 URZ, URZ, URZ, URZ ;  /* 0x0000003f3f3ff290 */ /* 0x000fe8000fffe03f */
[----:B------:R1:W-:Y:S01]  /*d5220*/  STL.64 [R1+0x11f0], R44 ;  /* 0x0011f02c01007387 */ /* 0x0003e20000100a00 */
[----:B------:R-:W-:Y:S02]  /*d5230*/  IMAD.MOV.U32 R149, RZ, RZ, R46 ;  /* 0x000000ffff957224 */ /* 0x000fe400078e002e */
[----:B------:R-:W-:Y:S02]  /*d5240*/  IMAD.MOV.U32 R145, RZ, RZ, R47 ;  /* 0x000000ffff917224 */ /* 0x000fe400078e002f */
[----:B------:R-:W4:Y:S01]  /*d5250*/  LDL.64 R110, [R1+0x1a8] ;  /* 0x0001a800016e7983 */ /* 0x000f220000100a00 */
[C---:B-1----:R-:W-:Y:S02]  /*d5260*/  HMMA.1688.F32.TF32 R44, R40.reuse, R156, R116 ;  /* 0x0000009c282c723c */ /* 0x042fe40000081074 */
[----:B------:R-:W-:Y:S01]  /*d5270*/  STL.64 [R1+0x1200], R48 ;  /* 0x0012003001007387 */ /* 0x000fe20000100a00 */
[----:B------:R1:W-:Y:S05]  /*d5280*/  STL.64 [R1+0x1208], R50 ;  /* 0x0012083201007387 */ /* 0x0003ea0000100a00 */
[C---:B-1----:R-:W-:Y:S11]  /*d5290*/  HMMA.1688.F32.TF32 R48, R40.reuse, R160, R124 ;  /* 0x000000a02830723c */ /* 0x042ff6000008107c */
[----:B------:R-:W-:Y:S04]  /*d52a0*/  @!UPT UIADD3 URZ, URZ, URZ, URZ ;  /* 0x0000003f3f3ff290 */ /* 0x000fe8000fffe03f */
[----:B------:R1:W-:Y:S01]  /*d52b0*/  STL.64 [R1+0x1210], R44 ;  /* 0x0012102c01007387 */ /* 0x0003e20000100a00 */
[----:B------:R-:W-:Y:S01]  /*d52c0*/  MOV R157, R46 ;  /* 0x0000002e009d7202 */ /* 0x000fe20000000f00 */
[----:B------:R-:W-:Y:S02]  /*d52d0*/  IMAD.MOV.U32 R153, RZ, RZ, R47 ;  /* 0x000000ffff997224 */ /* 0x000fe400078e002f */
[----:B------:R-:W2:Y:S01]  /*d52e0*/  LDL.64 R118, [R1+0x1b8] ;  /* 0x0001b80001767983 */ /* 0x000ea20000100a00 */
[----:B-1----:R-:W-:Y:S08]  /*d52f0*/  HMMA.1688.F32.TF32 R44, R40, R164, R128 ;  /* 0x000000a4282c723c */ /* 0x002ff00000081080 */
[C---:B------:R-:W-:Y:S08]  /*d5300*/  HMMA.1688.F32.TF32 R216, R32.reuse, R174, R216 ;  /* 0x000000ae20d8723c */ /* 0x040ff000000810d8 */
[----:B------:R-:W-:Y:S01]  /*d5310*/  HMMA.1688.F32.TF32 R220, R32, R122, R220 ;  /* 0x0000007a20dc723c */ /* 0x000fe200000810dc */
[----:B------:R-:W-:Y:S01]  /*d5320*/  STL.64 [R1+0x1220], R48 ;  /* 0x0012203001007387 */ /* 0x000fe20000100a00 */
[----:B------:R-:W-:Y:S02]  /*d5330*/  STL.64 [R1+0x1228], R50 ;  /* 0x0012283201007387 */ /* 0x000fe40000100a00 */
        /* <DEDUP_REMOVED lines=8> */
[----:B------:R3:W-:Y:S01]  /*d53c0*/  STL.64 [R1+0x1230], R44 ;  /* 0x0012302c01007387 */ /* 0x0007e20000100a00 */
[----:B------:R-:W4:Y:S02]  /*d53d0*/  LDL.LU R226, [R1+0x3e4c] ;  /* 0x003e4c0001e27983 */ /* 0x000f240000300800 */
[----:B------:R-:W4:Y:S02]  /*d53e0*/  LDL.LU R227, [R1+0x3e48] ;  /* 0x003e480001e37983 */ /* 0x000f240000300800 */
[----:B------:R-:W4:Y:S01]  /*d53f0*/  LDL.LU R232, [R1+0x3e44] ;  /* 0x003e440001e87983 */ /* 0x000f220000300800 */
[----:B------:R-:W4:Y:S01]  /*d5400*/  LDL.LU R233, [R1+0x3e40] ;  /* 0x003e400001e97983 */ /* 0x000f220000300800 */
[----:B---3--:R-:W-:-:S02]  /*d5410*/  IMAD.MOV.U32 R44, RZ, RZ, R234 ;  /* 0x000000ffff2c7224 */ /* 0x008fc400078e00ea */
[----:B------:R-:W-:Y:S01]  /*d5420*/  IMAD.MOV.U32 R45, RZ, RZ, R235 ;  /* 0x000000ffff2d7224 */ /* 0x000fe200078e00eb */
[----:B------:R-:W3:Y:S01]  /*d5430*/  LDL.LU R234, [R1+0x3e3c] ;  /* 0x003e3c0001ea7983 */ /* 0x000ee20000300800 */
[----:B------:R-:W3:Y:S02]  /*d5440*/  LDL.LU R235, [R1+0x3e38] ;  /* 0x003e380001eb7983 */ /* 0x000ee40000300800 */
[----:B------:R-:W-:Y:S02]  /*d5450*/  IMAD.MOV.U32 R165, RZ, RZ, R46 ;  /* 0x000000ffffa57224 */ /* 0x000fe400078e002e */
[----:B------:R-:W-:Y:S01]  /*d5460*/  IMAD.MOV.U32 R161, RZ, RZ, R47 ;  /* 0x000000ffffa17224 */ /* 0x000fe200078e002f */
[----:B------:R-:W-:Y:S01]  /*d5470*/  MOV R46, R166 ;  /* 0x000000a6002e7202 */ /* 0x000fe20000000f00 */
[----:B------:R-:W-:Y:S01]  /*d5480*/  IMAD.MOV.U32 R47, RZ, RZ, R167 ;  /* 0x000000ffff2f7224 */ /* 0x000fe200078e00a7 */
[----:B------:R-:W3:Y:S01]  /*d5490*/  LDL.LU R166, [R1+0x3e34] ;  /* 0x003e340001a67983 */ /* 0x000ee20000300800 */
[----:B------:R-:W3:Y:S02]  /*d54a0*/  LDL.LU R167, [R1+0x3e30] ;  /* 0x003e300001a77983 */ /* 0x000ee40000300800 */
[----:B------:R-:W-:-:S02]  /*d54b0*/  IMAD.MOV.U32 R48, RZ, RZ, R162 ;  /* 0x000000ffff307224 */ /* 0x000fc400078e00a2 */
[----:B------:R-:W-:Y:S01]  /*d54c0*/  IMAD.MOV.U32 R49, RZ, RZ, R163 ;  /* 0x000000ffff317224 */ /* 0x000fe200078e00a3 */
[----:B------:R-:W3:Y:S01]  /*d54d0*/  LDL.LU R162, [R1+0x3e2c] ;  /* 0x003e2c0001a27983 */ /* 0x000ee20000300800 */
[----:B------:R-:W3:Y:S02]  /*d54e0*/  LDL.LU R163, [R1+0x3e28] ;  /* 0x003e280001a37983 */ /* 0x000ee40000300800 */
[----:B------:R-:W-:Y:S01]  /*d54f0*/  IMAD.MOV.U32 R50, RZ, RZ, R158 ;  /* 0x000000ffff327224 */ /* 0x000fe200078e009e */
        /* <DEDUP_REMOVED lines=19> */
[----:B------:R-:W3:Y:S01]  /*d5630*/  LDL.64 R130, [R1+0x1c8] ;  /* 0x0001c80001827983 */ /* 0x000ee20000100a00 */
[C---:B--2---:R-:W-:Y:S08]  /*d5640*/  HMMA.1688.F32.TF32 R208, R32.reuse, R118, R104 ;  /* 0x0000007620d0723c */ /* 0x044ff00000081068 */
[C---:B----4-:R-:W-:Y:S08]  /*d5650*/  HMMA.1688.F32.TF32 R224, R32.reuse, R86, R224 ;  /* 0x0000005620e0723c */ /* 0x050ff000000810e0 */
[C---:B---3--:R-:W-:Y:S11]  /*d5660*/  HMMA.1688.F32.TF32 R228, R32.reuse, R54, R232 ;  /* 0x0000003620e4723c */ /* 0x048ff600000810e8 */
[----:B------:R-:W-:Y:S11]  /*d5670*/  @!UPT UIADD3 URZ, URZ, URZ, URZ ;  /* 0x0000003f3f3ff290 */ /* 0x000ff6000fffe03f */
[----:B------:R-:W-:Y:S01]  /*d5680*/  @!UPT UIADD3 URZ, URZ, URZ, URZ ;  /* 0x0000003f3f3ff290 */ /* 0x000fe2000fffe03f */
[----:B------:R-:W-:Y:S01]  /*d5690*/  STL.64 [R1+0x3d28], R230 ;  /* 0x003d28e601007387 */ /* 0x000fe20000100a00 */
[----:B------:R-:W-:Y:S02]  /*d56a0*/  STL.64 [R1+0x3d20], R228 ;  /* 0x003d20e401007387 */ /* 0x000fe40000100a00 */
[----:B------:R-:W-:Y:S02]  /*d56b0*/  STL.64 [R1+0x3d38], R226 ;  /* 0x003d38e201007387 */ /* 0x000fe40000100a00 */
[----:B------:R-:W-:Y:S01]  /*d56c0*/  STL.64 [R1+0x3d30], R224 ;  /* 0x003d30e001007387 */ /* 0x000fe20000100a00 */
[----:B------:R-:W2:Y:S01]  /*d56d0*/  LDL.64 R106, [R1+0x1d8] ;  /* 0x0001d800016a7983 */ /* 0x000ea20000100a00 */
[----:B------:R-:W-:Y:S08]  /*d56e0*/  HMMA.1688.F32.TF32 R172, R32, R162, R28 ;  /* 0x000000a220ac723c */ /* 0x000ff0000008101c */
        /* <DEDUP_REMOVED lines=14> */
[----:B------:R-:W-:Y:S02]  /*d57d0*/  STL.64 [R1+0xdc8], R30 ;  /* 0x000dc81e01007387 */ /* 0x000fe40000100a00 */
[----:B------:R-:W-:Y:S02]  /*d57e0*/  STL.64 [R1+0xdb0], R60 ;  /* 0x000db03c01007387 */ /* 0x000fe40000100a00 */
[----:B------:R-:W-:Y:S11]  /*d57f0*/  STL.64 [R1+0xdb8], R62 ;  /* 0x000db83e01007387 */ /* 0x000ff60000100a00 */
[----:B------:R-:W-:Y:S06]  /*d5800*/  @!UPT UIADD3 URZ, URZ, URZ, URZ ;  /* 0x0000003f3f3ff290 */ /* 0x000fec000fffe03f */
[----:B------:R-:W-:Y:S01]  /*d5810*/  STL.64 [R1+0xda0], R32 ;  /* 0x000da02001007387 */ /* 0x000fe20000100a00 */
[----:B------:R3:W-:Y:S02]  /*d5820*/  STL.64 [R1+0xda8], R34 ;  /* 0x000da82201007387 */ /* 0x0007e40000100a00 */
[----:B---3--:R-:W-:Y:S07]  /*d5830*/  HMMA.1688.F32.TF32 R32, R36, R118, R44 ;  /* 0x000000762420723c */ /* 0x008fee000008102c */
[----:B------:R-:W-:-:S02]  /*d5840*/  IMAD.MOV.U32 R44, RZ, RZ, R11 ;  /* 0x000000ffff2c7224 */ /* 0x000fc400078e000b */
[----:B------:R-:W-:Y:S01]  /*d5850*/  IMAD.MOV.U32 R45, RZ, RZ, R10 ;  /* 0x000000ffff2d7224 */ /* 0x000fe200078e000a */
[----:B------:R-:W-:Y:S01]  /*d5860*/  MOV R46, R9 ;  /* 0x00000009002e7202 */ /* 0x000fe20000000f00 */
[----:B------:R-:W-:Y:S01]  /*d5870*/  IMAD.MOV.U32 R47, RZ, RZ, R8 ;  /* 0x000000ffff2f7224 */ /* 0x000fe200078e0008 */
[C---:B--2---:R-:W-:Y:S08]  /*d5880*/  HMMA.1688.F32.TF32 R28, R36.reuse, R106, R48 ;  /* 0x0000006a241c723c */ /* 0x044ff00000081030 */
[C---:B------:R-:W-:Y:S11]  /*d5890*/  HMMA.1688.F32.TF32 R48, R36.reuse, R130, R236 ;  /* 0x000000822430723c */ /* 0x040ff600000810ec */
[----:B------:R-:W-:Y:S04]  /*d58a0*/  @!UPT UIADD3 URZ, URZ, URZ, URZ ;  /* 0x0000003f3f3ff290 */ /* 0x000fe8000fffe03f */
[----:B------:R-:W-:Y:S01]  /*d58b0*/  STL.64 [R1+0xd90], R28 ;  /* 0x000d901c01007387 */ /* 0x000fe20000100a00 */
[----:B------:R2:W-:Y:S02]  /*d58c0*/  STL.64 [R1+0xd98], R30 ;  /* 0x000d981e01007387 */ /* 0x0005e40000100a00 */
[----:B--2---:R-:W-:Y:S05]  /*d58d0*/  HMMA.1688.F32.TF32 R28, R36, R110, R240 ;  /* 0x0000006e241c723c */ /* 0x004fea00000810f0 */
[----:B------:R2:W-:Y:S01]  /*d58e0*/  STL.64 [R1+0xd80], R48 ;  /* 0x000d803001007387 */ /* 0x0005e20000100a00 */
[----:B------:R3:W-:Y:S02]  /*d58f0*/  STL.64 [R1+0xd88], R50 ;  /* 0x000d883201007387 */ /* 0x0007e40000100a00 */
[----:B------:R-:W-:Y:S02]  /*d5900*/  STL.64 [R1+0xd70], R32 ;  /* 0x000d702001007387 */ /* 0x000fe40000100a00 */
[----:B------:R4:W-:Y:S01]  /*d5910*/  STL.64 [R1+0xd78], R34 ;  /* 0x000d782201007387 */ /* 0x0009e20000100a00 */
[----:B------:R-:W4:Y:S01]  /*d5920*/  LDL.LU R11, [R1+0x3dec] ;  /* 0x003dec00010b7983 */ /* 0x000f220000300800 */
[----:B------:R-:W-:-:S02]  /*d5930*/  IMAD.MOV.U32 R236, RZ, RZ, R19 ;  /* 0x000000ffffec7224 */ /* 0x000fc400078e0013 */
[----:B------:R-:W-:Y:S02]  /*d5940*/  IMAD.MOV.U32 R237, RZ, RZ, R18 ;  /* 0x000000ffffed7224 */ /* 0x000fe400078e0012 */
[----:B------:R-:W-:Y:S01]  /*d5950*/  IMAD.MOV.U32 R238, RZ, RZ, R17 ;  /* 0x000000ffffee7224 */ /* 0x000fe200078e0011 */
[----:B------:R-:W-:-:S06]  /*d5960*/  MOV R239, R16 ;  /* 0x0000001000ef7202 */ /* 0x000fcc0000000f00 */
[----:B------:R-:W-:Y:S01]  /*d5970*/  STL.64 [R1+0xd60], R28 ;  /* 0x000d601c01007387 */ /* 0x000fe20000100a00 */
[----:B------:R-:W-:Y:S02]  /*d5980*/  STL.64 [R1+0xd68], R30 ;  /* 0x000d681e01007387 */ /* 0x000fe40000100a00 */
[----:B------:R-:W4:Y:S02]  /*d5990*/  LDL.LU R10, [R1+0x3de8] ;  /* 0x003de800010a7983 */ /* 0x000f240000300800 */
[----:B------:R-:W4:Y:S01]  /*d59a0*/  LDL.LU R9, [R1+0x3de4] ;  /* 0x003de40001097983 */ /* 0x000f220000300800 */
[----:B------:R-:W4:Y:S01]  /*d59b0*/  LDL.LU R8, [R1+0x3de0] ;  /* 0x003de00001087983 */ /* 0x000f220000300800 */
[----:B------:R-:W4:Y:S02]  /*d59c0*/  LDL.LU R19, [R1+0x3ddc] ;  /* 0x003ddc0001137983 */ /* 0x000f240000300800 */
[----:B------:R-:W4:Y:S02]  /*d59d0*/  LDL.LU R18, [R1+0x3dd8] ;  /* 0x003dd80001127983 */ /* 0x000f240000300800 */
[----:B------:R-:W4:Y:S01]  /*d59e0*/  LDL.LU R17, [R1+0x3dd4] ;  /* 0x003dd40001117983 */ /* 0x000f220000300800 */
[----:B------:R-:W4:Y:S01]  /*d59f0*/  LDL.LU R16, [R1+0x3dd0] ;  /* 0x003dd00001107983 */ /* 0x000f220000300800 */
[----:B--2---:R-:W-:-:S02]  /*d5a00*/  IMAD.MOV.U32 R48, RZ, RZ, R15 ;  /* 0x000000ffff307224 */ /* 0x004fc400078e000f */
[----:B------:R-:W2:Y:S02]  /*d5a10*/  LDL.LU R15, [R1+0x3dcc] ;  /* 0x003dcc00010f7983 */ /* 0x000ea40000300800 */
[----:B------:R-:W-:Y:S02]  /*d5a20*/  IMAD.MOV.U32 R49, RZ, RZ, R14 ;  /* 0x000000ffff317224 */ /* 0x000fe400078e000e */
[----:B---3--:R-:W-:Y:S01]  /*d5a30*/  IMAD.MOV.U32 R50, RZ, RZ, R13 ;  /* 0x000000ffff327224 */ /* 0x008fe200078e000d */
[----:B------:R-:W3:Y:S01]  /*d5a40*/  LDL.LU R14, [R1+0x3dc8] ;  /* 0x003dc800010e7983 */ /* 0x000ee20000300800 */
[----:B------:R-:W2:Y:S02]  /*d5a50*/  LDL.LU R13, [R1+0x3dc4] ;  /* 0x003dc400010d7983 */ /* 0x000ea40000300800 */
[----:B------:R-:W-:Y:S01]  /*d5a60*/  IMAD.MOV.U32 R51, RZ, RZ, R12 ;  /* 0x000000ffff337224 */ /* 0x000fe200078e000c */
[----:B------:R-:W-:Y:S01]  /*d5a70*/  MOV R64, R24 ;  /* 0x0000001800407202 */ /* 0x000fe20000000f00 */
[----:B------:R-:W2:Y:S01]  /*d5a80*/  LDL.LU R12, [R1+0x3dc0] ;  /* 0x003dc000010c7983 */ /* 0x000ea20000300800 */
[----:B------:R-:W2:Y:S02]  /*d5a90*/  LDL.LU R24, [R1+0x3dbc] ;  /* 0x003dbc0001187983 */ /* 0x000ea40000300800 */
[----:B------:R-:W-:-:S02]  /*d5aa0*/  IMAD.MOV.U32 R65, RZ, RZ, R25 ;  /* 0x000000ffff417224 */ /* 0x000fc400078e0019 */
[----:B------:R-:W-:Y:S01]  /*d5ab0*/  IMAD.MOV.U32 R66, RZ, RZ, R26 ;  /* 0x000000ffff427224 */ /* 0x000fe200078e001a */
[----:B------:R-:W2:Y:S01]  /*d5ac0*/  LDL.LU R25, [R1+0x3db8] ;  /* 0x003db80001197983 */ /* 0x000ea20000300800 */
[----:B------:R-:W2:Y:S02]  /*d5ad0*/  LDL.LU R26, [R1+0x3db4] ;  /* 0x003db400011a7983 */ /* 0x000ea40000300800 */
[----:B------:R-:W-:Y:S01]  /*d5ae0*/  IMAD.MOV.U32 R67, RZ, RZ, R27 ;  /* 0x000000ffff437224 */ /* 0x000fe200078e001b */
[----:B------:R-:W-:Y:S01]  /*d5af0*/  MOV R60, R4 ;  /* 0x00000004003c7202 */ /* 0x000fe20000000f00 */
[----:B------:R-:W2:Y:S01]  /*d5b00*/  LDL.LU R27, [R1+0x3db0] ;  /* 0x003db000011b7983 */ /* 0x000ea20000300800 */
[----:B------:R-:W1:Y:S02]  /*d5b10*/  LDL.LU R20, [R1+0x3dac] ;  /* 0x003dac0001147983 */ /* 0x000e640000300800 */
[----:B------:R-:W1:Y:S02]  /*d5b20*/  LDL.LU R21, [R1+0x3da8] ;  /* 0x003da80001157983 */ /* 0x000e640000300800 */
[----:B------:R-:W1:Y:S01]  /*d5b30*/  LDL.LU R22, [R1+0x3da4] ;  /* 0x003da40001167983 */ /* 0x000e620000300800 */
[----:B------:R-:W1:Y:S01]  /*d5b40*/  LDL.LU R23, [R1+0x3da0] ;  /* 0x003da00001177983 */ /* 0x000e620000300800 */
        /* <DEDUP_REMOVED lines=10> */
[----:B------:R-:W-:Y:S01]  /*d5bf0*/  IMAD.MOV.U32 R243, RZ, RZ, R251 ;  /* 0x000000fffff37224 */ /* 0x000fe200078e00fb */
[----:B------:R-:W-:Y:S04]  /*d5c00*/  LDS R28, [R0+0x156080] ;  /* 0x15608000001c7984 */ /* 0x000fe80000000800 */
[----:B------:R-:W-:Y:S04]  /*d5c10*/  LDS R30, [R0+0x157080] ;  /* 0x15708000001e7984 */ /* 0x000fe80000000800 */
[----:B------:R-:W-:Y:S04]  /*d5c20*/  LDS R29, [R2+0x156080] ;  /* 0x15608000021d7984 */ /* 0x000fe80000000800 */
[----:B------:R-:W1:Y:S01]  /*d5c30*/  LDS R31, [R2+0x157080] ;  /* 0x15708000021f7984 */ /* 0x000e620000000800 */
[----:B----4-:R-:W-:Y:S01]  /*d5c40*/  IMAD.MOV.U32 R103, RZ, RZ, R19 ;  /* 0x000000ffff677224 */ /* 0x010fe200078e0013 */
[----:B------:R-:W-:Y:S01]  /*d5c50*/  MOV R102, R18 ;  /* 0x0000001200667202 */ /* 0x000fe20000000f00 */
[----:B------:R-:W-:-:S02]  /*d5c60*/  IMAD.MOV.U32 R101, RZ, RZ, R17 ;  /* 0x000000ffff657224 */ /* 0x000fc400078e0011 */
[----:B------:R-:W-:Y:S02]  /*d5c70*/  IMAD.MOV.U32 R100, RZ, RZ, R16 ;  /* 0x000000ffff647224 */ /* 0x000fe400078e0010 */
        /* <DEDUP_REMOVED lines=12> */
[----:B------:R-:W4:Y:S01]  /*d5d40*/  LDL.LU R232, [R1] ;  /* 0x0000000001e87983 */ /* 0x000f220000300800 */
[----:B------:R-:W4:Y:S02]  /*d5d50*/  LDL.LU R233, [R1+0x4] ;  /* 0x0000040001e97983 */ /* 0x000f240000300800 */
[----:B------:R-:W4:Y:S02]  /*d5d60*/  LDL.LU R234, [R1+0x8] ;  /* 0x0000080001ea7983 */ /* 0x000f240000300800 */
[----:B------:R-:W4:Y:S02]  /*d5d70*/  LDL.LU R235, [R1+0xc] ;  /* 0x00000c0001eb7983 */ /* 0x000f240000300800 */
[----:B--2---:R-:W-:-:S02]  /*d5d80*/  IMAD.MOV.U32 R112, RZ, RZ, R12 ;  /* 0x000000ffff707224 */ /* 0x004fc400078e000c */
[----:B------:R-:W-:Y:S01]  /*d5d90*/  IMAD.MOV.U32 R113, RZ, RZ, R13 ;  /* 0x000000ffff717224 */ /* 0x000fe200078e000d */
[----:B------:R-:W2:Y:S01]  /*d5da0*/  LDL.LU R12, [R1+0x3d8c] ;  /* 0x003d8c00010c7983 */ /* 0x000ea20000300800 */
[----:B------:R-:W2:Y:S02]  /*d5db0*/  LDL.LU R13, [R1+0x3d88] ;  /* 0x003d8800010d7983 */ /* 0x000ea40000300800 */
[----:B---3--:R-:W-:Y:S01]  /*d5dc0*/  IMAD.MOV.U32 R114, RZ, RZ, R14 ;  /* 0x000000ffff727224 */ /* 0x008fe200078e000e */
[----:B------:R-:W-:Y:S01]  /*d5dd0*/  MOV R115, R15 ;  /* 0x0000000f00737202 */ /* 0x000fe20000000f00 */
[----:B------:R-:W2:Y:S01]  /*d5de0*/  LDL.LU R14, [R1+0x3d84] ;  /* 0x003d8400010e7983 */ /* 0x000ea20000300800 */
[----:B------:R-:W2:Y:S02]  /*d5df0*/  LDL.LU R15, [R1+0x3d80] ;  /* 0x003d8000010f7983 */ /* 0x000ea40000300800 */
[----:B------:R-:W3:Y:S02]  /*d5e00*/  LDL.LU R124, [R1+0x450] ;  /* 0x00045000017c7983 */ /* 0x000ee40000300800 */
[----:B------:R-:W3:Y:S01]  /*d5e10*/  LDL.LU R125, [R1+0x454] ;  /* 0x00045400017d7983 */ /* 0x000ee20000300800 */
[----:B------:R-:W3:Y:S01]  /*d5e20*/  LDL.LU R126, [R1+0x458] ;  /* 0x00045800017e7983 */ /* 0x000ee20000300800 */
[----:B------:R-:W3:Y:S02]  /*d5e30*/  LDL.LU R127, [R1+0x45c] ;  /* 0x00045c00017f7983 */ /* 0x000ee40000300800 */
[----:B------:R-:W-:-:S02]  /*d5e40*/  IMAD.MOV.U32 R92, RZ, RZ, R8 ;  /* 0x000000ffff5c7224 */ /* 0x000fc400078e0008 */
[----:B------:R-:W-:Y:S01]  /*d5e50*/  IMAD.MOV.U32 R93, RZ, RZ, R9 ;  /* 0x000000ffff5d7224 */ /* 0x000fe200078e0009 */
[----:B------:R-:W2:Y:S01]  /*d5e60*/  LDL.LU R8, [R1+0x3d7c] ;  /* 0x003d7c0001087983 */ /* 0x000ea20000300800 */
[----:B------:R-:W2:Y:S02]  /*d5e70*/  LDL.LU R9, [R1+0x3d78] ;  /* 0x003d780001097983 */ /* 0x000ea40000300800 */
[----:B------:R-:W-:Y:S02]  /*d5e80*/  IMAD.MOV.U32 R94, RZ, RZ, R10 ;  /* 0x000000ffff5e7224 */ /* 0x000fe400078e000a */
        /* <DEDUP_REMOVED lines=15> */
[C---:B----4-:R-:W-:Y:S08]  /*d5f80*/  HMMA.1688.F32.TF32 R32, R36.reuse, R134, R224 ;  /* 0x000000862420723c */ /* 0x050ff000000810e0 */
[C---:B------:R-:W-:Y:S11]  /*d5f90*/  HMMA.1688.F32.TF32 R68, R36.reuse, R138, R228 ;  /* 0x0000008a2444723c */ /* 0x040ff600000810e4 */
[----:B------:R-:W-:Y:S04]  /*d5fa0*/  @!UPT UIADD3 URZ, URZ, URZ, URZ ;  /* 0x0000003f3f3ff290 */ /* 0x000fe8000fffe03f */
[----:B------:R-:W-:Y:S01]  /*d5fb0*/  STL.64 [R1+0xd50], R32 ;  /* 0x000d502001007387 */ /* 0x000fe20000100a00 */
[----:B------:R4:W-:Y:S02]  /*d5fc0*/  STL.64 [R1+0xd58], R34 ;  /* 0x000d582201007387 */ /* 0x0009e40000100a00 */
[C---:B----4-:R-:W-:Y:S05]  /*d5fd0*/  HMMA.1688.F32.TF32 R32, R36.reuse, R142, R232 ;  /* 0x0000008e2420723c */ /* 0x050fea00000810e8 */
[----:B------:R-:W-:Y:S03]  /*d5fe0*/  STL.64 [R1+0xe30], R68 ;  /* 0x000e304401007387 */ /* 0x000fe60000100a00 */
[C---:B--2---:R-:W-:Y:S01]  /*d5ff0*/  HMMA.1688.F32.TF32 R72, R36.reuse, R146, R248 ;  /* 0x000000922448723c */ /* 0x044fe200000810f8 */
[----:B------:R2:W-:Y:S07]  /*d6000*/  STL.64 [R1+0xe38], R70 ;  /* 0x000e384601007387 */ /* 0x0005ee0000100a00 */
[C---:B------:R-:W-:Y:S08]  /*d6010*/  HMMA.1688.F32.TF32 R12, R36.reuse, R162, R12 ;  /* 0x000000a2240c723c */ /* 0x040ff0000008100c */
[C---:B--2---:R-:W-:Y:S01]  /*d6020*/  HMMA.1688.F32.TF32 R68, R36.reuse, R150, R244 ;  /* 0x000000962444723c */ /* 0x044fe200000810f4 */
[----:B------:R-:W-:Y:S01]  /*d6030*/  STL.64 [R1+0xe20], R32 ;  /* 0x000e202001007387 */ /* 0x000fe20000100a00 */
[----:B------:R2:W-:Y:S06]  /*d6040*/  STL.64 [R1+0xe28], R34 ;  /* 0x000e282201007387 */ /* 0x0005ec0000100a00 */
[C---:B--2---:R-:W-:Y:S08]  /*d6050*/  HMMA.1688.F32.TF32 R32, R36.reuse, R154, R4 ;  /* 0x0000009a2420723c */ /* 0x044ff00000081004 */
[C---:B------:R-:W-:Y:S08]  /*d6060*/  HMMA.1688.F32.TF32 R4, R36.reuse, R158, R8 ;  /* 0x0000009e2404723c */ /* 0x040ff00000081008 */
[----:B------:R-:W-:Y:S01]  /*d6070*/  HMMA.1688.F32.TF32 R8, R36, R166, R16 ;  /* 0x000000a62408723c */ /* 0x000fe20000081010 */
[----:B------:R-:W-:Y:S01]  /*d6080*/  STL.64 [R1+0xe10], R72 ;  /* 0x000e104801007387 */ /* 0x000fe20000100a00 */
[----:B------:R-:W-:Y:S02]  /*d6090*/  STL.64 [R1+0xe18], R74 ;  /* 0x000e184a01007387 */ /* 0x000fe40000100a00 */
[----:B------:R-:W-:Y:S02]  /*d60a0*/  STL.64 [R1+0xe00], R68 ;  /* 0x000e004401007387 */ /* 0x000fe40000100a00 */
[----:B------:R-:W-:Y:S01]  /*d60b0*/  STL.64 [R1+0xe08], R70 ;  /* 0x000e084601007387 */ /* 0x000fe20000100a00 */
        /* <DEDUP_REMOVED lines=10> */
[C---:B----4-:R-:W-:Y:S07]  /*d6160*/  HMMA.1688.F32.TF32 R8, R40.reuse, R130, R100 ;  /* 0x000000822808723c */ /* 0x050fee0000081064 */
[----:B------:R-:W-:Y:S01]  /*d6170*/  STL.64 [R1], R4 ;  /* 0x0000000401007387 */ /* 0x000fe20000100a00 */
[----:B------:R1:W-:Y:S07]  /*d6180*/  STL.64 [R1+0x8], R6 ;  /* 0x0000080601007387 */ /* 0x0003ee0000100a00 */
[----:B------:R-:W-:Y:S02]  /*d6190*/  STL.64 [R1+0x10], R12 ;  /* 0x0000100c01007387 */ /* 0x000fe40000100a00 */
[----:B------:R2:W-:Y:S06]  /*d61a0*/  STL.64 [R1+0x18], R14 ;  /* 0x0000180e01007387 */ /* 0x0005ec0000100a00 */
[----:B------:R-:W-:Y:S01]  /*d61b0*/  STL.64 [R1+0x20], R8 ;  /* 0x0000200801007387 */ /* 0x000fe20000100a00 */
[----:B------:R4:W-:Y:S01]  /*d61c0*/  STL.64 [R1+0x28], R10 ;  /* 0x0000280a01007387 */ /* 0x0009e20000100a00 */
[C---:B-1----:R-:W-:Y:S08]  /*d61d0*/  HMMA.1688.F32.TF32 R4, R40.reuse, R118, R92 ;  /* 0x000000762804723c */ /* 0x042ff0000008105c */
[C---:B--2---:R-:W-:Y:S08]  /*d61e0*/  HMMA.1688.F32.TF32 R12, R40.reuse, R110, R76 ;  /* 0x0000006e280c723c */ /* 0x044ff0000008104c */
[C---:B----4-:R-:W-:Y:S07]  /*d61f0*/  HMMA.1688.F32.TF32 R8, R40.reuse, R134, R64 ;  /* 0x000000862808723c */ /* 0x050fee0000081040 */
[----:B------:R-:W-:Y:S01]  /*d6200*/  STL.64 [R1+0x30], R4 ;  /* 0x0000300401007387 */ /* 0x000fe20000100a00 */
[----:B------:R-:W-:Y:S07]  /*d6210*/  STL.64 [R1+0x38], R6 ;  /* 0x0000380601007387 */ /* 0x000fee0000100a00 */
[----:B------:R-:W-:Y:S02]  /*d6220*/  STL.64 [R1+0x40], R12 ;  /* 0x0000400c01007387 */ /* 0x000fe40000100a00 */
[----:B------:R-:W-:Y:S06]  /*d6230*/  STL.64 [R1+0x48], R14 ;  /* 0x0000480e01007387 */ /* 0x000fec0000100a00 */
[----:B------:R-:W-:Y:S01]  /*d6240*/  STL.64 [R1+0x50], R8 ;  /* 0x0000500801007387 */ /* 0x000fe20000100a00 */
[----:B------:R1:W-:Y:S01]  /*d6250*/  STL.64 [R1+0x58], R10 ;  /* 0x0000580a01007387 */ /* 0x0003e20000100a00 */
[C---:B------:R-:W-:Y:S08]  /*d6260*/  HMMA.1688.F32.TF32 R16, R40.reuse, R150, R236 ;  /* 0x000000962810723c */ /* 0x040ff000000810ec */
[C---:B---3--:R-:W-:Y:S08]  /*d6270*/  HMMA.1688.F32.TF32 R244, R40.reuse, R122, R124 ;  /* 0x0000007a28f4723c */ /* 0x048ff0000008107c */
[C---:B------:R-:W-:Y:S01]  /*d6280*/  HMMA.1688.F32.TF32 R248, R40.reuse, R86, R24 ;  /* 0x0000005628f8723c */ /* 0x040fe20000081018 */
        /* <DEDUP_REMOVED lines=18> */
[----:B------:R-:W-:Y:S02]  /*d63b0*/  STL.64 [R1+0x98], R18 ;  /* 0x0000981201007387 */ /* 0x000fe40000100a00 */
[----:B------:R-:W3:Y:S02]  /*d63c0*/  LDL.LU R44, [R1+0x6a0] ;  /* 0x0006a000012c7983 */ /* 0x000ee40000300800 */
[----:B------:R-:W-:Y:S01]  /*d63d0*/  STL.64 [R1+0xa0], R12 ;  /* 0x0000a00c01007387 */ /* 0x000fe20000100a00 */
[----:B------:R-:W-:Y:S11]  /*d63e0*/  STL.64 [R1+0xa8], R14 ;  /* 0x0000a80e01007387 */ /* 0x000ff60000100a00 */
[----:B------:R-:W-:Y:S05]  /*d63f0*/  @!UPT UIADD3 URZ, URZ, URZ, URZ ;  /* 0x0000003f3f3ff290 */ /* 0x000fea000fffe03f */
        /* <DEDUP_REMOVED lines=53> */
[----:B-1----:R-:W2:Y:S02]  /*d6750*/  LDL.LU R8, [R1+0x570] ;  /* 0x0005700001087983 */ /* 0x002ea40000300800 */
[----:B------:R-:W2:Y:S02]  /*d6760*/  LDL.LU R9, [R1+0x574] ;  /* 0x0005740001097983 */ /* 0x000ea40000300800 */
[----:B----4-:R-:W2:Y:S01]  /*d6770*/  LDL.LU R10, [R1+0x578] ;  /* 0x00057800010a7983 */ /* 0x010ea20000300800 */
        /* <DEDUP_REMOVED lines=54> */
[----:B------:R-:W-:Y:S08]  /*d6ae0*/  HMMA.1688.F32.TF32 R40, R40, R166, R228 ;  /* 0x000000a62828723c */ /* 0x000ff000000810e4 */
[C---:B----4-:R-:W-:Y:S08]  /*d6af0*/  HMMA.1688.F32.TF32 R16, R28.reuse, R106, R16 ;  /* 0x0000006a1c10723c */ /* 0x050ff00000081010 */
[C---:B---3--:R-:W-:Y:S01]  /*d6b00*/  HMMA.1688.F32.TF32 R12, R28.reuse, R130, R12 ;  /* 0x000000821c0c723c */ /* 0x048fe2000008100c */
[----:B------:R-:W-:Y:S01]  /*d6b10*/  STL.64 [R1+0xd0], R224 ;  /* 0x0000d0e001007387 */ /* 0x000fe20000100a00 */
[----:B------:R1:W-:Y:S03]  /*d6b20*/  STL.64 [R1+0xd8], R226 ;  /* 0x0000d8e201007387 */ /* 0x0003e60000100a00 */
[----:B-1----:R1:W5:Y:S01]  /*d6b30*/  LDL.LU.64 R226, [R1+0x3d38] ;  /* 0x003d380001e27983 */ /* 0x0023620000300a00 */
[----:B------:R1:W5:Y:S02]  /*d6b40*/  LDL.LU.64 R224, [R1+0x3d30] ;  /* 0x003d300001e07983 */ /* 0x0003640000300a00 */
[----:B------:R1:W5:Y:S02]  /*d6b50*/  LDL.LU.64 R230, [R1+0x3d28] ;  /* 0x003d280001e67983 */ /* 0x0003640000300a00 */
[----:B------:R1:W5:Y:S01]  /*d6b60*/  LDL.LU.64 R228, [R1+0x3d20] ;  /* 0x003d200001e47983 */ /* 0x0003620000300a00 */
[----:B------:R-:W-:Y:S01]  /*d6b70*/  STL.64 [R1+0xc0], R40 ;  /* 0x0000c02801007387 */ /* 0x000fe20000100a00 */
[----:B------:R2:W-:Y:S02]  /*d6b80*/  STL.64 [R1+0xc8], R42 ;  /* 0x0000c82a01007387 */ /* 0x0005e40000100a00 */
[C---:B--2---:R-:W-:Y:S08]  /*d6b90*/  HMMA.1688.F32.TF32 R40, R28.reuse, R54, R24 ;  /* 0x000000361c28723c */ /* 0x044ff00000081018 */
[C---:B------:R-:W-:Y:S08]  /*d6ba0*/  HMMA.1688.F32.TF32 R24, R28.reuse, R86, R20 ;  /* 0x000000561c18723c */ /* 0x040ff00000081014 */
[C---:B------:R-:W-:Y:S08]  /*d6bb0*/  HMMA.1688.F32.TF32 R20, R28.reuse, R122, R36 ;  /* 0x0000007a1c14723c */ /* 0x040ff00000081024 */
[C---:B------:R-:W-:Y:S01]  /*d6bc0*/  HMMA.1688.F32.TF32 R8, R28.reuse, R118, R8 ;  /* 0x000000761c08723c */ /* 0x040fe20000081008 */
[----:B------:R-:W-:Y:S01]  /*d6bd0*/  STL.64 [R1+0x4d0], R40 ;  /* 0x0004d02801007387 */ /* 0x000fe20000100a00 */
[----:B------:R-:W-:Y:S05]  /*d6be0*/  STL.64 [R1+0x4d8], R42 ;  /* 0x0004d82a01007387 */ /* 0x000fea0000100a00 */
[----:B------:R-:W-:Y:S02]  /*d6bf0*/  STL.64 [R1+0x4c0], R24 ;  /* 0x0004c01801007387 */ /* 0x000fe40000100a00 */
[----:B------:R-:W-:Y:S06]  /*d6c00*/  STL.64 [R1+0x4c8], R26 ;  /* 0x0004c81a01007387 */ /* 0x000fec0000100a00 */
[----:B------:R-:W-:Y:S01]  /*d6c10*/  STL.64 [R1+0x4b0], R20 ;  /* 0x0004b01401007387 */ /* 0x000fe20000100a00 */
[----:B------:R-:W-:Y:S02]  /*d6c20*/  STL.64 [R1+0x4b8], R22 ;  /* 0x0004b81601007387 */ /* 0x000fe40000100a00 */
[----:B------:R-:W-:Y:S02]  /*d6c30*/  STL.64 [R1+0x4a0], R16 ;  /* 0x0004a01001007387 */ /* 0x000fe40000100a00 */
[----:B------:R2:W-:Y:S01]  /*d6c40*/  STL.64 [R1+0x4a8], R18 ;  /* 0x0004a81201007387 */ /* 0x0005e20000100a00 */
[----:B------:R-:W-:Y:S01]  /*d6c50*/  STL.64 [R1+0x490], R12 ;  /* 0x0004900c01007387 */ /* 0x000fe20000100a00 */
[----:B------:R3:W-:Y:S01]  /*d6c60*/  STL.64 [R1+0x498], R14 ;  /* 0x0004980e01007387 */ /* 0x0007e20000100a00 */
[C---:B--2---:R-:W-:Y:S08]  /*d6c70*/  HMMA.1688.F32.TF32 R16, R28.reuse, R110, R32 ;  /* 0x0000006e1c10723c */ /* 0x044ff00000081020 */
[C---:B---3--:R-:W-:Y:S01]  /*d6c80*/  HMMA.1688.F32.TF32 R12, R28.reuse, R134, R68 ;  /* 0x000000861c0c723c */ /* 0x048fe20000081044 */
[----:B------:R-:W-:Y:S01]  /*d6c90*/  STL.64 [R1+0x480], R8 ;  /* 0x0004800801007387 */ /* 0x000fe20000100a00 */
[----:B------:R-:W-:Y:S06]  /*d6ca0*/  STL.64 [R1+0x488], R10 ;  /* 0x0004880a01007387 */ /* 0x000fec0000100a00 */
[C---:B------:R-:W-:Y:S01]  /*d6cb0*/  HMMA.1688.F32.TF32 R20, R28.reuse, R146, R88 ;  /* 0x000000921c14723c */ /* 0x040fe20000081058 */
[----:B------:R-:W-:Y:S01]  /*d6cc0*/  LDS R8, [R0+0x156100] ;  /* 0x1561000000087984 */ /* 0x000fe20000000800 */
[----:B------:R-:W-:Y:S04]  /*d6cd0*/  LDS R10, [R0+0x157100] ;  /* 0x15710000000a7984 */ /* 0x000fe80000000800 */
[----:B------:R-:W-:Y:S04]  /*d6ce0*/  LDS R9, [R2+0x156100] ;  /* 0x1561000002097984 */ /* 0x000fe80000000800 */
[----:B------:R-:W2:Y:S04]  /*d6cf0*/  LDS R11, [R2+0x157100] ;  /* 0x15710000020b7984 */ /* 0x000ea80000000800 */
[----:B------:R-:W-:Y:S01]  /*d6d00*/  STL.64 [R1+0x470], R16 ;  /* 0x0004701001007387 */ /* 0x000fe20000100a00 */
[----:B------:R3:W-:Y:S02]  /*d6d10*/  STL.64 [R1+0x478], R18 ;  /* 0x0004781201007387 */ /* 0x0007e40000100a00 */
[----:B------:R-:W-:Y:S02]  /*d6d20*/  STL.64 [R1+0x460], R12 ;  /* 0x0004600c01007387 */ /* 0x000fe40000100a00 */
[----:B------:R4:W-:Y:S01]  /*d6d30*/  STL.64 [R1+0x468], R14 ;  /* 0x0004680e01007387 */ /* 0x0009e20000100a00 */
[C---:B---3--:R-:W-:Y:S08]  /*d6d40*/  HMMA.1688.F32.TF32 R16, R28.reuse, R138, R72 ;  /* 0x0000008a1c10723c */ /* 0x048ff00000081048 */
[C---:B----4-:R-:W-:Y:S11]  /*d6d50*/  HMMA.1688.F32.TF32 R12, R28.reuse, R142, R80 ;  /* 0x0000008e1c0c723c */ /* 0x050ff60000081050 */
[----:B------:R-:W-:Y:S04]  /*d6d60*/  @!UPT UIADD3 URZ, URZ, URZ, URZ ;  /* 0x0000003f3f3ff290 */ /* 0x000fe8000fffe03f */
[----:B------:R-:W-:Y:S01]  /*d6d70*/  STL.64 [R1+0x560], R16 ;  /* 0x0005601001007387 */ /* 0x000fe20000100a00 */
[----:B------:R3:W-:Y:S07]  /*d6d80*/  STL.64 [R1+0x568], R18 ;  /* 0x0005681201007387 */ /* 0x0007ee0000100a00 */
[----:B------:R-:W-:Y:S02]  /*d6d90*/  STL.64 [R1+0x550], R12 ;  /* 0x0005500c01007387 */ /* 0x000fe40000100a00 */
[----:B------:R4:W-:Y:S01]  /*d6da0*/  STL.64 [R1+0x558], R14 ;  /* 0x0005580e01007387 */ /* 0x0009e20000100a00 */
[C---:B---3--:R-:W-:Y:S08]  /*d6db0*/  HMMA.1688.F32.TF32 R16, R28.reuse, R150, R96 ;  /* 0x000000961c10723c */ /* 0x048ff00000081060 */
[C---:B----4-:R-:W-:Y:S01]  /*d6dc0*/  HMMA.1688.F32.TF32 R12, R28.reuse, R154, R232 ;  /* 0x0000009a1c0c723c */ /* 0x050fe200000810e8 */
[----:B------:R-:W-:Y:S01]  /*d6dd0*/  STL.64 [R1+0x540], R20 ;  /* 0x0005401401007387 */ /* 0x000fe20000100a00 */
[----:B------:R3:W-:Y:S06]  /*d6de0*/  STL.64 [R1+0x548], R22 ;  /* 0x0005481601007387 */ /* 0x0007ec0000100a00 */
[C---:B---3--:R-:W-:Y:S07]  /*d6df0*/  HMMA.1688.F32.TF32 R20, R28.reuse, R158, R124 ;  /* 0x0000009e1c14723c */ /* 0x048fee000008107c */
[----:B------:R-:W-:Y:S01]  /*d6e00*/  STL.64 [R1+0x530], R16 ;  /* 0x0005301001007387 */ /* 0x000fe20000100a00 */
[----:B------:R3:W-:Y:S07]  /*d6e10*/  STL.64 [R1+0x538], R18 ;  /* 0x0005381201007387 */ /* 0x0007ee0000100a00 */
[----:B------:R-:W-:Y:S02]  /*d6e20*/  STL.64 [R1+0x500], R12 ;  /* 0x0005000c01007387 */ /* 0x000fe40000100a00 */
[----:B------:R4:W-:Y:S01]  /*d6e30*/  STL.64 [R1+0x508], R14 ;  /* 0x0005080e01007387 */ /* 0x0009e20000100a00 */
[C---:B---3--:R-:W-:Y:S08]  /*d6e40*/  HMMA.1688.F32.TF32 R16, R28.reuse, R162, R112 ;  /* 0x000000a21c10723c */ /* 0x048ff00000081070 */
[----:B----4-:R-:W-:Y:S01]  /*d6e50*/  HMMA.1688.F32.TF32 R12, R28, R166, R100 ;  /* 0x000000a61c0c723c */ /* 0x010fe20000081064 */
        /* <DEDUP_REMOVED lines=28> */
[----:B------:R-:W-:Y:S02]  /*d7020*/  STL.64 [R1+0x148], R22 ;  /* 0x0001481601007387 */ /* 0x000fe40000100a00 */
[----:B------:R-:W3:Y:S11]  /*d7030*/  LDL.LU R236, [R1+0x750] ;  /* 0x0007500001ec7983 */ /* 0x000ef60000300800 */
[----:B------:R4:W-:Y:S01]  /*d7040*/  STL.64 [R1+0x150], R16 ;  /* 0x0001501001007387 */ /* 0x0009e20000100a00 */
[----:B------:R1:W-:Y:S07]  /*d7050*/  STL.64 [R1+0x158], R18 ;  /* 0x0001581201007387 */ /* 0x0003ee0000100a00 */
[----:B------:R-:W-:Y:S02]  /*d7060*/  STL.64 [R1+0x160], R12 ;  /* 0x0001600c01007387 */ /* 0x000fe40000100a00 */
[----:B------:R-:W-:Y:S01]  /*d7070*/  STL.64 [R1+0x168], R14 ;  /* 0x0001680e01007387 */ /* 0x000fe20000100a00 */
        /* <DEDUP_REMOVED lines=51> */
[----:B----4-:R-:W4:Y:S01]  /*d73b0*/  LDL.LU R16, [R1+0x700] ;  /* 0x0007000001107983 */ /* 0x010f220000300800 */
[----:B------:R-:W4:Y:S01]  /*d73c0*/  LDL.LU R17, [R1+0x704] ;  /* 0x0007040001117983 */ /* 0x000f220000300800 */
[----:B-1----:R-:W4:Y:S02]  /*d73d0*/  LDL.LU R18, [R1+0x708] ;  /* 0x0007080001127983 */ /* 0x002f240000300800 */
[----:B------:R-:W4:Y:S02]  /*d73e0*/  LDL.LU R19, [R1+0x70c] ;  /* 0x00070c0001137983 */ /* 0x000f240000300800 */
        /* <DEDUP_REMOVED lines=34> */
[----:B------:R-:W4:Y:S02]  /*d7610*/  LDL R242, [R1+0x718] ;  /* 0x0007180001f27983 */ /* 0x000f240000100800 */
[----:B------:R-:W4:Y:S02]  /*d7620*/  LDL R243, [R1+0x71c] ;  /* 0x00071c0001f37983 */ /* 0x000f240000100800 */
[----:B------:R-:W4:Y:S01]  /*d7630*/  LDL.LU R44, [R1+0x740] ;  /* 0x00074000012c7983 */ /* 0x000f220000300800 */
[----:B------:R-:W4:Y:S01]  /*d7640*/  LDL.LU R45, [R1+0x744] ;  /* 0x00074400012d7983 */ /* 0x000f220000300800 */
[----:B------:R-:W4:Y:S02]  /*d7650*/  LDL.LU R46, [R1+0x748] ;  /* 0x00074800012e7983 */ /* 0x000f240000300800 */
[----:B------:R-:W4:Y:S01]  /*d7660*/  LDL.LU R47, [R1+0x74c] ;  /* 0x00074c00012f7983 */ /* 0x000f220000300800 */
[----:B------:R-:W-:Y:S04]  /*d7670*/  LDS R12, [R252+0x156180] ;  /* 0x15618000fc0c7984 */ /* 0x000fe80000000800 */
[----:B------:R-:W-:Y:S04]  /*d7680*/  LDS R14, [R252+0x157180] ;  /* 0x15718000fc0e7984 */ /* 0x000fe80000000800 */
[----:B------:R-:W-:Y:S04]  /*d7690*/  LDS R13, [R3+0x156180] ;  /* 0x15618000030d7984 */ /* 0x000fe80000000800 */
[----:B------:R-:W1:Y:S01]  /*d76a0*/  LDS R15, [R3+0x157180] ;  /* 0x15718000030f7984 */ /* 0x000e620000000800 */
[C---:B--2---:R-:W-:Y:S08]  /*d76b0*/  HMMA.1688.F32.TF32 R24, R4.reuse, R146, R24 ;  /* 0x000000920418723c */ /* 0x044ff00000081018 */
[C---:B---3--:R-:W-:Y:S08]  /*d76c0*/  HMMA.1688.F32.TF32 R28, R4.reuse, R142, R40 ;  /* 0x0000008e041c723c */ /* 0x048ff00000081028 */
        /* <DEDUP_REMOVED lines=8> */
[C---:B--2---:R-:W-:Y:S08]  /*d7750*/  HMMA.1688.F32.TF32 R28, R4.reuse, R154, R36 ;  /* 0x0000009a041c723c */ /* 0x044ff00000081024 */
[C---:B----4-:R-:W-:Y:S08]  /*d7760*/  HMMA.1688.F32.TF32 R24, R4.reuse, R158, R16 ;  /* 0x0000009e0418723c */ /* 0x050ff00000081010 */
[C---:B---3--:R-:W-:Y:S08]  /*d7770*/  HMMA.1688.F32.TF32 R20, R4.reuse, R162, R32 ;  /* 0x000000a20414723c */ /* 0x048ff00000081020 */
[----:B------:R-:W-:Y:S08]  /*d7780*/  HMMA.1688.F32.TF32 R16, R4, R166, R68 ;  /* 0x000000a60410723c */ /* 0x000ff00000081044 */
[C---:B------:R-:W-:Y:S01]  /*d7790*/  HMMA.1688.F32.TF32 R4, R8.reuse, R54, R72 ;  /* 0x000000360804723c */ /* 0x040fe20000081048 */
[----:B------:R-:W-:Y:S01]  /*d77a0*/  STL.64 [R1+0x210], R28 ;  /* 0x0002101c01007387 */ /* 0x000fe20000100a00 */
[----:B------:R-:W-:Y:S02]  /*d77b0*/  STL.64 [R1+0x218], R30 ;  /* 0x0002181e01007387 */ /* 0x000fe40000100a00 */
[----:B------:R-:W-:Y:S02]  /*d77c0*/  STL.64 [R1+0x220], R24 ;  /* 0x0002201801007387 */ /* 0x000fe40000100a00 */
[----:B------:R-:W-:Y:S01]  /*d77d0*/  STL.64 [R1+0x228], R26 ;  /* 0x0002281a01007387 */ /* 0x000fe20000100a00 */
        /* <DEDUP_REMOVED lines=44> */
[----:B----4-:R-:W-:Y:S01]  /*d7aa0*/  HMMA.1688.F32.TF32 R4, R8, R166, R240 ;  /* 0x000000a60804723c */ /* 0x010fe200000810f0 */
[----:B------:R-:W-:Y:S04]  /*d7ab0*/  LDS R240, [R0+0x156180] ;  /* 0x1561800000f07984 */ /* 0x000fe80000000800 */
[----:B------:R2:W-:Y:S04]  /*d7ac0*/  LDS R242, [R0+0x157180] ;  /* 0x1571800000f27984 */ /* 0x0005e80000000800 */
[----:B------:R-:W-:Y:S04]  /*d7ad0*/  LDS R241, [R2+0x156180] ;  /* 0x1561800002f17984 */ /* 0x000fe80000000800 */
[----:B------:R3:W4:Y:S04]  /*d7ae0*/  LDS R243, [R2+0x157180] ;  /* 0x1571800002f37984 */ /* 0x0007280000000800 */
[----:B------:R-:W-:Y:S01]  /*d7af0*/  STL.64 [R1+0x600], R20 ;  /* 0x0006001401007387 */ /* 0x000fe20000100a00 */
[----:B------:R-:W-:Y:S02]  /*d7b00*/  STL.64 [R1+0x608], R22 ;  /* 0x0006081601007387 */ /* 0x000fe40000100a00 */
[----:B------:R-:W-:Y:S02]  /*d7b10*/  STL.64 [R1+0x5f0], R16 ;  /* 0x0005f01001007387 */ /* 0x000fe40000100a00 */
[----:B------:R-:W-:Y:S01]  /*d7b20*/  STL.64 [R1+0x5f8], R18 ;  /* 0x0005f81201007387 */ /* 0x000fe20000100a00 */
[----:B------:R-:W-:Y:S01]  /*d7b30*/  STL.64 [R1+0x510], R4 ;  /* 0x0005100401007387 */ /* 0x000fe20000100a00 */
[----:B------:R1:W-:Y:S02]  /*d7b40*/  STL.64 [R1+0x518], R6 ;  /* 0x0005180601007387 */ /* 0x0003e40000100a00 */
[----:B--2---:R-:W2:Y:S02]  /*d7b50*/  LDL.LU R0, [R1+0x3d18] ;  /* 0x003d180001007983 */ /* 0x004ea40000300800 */
[----:B---3--:R-:W3:Y:S01]  /*d7b60*/  LDL.LU R2, [R1+0x3d14] ;  /* 0x003d140001027983 */ /* 0x008ee20000300800 */
[----:B------:R-:W2:Y:S01]  /*d7b70*/  LDL.LU R48, [R1+0x940] ;  /* 0x0009400001307983 */ /* 0x000ea20000300800 */
[C---:B-1----:R-:W-:Y:S11]  /*d7b80*/  HMMA.1688.F32.TF32 R4, R12.reuse, R54, R44 ;  /* 0x000000360c04723c */ /* 0x042ff6000008102c */
        /* <DEDUP_REMOVED lines=31> */
[----:B------:R-:W1:Y:S02]  /*d7d80*/  LDL.LU R96, [R1+0x860] ;  /* 0x0008600001607983 */ /* 0x000e640000300800 */
[----:B------:R-:W1:Y:S02]  /*d7d90*/  LDL.LU R97, [R1+0x864] ;  /* 0x0008640001617983 */ /* 0x000e640000300800 */
[----:B------:R-:W1:Y:S01]  /*d7da0*/  LDL.LU R98, [R1+0x868] ;  /* 0x0008680001627983 */ /* 0x000e620000300800 */
[----:B------:R-:W1:Y:S01]  /*d7db0*/  LDL.LU R99, [R1+0x86c] ;  /* 0x00086c0001637983 */ /* 0x000e620000300800 */
        /* <DEDUP_REMOVED lines=28> */
[C---:B--2---:R-:W-:Y:S08]  /*d7f80*/  HMMA.1688.F32.TF32 R8, R12.reuse, R122, R88 ;  /* 0x0000007a0c08723c */ /* 0x044ff00000081058 */
[C---:B---3--:R-:W-:Y:S08]  /*d7f90*/  HMMA.1688.F32.TF32 R16, R12.reuse, R86, R80 ;  /* 0x000000560c10723c */ /* 0x048ff00000081050 */
[C---:B-1----:R-:W-:Y:S11]  /*d7fa0*/  HMMA.1688.F32.TF32 R4, R12.reuse, R106, R96 ;  /* 0x0000006a0c04723c */ /* 0x042ff60000081060 */
[----:B------:R-:W-:Y:S04]  /*d7fb0*/  @!UPT UIADD3 URZ, URZ, URZ, URZ ;  /* 0x0000003f3f3ff290 */ /* 0x000fe8000fffe03f */
[----:B------:R-:W-:Y:S01]  /*d7fc0*/  STL.64 [R1+0x260], R16 ;  /* 0x0002601001007387 */ /* 0x000fe20000100a00 */
[----:B------:R-:W-:Y:S02]  /*d7fd0*/  STL.64 [R1+0x268], R18 ;  /* 0x0002681201007387 */ /* 0x000fe40000100a00 */
[----:B------:R-:W-:Y:S02]  /*d7fe0*/  STL.64 [R1+0x270], R8 ;  /* 0x0002700801007387 */ /* 0x000fe40000100a00 */
[----:B------:R-:W-:Y:S03]  /*d7ff0*/  STL.64 [R1+0x278], R10 ;  /* 0x0002780a01007387 */ /* 0x000fe60000100a00 */
[----:B------:R-:W-:Y:S01]  /*d8000*/  STL.64 [R1+0x280], R4 ;  /* 0x0002800401007387 */ /* 0x000fe20000100a00 */
[----:B------:R1:W-:Y:S02]  /*d8010*/  STL.64 [R1+0x288], R6 ;  /* 0x0002880601007387 */ /* 0x0003e40000100a00 */
[C---:B-1----:R-:W-:Y:S08]  /*d8020*/  HMMA.1688.F32.TF32 R4, R12.reuse, R130, R232 ;  /* 0x000000820c04723c */ /* 0x042ff000000810e8 */
[C---:B----4-:R-:W-:Y:S08]  /*d8030*/  HMMA.1688.F32.TF32 R16, R12.reuse, R134, R100 ;  /* 0x000000860c10723c */ /* 0x050ff00000081064 */
[----:B------:R-:W-:Y:S01]  /*d8040*/  HMMA.1688.F32.TF32 R8, R12, R138, R92 ;  /* 0x0000008a0c08723c */ /* 0x000fe2000008105c */
[----:B------:R-:W-:-:S02]  /*d8050*/  IMAD.MOV.U32 R148, RZ, RZ, R110 ;  /* 0x000000ffff947224 */ /* 0x000fc400078e006e */
[----:B------:R-:W-:Y:S02]  /*d8060*/  IMAD.MOV.U32 R144, RZ, RZ, R111 ;  /* 0x000000ffff907224 */ /* 0x000fe400078e006f */
[----:B------:R-:W-:Y:S02]  /*d8070*/  IMAD.MOV.U32 R137, RZ, RZ, R106 ;  /* 0x000000ffff897224 */ /* 0x000fe400078e006a */
[----:B------:R-:W-:Y:S02]  /*d8080*/  IMAD.MOV.U32 R136, RZ, RZ, R107 ;  /* 0x000000ffff887224 */ /* 0x000fe400078e006b */
[----:B------:R-:W-:Y:S01]  /*d8090*/  IMAD.MOV.U32 R141, RZ, RZ, R130 ;  /* 0x000000ffff8d7224 */ /* 0x000fe200078e0082 */
[----:B------:R-:W-:Y:S01]  /*d80a0*/  MOV R140, R131 ;  /* 0x00000083008c7202 */ /* 0x000fe20000000f00 */
[----:B------:R-:W-:Y:S02]  /*d80b0*/  IMAD.MOV.U32 R133, RZ, RZ, R118 ;  /* 0x000000ffff857224 */ /* 0x000fe400078e0076 */
[----:B------:R-:W-:Y:S01]  /*d80c0*/  IMAD.MOV.U32 R132, RZ, RZ, R119 ;  /* 0x000000ffff847224 */ /* 0x000fe200078e0077 */
[----:B------:R-:W1:Y:S04]  /*d80d0*/  LDS R232, [R252+0x158000] ;  /* 0x15800000fce87984 */ /* 0x000e680000000800 */
[----:B------:R-:W2:Y:S04]  /*d80e0*/  LDS R234, [R252+0x159000] ;  /* 0x15900000fcea7984 */ /* 0x000ea80000000800 */
[----:B------:R-:W3:Y:S04]  /*d80f0*/  LDS R233, [R3+0x158000] ;  /* 0x1580000003e97984 */ /* 0x000ee80000000800 */
[----:B------:R-:W4:Y:S04]  /*d8100*/  LDS R235, [R3+0x159000] ;  /* 0x1590000003eb7984 */ /* 0x000f280000000800 */
[----:B------:R-:W-:Y:S01]  /*d8110*/  STL.64 [R1+0x290], R4 ;  /* 0x0002900401007387 */ /* 0x000fe20000100a00 */
[----:B------:R1:W-:Y:S02]  /*d8120*/  STL.64 [R1+0x298], R6 ;  /* 0x0002980601007387 */ /* 0x0003e40000100a00 */
[C---:B-1----:R-:W-:Y:S11]  /*d8130*/  HMMA.1688.F32.TF32 R4, R12.reuse, R118, R124 ;  /* 0x000000760c04723c */ /* 0x042ff6000008107c */
[----:B------:R-:W-:Y:S11]  /*d8140*/  @!UPT UIADD3 URZ, URZ, URZ, URZ ;  /* 0x0000003f3f3ff290 */ /* 0x000ff6000fffe03f */
[----:B------:R-:W-:Y:S01]  /*d8150*/  @!UPT UIADD3 URZ, URZ, URZ, URZ ;  /* 0x0000003f3f3ff290 */ /* 0x000fe2000fffe03f */
[----:B------:R-:W-:Y:S01]  /*d8160*/  STL.64 [R1+0x2a0], R4 ;  /* 0x0002a00401007387 */ /* 0x000fe20000100a00 */
[----:B------:R1:W-:Y:S02]  /*d8170*/  STL.64 [R1+0x2a8], R6 ;  /* 0x0002a80601007387 */ /* 0x0003e40000100a00 */
[C---:B-1----:R-:W-:Y:S11]  /*d8180*/  HMMA.1688.F32.TF32 R4, R12.reuse, R110, R112 ;  /* 0x0000006e0c04723c */ /* 0x042ff60000081070 */
[----:B------:R-:W-:Y:S11]  /*d8190*/  @!UPT UIADD3 URZ, URZ, URZ, URZ ;  /* 0x0000003f3f3ff290 */ /* 0x000ff6000fffe03f */
[----:B------:R-:W-:Y:S01]  /*d81a0*/  @!UPT UIADD3 URZ, URZ, URZ, URZ ;  /* 0x0000003f3f3ff290 */ /* 0x000fe2000fffe03f */
[----:B------:R-:W-:Y:S01]  /*d81b0*/  STL.64 [R1+0x2b0], R4 ;  /* 0x0002b00401007387 */ /* 0x000fe20000100a00 */
[----:B------:R1:W-:Y:S02]  /*d81c0*/  STL.64 [R1+0x2b8], R6 ;  /* 0x0002b80601007387 */ /* 0x0003e40000100a00 */
[C---:B-1----:R-:W-:Y:S01]  /*d81d0*/  HMMA.1688.F32.TF32 R4, R12.reuse, R142, R56 ;  /* 0x0000008e0c04723c */ /* 0x042fe20000081038 */
[----:B------:R-:W-:Y:S01]  /*d81e0*/  STL.64 [R1+0x2c0], R16 ;  /* 0x0002c01001007387 */ /* 0x000fe20000100a00 */
[----:B------:R1:W-:Y:S02]  /*d81f0*/  STL.64 [R1+0x2c8], R18 ;  /* 0x0002c81201007387 */ /* 0x0003e40000100a00 */
[----:B------:R-:W2:Y:S02]  /*d8200*/  LDL.LU R56, [R1+0x9a0] ;  /* 0x0009a00001387983 */ /* 0x000ea40000300800 */
[----:B------:R-:W-:Y:S01]  /*d8210*/  STL.64 [R1+0x2d0], R8 ;  /* 0x0002d00801007387 */ /* 0x000fe20000100a00 */
[----:B------:R-:W-:Y:S11]  /*d8220*/  STL.64 [R1+0x2d8], R10 ;  /* 0x0002d80a01007387 */ /* 0x000ff60000100a00 */
[----:B------:R-:W-:Y:S05]  /*d8230*/  @!UPT UIADD3 URZ, URZ, URZ, URZ ;  /* 0x0000003f3f3ff290 */ /* 0x000fea000fffe03f */
[----:B------:R-:W-:Y:S01]  /*d8240*/  STL.64 [R1+0x2e0], R4 ;  /* 0x0002e00401007387 */ /* 0x000fe20000100a00 */
[----:B------:R3:W-:Y:S01]  /*d8250*/  STL.64 [R1+0x2e8], R6 ;  /* 0x0002e80601007387 */ /* 0x0007e20000100a00 */
[C---:B-1----:R-:W-:Y:S01]  /*d8260*/  HMMA.1688.F32.TF32 R16, R12.reuse, R150, R64 ;  /* 0x000000960c10723c */ /* 0x042fe20000081040 */
[----:B------:R-:W2:Y:S01]  /*d8270*/  LDL.LU R57, [R1+0x9a4] ;  /* 0x0009a40001397983 */ /* 0x000ea20000300800 */
[----:B------:R-:W2:Y:S01]  /*d8280*/  LDL.LU R58, [R1+0x9a8] ;  /* 0x0009a800013a7983 */ /* 0x000ea20000300800 */
[----:B------:R-:W2:Y:S05]  /*d8290*/  LDL.LU R59, [R1+0x9ac] ;  /* 0x0009ac00013b7983 */ /* 0x000eaa0000300800 */
[C---:B---3--:R-:W-:Y:S08]  /*d82a0*/  HMMA.1688.F32.TF32 R4, R12.reuse, R146, R76 ;  /* 0x000000920c04723c */ /* 0x048ff0000008104c */
[C---:B------:R-:W-:Y:S11]  /*d82b0*/  HMMA.1688.F32.TF32 R8, R12.reuse, R154, R60 ;  /* 0x0000009a0c08723c */ /* 0x040ff6000008103c */
        /* <DEDUP_REMOVED lines=8> */
[----:B------:R1:W-:Y:S02]  /*d8340*/  STL.64 [R1+0x318], R10 ;  /* 0x0003180a01007387 */ /* 0x0003e40000100a00 */
[C---:B-1----:R-:W-:Y:S11]  /*d8350*/  HMMA.1688.F32.TF32 R8, R12.reuse, R162, R236 ;  /* 0x000000a20c08723c */ /* 0x042ff600000810ec */
[----:B------:R-:W-:Y:S03]  /*d8360*/  @!UPT UIADD3 URZ, URZ, URZ, URZ ;  /* 0x0000003f3f3ff290 */ /* 0x000fe6000fffe03f */
[----:B------:R-:W-:Y:S01]  /*d8370*/  STL.64 [R1+0x320], R4 ;  /* 0x0003200401007387 */ /* 0x000fe20000100a00 */
[----:B------:R1:W-:Y:S02]  /*d8380*/  STL.64 [R1+0x328], R6 ;  /* 0x0003280601007387 */ /* 0x0003e40000100a00 */
[----:B------:R-:W3:Y:S02]  /*d8390*/  LDL.LU R93, [R1+0x9c4] ;  /* 0x0009c400015d7983 */ /* 0x000ee40000300800 */
[----:B------:R-:W3:Y:S01]  /*d83a0*/  LDL.LU R94, [R1+0x9c8] ;  /* 0x0009c800015e7983 */ /* 0x000ee20000300800 */
[----:B------:R-:W3:Y:S01]  /*d83b0*/  LDL.LU R95, [R1+0x9cc] ;  /* 0x0009cc00015f7983 */ /* 0x000ee20000300800 */
[----:B-1----:R-:W-:Y:S01]  /*d83c0*/  HMMA.1688.F32.TF32 R4, R12, R166, R44 ;  /* 0x000000a60c04723c */ /* 0x002fe2000008102c */
[----:B------:R-:W-:Y:S02]  /*d83d0*/  MOV R236, R2 ;  /* 0x0000000200ec7202 */ /* 0x000fe40000000f00 */
[----:B------:R-:W-:Y:S01]  /*d83e0*/  STL.64 [R1+0x340], R8 ;  /* 0x0003400801007387 */ /* 0x000fe20000100a00 */
[----:B------:R-:W-:Y:S02]  /*d83f0*/  STL.64 [R1+0x348], R10 ;  /* 0x0003480a01007387 */ /* 0x000fe40000100a00 */
[----:B------:R-:W4:Y:S11]  /*d8400*/  LDL.LU R2, [R1+0x3d10] ;  /* 0x003d100001027983 */ /* 0x000f360000300800 */
[----:B------:R-:W-:Y:S06]  /*d8410*/  @!UPT UIADD3 URZ, URZ, URZ, URZ ;  /* 0x0000003f3f3ff290 */ /* 0x000fec000fffe03f */
[----:B------:R-:W-:Y:S01]  /*d8420*/  STL.64 [R1+0x330], R4 ;  /* 0x0003300401007387 */ /* 0x000fe20000100a00 */
[----:B------:R-:W-:Y:S02]  /*d8430*/  STL.64 [R1+0x338], R6 ;  /* 0x0003380601007387 */ /* 0x000fe40000100a00 */
[----:B------:R-:W4:Y:S02]  /*d8440*/  LDL.LU R237, [R1+0x9e4] ;  /* 0x0009e40001ed7983 */ /* 0x000f240000300800 */
[----:B------:R-:W4:Y:S02]  /*d8450*/  LDL.LU R238, [R1+0x9e8] ;  /* 0x0009e80001ee7983 */ /* 0x000f240000300800 */
[----:B------:R-:W-:Y:S02]  /*d8460*/  IMAD.MOV.U32 R239, RZ, RZ, R0 ;  /* 0x000000ffffef7224 */ /* 0x000fe400078e0000 */
[----:B------:R-:W4:Y:S01]  /*d8470*/  LDL.LU R0, [R1+0x3d0c] ;  /* 0x003d0c0001007983 */ /* 0x000f220000300800 */
[C---:B--2---:R-:W-:Y:S11]  /*d8480*/  HMMA.1688.F32.TF32 R60, R240.reuse, R54, R56 ;  /* 0x00000036f03c723c */ /* 0x044ff60000081038 */
[----:B------:R-:W-:Y:S11]  /*d8490*/  @!UPT UIADD3 URZ, URZ, URZ, URZ ;  /* 0x0000003f3f3ff290 */ /* 0x000ff6000fffe03f */
[----:B------:R-:W-:Y:S01]  /*d84a0*/  @!UPT UIADD3 URZ, URZ, URZ, URZ ;  /* 0x0000003f3f3ff290 */ /* 0x000fe2000fffe03f */
[----:B------:R-:W-:Y:S01]  /*d84b0*/  STL.64 [R1+0x730], R60 ;  /* 0x0007303c01007387 */ /* 0x000fe20000100a00 */
[----:B------:R-:W-:Y:S01]  /*d84c0*/  STL.64 [R1+0x738], R62 ;  /* 0x0007383e01007387 */ /* 0x000fe20000100a00 */
[C---:B---3--:R-:W-:Y:S02]  /*d84d0*/  HMMA.1688.F32.TF32 R88, R240.reuse, R86, R92 ;  /* 0x00000056f058723c */ /* 0x048fe4000008105c */
[----:B----4-:R-:W1:Y:S04]  /*d84e0*/  LDSM.16.M88.4 R4, [R2+0x180] ;  /* 0x000180000204783b */ /* 0x010e680000000200 */
[----:B------:R-:W2:Y:S04]  /*d84f0*/  LDSM.16.M88.4 R8, [R2+0x4180] ;  /* 0x004180000208783b */ /* 0x000ea80000000200 */
[----:B------:R-:W3:Y:S04]  /*d8500*/  LDSM.16.M88.4 R12, [R2+0x8180] ;  /* 0x00818000020c783b */ /* 0x000ee80000000200 */
[----:B------:R-:W4:Y:S04]  /*d8510*/  LDSM.16.M88.4 R16, [R2+0xc180] ;  /* 0x00c180000210783b */ /* 0x000f280000000200 */
        /* <DEDUP_REMOVED lines=11> */
[----:B------:R2:W1:Y:S01]  /*d85d0*/  LDSM.16.M88.4 R64, [R2+0x3c180] ;  /* 0x03c180000240783b */ /* 0x0004620000000200 */
[----:B------:R-:W-:Y:S03]  /*d85e0*/  HMMA.1688.F32.TF32 R108, R240, R122, R236 ;  /* 0x0000007af06c723c */ /* 0x000fe600000810ec */
[----:B--2---:R2:W5:Y:S01]  /*d85f0*/  LDL.LU R2, [R1+0x3d08] ;  /* 0x003d080001027983 */ /* 0x0045620000300800 */
[----:B------:R-:W-:Y:S02]  /*d8600*/  STL.64 [R1+0x720], R88 ;  /* 0x0007205801007387 */ /* 0x000fe40000100a00 */
[----:B------:R-:W-:Y:S01]  /*d8610*/  STL.64 [R1+0x728], R90 ;  /* 0x0007285a01007387 */ /* 0x000fe20000100a00 */
[----:B------:R-:W1:Y:S04]  /*d8620*/  LDSM.16.M88.4 R68, [R0+0x180] ;  /* 0x000180000044783b */ /* 0x000e680000000200 */
[----:B------:R-:W1:Y:S04]  /*d8630*/  LDSM.16.M88.4 R72, [R0+0x4180] ;  /* 0x004180000048783b */ /* 0x000e680000000200 */
[----:B------:R-:W1:Y:S04]  /*d8640*/  LDSM.16.M88.4 R76, [R0+0x8180] ;  /* 0x00818000004c783b */ /* 0x000e680000000200 */
[----:B------:R-:W1:Y:S04]  /*d8650*/  LDSM.16.M88.4 R80, [R0+0xc180] ;  /* 0x00c180000050783b */ /* 0x000e680000000200 */
[----:B------:R-:W1:Y:S01]  /*d8660*/  LDSM.16.M88.4 R84, [R0+0x10180] ;  /* 0x010180000054783b */ /* 0x000e620000000200 */
[----:B------:R-:W1:Y:S03]  /*d8670*/  LDSM.16.M88.4 R88, [R0+0x14180] ;  /* 0x014180000058783b */ /* 0x000e660000000200 */
        /* <DEDUP_REMOVED lines=9> */
[----:B------:R-:W-:Y:S01]  /*d8710*/  STL.64 [R1+0x710], R108 ;  /* 0x0007106c01007387 */ /* 0x000fe20000100a00 */
[----:B------:R-:W-:-:S02]  /*d8720*/  IMAD.MOV.U32 R164, RZ, RZ, R110 ;  /* 0x000000ffffa47224 */ /* 0x000fc400078e006e */
[----:B------:R-:W-:Y:S02]  /*d8730*/  IMAD.MOV.U32 R160, RZ, RZ, R111 ;  /* 0x000000ffffa07224 */ /* 0x000fe400078e006f */
[----:B------:R2:W1:Y:S04]  /*d8740*/  LDSM.16.M88.4 R108, [R0+0x28180] ;  /* 0x02818000006c783b */ /* 0x0004680000000200 */
[----:B--2---:R2:W5:Y:S02]  /*d8750*/  LDL.LU R0, [R1+0x3d04] ;  /* 0x003d040001007983 */ /* 0x0045640000300800 */
[----:B-1-34-:R-:W-:Y:S04]  /*d8760*/  STL.64 [R1+0x3f98], R106 ;  /* 0x003f986a01007387 */ /* 0x01afe80000100a00 */
[----:B------:R-:W-:Y:S04]  /*d8770*/  STL.64 [R1+0x3f90], R104 ;  /* 0x003f906801007387 */ /* 0x000fe80000100a00 */
        /* <DEDUP_REMOVED lines=8> */
[----:B------:R-:W4:Y:S04]  /*d8800*/  LDL.LU R236, [R1+0xae0] ;  /* 0x000ae00001ec7983 */ /* 0x000f280000300800 */
[----:B------:R-:W4:Y:S04]  /*d8810*/  LDL.LU R237, [R1+0xae4] ;  /* 0x000ae40001ed7983 */ /* 0x000f280000300800 */
[----:B------:R-:W4:Y:S04]  /*d8820*/  LDL.LU R238, [R1+0xae8] ;  /* 0x000ae80001ee7983 */ /* 0x000f280000300800 */
[----:B------:R-:W4:Y:S01]  /*d8830*/  LDL.LU R239, [R1+0xaec] ;  /* 0x000aec0001ef7983 */ /* 0x000f220000300800 */
[----:B-1----:R-:W-:-:S02]  /*d8840*/  IMAD.MOV.U32 R110, RZ, RZ, R137 ;  /* 0x000000ffff6e7224 */ /* 0x002fc400078e0089 */
[----:B------:R-:W-:Y:S01]  /*d8850*/  IMAD.MOV.U32 R111, RZ, RZ, R136 ;  /* 0x000000ffff6f7224 */ /* 0x000fe200078e0088 */
[----:B------:R1:W-:Y:S01]  /*d8860*/  STL.64 [R1+0x3f48], R126 ;  /* 0x003f487e01007387 */ /* 0x0003e20000100a00 */
[----:B---3--:R-:W-:Y:S02]  /*d8870*/  IMAD.MOV.U32 R118, RZ, RZ, R141 ;  /* 0x000000ffff767224 */ /* 0x008fe400078e008d */
[----:B------:R-:W-:Y:S01]  /*d8880*/  IMAD.MOV.U32 R119, RZ, RZ, R140 ;  /* 0x000000ffff777224 */ /* 0x000fe200078e008c */
[----:B------:R-:W-:Y:S04]  /*d8890*/  STL.64 [R1+0x3f40], R124 ;  /* 0x003f407c01007387 */ /* 0x000fe80000100a00 */
[----:B------:R-:W3:Y:S04]  /*d88a0*/  LDL.LU R112, [R1+0xb60] ;  /* 0x000b600001707983 */ /* 0x000ee80000300800 */
[----:B------:R-:W3:Y:S01]  /*d88b0*/  LDL.LU R113, [R1+0xb64] ;  /* 0x000b640001717983 */ /* 0x000ee20000300800 */
[----:B-1----:R-:W-:Y:S01]  /*d88c0*/  IMAD.MOV.U32 R126, RZ, RZ, R148 ;  /* 0x000000ffff7e7224 */ /* 0x002fe200078e0094 */
[----:B------:R-:W-:-:S02]  /*d88d0*/  MOV R127, R144 ;  /* 0x00000090007f7202 */ /* 0x000fc40000000f00 */
[----:B------:R-:W3:Y:S04]  /*d88e0*/  LDL.LU R114, [R1+0xb68] ;  /* 0x000b680001727983 */ /* 0x000ee80000300800 */
[----:B------:R-:W3:Y:S04]  /*d88f0*/  LDL.LU R115, [R1+0xb6c] ;  /* 0x000b6c0001737983 */ /* 0x000ee80000300800 */
[----:B--2---:R-:W2:Y:S04]  /*d8900*/  LDL.LU R104, [R1+0xb70] ;  /* 0x000b700001687983 */ /* 0x004ea80000300800 */
[----:B------:R-:W2:Y:S04]  /*d8910*/  LDL.LU R105, [R1+0xb74] ;  /* 0x000b740001697983 */ /* 0x000ea80000300800 */
[----:B------:R-:W2:Y:S04]  /*d8920*/  LDL.LU R106, [R1+0xb78] ;  /* 0x000b7800016a7983 */ /* 0x000ea80000300800 */
[----:B------:R-:W2:Y:S04]  /*d8930*/  LDL.LU R107, [R1+0xb7c] ;  /* 0x000b7c00016b7983 */ /* 0x000ea80000300800 */
[----:B------:R-:W4:Y:S04]  /*d8940*/  LDL.LU R120, [R1+0xb50] ;  /* 0x000b500001787983 */ /* 0x000f280000300800 */
[----:B------:R-:W4:Y:S04]  /*d8950*/  LDL.LU R121, [R1+0xb54] ;  /* 0x000b540001797983 */ /* 0x000f280000300800 */
[----:B------:R-:W4:Y:S04]  /*d8960*/  LDL.LU R122, [R1+0xb58] ;  /* 0x000b5800017a7983 */ /* 0x000f280000300800 */
[----:B------:R-:W4:Y:S04]  /*d8970*/  LDL.LU R123, [R1+0xb5c] ;  /* 0x000b5c00017b7983 */ /* 0x000f280000300800 */
[----:B------:R-:W-:Y:S04]  /*d8980*/  STL.64 [R1+0x3f38], R130 ;  /* 0x003f388201007387 */ /* 0x000fe80000100a00 */
[----:B------:R1:W-:Y:S04]  /*d8990*/  STL.64 [R1+0x3f30], R128 ;  /* 0x003f308001007387 */ /* 0x0003e80000100a00 */
[----:B-1----:R-:W4:Y:S04]  /*d89a0*/  LDL.LU R128, [R1+0xb40] ;  /* 0x000b400001807983 */ /* 0x002f280000300800 */
        /* <DEDUP_REMOVED lines=9> */
[----:B------:R1:W-:Y:S04]  /*d8a40*/  STL.64 [R1+0x3f18], R246 ;  /* 0x003f18f601007387 */ /* 0x0003e80000100a00 */
[----:B------:R4:W-:Y:S01]  /*d8a50*/  STL.64 [R1+0x3f10], R244 ;  /* 0x003f10f401007387 */ /* 0x0009e20000100a00 */
[----:B-1----:R-:W-:Y:S01]  /*d8a60*/  MOV R246, R133 ;  /* 0x0000008500f67202 */ /* 0x002fe20000000f00 */
[----:B------:R-:W-:-:S02]  /*d8a70*/  IMAD.MOV.U32 R247, RZ, RZ, R132 ;  /* 0x000000fffff77224 */ /* 0x000fc400078e0084 */
[----:B------:R-:W-:Y:S04]  /*d8a80*/  STL [R1+0x3e04], R164 ;  /* 0x003e04a401007387 */ /* 0x000fe80000100800 */
[----:B------:R1:W-:Y:S04]  /*d8a90*/  STL [R1+0x3e00], R160 ;  /* 0x003e00a001007387 */ /* 0x0003e80000100800 */
[----:B-----5:R-:W-:Y:S04]  /*d8aa0*/  STL [R1+0x3dfc], R2 ;  /* 0x003dfc0201007387 */ /* 0x020fe80000100800 */
[----:B------:R-:W-:Y:S04]  /*d8ab0*/  STL [R1+0x3df8], R0 ;  /* 0x003df80001007387 */ /* 0x000fe80000100800 */
[----:B------:R-:W-:Y:S04]  /*d8ac0*/  STL [R1+0x3d74], R149 ;  /* 0x003d749501007387 */ /* 0x000fe80000100800 */
[----:B------:R-:W-:Y:S04]  /*d8ad0*/  STL [R1+0x3d70], R145 ;  /* 0x003d709101007387 */ /* 0x000fe80000100800 */
[----:B------:R-:W-:Y:S04]  /*d8ae0*/  STL [R1+0x3d6c], R157 ;  /* 0x003d6c9d01007387 */ /* 0x000fe80000100800 */
[----:B------:R-:W-:Y:S04]  /*d8af0*/  STL [R1+0x3d68], R153 ;  /* 0x003d689901007387 */ /* 0x000fe80000100800 */
[----:B------:R-:W-:Y:S04]  /*d8b00*/  STL [R1+0x3d64], R165 ;  /* 0x003d64a501007387 */ /* 0x000fe80000100800 */
[----:B------:R-:W-:Y:S01]  /*d8b10*/  STL [R1+0x3d60], R161 ;  /* 0x003d60a101007387 */ /* 0x000fe20000100800 */
[C---:B---3--:R-:W-:Y:S08]  /*d8b20*/  HMMA.1688.F32.TF32 R116, R240.reuse, R118, R112 ;  /* 0x00000076f074723c */ /* 0x048ff00000081070 */
[C---:B--2---:R-:W-:Y:S01]  /*d8b30*/  HMMA.1688.F32.TF32 R108, R240.reuse, R110, R104 ;  /* 0x0000006ef06c723c */ /* 0x044fe20000081068 */
[----:B------:R-:W2:Y:S04]  /*d8b40*/  LDL.LU.64 R106, [R1+0x3f98] ;  /* 0x003f9800016a7983 */ /* 0x000ea80000300a00 */
[----:B------:R-:W3:Y:S03]  /*d8b50*/  LDL.LU.64 R104, [R1+0x3f90] ;  /* 0x003f900001687983 */ /* 0x000ee60000300a00 */
[----:B----4-:R-:W-:Y:S08]  /*d8b60*/  HMMA.1688.F32.TF32 R244, R240, R246, R120 ;  /* 0x000000f6f0f4723c */ /* 0x010ff00000081078 */
[----:B-1----:R-:W-:-:S07]  /*d8b70*/  IMAD.MOV.U32 R160, RZ, RZ, R119 ;  /* 0x000000ffffa07224 */ /* 0x002fce00078e0077 */
[----:B------:R-:W-:Y:S04]  /*d8b80*/  STL.64 [R1+0x740], R108 ;  /* 0x0007406c01007387 */ /* 0x000fe80000100a00 */
[----:B------:R1:W-:Y:S01]  /*d8b90*/  STL.64 [R1+0x748], R110 ;  /* 0x0007486e01007387 */ /* 0x0003e20000100a00 */
[----:B------:R-:W-:-:S03]  /*d8ba0*/  IMAD.MOV.U32 R164, RZ, RZ, R118 ;  /* 0x000000ffffa47224 */ /* 0x000fc600078e0076 */
[----:B-1----:R-:W4:Y:S04]  /*d8bb0*/  LDL.LU.64 R110, [R1+0x3f88] ;  /* 0x003f8800016e7983 */ /* 0x002f280000300a00 */
[----:B------:R-:W2:Y:S04]  /*d8bc0*/  LDL.LU.64 R108, [R1+0x3f80] ;  /* 0x003f8000016c7983 */ /* 0x000ea80000300a00 */
[----:B------:R-:W2:Y:S04]  /*d8bd0*/  LDL.LU.64 R114, [R1+0x3f78] ;  /* 0x003f780001727983 */ /* 0x000ea80000300a00 */
[----:B------:R-:W2:Y:S04]  /*d8be0*/  LDL.LU.64 R112, [R1+0x3f70] ;  /* 0x003f700001707983 */ /* 0x000ea80000300a00 */
[----:B------:R1:W-:Y:S04]  /*d8bf0*/  STL.64 [R1+0x680], R116 ;  /* 0x0006807401007387 */ /* 0x0003e80000100a00 */
[----:B------:R-:W2:Y:S04]  /*d8c00*/  LDL.LU.64 R118, [R1+0x3f68] ;  /* 0x003f680001767983 */ /* 0x000ea80000300a00 */
[----:B-1----:R-:W2:Y:S04]  /*d8c10*/  LDL.LU.64 R116, [R1+0x3f60] ;  /* 0x003f600001747983 */ /* 0x002ea80000300a00 */
[----:B------:R-:W-:Y:S04]  /*d8c20*/  STL [R1+0x3e0c], R160 ;  /* 0x003e0ca001007387 */ /* 0x000fe80000100800 */
[----:B------:R-:W-:Y:S04]  /*d8c30*/  STL [R1+0x3e08], R164 ;  /* 0x003e08a401007387 */ /* 0x000fe80000100800 */
        /* <DEDUP_REMOVED lines=11> */
[----:B------:R1:W-:Y:S01]  /*d8cf0*/  STL.64 [R1+0x660], R124 ;  /* 0x0006607c01007387 */ /* 0x0003e20000100a00 */
[----:B------:R-:W-:Y:S01]  /*d8d00*/  IMAD.MOV.U32 R160, RZ, RZ, R126 ;  /* 0x000000ffffa07224 */ /* 0x000fe200078e007e */
[----:B------:R-:W-:Y:S02]  /*d8d10*/  MOV R164, R127 ;  /* 0x0000007f00a47202 */ /* 0x000fe40000000f00 */
[----:B-1----:R-:W-:Y:S03]  /*d8d20*/  HMMA.1688.F32.TF32 R124, R240, R134, R236 ;  /* 0x00000086f07c723c */ /* 0x002fe600000810ec */
[----:B------:R-:W-:Y:S04]  /*d8d30*/  STL [R1+0x3e14], R164 ;  /* 0x003e14a401007387 */ /* 0x000fe80000100800 */
[----:B------:R-:W-:Y:S04]  /*d8d40*/  STL [R1+0x3e10], R160 ;  /* 0x003e10a001007387 */ /* 0x000fe80000100800 */
        /* <DEDUP_REMOVED lines=8> */
[----:B------:R1:W-:Y:S04]  /*d8dd0*/  STL.64 [R1+0x650], R124 ;  /* 0x0006507c01007387 */ /* 0x0003e80000100a00 */
[----:B------:R1:W-:Y:S04]  /*d8de0*/  STL.64 [R1+0x658], R126 ;  /* 0x0006587e01007387 */ /* 0x0003e80000100a00 */
        /* <DEDUP_REMOVED lines=11> */
[----:B------:R-:W-:Y:S04]  /*d8ea0*/  STL [R1+0x3e24], R161 ;  /* 0x003e24a101007387 */ /* 0x000fe80000100800 */
[----:B------:R1:W-:Y:S04]  /*d8eb0*/  STL [R1+0x3e20], R165 ;  /* 0x003e20a501007387 */ /* 0x0003e80000100800 */
[----:B------:R-:W-:Y:S04]  /*d8ec0*/  STL [R1+0x3e1c], R0 ;  /* 0x003e1c0001007387 */ /* 0x000fe80000100800 */
[----:B------:R1:W-:Y:S04]  /*d8ed0*/  STL [R1+0x3e18], R2 ;  /* 0x003e180201007387 */ /* 0x0003e80000100800 */
[----:B------:R-:W1:Y:S01]  /*d8ee0*/  LDS R239, [R3+0x15b000] ;  /* 0x15b0000003ef7984 */ /* 0x000e620000000800 */
[C---:B--2---:R-:W-:Y:S11]  /*d8ef0*/  HMMA.1688.F32.TF32 R244, R240.reuse, R142, R244 ;  /* 0x0000008ef0f4723c */ /* 0x044ff600000810f4 */
[----:B------:R-:W-:Y:S11]  /*d8f00*/  @!UPT UIADD3 URZ, URZ, URZ, URZ ;  /* 0x0000003f3f3ff290 */ /* 0x000ff6000fffe03f */
[----:B------:R-:W-:Y:S02]  /*d8f10*/  @!UPT UIADD3 URZ, URZ, URZ, URZ ;  /* 0x0000003f3f3ff290 */ /* 0x000fe4000fffe03f */
[----:B------:R-:W-:Y:S01]  /*d8f20*/  MOV R157, R244 ;  /* 0x000000f4009d7202 */ /* 0x000fe20000000f00 */
[----:B------:R-:W-:Y:S01]  /*d8f30*/  IMAD.MOV.U32 R156, RZ, RZ, R245 ;  /* 0x000000ffff9c7224 */ /* 0x000fe200078e00f5 */
[----:B------:R-:W2:Y:S01]  /*d8f40*/  LDL.LU R244, [R1+0xb90] ;  /* 0x000b900001f47983 */ /* 0x000ea20000300800 */
[----:B------:R-:W-:Y:S02]  /*d8f50*/  IMAD.MOV.U32 R153, RZ, RZ, R246 ;  /* 0x000000ffff997224 */ /* 0x000fe400078e00f6 */
[----:B------:R-:W-:Y:S01]  /*d8f60*/  IMAD.MOV.U32 R152, RZ, RZ, R247 ;  /* 0x000000ffff987224 */ /* 0x000fe200078e00f7 */
[----:B------:R-:W2:Y:S04]  /*d8f70*/  LDL.LU R245, [R1+0xb94] ;  /* 0x000b940001f57983 */ /* 0x000ea80000300800 */
[----:B------:R-:W2:Y:S04]  /*d8f80*/  LDL.LU R246, [R1+0xb98] ;  /* 0x000b980001f67983 */ /* 0x000ea80000300800 */
[----:B------:R-:W2:Y:S04]  /*d8f90*/  LDL.LU R247, [R1+0xb9c] ;  /* 0x000b9c0001f77983 */ /* 0x000ea80000300800 */
[----:B------:R-:W-:Y:S04]  /*d8fa0*/  STL [R1+0x3e34], R152 ;  /* 0x003e349801007387 */ /* 0x000fe80000100800 */
[----:B------:R-:W-:Y:S04]  /*d8fb0*/  STL [R1+0x3e30], R153 ;  /* 0x003e309901007387 */ /* 0x000fe80000100800 */
[----:B------:R-:W-:Y:S04]  /*d8fc0*/  STL [R1+0x3e2c], R156 ;  /* 0x003e2c9c01007387 */ /* 0x000fe80000100800 */
[----:B------:R-:W-:Y:S01]  /*d8fd0*/  STL [R1+0x3e28], R157 ;  /* 0x003e289d01007387 */ /* 0x000fe20000100800 */
[C---:B---3--:R-:W-:Y:S08]  /*d8fe0*/  HMMA.1688.F32.TF32 R128, R240.reuse, R150, R128 ;  /* 0x00000096f080723c */ /* 0x048ff00000081080 */
[C---:B----4-:R-:W-:Y:S08]  /*d8ff0*/  HMMA.1688.F32.TF32 R124, R240.reuse, R146, R124 ;  /* 0x00000092f07c723c */ /* 0x050ff0000008107c */
[----:B------:R-:W-:Y:S08]  /*d9000*/  HMMA.1688.F32.TF32 R248, R240, R154, R248 ;  /* 0x0000009af0f8723c */ /* 0x000ff000000810f8 */
[----:B------:R-:W-:-:S02]  /*d9010*/  IMAD.MOV.U32 R160, RZ, RZ, R131 ;  /* 0x000000ffffa07224 */ /* 0x000fc400078e0083 */
[----:B------:R-:W-:-:S06]  /*d9020*/  IMAD.MOV.U32 R164, RZ, RZ, R130 ;  /* 0x000000ffffa47224 */ /* 0x000fcc00078e0082 */
[----:B-1----:R-:W-:Y:S01]  /*d9030*/  MOV R165, R127 ;  /* 0x0000007f00a57202 */ /* 0x002fe20000000f00 */
[----:B------:R-:W-:Y:S01]  /*d9040*/  IMAD.MOV.U32 R161, RZ, RZ, R126 ;  /* 0x000000ffffa17224 */ /* 0x000fe200078e007e */
[----:B------:R1:W-:Y:S01]  /*d9050*/  STL.64 [R1+0x6e0], R124 ;  /* 0x0006e07c01007387 */ /* 0x0003e20000100a00 */
[----:B------:R-:W-:-:S03]  /*d9060*/  IMAD.MOV.U32 R2, RZ, RZ, R129 ;  /* 0x000000ffff027224 */ /* 0x000fc600078e0081 */
[----:B------:R-:W3:Y:S01]  /*d9070*/  LDL.LU.64 R126, [R1+0x3f48] ;  /* 0x003f4800017e7983 */ /* 0x000ee20000300a00 */
[----:B------:R-:W-:-:S03]  /*d9080*/  IMAD.MOV.U32 R0, RZ, RZ, R128 ;  /* 0x000000ffff007224 */ /* 0x000fc600078e0080 */
[----:B-1----:R-:W4:Y:S04]  /*d9090*/  LDL.LU.64 R124, [R1+0x3f40] ;  /* 0x003f4000017c7983 */ /* 0x002f280000300a00 */
[----:B------:R-:W-:Y:S04]  /*d90a0*/  STL [R1+0x3e3c], R165 ;  /* 0x003e3ca501007387 */ /* 0x000fe80000100800 */
[----:B------:R-:W-:Y:S04]  /*d90b0*/  STL [R1+0x3e38], R161 ;  /* 0x003e38a101007387 */ /* 0x000fe80000100800 */
[----:B------:R-:W3:Y:S01]  /*d90c0*/  LDL.LU.64 R130, [R1+0x3f38] ;  /* 0x003f380001827983 */ /* 0x000ee20000300a00 */
[----:B------:R-:W-:-:S03]  /*d90d0*/  IMAD.MOV.U32 R141, RZ, RZ, R250 ;  /* 0x000000ffff8d7224 */ /* 0x000fc600078e00fa */
[----:B------:R-:W3:Y:S01]  /*d90e0*/  LDL.LU.64 R128, [R1+0x3f30] ;  /* 0x003f300001807983 */ /* 0x000ee20000300a00 */
[----:B------:R-:W-:-:S03]  /*d90f0*/  IMAD.MOV.U32 R140, RZ, RZ, R251 ;  /* 0x000000ffff8c7224 */ /* 0x000fc600078e00fb */
[----:B------:R-:W-:Y:S01]  /*d9100*/  STL [R1+0x3e84], R160 ;  /* 0x003e84a001007387 */ /* 0x000fe20000100800 */
[----:B------:R-:W-:-:S03]  /*d9110*/  MOV R145, R248 ;  /* 0x000000f800917202 */ /* 0x000fc60000000f00 */
[----:B------:R-:W-:Y:S01]  /*d9120*/  STL [R1+0x3e80], R164 ;  /* 0x003e80a401007387 */ /* 0x000fe20000100800 */
[----:B------:R-:W-:-:S03]  /*d9130*/  IMAD.MOV.U32 R144, RZ, RZ, R249 ;  /* 0x000000ffff907224 */ /* 0x000fc600078e00f9 */
[----:B------:R-:W-:Y:S04]  /*d9140*/  STL [R1+0x3e7c], R2 ;  /* 0x003e7c0201007387 */ /* 0x000fe80000100800 */
[----:B------:R-:W-:Y:S04]  /*d9150*/  STL [R1+0x3e78], R0 ;  /* 0x003e780001007387 */ /* 0x000fe80000100800 */
[----:B------:R-:W3:Y:S04]  /*d9160*/  LDL.LU.64 R250, [R1+0x3f28] ;  /* 0x003f280001fa7983 */ /* 0x000ee80000300a00 */
[----:B------:R-:W3:Y:S04]  /*d9170*/  LDL.LU.64 R248, [R1+0x3f20] ;  /* 0x003f200001f87983 */ /* 0x000ee80000300a00 */
[----:B------:R-:W-:Y:S04]  /*d9180*/  STL.64 [R1+0x3ef8], R142 ;  /* 0x003ef88e01007387 */ /* 0x000fe80000100a00 */
[----:B------:R1:W-:Y:S04]  /*d9190*/  STL.64 [R1+0x3ef0], R140 ;  /* 0x003ef08c01007387 */ /* 0x0003e80000100a00 */
[----:B-1----:R-:W3:Y:S04]  /*d91a0*/  LDL.LU R140, [R1+0xa10] ;  /* 0x000a1000018c7983 */ /* 0x002ee80000300800 */
[----:B------:R-:W3:Y:S04]  /*d91b0*/  LDL.LU R141, [R1+0xa14] ;  /* 0x000a1400018d7983 */ /* 0x000ee80000300800 */
[----:B------:R-:W3:Y:S04]  /*d91c0*/  LDL.LU R142, [R1+0xa18] ;  /* 0x000a1800018e7983 */ /* 0x000ee80000300800 */
[----:B------:R-:W3:Y:S04]  /*d91d0*/  LDL.LU R143, [R1+0xa1c] ;  /* 0x000a1c00018f7983 */ /* 0x000ee80000300800 */
[----:B------:R-:W-:Y:S04]  /*d91e0*/  STL [R1+0x3e8c], R144 ;  /* 0x003e8c9001007387 */ /* 0x000fe80000100800 */
[----:B------:R-:W-:Y:S01]  /*d91f0*/  STL [R1+0x3e88], R145 ;  /* 0x003e889101007387 */ /* 0x000fe20000100800 */
[----:B--2---:R-:W-:Y:S11]  /*d9200*/  HMMA.1688.F32.TF32 R244, R240, R158, R244 ;  /* 0x0000009ef0f4723c */ /* 0x004ff600000810f4 */
[----:B------:R-:W-:Y:S11]  /*d9210*/  @!UPT UIADD3 URZ, URZ, URZ, URZ ;  /* 0x0000003f3f3ff290 */ /* 0x000ff6000fffe03f */
[----:B------:R-:W-:Y:S02]  /*d9220*/  @!UPT UIADD3 URZ, URZ, URZ, URZ ;  /* 0x0000003f3f3ff290 */ /* 0x000fe4000fffe03f */
[----:B------:R-:W-:Y:S02]  /*d9230*/  IMAD.MOV.U32 R152, RZ, RZ, R246 ;  /* 0x000000ffff987224 */ /* 0x000fe400078e00f6 */
[----:B------:R-:W-:Y:S01]  /*d9240*/  IMAD.MOV.U32 R153, RZ, RZ, R247 ;  /* 0x000000ffff997224 */ /* 0x000fe200078e00f7 */
[----:B------:R-:W-:Y:S01]  /*d9250*/  MOV R149, R245 ;  /* 0x000000f500957202 */ /* 0x000fe20000000f00 */
[----:B------:R-:W-:Y:S01]  /*d9260*/  IMAD.MOV.U32 R148, RZ, RZ, R244 ;  /* 0x000000ffff947224 */ /* 0x000fe200078e00f4 */
[----:B------:R-:W2:Y:S04]  /*d9270*/  LDL.LU.64 R246, [R1+0x3f18] ;  /* 0x003f180001f67983 */ /* 0x000ea80000300a00 */
[----:B------:R-:W2:Y:S04]  /*d9280*/  LDL.LU.64 R244, [R1+0x3f10] ;  /* 0x003f100001f47983 */ /* 0x000ea80000300a00 */
[----:B------:R-:W-:Y:S04]  /*d9290*/  STL.64 [R1+0x3f08], R154 ;  /* 0x003f089a01007387 */ /* 0x000fe80000100a00 */
[----:B------:R1:W-:Y:S04]  /*d92a0*/  STL.64 [R1+0x3f00], R152 ;  /* 0x003f009801007387 */ /* 0x0003e80000100a00 */
[----:B-1----:R-:W2:Y:S04]  /*d92b0*/  LDL.LU R152, [R1+0xb80] ;  /* 0x000b800001987983 */ /* 0x002ea80000300800 */
[----:B------:R-:W2:Y:S04]  /*d92c0*/  LDL.LU R153, [R1+0xb84] ;  /* 0x000b840001997983 */ /* 0x000ea80000300800 */
[----:B------:R-:W2:Y:S04]  /*d92d0*/  LDL.LU R154, [R1+0xb88] ;  /* 0x000b8800019a7983 */ /* 0x000ea80000300800 */
[----:B------:R-:W2:Y:S01]  /*d92e0*/  LDL.LU R155, [R1+0xb8c] ;  /* 0x000b8c00019b7983 */ /* 0x000ea20000300800 */
[C---:B------:R-:W-:Y:S08]  /*d92f0*/  HMMA.1688.F32.TF32 R228, R232.reuse, R4, R228 ;  /* 0x00000004e8e4723c */ /* 0x040ff000000810e4 */
[C---:B------:R-:W-:Y:S08]  /*d9300*/  HMMA.1688.F32.TF32 R224, R232.reuse, R8, R224 ;  /* 0x00000008e8e0723c */ /* 0x040ff000000810e0 */
[----:B------:R-:W-:Y:S08]  /*d9310*/  HMMA.1688.F32.TF32 R220, R232, R12, R220 ;  /* 0x0000000ce8dc723c */ /* 0x000ff000000810dc */
[----:B------:R-:W-:Y:S08]  /*d9320*/  HMMA.1688.F32.TF32 R228, R236, R6, R228 ;  /* 0x00000006ece4723c */ /* 0x000ff000000810e4 */
[----:B------:R-:W-:Y:S08]  /*d9330*/  HMMA.1688.F32.TF32 R216, R232, R16, R216 ;  /* 0x00000010e8d8723c */ /* 0x000ff000000810d8 */
[----:B------:R-:W-:Y:S08]  /*d9340*/  HMMA.1688.F32.TF32 R224, R236, R10, R224 ;  /* 0x0000000aece0723c */ /* 0x000ff000000810e0 */
[C---:B------:R-:W-:Y:S08]  /*d9350*/  HMMA.1688.F32.TF32 R212, R232.reuse, R20, R212 ;  /* 0x00000014e8d4723c */ /* 0x040ff000000810d4 */
[C---:B------:R-:W-:Y:S08]  /*d9360*/  HMMA.1688.F32.TF32 R208, R232.reuse, R24, R208 ;  /* 0x00000018e8d0723c */ /* 0x040ff000000810d0 */
[C---:B------:R-:W-:Y:S08]  /*d9370*/  HMMA.1688.F32.TF32 R204, R232.reuse, R28, R204 ;  /* 0x0000001ce8cc723c */ /* 0x040ff000000810cc */
[----:B------:R-:W-:Y:S08]  /*d9380*/  HMMA.1688.F32.TF32 R200, R232, R32, R200 ;  /* 0x00000020e8c8723c */ /* 0x000ff000000810c8 */
[----:B---3--:R-:W-:Y:S08]  /*d9390*/  HMMA.1688.F32.TF32 R140, R240, R166, R140 ;  /* 0x000000a6f08c723c */ /* 0x008ff0000008108c */
        /* <DEDUP_REMOVED lines=11> */
[----:B------:R-:W-:Y:S01]  /*d9450*/  LDS R235, [R3+0x15f000] ;  /* 0x15f0000003eb7984 */ /* 0x000fe20000000800 */
[C---:B------:R-:W-:Y:S08]  /*d9460*/  HMMA.1688.F32.TF32 R220, R236.reuse, R14, R220 ;  /* 0x0000000eecdc723c */ /* 0x040ff000000810dc */
[C---:B------:R-:W-:Y:S08]  /*d9470*/  HMMA.1688.F32.TF32 R216, R236.reuse, R18, R216 ;  /* 0x00000012ecd8723c */ /* 0x040ff000000810d8 */
[C---:B------:R-:W-:Y:S08]  /*d9480*/  HMMA.1688.F32.TF32 R212, R236.reuse, R22, R212 ;  /* 0x00000016ecd4723c */ /* 0x040ff000000810d4 */
[C---:B------:R-:W-:Y:S08]  /*d9490*/  HMMA.1688.F32.TF32 R208, R236.reuse, R26, R208 ;  /* 0x0000001aecd0723c */ /* 0x040ff000000810d0 */
[C---:B------:R-:W-:Y:S08]  /*d94a0*/  HMMA.1688.F32.TF32 R204, R236.reuse, R30, R204 ;  /* 0x0000001eeccc723c */ /* 0x040ff000000810cc */
[----:B------:R-:W-:Y:S08]  /*d94b0*/  HMMA.1688.F32.TF32 R200, R236, R34, R200 ;  /* 0x00000022ecc8723c */ /* 0x000ff000000810c8 */
[----:B--2---:R-:W-:Y:S01]  /*d94c0*/  HMMA.1688.F32.TF32 R152, R240, R162, R152 ;  /* 0x000000a2f098723c */ /* 0x004fe20000081098 */
[----:B------:R-:W-:Y:S04]  /*d94d0*/  LDS R240, [R252+0x15c000] ;  /* 0x15c00000fcf07984 */ /* 0x000fe80000000800 */
[----:B------:R-:W-:Y:S04]  /*d94e0*/  LDS R242, [R252+0x15d000] ;  /* 0x15d00000fcf27984 */ /* 0x000fe80000000800 */
[----:B------:R-:W-:Y:S04]  /*d94f0*/  LDS R241, [R3+0x15c000] ;  /* 0x15c0000003f17984 */ /* 0x000fe80000000800 */
[----:B------:R-:W1:Y:S11]  /*d9500*/  LDS R243, [R3+0x15d000] ;  /* 0x15d0000003f37984 */ /* 0x000e760000000800 */
[----:B------:R-:W-:Y:S01]  /*d9510*/  IMAD.MOV.U32 R136, RZ, RZ, R152 ;  /* 0x000000ffff887224 */ /* 0x000fe200078e0098 */
[----:B------:R-:W-:Y:S01]  /*d9520*/  MOV R165, R154 ;  /* 0x0000009a00a57202 */ /* 0x000fe20000000f00 */
[----:B------:R-:W-:-:S02]  /*d9530*/  IMAD.MOV.U32 R137, RZ, RZ, R153 ;  /* 0x000000ffff897224 */ /* 0x000fc400078e0099 */
[----:B------:R-:W-:Y:S01]  /*d9540*/  IMAD.MOV.U32 R161, RZ, RZ, R155 ;  /* 0x000000ffffa17224 */ /* 0x000fe200078e009b */
[C---:B-1----:R-:W-:Y:S08]  /*d9550*/  HMMA.1688.F32.TF32 R228, R240.reuse, R68, R228 ;  /* 0x00000044f0e4723c */ /* 0x042ff000000810e4 */
[C---:B------:R-:W-:Y:S08]  /*d9560*/  HMMA.1688.F32.TF32 R224, R240.reuse, R72, R224 ;  /* 0x00000048f0e0723c */ /* 0x040ff000000810e0 */
[----:B------:R-:W-:Y:S08]  /*d9570*/  HMMA.1688.F32.TF32 R220, R240, R76, R220 ;  /* 0x0000004cf0dc723c */ /* 0x000ff000000810dc */
[----:B------:R-:W-:Y:S08]  /*d9580*/  HMMA.1688.F32.TF32 R228, R232, R70, R228 ;  /* 0x00000046e8e4723c */ /* 0x000ff000000810e4 */
[----:B------:R-:W-:Y:S08]  /*d9590*/  HMMA.1688.F32.TF32 R216, R240, R80, R216 ;  /* 0x00000050f0d8723c */ /* 0x000ff000000810d8 */
[----:B------:R-:W-:Y:S08]  /*d95a0*/  HMMA.1688.F32.TF32 R152, R232, R74, R224 ;  /* 0x0000004ae898723c */ /* 0x000ff000000810e0 */
[----:B------:R-:W-:Y:S01]  /*d95b0*/  HMMA.1688.F32.TF32 R212, R240, R84, R212 ;  /* 0x00000054f0d4723c */ /* 0x000fe200000810d4 */
[----:B------:R-:W-:Y:S01]  /*d95c0*/  STL [R1+0x3e94], R149 ;  /* 0x003e949501007387 */ /* 0x000fe20000100800 */
[----:B------:R-:W-:Y:S01]  /*d95d0*/  IMAD.MOV.U32 R132, RZ, RZ, R140 ;  /* 0x000000ffff847224 */ /* 0x000fe200078e008c */
[----:B------:R-:W-:Y:S01]  /*d95e0*/  MOV R157, R143 ;  /* 0x0000008f009d7202 */ /* 0x000fe20000000f00 */
[----:B------:R-:W-:Y:S01]  /*d95f0*/  IMAD.MOV.U32 R133, RZ, RZ, R141 ;  /* 0x000000ffff857224 */ /* 0x000fe200078e008d */
[----:B------:R-:W-:Y:S01]  /*d9600*/  STL [R1+0x3e90], R148 ;  /* 0x003e909401007387 */ /* 0x000fe20000100800 */
[----:B------:R-:W-:-:S02]  /*d9610*/  IMAD.MOV.U32 R156, RZ, RZ, R142 ;  /* 0x000000ffff9c7224 */ /* 0x000fc400078e008e */
[----:B------:R-:W-:Y:S01]  /*d9620*/  HMMA.1688.F32.TF32 R140, R232, R78, R220 ;  /* 0x0000004ee88c723c */ /* 0x000fe200000810dc */
[----:B------:R-:W-:Y:S04]  /*d9630*/  STL.64 [R1+0x16b0], R228 ;  /* 0x0016b0e401007387 */ /* 0x000fe80000100a00 */
[----:B------:R-:W-:Y:S03]  /*d9640*/  STL.64 [R1+0x16b8], R230 ;  /* 0x0016b8e601007387 */ /* 0x000fe60000100a00 */
[----:B------:R-:W-:Y:S01]  /*d9650*/  HMMA.1688.F32.TF32 R208, R240, R88, R208 ;  /* 0x00000058f0d0723c */ /* 0x000fe200000810d0 */
[----:B------:R-:W-:Y:S04]  /*d9660*/  STL.64 [R1+0x16a0], R152 ;  /* 0x0016a09801007387 */ /* 0x000fe80000100a00 */
[----:B------:R1:W-:Y:S03]  /*d9670*/  STL.64 [R1+0x16a8], R154 ;  /* 0x0016a89a01007387 */ /* 0x0003e60000100a00 */
[----:B------:R-:W-:Y:S08]  /*d9680*/  HMMA.1688.F32.TF32 R216, R232, R82, R216 ;  /* 0x00000052e8d8723c */ /* 0x000ff000000810d8 */
[----:B------:R-:W-:Y:S08]  /*d9690*/  HMMA.1688.F32.TF32 R204, R240, R92, R204 ;  /* 0x0000005cf0cc723c */ /* 0x000ff000000810cc */
[----:B-1----:R-:W-:Y:S08]  /*d96a0*/  HMMA.1688.F32.TF32 R152, R232, R86, R212 ;  /* 0x00000056e898723c */ /* 0x002ff000000810d4 */
[----:B------:R-:W-:Y:S01]  /*d96b0*/  HMMA.1688.F32.TF32 R200, R240, R96, R200 ;  /* 0x00000060f0c8723c */ /* 0x000fe200000810c8 */
[----:B------:R-:W-:Y:S04]  /*d96c0*/  STL.64 [R1+0x1690], R140 ;  /* 0x0016908c01007387 */ /* 0x000fe80000100a00 */
[----:B------:R1:W-:Y:S03]  /*d96d0*/  STL.64 [R1+0x1698], R142 ;  /* 0x0016988e01007387 */ /* 0x0003e60000100a00 */
[----:B------:R-:W-:Y:S01]  /*d96e0*/  HMMA.1688.F32.TF32 R196, R236, R38, R196 ;  /* 0x00000026ecc4723c */ /* 0x000fe200000810c4 */
[----:B------:R-:W-:Y:S04]  /*d96f0*/  STL.64 [R1+0x1670], R216 ;  /* 0x001670d801007387 */ /* 0x000fe80000100a00 */
[----:B------:R-:W-:Y:S03]  /*d9700*/  STL.64 [R1+0x1678], R218 ;  /* 0x001678da01007387 */ /* 0x000fe60000100a00 */
[C---:B-1----:R-:W-:Y:S01]  /*d9710*/  HMMA.1688.F32.TF32 R140, R232.reuse, R90, R208 ;  /* 0x0000005ae88c723c */ /* 0x042fe200000810d0 */
[----:B------:R-:W-:Y:S04]  /*d9720*/  STL.64 [R1+0x1660], R152 ;  /* 0x0016609801007387 */ /* 0x000fe80000100a00 */
[----:B------:R1:W-:Y:S03]  /*d9730*/  STL.64 [R1+0x1668], R154 ;  /* 0x0016689a01007387 */ /* 0x0003e60000100a00 */
[----:B------:R-:W-:Y:S08]  /*d9740*/  HMMA.1688.F32.TF32 R204, R232, R94, R204 ;  /* 0x0000005ee8cc723c */ /* 0x000ff000000810cc */
[----:B------:R-:W-:Y:S08]  /*d9750*/  HMMA.1688.F32.TF32 R192, R236, R42, R192 ;  /* 0x0000002aecc0723c */ /* 0x000ff000000810c0 */
[----:B-1----:R-:W-:Y:S08]  /*d9760*/  HMMA.1688.F32.TF32 R152, R232, R98, R200 ;  /* 0x00000062e898723c */ /* 0x002ff000000810c8 */
[C---:B------:R-:W-:Y:S08]  /*d9770*/  HMMA.1688.F32.TF32 R188, R236.reuse, R46, R188 ;  /* 0x0000002eecbc723c */ /* 0x040ff000000810bc */
[C---:B------:R-:W-:Y:S08]  /*d9780*/  HMMA.1688.F32.TF32 R184, R236.reuse, R50, R184 ;  /* 0x00000032ecb8723c */ /* 0x040ff000000810b8 */
[C---:B------:R-:W-:Y:S08]  /*d9790*/  HMMA.1688.F32.TF32 R180, R236.reuse, R54, R180 ;  /* 0x00000036ecb4723c */ /* 0x040ff000000810b4 */
[C---:B------:R-:W-:Y:S08]  /*d97a0*/  HMMA.1688.F32.TF32 R176, R236.reuse, R58, R176 ;  /* 0x0000003aecb0723c */ /* 0x040ff000000810b0 */
[C---:B------:R-:W-:Y:S08]  /*d97b0*/  HMMA.1688.F32.TF32 R172, R236.reuse, R62, R172 ;  /* 0x0000003eecac723c */ /* 0x040ff000000810ac */
[----:B------:R-:W-:Y:S01]  /*d97c0*/  HMMA.1688.F32.TF32 R168, R236, R66, R168 ;  /* 0x00000042eca8723c */ /* 0x000fe200000810a8 */
[----:B------:R1:W-:Y:S04]  /*d97d0*/  STL.64 [R1+0x1650], R140 ;  /* 0x0016508c01007387 */ /* 0x0003e80000100a00 */
[----:B------:R2:W-:Y:S03]  /*d97e0*/  STL.64 [R1+0x1658], R142 ;  /* 0x0016588e01007387 */ /* 0x0005e60000100a00 */
[C---:B------:R-:W-:Y:S01]  /*d97f0*/  HMMA.1688.F32.TF32 R196, R240.reuse, R100, R196 ;  /* 0x00000064f0c4723c */ /* 0x040fe200000810c4 */
[----:B------:R-:W-:Y:S04]  /*d9800*/  LDS R236, [R252+0x158080] ;  /* 0x15808000fcec7984 */ /* 0x000fe80000000800 */
[----:B-1----:R-:W3:Y:S04]  /*d9810*/  LDL.LU R140, [R1+0xc0] ;  /* 0x0000c000018c7983 */ /* 0x002ee80000300800 */
[----:B------:R1:W-:Y:S01]  /*d9820*/  STL.64 [R1+0x1640], R204 ;  /* 0x001640cc01007387 */ /* 0x0003e20000100a00 */
[C---:B------:R-:W-:Y:S03]  /*d9830*/  HMMA.1688.F32.TF32 R192, R240.reuse, R104, R192 ;  /* 0x00000068f0c0723c */ /* 0x040fe600000810c0 */
[----:B------:R1:W-:Y:S04]  /*d9840*/  STL.64 [R1+0x1648], R206 ;  /* 0x001648ce01007387 */ /* 0x0003e80000100a00 */
[----:B------:R1:W-:Y:S01]  /*d9850*/  STL.64 [R1+0x1630], R152 ;  /* 0x0016309801007387 */ /* 0x0003e20000100a00 */
[C---:B------:R-:W-:Y:S03]  /*d9860*/  HMMA.1688.F32.TF32 R188, R240.reuse, R108, R188 ;  /* 0x0000006cf0bc723c */ /* 0x040fe600000810bc */
[----:B------:R1:W-:Y:S04]  /*d9870*/  STL.64 [R1+0x1638], R154 ;  /* 0x0016389a01007387 */ /* 0x0003e80000100a00 */
[----:B------:R-:W3:Y:S01]  /*d9880*/  LDL.LU R141, [R1+0xc4] ;  /* 0x0000c400018d7983 */ /* 0x000ee20000300800 */
[C---:B------:R-:W-:Y:S03]  /*d9890*/  HMMA.1688.F32.TF32 R184, R240.reuse, R112, R184 ;  /* 0x00000070f0b8723c */ /* 0x040fe600000810b8 */
[----:B--2---:R-:W3:Y:S04]  /*d98a0*/  LDL.LU R142, [R1+0xc8] ;  /* 0x0000c800018e7983 */ /* 0x004ee80000300800 */
[----:B------:R-:W3:Y:S01]  /*d98b0*/  LDL.LU R143, [R1+0xcc] ;  /* 0x0000cc00018f7983 */ /* 0x000ee20000300800 */
[C---:B------:R-:W-:Y:S03]  /*d98c0*/  HMMA.1688.F32.TF32 R180, R240.reuse, R116, R180 ;  /* 0x00000074f0b4723c */ /* 0x040fe600000810b4 */
[----:B------:R-:W-:Y:S04]  /*d98d0*/  LDS R238, [R252+0x159080] ;  /* 0x15908000fcee7984 */ /* 0x000fe80000000800 */
[----:B------:R-:W-:Y:S01]  /*d98e0*/  LDS R237, [R3+0x158080] ;  /* 0x1580800003ed7984 */ /* 0x000fe20000000800 */
[C---:B------:R-:W-:Y:S03]  /*d98f0*/  HMMA.1688.F32.TF32 R176, R240.reuse, R120, R176 ;  /* 0x00000078f0b0723c */ /* 0x040fe600000810b0 */
[----:B------:R-:W2:Y:S04]  /*d9900*/  LDS R239, [R3+0x159080] ;  /* 0x1590800003ef7984 */ /* 0x000ea80000000800 */
[----:B------:R-:W-:Y:S01]  /*d9910*/  LDS R200, [R252+0x15a080] ;  /* 0x15a08000fcc87984 */ /* 0x000fe20000000800 */
[C---:B----4-:R-:W-:Y:S03]  /*d9920*/  HMMA.1688.F32.TF32 R172, R240.reuse, R124, R172 ;  /* 0x0000007cf0ac723c */ /* 0x050fe600000810ac */
[----:B------:R-:W-:Y:S04]  /*d9930*/  LDS R202, [R252+0x15b080] ;  /* 0x15b08000fcca7984 */ /* 0x000fe80000000800 */
[----:B------:R-:W-:Y:S01]  /*d9940*/  LDS R201, [R3+0x15a080] ;  /* 0x15a0800003c97984 */ /* 0x000fe20000000800 */
[----:B------:R-:W-:Y:S03]  /*d9950*/  HMMA.1688.F32.TF32 R168, R240, R128, R168 ;  /* 0x00000080f0a8723c */ /* 0x000fe600000810a8 */
[----:B------:R-:W4:Y:S04]  /*d9960*/  LDL.LU R240, [R1+0xb0] ;  /* 0x0000b00001f07983 */ /* 0x000f280000300800 */
[----:B------:R-:W4:Y:S04]  /*d9970*/  LDL.LU R241, [R1+0xb4] ;  /* 0x0000b40001f17983 */ /* 0x000f280000300800 */
[----:B------:R-:W4:Y:S04]  /*d9980*/  LDL.LU R242, [R1+0xb8] ;  /* 0x0000b80001f27983 */ /* 0x000f280000300800 */
[----:B------:R-:W4:Y:S04]  /*d9990*/  LDL.LU R243, [R1+0xbc] ;  /* 0x0000bc0001f37983 */ /* 0x000f280000300800 */
[----:B------:R-:W2:Y:S04]  /*d99a0*/  LDL.LU R228, [R1+0xa0] ;  /* 0x0000a00001e47983 */ /* 0x000ea80000300800 */
        /* <DEDUP_REMOVED lines=17> */
[----:B-1----:R-:W4:Y:S04]  /*d9ac0*/  LDL.LU R204, [R1+0x40] ;  /* 0x0000400001cc7983 */ /* 0x002f280000300800 */
[----:B------:R-:W4:Y:S01]  /*d9ad0*/  LDL.LU R205, [R1+0x44] ;  /* 0x0000440001cd7983 */ /* 0x000f220000300800 */
[C---:B------:R-:W-:Y:S03]  /*d9ae0*/  HMMA.1688.F32.TF32 R188, R232.reuse, R110, R188 ;  /* 0x0000006ee8bc723c */ /* 0x040fe600000810bc */
[----:B------:R-:W4:Y:S04]  /*d9af0*/  LDL.LU R206, [R1+0x48] ;  /* 0x0000480001ce7983 */ /* 0x000f280000300800 */
[----:B------:R-:W4:Y:S04]  /*d9b00*/  LDL.LU R207, [R1+0x4c] ;  /* 0x00004c0001cf7983 */ /* 0x000f280000300800 */
[----:B------:R-:W4:Y:S04]  /*d9b10*/  LDL.LU R212, [R1+0x60] ;  /* 0x0000600001d47983 */ /* 0x000f280000300800 */
[----:B------:R-:W4:Y:S04]  /*d9b20*/  LDL.LU R213, [R1+0x64] ;  /* 0x0000640001d57983 */ /* 0x000f280000300800 */
        /* <DEDUP_REMOVED lines=11> */
[----:B------:R1:W-:Y:S04]  /*d9be0*/  STL.64 [R1+0x1700], R196 ;  /* 0x001700c401007387 */ /* 0x0003e80000100a00 */
[----:B------:R1:W-:Y:S04]  /*d9bf0*/  STL.64 [R1+0x1708], R198 ;  /* 0x001708c601007387 */ /* 0x0003e80000100a00 */
[----:B------:R-:W2:Y:S04]  /*d9c00*/  LDS R203, [R3+0x15b080] ;  /* 0x15b0800003cb7984 */ /* 0x000ea80000000800 */
[----:B-1----:R-:W4:Y:S04]  /*d9c10*/  LDL.LU R196, [R1+0x30] ;  /* 0x0000300001c47983 */ /* 0x002f280000300800 */
[----:B------:R-:W4:Y:S04]  /*d9c20*/  LDL.LU R197, [R1+0x34] ;  /* 0x0000340001c57983 */ /* 0x000f280000300800 */
[----:B------:R-:W4:Y:S04]  /*d9c30*/  LDL.LU R198, [R1+0x38] ;  /* 0x0000380001c67983 */ /* 0x000f280000300800 */
[----:B------:R-:W4:Y:S04]  /*d9c40*/  LDL.LU R199, [R1+0x3c] ;  /* 0x00003c0001c77983 */ /* 0x000f280000300800 */
[----:B------:R1:W-:Y:S04]  /*d9c50*/  STL.64 [R1+0x16f0], R192 ;  /* 0x0016f0c001007387 */ /* 0x0003e80000100a00 */
[----:B------:R1:W-:Y:S04]  /*d9c60*/  STL.64 [R1+0x16f8], R194 ;  /* 0x0016f8c201007387 */ /* 0x0003e80000100a00 */
        /* <DEDUP_REMOVED lines=12> */
[----:B-1----:R-:W4:Y:S04]  /*d9d30*/  LDL.LU R184, [R1] ;  /* 0x0000000001b87983 */ /* 0x002f280000300800 */
[----:B------:R-:W4:Y:S04]  /*d9d40*/  LDL.LU R185, [R1+0x4] ;  /* 0x0000040001b97983 */ /* 0x000f280000300800 */
[----:B------:R-:W4:Y:S04]  /*d9d50*/  LDL.LU R186, [R1+0x8] ;  /* 0x0000080001ba7983 */ /* 0x000f280000300800 */
[----:B------:R-:W4:Y:S01]  /*d9d60*/  LDL.LU R187, [R1+0xc] ;  /* 0x00000c0001bb7983 */ /* 0x000f220000300800 */
[C---:B------:R-:W-:Y:S11]  /*d9d70*/  HMMA.1688.F32.TF32 R180, R232.reuse, R118, R180 ;  /* 0x00000076e8b4723c */ /* 0x040ff600000810b4 */
[----:B------:R-:W-:Y:S11]  /*d9d80*/  @!UPT UIADD3 URZ, URZ, URZ, URZ ;  /* 0x0000003f3f3ff290 */ /* 0x000ff6000fffe03f */
[----:B------:R-:W-:Y:S01]  /*d9d90*/  @!UPT UIADD3 URZ, URZ, URZ, URZ ;  /* 0x0000003f3f3ff290 */ /* 0x000fe2000fffe03f */
[----:B------:R-:W-:Y:S04]  /*d9da0*/  STL.64 [R1+0x17a0], R180 ;  /* 0x0017a0b401007387 */ /* 0x000fe80000100a00 */
[----:B------:R1:W-:Y:S02]  /*d9db0*/  STL.64 [R1+0x17a8], R182 ;  /* 0x0017a8b601007387 */ /* 0x0003e40000100a00 */
[C---:B-1----:R-:W-:Y:S08]  /*d9dc0*/  HMMA.1688.F32.TF32 R180, R232.reuse, R122, R176 ;  /* 0x0000007ae8b4723c */ /* 0x042ff000000810b0 */
[C---:B------:R-:W-:Y:S08]  /*d9dd0*/  HMMA.1688.F32.TF32 R176, R232.reuse, R126, R172 ;  /* 0x0000007ee8b0723c */ /* 0x040ff000000810ac */
[----:B------:R-:W-:Y:S08]  /*d9de0*/  HMMA.1688.F32.TF32 R172, R232, R130, R168 ;  /* 0x00000082e8ac723c */ /* 0x000ff000000810a8 */
[C---:B--2---:R-:W-:Y:S01]  /*d9df0*/  HMMA.1688.F32.TF32 R248, R236.reuse, R8, R248 ;  /* 0x00000008ecf8723c */ /* 0x044fe200000810f8 */
[----:B------:R-:W-:Y:S04]  /*d9e00*/  STL.64 [R1+0x1790], R180 ;  /* 0x001790b401007387 */ /* 0x000fe80000100a00 */
[----:B------:R4:W-:Y:S03]  /*d9e10*/  STL.64 [R1+0x1798], R182 ;  /* 0x001798b601007387 */ /* 0x0009e60000100a00 */
[----:B------:R-:W-:Y:S01]  /*d9e20*/  HMMA.1688.F32.TF32 R244, R236, R12, R244 ;  /* 0x0000000cecf4723c */ /* 0x000fe200000810f4 */
[----:B------:R-:W-:Y:S04]  /*d9e30*/  STL.64 [R1+0x17e0], R176 ;  /* 0x0017e0b001007387 */ /* 0x000fe80000100a00 */
[----:B------:R1:W-:Y:S04]  /*d9e40*/  STL.64 [R1+0x17e8], R178 ;  /* 0x0017e8b201007387 */ /* 0x0003e80000100a00 */
[----:B------:R-:W-:Y:S04]  /*d9e50*/  STL.64 [R1+0x17d0], R172 ;  /* 0x0017d0ac01007387 */ /* 0x000fe80000100a00 */
[----:B------:R2:W-:Y:S03]  /*d9e60*/  STL.64 [R1+0x17d8], R174 ;  /* 0x0017d8ae01007387 */ /* 0x0005e60000100a00 */
[C---:B------:R-:W-:Y:S08]  /*d9e70*/  HMMA.1688.F32.TF32 R248, R200.reuse, R10, R248 ;  /* 0x0000000ac8f8723c */ /* 0x040ff000000810f8 */
[----:B------:R-:W-:Y:S08]  /*d9e80*/  HMMA.1688.F32.TF32 R244, R200, R14, R244 ;  /* 0x0000000ec8f4723c */ /* 0x000ff000000810f4 */
[C---:B---3--:R-:W-:Y:S08]  /*d9e90*/  HMMA.1688.F32.TF32 R220, R236.reuse, R40, R220 ;  /* 0x00000028ecdc723c */ /* 0x048ff000000810dc */
[C---:B----4-:R-:W-:Y:S01]  /*d9ea0*/  HMMA.1688.F32.TF32 R180, R236.reuse, R24, R196 ;  /* 0x00000018ecb4723c */ /* 0x050fe200000810c4 */
[----:B------:R-:W-:Y:S04]  /*d9eb0*/  LDS R196, [R252+0x15c080] ;  /* 0x15c08000fcc47984 */ /* 0x000fe80000000800 */
[----:B------:R-:W-:Y:S04]  /*d9ec0*/  LDS R198, [R252+0x15d080] ;  /* 0x15d08000fcc67984 */ /* 0x000fe80000000800 */
[----:B------:R-:W-:Y:S04]  /*d9ed0*/  LDS R197, [R3+0x15c080] ;  /* 0x15c0800003c57984 */ /* 0x000fe80000000800 */
[----:B------:R-:W3:Y:S01]  /*d9ee0*/  LDS R199, [R3+0x15d080] ;  /* 0x15d0800003c77984 */ /* 0x000ee20000000800 */
[C---:B-1----:R-:W-:Y:S08]  /*d9ef0*/  HMMA.1688.F32.TF32 R176, R236.reuse, R20, R192 ;  /* 0x00000014ecb0723c */ /* 0x042ff000000810c0 */
[C---:B--2---:R-:W-:Y:S08]  /*d9f00*/  HMMA.1688.F32.TF32 R172, R236.reuse, R16, R188 ;  /* 0x00000010ecac723c */ /* 0x044ff000000810bc */
[C---:B------:R-:W-:Y:S08]  /*d9f10*/  HMMA.1688.F32.TF32 R168, R236.reuse, R4, R184 ;  /* 0x00000004eca8723c */ /* 0x040ff000000810b8 */
[C---:B------:R-:W-:Y:S08]  /*d9f20*/  HMMA.1688.F32.TF32 R188, R236.reuse, R32, R208 ;  /* 0x00000020ecbc723c */ /* 0x040ff000000810d0 */
[----:B------:R-:W-:Y:S01]  /*d9f30*/  HMMA.1688.F32.TF32 R208, R236, R52, R228 ;  /* 0x00000034ecd0723c */ /* 0x000fe200000810e4 */
[----:B------:R-:W-:Y:S04]  /*d9f40*/  LDS R228, [R252+0x15e080] ;  /* 0x15e08000fce47984 */ /* 0x000fe80000000800 */
[----:B------:R-:W-:Y:S03]  /*d9f50*/  LDS R230, [R252+0x15f080] ;  /* 0x15f08000fce67984 */ /* 0x000fe60000000800 */
[C---:B------:R-:W-:Y:S01]  /*d9f60*/  HMMA.1688.F32.TF32 R168, R200.reuse, R6, R168 ;  /* 0x00000006c8a8723c */ /* 0x040fe200000810a8 */
[----:B------:R-:W-:Y:S04]  /*d9f70*/  LDS R229, [R3+0x15e080] ;  /* 0x15e0800003e57984 */ /* 0x000fe80000000800 */
[----:B------:R-:W1:Y:S03]  /*d9f80*/  LDS R231, [R3+0x15f080] ;  /* 0x15f0800003e77984 */ /* 0x000e660000000800 */
[----:B------:R-:W-:Y:S08]  /*d9f90*/  HMMA.1688.F32.TF32 R172, R200, R18, R172 ;  /* 0x00000012c8ac723c */ /* 0x000ff000000810ac */
[----:B------:R-:W-:Y:S08]  /*d9fa0*/  HMMA.1688.F32.TF32 R184, R236, R28, R204 ;  /* 0x0000001cecb8723c */ /* 0x000ff000000810cc */
[C---:B---3--:R-:W-:Y:S08]  /*d9fb0*/  HMMA.1688.F32.TF32 R168, R196.reuse, R68, R168 ;  /* 0x00000044c4a8723c */ /* 0x048ff000000810a8 */
[----:B------:R-:W-:Y:S08]  /*d9fc0*/  HMMA.1688.F32.TF32 R248, R196, R72, R248 ;  /* 0x00000048c4f8723c */ /* 0x000ff000000810f8 */
[----:B------:R-:W-:Y:S08]  /*d9fd0*/  HMMA.1688.F32.TF32 R176, R200, R22, R176 ;  /* 0x00000016c8b0723c */ /* 0x000ff000000810b0 */
[----:B------:R-:W-:Y:S08]  /*d9fe0*/  HMMA.1688.F32.TF32 R244, R196, R76, R244 ;  /* 0x0000004cc4f4723c */ /* 0x000ff000000810f4 */
[----:B------:R-:W-:Y:S08]  /*d9ff0*/  HMMA.1688.F32.TF32 R180, R200, R26, R180 ;  /* 0x0000001ac8b4723c */ /* 0x000ff000000810b4 */
[----:B------:R-:W-:Y:S08]  /*da000*/  HMMA.1688.F32.TF32 R204, R236, R48, R216 ;  /* 0x00000030eccc723c */ /* 0x000ff000000810d8 */
[----:B-1----:R-:W-:Y:S08]  /*da010*/  HMMA.1688.F32.TF32 R168, R228, R70, R168 ;  /* 0x00000046e4a8723c */ /* 0x002ff000000810a8 */
[----:B------:R-:W-:Y:S08]  /*da020*/  HMMA.1688.F32.TF32 R216, R236, R60, R152 ;  /* 0x0000003cecd8723c */ /* 0x000ff00000081098 */
[----:B------:R-:W-:Y:S08]  /*da030*/  HMMA.1688.F32.TF32 R172, R196, R80, R172 ;  /* 0x00000050c4ac723c */ /* 0x000ff000000810ac */
[----:B------:R-:W-:Y:S08]  /*da040*/  HMMA.1688.F32.TF32 R184, R200, R30, R184 ;  /* 0x0000001ec8b8723c */ /* 0x000ff000000810b8 */
[----:B------:R-:W-:Y:S08]  /*da050*/  HMMA.1688.F32.TF32 R152, R228, R74, R248 ;  /* 0x0000004ae498723c */ /* 0x000ff000000810f8 */
[----:B------:R-:W-:Y:S08]  /*da060*/  HMMA.1688.F32.TF32 R176, R196, R84, R176 ;  /* 0x00000054c4b0723c */ /* 0x000ff000000810b0 */
[----:B------:R-:W-:Y:S01]  /*da070*/  HMMA.1688.F32.TF32 R188, R200, R34, R188 ;  /* 0x00000022c8bc723c */ /* 0x000fe200000810bc */
[----:B------:R-:W-:Y:S07]  /*da080*/  STL.64 [R1+0x15d0], R168 ;  /* 0x0015d0a801007387 */ /* 0x000fee0000100a00 */
[C---:B------:R-:W-:Y:S01]  /*da090*/  HMMA.1688.F32.TF32 R192, R236.reuse, R36, R212 ;  /* 0x00000024ecc0723c */ /* 0x040fe200000810d4 */
[----:B------:R1:W-:Y:S07]  /*da0a0*/  STL.64 [R1+0x15d8], R170 ;  /* 0x0015d8aa01007387 */ /* 0x0003ee0000100a00 */
[C---:B------:R-:W-:Y:S01]  /*da0b0*/  HMMA.1688.F32.TF32 R224, R236.reuse, R44, R224 ;  /* 0x0000002cece0723c */ /* 0x040fe200000810e0 */
[----:B------:R-:W-:Y:S07]  /*da0c0*/  STL.64 [R1+0x15c0], R152 ;  /* 0x0015c09801007387 */ /* 0x000fee0000100a00 */
[C---:B------:R-:W-:Y:S01]  /*da0d0*/  HMMA.1688.F32.TF32 R212, R236.reuse, R56, R240 ;  /* 0x00000038ecd4723c */ /* 0x040fe200000810f0 */
[----:B------:R2:W-:Y:S07]  /*da0e0*/  STL.64 [R1+0x15c8], R154 ;  /* 0x0015c89a01007387 */ /* 0x0005ee0000100a00 */
[----:B------:R-:W-:Y:S08]  /*da0f0*/  HMMA.1688.F32.TF32 R236, R236, R64, R140 ;  /* 0x00000040ecec723c */ /* 0x000ff0000008108c */
[----:B------:R-:W-:Y:S08]  /*da100*/  HMMA.1688.F32.TF32 R140, R228, R78, R244 ;  /* 0x0000004ee48c723c */ /* 0x000ff000000810f4 */
[----:B------:R-:W-:Y:S08]  /*da110*/  HMMA.1688.F32.TF32 R180, R196, R88, R180 ;  /* 0x00000058c4b4723c */ /* 0x000ff000000810b4 */
[----:B-1----:R-:W-:Y:S08]  /*da120*/  HMMA.1688.F32.TF32 R168, R228, R82, R172 ;  /* 0x00000052e4a8723c */ /* 0x002ff000000810ac */
[----:B------:R-:W-:Y:S08]  /*da130*/  HMMA.1688.F32.TF32 R184, R196, R92, R184 ;  /* 0x0000005cc4b8723c */ /* 0x000ff000000810b8 */
[----:B--2---:R-:W-:Y:S08]  /*da140*/  HMMA.1688.F32.TF32 R152, R228, R86, R176 ;  /* 0x00000056e498723c */ /* 0x004ff000000810b0 */
[----:B------:R-:W-:Y:S01]  /*da150*/  HMMA.1688.F32.TF32 R188, R196, R96, R188 ;  /* 0x00000060c4bc723c */ /* 0x000fe200000810bc */
[----:B------:R-:W-:Y:S04]  /*da160*/  STL.64 [R1+0x15b0], R140 ;  /* 0x0015b08c01007387 */ /* 0x000fe80000100a00 */
[----:B------:R1:W-:Y:S04]  /*da170*/  STL.64 [R1+0x15b8], R142 ;  /* 0x0015b88e01007387 */ /* 0x0003e80000100a00 */
[----:B------:R-:W-:Y:S04]  /*da180*/  STL.64 [R1+0x15a0], R168 ;  /* 0x0015a0a801007387 */ /* 0x000fe80000100a00 */
[----:B------:R2:W-:Y:S01]  /*da190*/  STL.64 [R1+0x15a8], R170 ;  /* 0x0015a8aa01007387 */ /* 0x0005e20000100a00 */
[C---:B-1----:R-:W-:Y:S03]  /*da1a0*/  HMMA.1688.F32.TF32 R140, R228.reuse, R90, R180 ;  /* 0x0000005ae48c723c */ /* 0x042fe600000810b4 */
[----:B------:R-:W-:Y:S04]  /*da1b0*/  STL.64 [R1+0x1590], R152 ;  /* 0x0015909801007387 */ /* 0x000fe80000100a00 */
[----:B------:R1:W-:Y:S01]  /*da1c0*/  STL.64 [R1+0x1598], R154 ;  /* 0x0015989a01007387 */ /* 0x0003e20000100a00 */
[----:B--2---:R-:W-:Y:S08]  /*da1d0*/  HMMA.1688.F32.TF32 R168, R228, R94, R184 ;  /* 0x0000005ee4a8723c */ /* 0x004ff000000810b8 */
[----:B------:R-:W-:Y:S08]  /*da1e0*/  HMMA.1688.F32.TF32 R192, R200, R38, R192 ;  /* 0x00000026c8c0723c */ /* 0x000ff000000810c0 */
[----:B-1----:R-:W-:Y:S08]  /*da1f0*/  HMMA.1688.F32.TF32 R152, R228, R98, R188 ;  /* 0x00000062e498723c */ /* 0x002ff000000810bc */
[C---:B------:R-:W-:Y:S01]  /*da200*/  HMMA.1688.F32.TF32 R220, R200.reuse, R42, R220 ;  /* 0x0000002ac8dc723c */ /* 0x040fe200000810dc */
[----:B------:R1:W-:Y:S07]  /*da210*/  STL.64 [R1+0x1580], R140 ;  /* 0x0015808c01007387 */ /* 0x0003ee0000100a00 */
[C---:B------:R-:W-:Y:S01]  /*da220*/  HMMA.1688.F32.TF32 R224, R200.reuse, R46, R224 ;  /* 0x0000002ec8e0723c */ /* 0x040fe200000810e0 */
[----:B------:R2:W-:Y:S04]  /*da230*/  STL.64 [R1+0x1588], R142 ;  /* 0x0015888e01007387 */ /* 0x0005e80000100a00 */
[----:B-1----:R-:W3:Y:S03]  /*da240*/  LDL.LU R140, [R1+0x230] ;  /* 0x00023000018c7983 */ /* 0x002ee60000300800 */
[C---:B------:R-:W-:Y:S01]  /*da250*/  HMMA.1688.F32.TF32 R204, R200.reuse, R50, R204 ;  /* 0x00000032c8cc723c */ /* 0x040fe200000810cc */
[----:B------:R-:W-:Y:S07]  /*da260*/  STL.64 [R1+0x1570], R168 ;  /* 0x001570a801007387 */ /* 0x000fee0000100a00 */
[C---:B------:R-:W-:Y:S01]  /*da270*/  HMMA.1688.F32.TF32 R208, R200.reuse, R54, R208 ;  /* 0x00000036c8d0723c */ /* 0x040fe200000810d0 */
[----:B------:R-:W-:Y:S07]  /*da280*/  STL.64 [R1+0x1578], R170 ;  /* 0x001578aa01007387 */ /* 0x000fee0000100a00 */
[C---:B------:R-:W-:Y:S08]  /*da290*/  HMMA.1688.F32.TF32 R212, R200.reuse, R58, R212 ;  /* 0x0000003ac8d4723c */ /* 0x040ff000000810d4 */
[C---:B------:R-:W-:Y:S08]  /*da2a0*/  HMMA.1688.F32.TF32 R216, R200.reuse, R62, R216 ;  /* 0x0000003ec8d8723c */ /* 0x040ff000000810d8 */
[----:B------:R-:W-:Y:S01]  /*da2b0*/  HMMA.1688.F32.TF32 R236, R200, R66, R236 ;  /* 0x00000042c8ec723c */ /* 0x000fe200000810ec */
[----:B------:R1:W-:Y:S04]  /*da2c0*/  STL.64 [R1+0x1560], R152 ;  /* 0x0015609801007387 */ /* 0x0003e80000100a00 */
[----:B------:R4:W-:Y:S03]  /*da2d0*/  STL.64 [R1+0x1568], R154 ;  /* 0x0015689a01007387 */ /* 0x0009e60000100a00 */
[C---:B------:R-:W-:Y:S01]  /*da2e0*/  HMMA.1688.F32.TF32 R192, R196.reuse, R100, R192 ;  /* 0x00000064c4c0723c */ /* 0x040fe200000810c0 */
[----:B------:R-:W3:Y:S04]  /*da2f0*/  LDL.LU R141, [R1+0x234] ;  /* 0x00023400018d7983 */ /* 0x000ee80000300800 */
[----:B--2---:R-:W3:Y:S04]  /*da300*/  LDL.LU R142, [R1+0x238] ;  /* 0x00023800018e7983 */ /* 0x004ee80000300800 */
[----:B------:R-:W3:Y:S01]  /*da310*/  LDL.LU R143, [R1+0x23c] ;  /* 0x00023c00018f7983 */ /* 0x000ee20000300800 */
[C---:B------:R-:W-:Y:S03]  /*da320*/  HMMA.1688.F32.TF32 R220, R196.reuse, R104, R220 ;  /* 0x00000068c4dc723c */ /* 0x040fe600000810dc */
        /* <DEDUP_REMOVED lines=16> */
[----:B------:R-:W-:Y:S04]  /*da430*/  LDS R200, [R252+0x158100] ;  /* 0x15810000fcc87984 */ /* 0x000fe80000000800 */
[----:B------:R-:W-:Y:S01]  /*da440*/  LDS R202, [R252+0x159100] ;  /* 0x15910000fcca7984 */ /* 0x000fe20000000800 */
[C---:B------:R-:W-:Y:S03]  /*da450*/  HMMA.1688.F32.TF32 R216, R196.reuse, R124, R216 ;  /* 0x0000007cc4d8723c */ /* 0x040fe600000810d8 */
[----:B------:R-:W-:Y:S04]  /*da460*/  LDS R201, [R3+0x158100] ;  /* 0x1581000003c97984 */ /* 0x000fe80000000800 */
[----:B------:R-:W1:Y:S01]  /*da470*/  LDS R203, [R3+0x159100] ;  /* 0x1591000003cb7984 */ /* 0x000e620000000800 */
[----:B------:R-:W-:Y:S03]  /*da480*/  HMMA.1688.F32.TF32 R236, R196, R128, R236 ;  /* 0x00000080c4ec723c */ /* 0x000fe600000810ec */
[----:B------:R-:W2:Y:S04]  /*da490*/  LDL.LU R196, [R1+0x170] ;  /* 0x0001700001c47983 */ /* 0x000ea80000300800 */
[----:B------:R-:W2:Y:S04]  /*da4a0*/  LDL.LU R197, [R1+0x174] ;  /* 0x0001740001c57983 */ /* 0x000ea80000300800 */
        /* <DEDUP_REMOVED lines=30> */
[----:B-1----:R-:W3:Y:S04]  /*da690*/  LDL.LU R152, [R1+0x240] ;  /* 0x0002400001987983 */ /* 0x002ee80000300800 */
[----:B------:R-:W3:Y:S04]  /*da6a0*/  LDL.LU R153, [R1+0x244] ;  /* 0x0002440001997983 */ /* 0x000ee80000300800 */
[----:B----4-:R-:W4:Y:S04]  /*da6b0*/  LDL.LU R154, [R1+0x248] ;  /* 0x00024800019a7983 */ /* 0x010f280000300800 */
[----:B------:R-:W4:Y:S04]  /*da6c0*/  LDL.LU R155, [R1+0x24c] ;  /* 0x00024c00019b7983 */ /* 0x000f280000300800 */
[----:B------:R1:W-:Y:S04]  /*da6d0*/  STL.64 [R1+0x15f0], R192 ;  /* 0x0015f0c001007387 */ /* 0x0003e80000100a00 */
[----:B------:R1:W-:Y:S04]  /*da6e0*/  STL.64 [R1+0x15f8], R194 ;  /* 0x0015f8c201007387 */ /* 0x0003e80000100a00 */
[----:B------:R-:W-:Y:S04]  /*da6f0*/  LDS R168, [R252+0x15a100] ;  /* 0x15a10000fca87984 */ /* 0x000fe80000000800 */
[----:B-1----:R-:W4:Y:S04]  /*da700*/  LDL.LU R192, [R1+0x120] ;  /* 0x0001200001c07983 */ /* 0x002f280000300800 */
[----:B------:R-:W4:Y:S04]  /*da710*/  LDL.LU R193, [R1+0x124] ;  /* 0x0001240001c17983 */ /* 0x000f280000300800 */
[----:B------:R-:W4:Y:S04]  /*da720*/  LDL.LU R194, [R1+0x128] ;  /* 0x0001280001c27983 */ /* 0x000f280000300800 */
        /* <DEDUP_REMOVED lines=33> */
[----:B------:R-:W-:Y:S04]  /*da940*/  STL.64 [R1+0x17c0], R212 ;  /* 0x0017c0d401007387 */ /* 0x000fe80000100a00 */
[----:B------:R4:W-:Y:S02]  /*da950*/  STL.64 [R1+0x17c8], R214 ;  /* 0x0017c8d601007387 */ /* 0x0009e40000100a00 */
[C---:B--2---:R-:W-:Y:S11]  /*da960*/  HMMA.1688.F32.TF32 R196, R200.reuse, R40, R196 ;  /* 0x00000028c8c4723c */ /* 0x044ff600000810c4 */
[----:B------:R-:W-:Y:S04]  /*da970*/  @!UPT UIADD3 URZ, URZ, URZ, URZ ;  /* 0x0000003f3f3ff290 */ /* 0x000fe8000fffe03f */
[----:B------:R-:W-:Y:S04]  /*da980*/  STL.64 [R1+0x17b0], R208 ;  /* 0x0017b0d001007387 */ /* 0x000fe80000100a00 */
[----:B------:R1:W-:Y:S01]  /*da990*/  STL.64 [R1+0x17b8], R210 ;  /* 0x0017b8d201007387 */ /* 0x0003e20000100a00 */
[C---:B---3--:R-:W-:Y:S08]  /*da9a0*/  HMMA.1688.F32.TF32 R216, R200.reuse, R24, R188 ;  /* 0x00000018c8d8723c */ /* 0x048ff000000810bc */
[C---:B------:R-:W-:Y:S08]  /*da9b0*/  HMMA.1688.F32.TF32 R188, R200.reuse, R56, R232 ;  /* 0x00000038c8bc723c */ /* 0x040ff000000810e8 */
[C---:B------:R-:W-:Y:S08]  /*da9c0*/  HMMA.1688.F32.TF32 R232, R200.reuse, R64, R140 ;  /* 0x00000040c8e8723c */ /* 0x040ff0000008108c */
[C---:B------:R-:W-:Y:S08]  /*da9d0*/  HMMA.1688.F32.TF32 R240, R200.reuse, R8, R240 ;  /* 0x00000008c8f0723c */ /* 0x040ff000000810f0 */
[----:B------:R-:W-:Y:S11]  /*da9e0*/  HMMA.1688.F32.TF32 R172, R200, R36, R172 ;  /* 0x00000024c8ac723c */ /* 0x000ff600000810ac */
[----:B------:R-:W-:Y:S05]  /*da9f0*/  @!UPT UIADD3 URZ, URZ, URZ, URZ ;  /* 0x0000003f3f3ff290 */ /* 0x000fea000fffe03f */
[C---:B------:R-:W-:Y:S08]  /*daa00*/  HMMA.1688.F32.TF32 R240, R168.reuse, R10, R240 ;  /* 0x0000000aa8f0723c */ /* 0x040ff000000810f0 */
[----:B------:R-:W-:Y:S08]  /*daa10*/  HMMA.1688.F32.TF32 R216, R168, R26, R216 ;  /* 0x0000001aa8d8723c */ /* 0x000ff000000810d8 */
[C---:B----4-:R-:W-:Y:S08]  /*daa20*/  HMMA.1688.F32.TF32 R212, R200.reuse, R20, R192 ;  /* 0x00000014c8d4723c */ /* 0x050ff000000810c0 */
[C---:B------:R-:W-:Y:S08]  /*daa30*/  HMMA.1688.F32.TF32 R192, R200.reuse, R60, R152 ;  /* 0x0000003cc8c0723c */ /* 0x040ff00000081098 */
[C---:B-1----:R-:W-:Y:S08]  /*daa40*/  HMMA.1688.F32.TF32 R208, R200.reuse, R16, R220 ;  /* 0x00000010c8d0723c */ /* 0x042ff000000810dc */
[C---:B------:R-:W-:Y:S08]  /*daa50*/  HMMA.1688.F32.TF32 R220, R200.reuse, R28, R184 ;  /* 0x0000001cc8dc723c */ /* 0x040ff000000810b8 */
[C---:B------:R-:W-:Y:S08]  /*daa60*/  HMMA.1688.F32.TF32 R228, R200.reuse, R12, R224 ;  /* 0x0000000cc8e4723c */ /* 0x040ff000000810e0 */
[C---:B------:R-:W-:Y:S01]  /*daa70*/  HMMA.1688.F32.TF32 R224, R200.reuse, R32, R176 ;  /* 0x00000020c8e0723c */ /* 0x040fe200000810b0 */
[----:B------:R-:W-:Y:S04]  /*daa80*/  LDS R176, [R252+0x15c100] ;  /* 0x15c10000fcb07984 */ /* 0x000fe80000000800 */
[----:B------:R-:W-:Y:S04]  /*daa90*/  LDS R178, [R252+0x15d100] ;  /* 0x15d10000fcb27984 */ /* 0x000fe80000000800 */
[----:B------:R-:W-:Y:S04]  /*daaa0*/  LDS R177, [R3+0x15c100] ;  /* 0x15c1000003b17984 */ /* 0x000fe80000000800 */
[----:B------:R-:W1:Y:S01]  /*daab0*/  LDS R179, [R3+0x15d100] ;  /* 0x15d1000003b37984 */ /* 0x000e620000000800 */
        /* <DEDUP_REMOVED lines=23> */
[----:B------:R-:W-:Y:S03]  /*dac30*/  LDS R170, [R252+0x159180] ;  /* 0x15918000fcaa7984 */ /* 0x000fe60000000800 */
[C---:B-1----:R-:W-:Y:S01]  /*dac40*/  HMMA.1688.F32.TF32 R236, R176.reuse, R68, R236 ;  /* 0x00000044b0ec723c */ /* 0x042fe200000810ec */
[----:B------:R-:W-:Y:S04]  /*dac50*/  LDS R169, [R3+0x158180] ;  /* 0x1581800003a97984 */ /* 0x000fe80000000800 */
[----:B------:R-:W1:Y:S03]  /*dac60*/  LDS R171, [R3+0x159180] ;  /* 0x1591800003ab7984 */ /* 0x000e660000000800 */
        /* <DEDUP_REMOVED lines=15> */
[C---:B--2---:R-:W-:Y:S08]  /*dad60*/  HMMA.1688.F32.TF32 R176, R228.reuse, R70, R236 ;  /* 0x00000046e4b0723c */ /* 0x044ff000000810ec */
[C---:B------:R-:W-:Y:S08]  /*dad70*/  HMMA.1688.F32.TF32 R152, R228.reuse, R74, R240 ;  /* 0x0000004ae498723c */ /* 0x040ff000000810f0 */
[C---:B------:R-:W-:Y:S07]  /*dad80*/  HMMA.1688.F32.TF32 R140, R228.reuse, R78, R200 ;  /* 0x0000004ee48c723c */ /* 0x040fee00000810c8 */
[----:B------:R-:W-:Y:S04]  /*dad90*/  STL.64 [R1+0x1480], R176 ;  /* 0x001480b001007387 */ /* 0x000fe80000100a00 */
[----:B------:R2:W-:Y:S04]  /*dada0*/  STL.64 [R1+0x1488], R178 ;  /* 0x001488b201007387 */ /* 0x0005e80000100a00 */
[----:B------:R-:W-:Y:S04]  /*dadb0*/  STL.64 [R1+0x1470], R152 ;  /* 0x0014709801007387 */ /* 0x000fe80000100a00 */
[----:B------:R3:W-:Y:S01]  /*dadc0*/  STL.64 [R1+0x1478], R154 ;  /* 0x0014789a01007387 */ /* 0x0007e20000100a00 */
[C---:B--2---:R-:W-:Y:S08]  /*dadd0*/  HMMA.1688.F32.TF32 R176, R228.reuse, R82, R208 ;  /* 0x00000052e4b0723c */ /* 0x044ff000000810d0 */
[C---:B---3--:R-:W-:Y:S01]  /*dade0*/  HMMA.1688.F32.TF32 R152, R228.reuse, R86, R212 ;  /* 0x00000056e498723c */ /* 0x048fe200000810d4 */
[----:B------:R-:W-:Y:S04]  /*dadf0*/  STL.64 [R1+0x1460], R140 ;  /* 0x0014608c01007387 */ /* 0x000fe80000100a00 */
[----:B------:R2:W-:Y:S10]  /*dae00*/  STL.64 [R1+0x1468], R142 ;  /* 0x0014688e01007387 */ /* 0x0005f40000100a00 */
[----:B------:R-:W-:Y:S01]  /*dae10*/  STL.64 [R1+0x14d0], R176 ;  /* 0x0014d0b001007387 */ /* 0x000fe20000100a00 */
[C---:B--2---:R-:W-:Y:S03]  /*dae20*/  HMMA.1688.F32.TF32 R140, R228.reuse, R90, R216 ;  /* 0x0000005ae48c723c */ /* 0x044fe600000810d8 */
[----:B------:R2:W-:Y:S04]  /*dae30*/  STL.64 [R1+0x14d8], R178 ;  /* 0x0014d8b201007387 */ /* 0x0005e80000100a00 */
[----:B------:R-:W-:Y:S04]  /*dae40*/  STL.64 [R1+0x14c0], R152 ;  /* 0x0014c09801007387 */ /* 0x000fe80000100a00 */
[----:B------:R3:W-:Y:S01]  /*dae50*/  STL.64 [R1+0x14c8], R154 ;  /* 0x0014c89a01007387 */ /* 0x0007e20000100a00 */
[C---:B--2---:R-:W-:Y:S08]  /*dae60*/  HMMA.1688.F32.TF32 R176, R228.reuse, R94, R220 ;  /* 0x0000005ee4b0723c */ /* 0x044ff000000810dc */
[C---:B---3--:R-:W-:Y:S03]  /*dae70*/  HMMA.1688.F32.TF32 R152, R228.reuse, R98, R224 ;  /* 0x00000062e498723c */ /* 0x048fe600000810e0 */
[----:B------:R2:W-:Y:S04]  /*dae80*/  STL.64 [R1+0x14b0], R140 ;  /* 0x0014b08c01007387 */ /* 0x0005e80000100a00 */
[----:B------:R3:W-:Y:S04]  /*dae90*/  STL.64 [R1+0x14b8], R142 ;  /* 0x0014b88e01007387 */ /* 0x0007e80000100a00 */
[----:B--2---:R-:W2:Y:S04]  /*daea0*/  LDL.LU R140, [R1+0x330] ;  /* 0x00033000018c7983 */ /* 0x004ea80000300800 */
[----:B------:R-:W-:Y:S04]  /*daeb0*/  STL.64 [R1+0x14a0], R176 ;  /* 0x0014a0b001007387 */ /* 0x000fe80000100a00 */
[----:B------:R-:W-:Y:S04]  /*daec0*/  STL.64 [R1+0x14a8], R178 ;  /* 0x0014a8b201007387 */ /* 0x000fe80000100a00 */
[----:B------:R4:W-:Y:S04]  /*daed0*/  STL.64 [R1+0x1490], R152 ;  /* 0x0014909801007387 */ /* 0x0009e80000100a00 */
[----:B------:R1:W-:Y:S04]  /*daee0*/  STL.64 [R1+0x1498], R154 ;  /* 0x0014989a01007387 */ /* 0x0003e80000100a00 */
        /* <DEDUP_REMOVED lines=52> */
[----:B------:R1:W-:Y:S01]  /*db230*/  STL.64 [R1+0x1508], R174 ;  /* 0x001508ae01007387 */ /* 0x0003e20000100a00 */
[C---:B------:R-:W-:Y:S03]  /*db240*/  HMMA.1688.F32.TF32 R184, R228.reuse, R118, R184 ;  /* 0x00000076e4b8723c */ /* 0x040fe600000810b8 */
        /* <DEDUP_REMOVED lines=36> */
[C---:B---3--:R-:W-:Y:S08]  /*db490*/  HMMA.1688.F32.TF32 R192, R168.reuse, R56, R248 ;  /* 0x00000038a8c0723c */ /* 0x048ff000000810f8 */
[C---:B--2---:R-:W-:Y:S07]  /*db4a0*/  HMMA.1688.F32.TF32 R232, R168.reuse, R64, R140 ;  /* 0x00000040a8e8723c */ /* 0x044fee000008108c */
[----:B------:R-:W-:Y:S01]  /*db4b0*/  STL.64 [R1+0x1750], R184 ;  /* 0x001750b801007387 */ /* 0x000fe20000100a00 */
[C---:B----4-:R-:W-:Y:S03]  /*db4c0*/  HMMA.1688.F32.TF32 R200, R168.reuse, R40, R200 ;  /* 0x00000028a8c8723c */ /* 0x050fe600000810c8 */
[----:B------:R2:W-:Y:S04]  /*db4d0*/  STL.64 [R1+0x1758], R186 ;  /* 0x001758ba01007387 */ /* 0x0005e80000100a00 */
[----:B------:R-:W3:Y:S01]  /*db4e0*/  LDL.LU R140, [R1+0xc70] ;  /* 0x000c7000018c7983 */ /* 0x000ee20000300800 */
[C---:B-1----:R-:W-:Y:S03]  /*db4f0*/  HMMA.1688.F32.TF32 R188, R168.reuse, R52, R244 ;  /* 0x00000034a8bc723c */ /* 0x042fe600000810f4 */
[----:B------:R-:W3:Y:S04]  /*db500*/  LDL.LU R141, [R1+0xc74] ;  /* 0x000c7400018d7983 */ /* 0x000ee80000300800 */
[----:B------:R-:W3:Y:S01]  /*db510*/  LDL.LU R142, [R1+0xc78] ;  /* 0x000c7800018e7983 */ /* 0x000ee20000300800 */
[C---:B------:R-:W-:Y:S03]  /*db520*/  HMMA.1688.F32.TF32 R224, R168.reuse, R32, R224 ;  /* 0x00000020a8e0723c */ /* 0x040fe600000810e0 */
[----:B------:R-:W3:Y:S05]  /*db530*/  LDL.LU R143, [R1+0xc7c] ;  /* 0x000c7c00018f7983 */ /* 0x000eea0000300800 */
[C---:B------:R-:W-:Y:S08]  /*db540*/  HMMA.1688.F32.TF32 R216, R168.reuse, R24, R216 ;  /* 0x00000018a8d8723c */ /* 0x040ff000000810d8 */
[C---:B------:R-:W-:Y:S08]  /*db550*/  HMMA.1688.F32.TF32 R212, R168.reuse, R20, R212 ;  /* 0x00000014a8d4723c */ /* 0x040ff000000810d4 */
[C---:B------:R-:W-:Y:S08]  /*db560*/  HMMA.1688.F32.TF32 R208, R168.reuse, R16, R208 ;  /* 0x00000010a8d0723c */ /* 0x040ff000000810d0 */
[C---:B------:R-:W-:Y:S08]  /*db570*/  HMMA.1688.F32.TF32 R236, R168.reuse, R4, R236 ;  /* 0x00000004a8ec723c */ /* 0x040ff000000810ec */
[C---:B------:R-:W-:Y:S08]  /*db580*/  HMMA.1688.F32.TF32 R240, R168.reuse, R8, R240 ;  /* 0x00000008a8f0723c */ /* 0x040ff000000810f0 */
[----:B------:R-:W-:Y:S08]  /*db590*/  HMMA.1688.F32.TF32 R220, R168, R28, R220 ;  /* 0x0000001ca8dc723c */ /* 0x000ff000000810dc */
[----:B------:R-:W-:Y:S08]  /*db5a0*/  HMMA.1688.F32.TF32 R236, R176, R6, R236 ;  /* 0x00000006b0ec723c */ /* 0x000ff000000810ec */
[C---:B------:R-:W-:Y:S08]  /*db5b0*/  HMMA.1688.F32.TF32 R172, R168.reuse, R36, R172 ;  /* 0x00000024a8ac723c */ /* 0x040ff000000810ac */
[C---:B--2---:R-:W-:Y:S08]  /*db5c0*/  HMMA.1688.F32.TF32 R184, R168.reuse, R48, R196 ;  /* 0x00000030a8b8723c */ /* 0x044ff000000810c4 */
[C---:B------:R-:W-:Y:S01]  /*db5d0*/  HMMA.1688.F32.TF32 R196, R168.reuse, R60, R152 ;  /* 0x0000003ca8c4723c */ /* 0x040fe20000081098 */
[----:B------:R-:W2:Y:S04]  /*db5e0*/  LDL.LU R152, [R1+0xc80] ;  /* 0x000c800001987983 */ /* 0x000ea80000300800 */
[----:B------:R-:W2:Y:S03]  /*db5f0*/  LDL.LU R153, [R1+0xc84] ;  /* 0x000c840001997983 */ /* 0x000ea60000300800 */
[C---:B------:R-:W-:Y:S01]  /*db600*/  HMMA.1688.F32.TF32 R204, R168.reuse, R44, R204 ;  /* 0x0000002ca8cc723c */ /* 0x040fe200000810cc */
[----:B------:R-:W2:Y:S04]  /*db610*/  LDL.LU R154, [R1+0xc88] ;  /* 0x000c8800019a7983 */ /* 0x000ea80000300800 */
[----:B------:R-:W2:Y:S03]  /*db620*/  LDL.LU R155, [R1+0xc8c] ;  /* 0x000c8c00019b7983 */ /* 0x000ea60000300800 */
[----:B------:R-:W-:Y:S01]  /*db630*/  HMMA.1688.F32.TF32 R228, R168, R12, R180 ;  /* 0x0000000ca8e4723c */ /* 0x000fe200000810b4 */
[----:B------:R-:W-:Y:S04]  /*db640*/  LDS R180, [R252+0x15c180] ;  /* 0x15c18000fcb47984 */ /* 0x000fe80000000800 */
[----:B------:R-:W-:Y:S04]  /*db650*/  LDS R182, [R252+0x15d180] ;  /* 0x15d18000fcb67984 */ /* 0x000fe80000000800 */
[----:B------:R-:W-:Y:S04]  /*db660*/  LDS R181, [R3+0x15c180] ;  /* 0x15c1800003b57984 */ /* 0x000fe80000000800 */
[----:B------:R-:W1:Y:S01]  /*db670*/  LDS R183, [R3+0x15d180] ;  /* 0x15d1800003b77984 */ /* 0x000e620000000800 */
[C---:B------:R-:W-:Y:S03]  /*db680*/  HMMA.1688.F32.TF32 R240, R176.reuse, R10, R240 ;  /* 0x0000000ab0f0723c */ /* 0x040fe600000810f0 */
[----:B------:R-:W4:Y:S04]  /*db690*/  LDL.64 R246, [R1+0x1f8] ;  /* 0x0001f80001f67983 */ /* 0x000f280000100a00 */
[----:B------:R-:W3:Y:S03]  /*db6a0*/  LDL.64 R250, [R1+0x1e8] ;  /* 0x0001e80001fa7983 */ /* 0x000ee60000100a00 */
[----:B------:R-:W-:Y:S01]  /*db6b0*/  HMMA.1688.F32.TF32 R168, R176, R14, R228 ;  /* 0x0000000eb0a8723c */ /* 0x000fe200000810e4 */
[----:B------:R-:W-:Y:S04]  /*db6c0*/  LDS R228, [R252+0x15e180] ;  /* 0x15e18000fce47984 */ /* 0x000fe80000000800 */
[----:B------:R-:W-:Y:S04]  /*db6d0*/  LDS R230, [R252+0x15f180] ;  /* 0x15f18000fce67984 */ /* 0x000fe80000000800 */
[----:B------:R-:W-:Y:S04]  /*db6e0*/  LDS R229, [R3+0x15e180] ;  /* 0x15e1800003e57984 */ /* 0x000fe80000000800 */
[----:B------:R-:W1:Y:S02]  /*db6f0*/  LDS R231, [R3+0x15f180] ;  /* 0x15f1800003e77984 */ /* 0x000e640000000800 */
[----:B-1----:R-:W-:Y:S08]  /*db700*/  HMMA.1688.F32.TF32 R236, R180, R68, R236 ;  /* 0x00000044b4ec723c */ /* 0x002ff000000810ec */
        /* <DEDUP_REMOVED lines=15> */
[----:B------:R-:W-:Y:S01]  /*db800*/  HMMA.1688.F32.TF32 R236, R228, R70, R236 ;  /* 0x00000046e4ec723c */ /* 0x000fe200000810ec */
[----:B------:R-:W-:Y:S04]  /*db810*/  LDS R177, [R3+0x156200] ;  /* 0x1562000003b17984 */ /* 0x000fe80000000800 */
[----:B------:R-:W3:Y:S03]  /*db820*/  LDS R179, [R3+0x157200] ;  /* 0x1572000003b37984 */ /* 0x000ee60000000800 */
        /* <DEDUP_REMOVED lines=15> */
[----:B------:R-:W2:Y:S04]  /*db920*/  LDL.64 R182, [R1+0x208] ;  /* 0x0002080001b67983 */ /* 0x000ea80000100a00 */
        /* <DEDUP_REMOVED lines=10> */
[----:B------:R1:W-:Y:S02]  /*db9d0*/  STL.64 [R1+0x13c8], R242 ;  /* 0x0013c8f201007387 */ /* 0x0003e40000100a00 */
[C---:B-1----:R-:W-:Y:S08]  /*db9e0*/  HMMA.1688.F32.TF32 R240, R228.reuse, R82, R208 ;  /* 0x00000052e4f0723c */ /* 0x042ff000000810d0 */
[C---:B------:R-:W-:Y:S01]  /*db9f0*/  HMMA.1688.F32.TF32 R208, R228.reuse, R86, R212 ;  /* 0x00000056e4d0723c */ /* 0x040fe200000810d4 */
[----:B------:R-:W-:Y:S04]  /*dba00*/  STL.64 [R1+0x13b0], R168 ;  /* 0x0013b0a801007387 */ /* 0x000fe80000100a00 */
[----:B------:R1:W-:Y:S03]  /*dba10*/  STL.64 [R1+0x13b8], R170 ;  /* 0x0013b8aa01007387 */ /* 0x0003e60000100a00 */
[C---:B------:R-:W-:Y:S07]  /*dba20*/  HMMA.1688.F32.TF32 R212, R228.reuse, R94, R220 ;  /* 0x0000005ee4d4723c */ /* 0x040fee00000810dc */
[----:B------:R-:W-:Y:S01]  /*dba30*/  STL.64 [R1+0x13a0], R240 ;  /* 0x0013a0f001007387 */ /* 0x000fe20000100a00 */
[C---:B-1----:R-:W-:Y:S03]  /*dba40*/  HMMA.1688.F32.TF32 R168, R228.reuse, R90, R216 ;  /* 0x0000005ae4a8723c */ /* 0x042fe600000810d8 */
[----:B------:R-:W-:Y:S04]  /*dba50*/  STL.64 [R1+0x13a8], R242 ;  /* 0x0013a8f201007387 */ /* 0x000fe80000100a00 */
[----:B------:R-:W-:Y:S04]  /*dba60*/  STL.64 [R1+0x1390], R208 ;  /* 0x001390d001007387 */ /* 0x000fe80000100a00 */
[----:B------:R1:W-:Y:S02]  /*dba70*/  STL.64 [R1+0x1398], R210 ;  /* 0x001398d201007387 */ /* 0x0003e40000100a00 */
[C---:B-1----:R-:W-:Y:S10]  /*dba80*/  HMMA.1688.F32.TF32 R208, R228.reuse, R98, R224 ;  /* 0x00000062e4d0723c */ /* 0x042ff400000810e0 */
[----:B------:R-:W-:Y:S04]  /*dba90*/  STL.64 [R1+0x1380], R168 ;  /* 0x001380a801007387 */ /* 0x000fe80000100a00 */
[----:B------:R-:W-:Y:S04]  /*dbaa0*/  STL.64 [R1+0x1388], R170 ;  /* 0x001388aa01007387 */ /* 0x000fe80000100a00 */
[----:B------:R-:W-:Y:S04]  /*dbab0*/  STL.64 [R1+0x1370], R212 ;  /* 0x001370d401007387 */ /* 0x000fe80000100a00 */
[----:B------:R-:W-:Y:S01]  /*dbac0*/  STL.64 [R1+0x1378], R214 ;  /* 0x001378d601007387 */ /* 0x000fe20000100a00 */
[----:B------:R-:W-:Y:S03]  /*dbad0*/  HMMA.1688.F32.TF32 R184, R228, R114, R184 ;  /* 0x00000072e4b8723c */ /* 0x000fe600000810b8 */
[----:B------:R-:W-:Y:S04]  /*dbae0*/  LDS R168, [R252+0x158200] ;  /* 0x15820000fca87984 */ /* 0x000fe80000000800 */
[----:B------:R-:W-:Y:S04]  /*dbaf0*/  LDS R170, [R252+0x159200] ;  /* 0x15920000fcaa7984 */ /* 0x000fe80000000800 */
[----:B------:R-:W-:Y:S04]  /*dbb00*/  STL.64 [R1+0x1360], R208 ;  /* 0x001360d001007387 */ /* 0x000fe80000100a00 */
[----:B------:R1:W-:Y:S01]  /*dbb10*/  STL.64 [R1+0x1368], R210 ;  /* 0x001368d201007387 */ /* 0x0003e20000100a00 */
[----:B---3--:R-:W-:Y:S03]  /*dbb20*/  HMMA.1688.F32.TF32 R240, R176, R250, R140 ;  /* 0x000000fab0f0723c */ /* 0x008fe6000008108c */
[----:B------:R-:W-:Y:S04]  /*dbb30*/  LDS R169, [R3+0x158200] ;  /* 0x1582000003a97984 */ /* 0x000fe80000000800 */
[----:B------:R-:W3:Y:S01]  /*dbb40*/  LDS R171, [R3+0x159200] ;  /* 0x1592000003ab7984 */ /* 0x000ee20000000800 */
[C---:B-1----:R-:W-:Y:S08]  /*dbb50*/  HMMA.1688.F32.TF32 R208, R228.reuse, R102, R172 ;  /* 0x00000066e4d0723c */ /* 0x042ff000000810ac */
[C---:B------:R-:W-:Y:S08]  /*dbb60*/  HMMA.1688.F32.TF32 R172, R228.reuse, R106, R200 ;  /* 0x0000006ae4ac723c */ /* 0x040ff000000810c8 */
[C---:B------:R-:W-:Y:S07]  /*dbb70*/  HMMA.1688.F32.TF32 R200, R228.reuse, R110, R204 ;  /* 0x0000006ee4c8723c */ /* 0x040fee00000810cc */
        /* <DEDUP_REMOVED lines=18> */
[----:B------:R-:W-:Y:S04]  /*dbca0*/  STL.64 [R1+0x1620], R172 ;  /* 0x001620ac01007387 */ /* 0x000fe80000100a00 */
[----:B------:R-:W-:Y:S04]  /*dbcb0*/  STL.64 [R1+0x1628], R174 ;  /* 0x001628ae01007387 */ /* 0x000fe80000100a00 */
[----:B----4-:R1:W-:Y:S04]  /*dbcc0*/  STL.64 [R1+0x3ee8], R246 ;  /* 0x003ee8f601007387 */ /* 0x0103e80000100a00 */
        /* <DEDUP_REMOVED lines=19> */
[C---:B--2---:R-:W-:Y:S03]  /*dbe00*/  HMMA.1688.F32.TF32 R232, R176.reuse, R182, R236 ;  /* 0x000000b6b0e8723c */ /* 0x044fe600000810ec */
[----:B------:R-:W3:Y:S04]  /*dbe10*/  LDL.LU R211, [R1+0xc5c] ;  /* 0x000c5c0001d37983 */ /* 0x000ee80000300800 */
[----:B------:R-:W2:Y:S01]  /*dbe20*/  LDL.LU R224, [R1+0xc60] ;  /* 0x000c600001e07983 */ /* 0x000ea20000300800 */
[----:B------:R-:W-:Y:S03]  /*dbe30*/  HMMA.1688.F32.TF32 R236, R176, R246, R152 ;  /* 0x000000f6b0ec723c */ /* 0x000fe60000081098 */
[----:B------:R-:W2:Y:S04]  /*dbe40*/  LDL.LU R225, [R1+0xc64] ;  /* 0x000c640001e17983 */ /* 0x000ea80000300800 */
[----:B------:R-:W2:Y:S04]  /*dbe50*/  LDL.LU R226, [R1+0xc68] ;  /* 0x000c680001e27983 */ /* 0x000ea80000300800 */
[----:B------:R-:W2:Y:S04]  /*dbe60*/  LDL.LU R227, [R1+0xc6c] ;  /* 0x000c6c0001e37983 */ /* 0x000ea80000300800 */
[----:B------:R-:W2:Y:S04]  /*dbe70*/  LDL.64 R154, [R1+0x1d8] ;  /* 0x0001d800019a7983 */ /* 0x000ea80000100a00 */
[----:B------:R-:W3:Y:S04]  /*dbe80*/  LDL.64 R142, [R1+0x1c8] ;  /* 0x0001c800018e7983 */ /* 0x000ee80000100a00 */
[----:B------:R-:W4:Y:S04]  /*dbe90*/  LDL.LU R212, [R1+0xc40] ;  /* 0x000c400001d47983 */ /* 0x000f280000300800 */
[----:B------:R-:W4:Y:S04]  /*dbea0*/  LDL.LU R213, [R1+0xc44] ;  /* 0x000c440001d57983 */ /* 0x000f280000300800 */
[----:B------:R-:W4:Y:S01]  /*dbeb0*/  LDL.LU R214, [R1+0xc48] ;  /* 0x000c480001d67983 */ /* 0x000f220000300800 */
[----:B------:R-:W-:-:S03]  /*dbec0*/  IMAD.MOV.U32 R2, RZ, RZ, R182 ;  /* 0x000000ffff027224 */ /* 0x000fc600078e00b6 */
[----:B------:R-:W4:Y:S01]  /*dbed0*/  LDL.LU R215, [R1+0xc4c] ;  /* 0x000c4c0001d77983 */ /* 0x000f220000300800 */
[----:B------:R-:W-:-:S03]  /*dbee0*/  IMAD.MOV.U32 R0, RZ, RZ, R183 ;  /* 0x000000ffff007224 */ /* 0x000fc600078e00b7 */
[----:B-1----:R-:W4:Y:S04]  /*dbef0*/  LDL.64 R246, [R1+0x1b8] ;  /* 0x0001b80001f67983 */ /* 0x002f280000100a00 */
[----:B------:R-:W4:Y:S04]  /*dbf00*/  LDL.64 R222, [R1+0x1a8] ;  /* 0x0001a80001de7983 */ /* 0x000f280000100a00 */
        /* <DEDUP_REMOVED lines=24> */
[----:B--2---:R-:W-:Y:S01]  /*dc090*/  HMMA.1688.F32.TF32 R224, R176, R154, R224 ;  /* 0x0000009ab0e0723c */ /* 0x004fe200000810e0 */
[----:B------:R-:W-:-:S02]  /*dc0a0*/  IMAD.MOV.U32 R145, RZ, RZ, R154 ;  /* 0x000000ffff917224 */ /* 0x000fc400078e009a */
[----:B------:R-:W-:Y:S01]  /*dc0b0*/  IMAD.MOV.U32 R144, RZ, RZ, R155 ;  /* 0x000000ffff907224 */ /* 0x000fe200078e009b */
[----:B---3--:R-:W-:Y:S01]  /*dc0c0*/  MOV R149, R142 ;  /* 0x0000008e00957202 */ /* 0x008fe20000000f00 */
[----:B------:R-:W2:Y:S01]  /*dc0d0*/  LDL.LU.64 R154, [R1+0x3f08] ;  /* 0x003f0800019a7983 */ /* 0x000ea20000300a00 */
[----:B------:R-:W-:Y:S02]  /*dc0e0*/  IMAD.MOV.U32 R148, RZ, RZ, R143 ;  /* 0x000000ffff947224 */ /* 0x000fe400078e008f */
[C---:B------:R-:W-:Y:S01]  /*dc0f0*/  HMMA.1688.F32.TF32 R208, R176.reuse, R142, R208 ;  /* 0x0000008eb0d0723c */ /* 0x040fe200000810d0 */
[----:B------:R-:W3:Y:S04]  /*dc100*/  LDL.LU.64 R152, [R1+0x3f00] ;  /* 0x003f000001987983 */ /* 0x000ee80000300a00 */
[----:B------:R-:W3:Y:S04]  /*dc110*/  LDL.LU.64 R142, [R1+0x3ef8] ;  /* 0x003ef800018e7983 */ /* 0x000ee80000300a00 */
[----:B------:R-:W3:Y:S01]  /*dc120*/  LDL.LU.64 R140, [R1+0x3ef0] ;  /* 0x003ef000018c7983 */ /* 0x000ee20000300a00 */
[----:B----4-:R-:W-:Y:S01]  /*dc130*/  HMMA.1688.F32.TF32 R216, R176, R222, R216 ;  /* 0x000000deb0d8723c */ /* 0x010fe200000810d8 */
[----:B------:R-:W-:Y:S01]  /*dc140*/  IMAD.MOV.U32 R245, RZ, RZ, R222 ;  /* 0x000000fffff57224 */ /* 0x000fe200078e00de */
[----:B------:R-:W-:-:S06]  /*dc150*/  MOV R244, R223 ;  /* 0x000000df00f47202 */ /* 0x000fcc0000000f00 */
[----:B------:R-:W-:Y:S01]  /*dc160*/  HMMA.1688.F32.TF32 R220, R176, R134, R180 ;  /* 0x00000086b0dc723c */ /* 0x000fe200000810b4 */
[----:B------:R-:W-:Y:S04]  /*dc170*/  LDS R180, [R252+0x15a200] ;  /* 0x15a20000fcb47984 */ /* 0x000fe80000000800 */
[----:B------:R-:W-:Y:S04]  /*dc180*/  LDS R182, [R252+0x15b200] ;  /* 0x15b20000fcb67984 */ /* 0x000fe80000000800 */
[----:B------:R-:W-:Y:S04]  /*dc190*/  LDS R181, [R3+0x15a200] ;  /* 0x15a2000003b57984 */ /* 0x000fe80000000800 */
[----:B------:R-:W1:Y:S01]  /*dc1a0*/  LDS R183, [R3+0x15b200] ;  /* 0x15b2000003b77984 */ /* 0x000e620000000800 */
        /* <DEDUP_REMOVED lines=10> */
[C---:B-1----:R-:W-:Y:S08]  /*dc250*/  HMMA.1688.F32.TF32 R232, R180.reuse, R6, R232 ;  /* 0x00000006b4e8723c */ /* 0x042ff000000810e8 */
        /* <DEDUP_REMOVED lines=13> */
[C---:B--2---:R-:W-:Y:S08]  /*dc330*/  HMMA.1688.F32.TF32 R204, R176.reuse, R154, R204 ;  /* 0x0000009ab0cc723c */ /* 0x044ff000000810cc */
[----:B---3--:R-:W-:Y:S08]  /*dc340*/  HMMA.1688.F32.TF32 R184, R176, R142, R184 ;  /* 0x0000008eb0b8723c */ /* 0x008ff000000810b8 */
[C---:B------:R-:W-:Y:S01]  /*dc350*/  HMMA.1688.F32.TF32 R176, R168.reuse, R16, R224 ;  /* 0x00000010a8b0723c */ /* 0x040fe200000810e0 */
[----:B------:R-:W-:Y:S04]  /*dc360*/  LDS R224, [R252+0x15c200] ;  /* 0x15c20000fce07984 */ /* 0x000fe80000000800 */
[----:B------:R-:W-:Y:S04]  /*dc370*/  LDS R226, [R252+0x15d200] ;  /* 0x15d20000fce27984 */ /* 0x000fe80000000800 */
[----:B------:R-:W-:Y:S04]  /*dc380*/  LDS R225, [R3+0x15c200] ;  /* 0x15c2000003e17984 */ /* 0x000fe80000000800 */
[----:B------:R-:W1:Y:S01]  /*dc390*/  LDS R227, [R3+0x15d200] ;  /* 0x15d2000003e37984 */ /* 0x000e620000000800 */
[C---:B------:R-:W-:Y:S08]  /*dc3a0*/  HMMA.1688.F32.TF32 R204, R168.reuse, R52, R204 ;  /* 0x00000034a8cc723c */ /* 0x040ff000000810cc */
[----:B------:R-:W-:Y:S01]  /*dc3b0*/  HMMA.1688.F32.TF32 R184, R168, R40, R184 ;  /* 0x00000028a8b8723c */ /* 0x000fe200000810b8 */
[----:B------:R-:W-:Y:S04]  /*dc3c0*/  LDS R168, [R252+0x15e200] ;  /* 0x15e20000fca87984 */ /* 0x000fe80000000800 */
[----:B------:R-:W-:Y:S04]  /*dc3d0*/  LDS R170, [R252+0x15f200] ;  /* 0x15f20000fcaa7984 */ /* 0x000fe80000000800 */
[----:B------:R-:W-:Y:S04]  /*dc3e0*/  LDS R169, [R3+0x15e200] ;  /* 0x15e2000003a97984 */ /* 0x000fe80000000800 */
[----:B------:R-:W2:Y:S01]  /*dc3f0*/  LDS R171, [R3+0x15f200] ;  /* 0x15f2000003ab7984 */ /* 0x000ea20000000800 */
[----:B------:R-:W-:Y:S08]  /*dc400*/  HMMA.1688.F32.TF32 R176, R180, R18, R176 ;  /* 0x00000012b4b0723c */ /* 0x000ff000000810b0 */
[C---:B-1----:R-:W-:Y:S08]  /*dc410*/  HMMA.1688.F32.TF32 R232, R224.reuse, R68, R232 ;  /* 0x00000044e0e8723c */ /* 0x042ff000000810e8 */
[C---:B------:R-:W-:Y:S01]  /*dc420*/  HMMA.1688.F32.TF32 R236, R224.reuse, R72, R236 ;  /* 0x00000048e0ec723c */ /* 0x040fe200000810ec */
[----:B------:R-:W-:Y:S04]  /*dc430*/  STL.64 [R1+0x3ec0], R134 ;  /* 0x003ec08601007387 */ /* 0x000fe80000100a00 */
[----:B------:R-:W-:Y:S03]  /*dc440*/  STL.64 [R1+0x3eb8], R132 ;  /* 0x003eb88401007387 */ /* 0x000fe60000100a00 */
[----:B------:R-:W-:Y:S01]  /*dc450*/  HMMA.1688.F32.TF32 R240, R224, R76, R240 ;  /* 0x0000004ce0f0723c */ /* 0x000fe200000810f0 */
[----:B------:R-:W-:Y:S04]  /*dc460*/  STL.64 [R1+0x3ed0], R138 ;  /* 0x003ed08a01007387 */ /* 0x000fe80000100a00 */
[----:B------:R2:W-:Y:S03]  /*dc470*/  STL.64 [R1+0x3ec8], R136 ;  /* 0x003ec88801007387 */ /* 0x0005e60000100a00 */
[----:B------:R-:W-:Y:S08]  /*dc480*/  HMMA.1688.F32.TF32 R212, R180, R26, R212 ;  /* 0x0000001ab4d4723c */ /* 0x000ff000000810d4 */
[----:B------:R-:W-:Y:S08]  /*dc490*/  HMMA.1688.F32.TF32 R176, R224, R80, R176 ;  /* 0x00000050e0b0723c */ /* 0x000ff000000810b0 */
[----:B--2---:R-:W-:Y:S08]  /*dc4a0*/  HMMA.1688.F32.TF32 R136, R168, R70, R232 ;  /* 0x00000046a888723c */ /* 0x004ff000000810e8 */
[----:B------:R-:W-:Y:S08]  /*dc4b0*/  HMMA.1688.F32.TF32 R216, R180, R30, R216 ;  /* 0x0000001eb4d8723c */ /* 0x000ff000000810d8 */
[----:B------:R-:W-:Y:S08]  /*dc4c0*/  HMMA.1688.F32.TF32 R132, R168, R74, R236 ;  /* 0x0000004aa884723c */ /* 0x000ff000000810ec */
[----:B------:R-:W-:Y:S08]  /*dc4d0*/  HMMA.1688.F32.TF32 R208, R224, R84, R208 ;  /* 0x00000054e0d0723c */ /* 0x000ff000000810d0 */
[----:B------:R-:W-:Y:S01]  /*dc4e0*/  HMMA.1688.F32.TF32 R220, R180, R34, R220 ;  /* 0x00000022b4dc723c */ /* 0x000fe200000810dc */
[----:B------:R-:W-:Y:S04]  /*dc4f0*/  STL.64 [R1+0x3ee0], R142 ;  /* 0x003ee08e01007387 */ /* 0x000fe80000100a00 */
[----:B------:R1:W-:Y:S03]  /*dc500*/  STL.64 [R1+0x3ed8], R140 ;  /* 0x003ed88c01007387 */ /* 0x0003e60000100a00 */
[----:B------:R-:W-:Y:S01]  /*dc510*/  HMMA.1688.F32.TF32 R212, R224, R88, R212 ;  /* 0x00000058e0d4723c */ /* 0x000fe200000810d4 */
[----:B------:R-:W-:Y:S04]  /*dc520*/  STL.64 [R1+0x12e0], R136 ;  /* 0x0012e08801007387 */ /* 0x000fe80000100a00 */
[----:B------:R2:W-:Y:S03]  /*dc530*/  STL.64 [R1+0x12e8], R138 ;  /* 0x0012e88a01007387 */ /* 0x0005e60000100a00 */
[C---:B-1----:R-:W-:Y:S01]  /*dc540*/  HMMA.1688.F32.TF32 R140, R168.reuse, R78, R240 ;  /* 0x0000004ea88c723c */ /* 0x042fe200000810f0 */
[----:B------:R-:W-:Y:S04]  /*dc550*/  STL.64 [R1+0x12d0], R132 ;  /* 0x0012d08401007387 */ /* 0x000fe80000100a00 */
[----:B------:R1:W-:Y:S03]  /*dc560*/  STL.64 [R1+0x12d8], R134 ;  /* 0x0012d88601007387 */ /* 0x0003e60000100a00 */
[----:B--2---:R-:W-:Y:S08]  /*dc570*/  HMMA.1688.F32.TF32 R136, R168, R82, R176 ;  /* 0x00000052a888723c */ /* 0x004ff000000810b0 */
[C---:B------:R-:W-:Y:S08]  /*dc580*/  HMMA.1688.F32.TF32 R172, R180.reuse, R38, R172 ;  /* 0x00000026b4ac723c */ /* 0x040ff000000810ac */
[----:B------:R-:W-:Y:S08]  /*dc590*/  HMMA.1688.F32.TF32 R184, R180, R42, R184 ;  /* 0x0000002ab4b8723c */ /* 0x000ff000000810b8 */
[----:B------:R-:W-:Y:S08]  /*dc5a0*/  HMMA.1688.F32.TF32 R216, R224, R92, R216 ;  /* 0x0000005ce0d8723c */ /* 0x000ff000000810d8 */
[----:B-1----:R-:W-:Y:S08]  /*dc5b0*/  HMMA.1688.F32.TF32 R132, R168, R86, R208 ;  /* 0x00000056a884723c */ /* 0x002ff000000810d0 */
[----:B------:R-:W-:Y:S01]  /*dc5c0*/  HMMA.1688.F32.TF32 R220, R224, R96, R220 ;  /* 0x00000060e0dc723c */ /* 0x000fe200000810dc */
[----:B------:R-:W-:Y:S04]  /*dc5d0*/  STL.64 [R1+0x12c0], R140 ;  /* 0x0012c08c01007387 */ /* 0x000fe80000100a00 */
[----:B------:R1:W-:Y:S04]  /*dc5e0*/  STL.64 [R1+0x12c8], R142 ;  /* 0x0012c88e01007387 */ /* 0x0003e80000100a00 */
[----:B------:R-:W-:Y:S01]  /*dc5f0*/  STL.64 [R1+0xce0], R136 ;  /* 0x000ce08801007387 */ /* 0x000fe20000100a00 */
[C---:B------:R-:W-:Y:S03]  /*dc600*/  HMMA.1688.F32.TF32 R188, R180.reuse, R46, R188 ;  /* 0x0000002eb4bc723c */ /* 0x040fe600000810bc */
[----:B------:R2:W-:Y:S05]  /*dc610*/  STL.64 [R1+0xce8], R138 ;  /* 0x000ce88a01007387 */ /* 0x0005ea0000100a00 */
[----:B------:R-:W-:Y:S01]  /*dc620*/  HMMA.1688.F32.TF32 R200, R180, R50, R200 ;  /* 0x00000032b4c8723c */ /* 0x000fe200000810c8 */
[----:B------:R-:W-:Y:S04]  /*dc630*/  STL.64 [R1+0xcd0], R132 ;  /* 0x000cd08401007387 */ /* 0x000fe80000100a00 */
[----:B------:R3:W-:Y:S03]  /*dc640*/  STL.64 [R1+0xcd8], R134 ;  /* 0x000cd88601007387 */ /* 0x0007e60000100a00 */
[----:B-1----:R-:W-:Y:S08]  /*dc650*/  HMMA.1688.F32.TF32 R140, R168, R90, R212 ;  /* 0x0000005aa88c723c */ /* 0x002ff000000810d4 */
        /* <DEDUP_REMOVED lines=9> */
[----:B------:R-:W-:Y:S01]  /*dc6f0*/  LDS R178, [R252+0x159280] ;  /* 0x15928000fcb27984 */ /* 0x000fe20000000800 */
[C---:B--2---:R-:W-:Y:S03]  /*dc700*/  HMMA.1688.F32.TF32 R136, R168.reuse, R94, R216 ;  /* 0x0000005ea888723c */ /* 0x044fe600000810d8 */
[----:B------:R-:W-:Y:S04]  /*dc710*/  LDS R177, [R3+0x158280] ;  /* 0x1582800003b17984 */ /* 0x000fe80000000800 */
[----:B------:R-:W-:Y:S01]  /*dc720*/  LDS R179, [R3+0x159280] ;  /* 0x1592800003b37984 */ /* 0x000fe20000000800 */
[----:B---3--:R-:W-:Y:S08]  /*dc730*/  HMMA.1688.F32.TF32 R132, R168, R98, R220 ;  /* 0x00000062a884723c */ /* 0x008ff000000810dc */
[C---:B------:R-:W-:Y:S01]  /*dc740*/  HMMA.1688.F32.TF32 R172, R224.reuse, R100, R172 ;  /* 0x00000064e0ac723c */ /* 0x040fe200000810ac */
[----:B------:R-:W-:Y:S04]  /*dc750*/  STL.64 [R1+0x9a0], R140 ;  /* 0x0009a08c01007387 */ /* 0x000fe80000100a00 */
[----:B------:R-:W-:Y:S03]  /*dc760*/  STL.64 [R1+0x9a8], R142 ;  /* 0x0009a88e01007387 */ /* 0x000fe60000100a00 */
[C---:B------:R-:W-:Y:S01]  /*dc770*/  HMMA.1688.F32.TF32 R184, R224.reuse, R104, R184 ;  /* 0x00000068e0b8723c */ /* 0x040fe200000810b8 */
[----:B------:R-:W-:Y:S04]  /*dc780*/  STL.64 [R1+0x990], R136 ;  /* 0x0009908801007387 */ /* 0x000fe80000100a00 */
[----:B------:R-:W-:Y:S03]  /*dc790*/  STL.64 [R1+0x998], R138 ;  /* 0x0009988a01007387 */ /* 0x000fe60000100a00 */
[C---:B------:R-:W-:Y:S01]  /*dc7a0*/  HMMA.1688.F32.TF32 R188, R224.reuse, R108, R188 ;  /* 0x0000006ce0bc723c */ /* 0x040fe200000810bc */
[----:B------:R-:W-:Y:S04]  /*dc7b0*/  STL.64 [R1+0x980], R132 ;  /* 0x0009808401007387 */ /* 0x000fe80000100a00 */
[----:B------:R1:W-:Y:S03]  /*dc7c0*/  STL.64 [R1+0x988], R134 ;  /* 0x0009888601007387 */ /* 0x0003e60000100a00 */
[----:B------:R-:W-:Y:S01]  /*dc7d0*/  HMMA.1688.F32.TF32 R200, R224, R112, R200 ;  /* 0x00000070e0c8723c */ /* 0x000fe200000810c8 */
[----:B------:R-:W-:Y:S04]  /*dc7e0*/  LDS R180, [R252+0x156280] ;  /* 0x15628000fcb47984 */ /* 0x000fe80000000800 */
[----:B------:R-:W-:Y:S03]  /*dc7f0*/  LDS R182, [R252+0x157280] ;  /* 0x15728000fcb67984 */ /* 0x000fe60000000800 */
[C---:B-1----:R-:W-:Y:S01]  /*dc800*/  HMMA.1688.F32.TF32 R132, R168.reuse, R102, R172 ;  /* 0x00000066a884723c */ /* 0x042fe200000810ac */
[----:B------:R-:W-:Y:S04]  /*dc810*/  LDS R181, [R3+0x156280] ;  /* 0x1562800003b57984 */ /* 0x000fe80000000800 */
[----:B------:R-:W1:Y:S03]  /*dc820*/  LDS R183, [R3+0x157280] ;  /* 0x1572800003b77984 */ /* 0x000e660000000800 */
[----:B------:R-:W-:Y:S08]  /*dc830*/  HMMA.1688.F32.TF32 R140, R168, R106, R184 ;  /* 0x0000006aa88c723c */ /* 0x000ff000000810b8 */
[----:B------:R-:W-:Y:S07]  /*dc840*/  HMMA.1688.F32.TF32 R204, R224, R116, R204 ;  /* 0x00000074e0cc723c */ /* 0x000fee00000810cc */
[----:B------:R-:W-:Y:S01]  /*dc850*/  STL.64 [R1+0x1350], R132 ;  /* 0x0013508401007387 */ /* 0x000fe20000100a00 */
[----:B------:R-:W-:Y:S03]  /*dc860*/  HMMA.1688.F32.TF32 R136, R168, R110, R188 ;  /* 0x0000006ea888723c */ /* 0x000fe600000810bc */
[----:B------:R2:W-:Y:S05]  /*dc870*/  STL.64 [R1+0x1358], R134 ;  /* 0x0013588601007387 */ /* 0x0005ea0000100a00 */
[----:B------:R-:W-:Y:S08]  /*dc880*/  HMMA.1688.F32.TF32 R192, R224, R120, R192 ;  /* 0x00000078e0c0723c */ /* 0x000ff000000810c0 */
[----:B--2---:R-:W-:Y:S08]  /*dc890*/  HMMA.1688.F32.TF32 R132, R168, R114, R200 ;  /* 0x00000072a884723c */ /* 0x004ff000000810c8 */
[----:B------:R-:W-:Y:S01]  /*dc8a0*/  HMMA.1688.F32.TF32 R196, R224, R124, R196 ;  /* 0x0000007ce0c4723c */ /* 0x000fe200000810c4 */
        /* <DEDUP_REMOVED lines=78> */
[----:B------:R1:W-:Y:S01]  /*dcd90*/  STL.64 [R1+0x14e0], R228 ;  /* 0x0014e0e401007387 */ /* 0x0003e20000100a00 */
[----:B------:R-:W-:-:S03]  /*dcda0*/  MOV R210, R149 ;  /* 0x0000009500d27202 */ /* 0x000fc60000000f00 */
[----:B------:R1:W-:Y:S01]  /*dcdb0*/  STL.64 [R1+0x14e8], R230 ;  /* 0x0014e8e601007387 */ /* 0x0003e20000100a00 */
[----:B------:R-:W-:-:S03]  /*dcdc0*/  IMAD.MOV.U32 R211, RZ, RZ, R148 ;  /* 0x000000ffffd37224 */ /* 0x000fc600078e0094 */
[----:B------:R-:W2:Y:S01]  /*dcdd0*/  LDL.LU R169, [R1+0x9f4] ;  /* 0x0009f40001a97983 */ /* 0x000ea20000300800 */
[----:B------:R-:W-:-:S03]  /*dcde0*/  IMAD.MOV.U32 R214, RZ, RZ, R164 ;  /* 0x000000ffffd67224 */ /* 0x000fc600078e00a4 */
[----:B------:R-:W2:Y:S01]  /*dcdf0*/  LDL.LU R170, [R1+0x9f8] ;  /* 0x0009f80001aa7983 */ /* 0x000ea20000300800 */
[----:B------:R-:W-:-:S03]  /*dce00*/  IMAD.MOV.U32 R215, RZ, RZ, R160 ;  /* 0x000000ffffd77224 */ /* 0x000fc600078e00a0 */
[----:B------:R-:W2:Y:S04]  /*dce10*/  LDL.LU R171, [R1+0x9fc] ;  /* 0x0009fc0001ab7983 */ /* 0x000ea80000300800 */
[----:B-1----:R-:W2:Y:S04]  /*dce20*/  LDL.LU R228, [R1+0x920] ;  /* 0x0009200001e47983 */ /* 0x002ea80000300800 */
[----:B------:R-:W2:Y:S04]  /*dce30*/  LDL.LU R229, [R1+0x924] ;  /* 0x0009240001e57983 */ /* 0x000ea80000300800 */
[----:B------:R-:W2:Y:S04]  /*dce40*/  LDL.LU R230, [R1+0x928] ;  /* 0x0009280001e67983 */ /* 0x000ea80000300800 */
[----:B------:R-:W2:Y:S01]  /*dce50*/  LDL.LU R231, [R1+0x92c] ;  /* 0x00092c0001e77983 */ /* 0x000ea20000300800 */
[C---:B---3--:R-:W-:Y:S08]  /*dce60*/  HMMA.1688.F32.TF32 R208, R180.reuse, R210, R136 ;  /* 0x000000d2b4d0723c */ /* 0x048ff00000081088 */
[C---:B----4-:R-:W-:Y:S08]  /*dce70*/  HMMA.1688.F32.TF32 R224, R180.reuse, R226, R140 ;  /* 0x000000e2b4e0723c */ /* 0x050ff0000008108c */
[C---:B--2---:R-:W-:Y:S01]  /*dce80*/  HMMA.1688.F32.TF32 R232, R180.reuse, R234, R244 ;  /* 0x000000eab4e8723c */ /* 0x044fe200000810f4 */
[----:B------:R-:W2:Y:S04]  /*dce90*/  LDL.LU.64 R246, [R1+0x3ee8] ;  /* 0x003ee80001f67983 */ /* 0x000ea80000300a00 */
[----:B------:R-:W3:Y:S04]  /*dcea0*/  LDL.LU.64 R142, [R1+0x3ee0] ;  /* 0x003ee000018e7983 */ /* 0x000ee80000300a00 */
[----:B------:R-:W4:Y:S04]  /*dceb0*/  LDL.LU.64 R140, [R1+0x3ed8] ;  /* 0x003ed800018c7983 */ /* 0x000f280000300a00 */
[----:B------:R-:W4:Y:S04]  /*dcec0*/  LDL.LU.64 R138, [R1+0x3ed0] ;  /* 0x003ed000018a7983 */ /* 0x000f280000300a00 */
[----:B------:R-:W4:Y:S01]  /*dced0*/  LDL.LU.64 R136, [R1+0x3ec8] ;  /* 0x003ec80001887983 */ /* 0x000f220000300a00 */
[C---:B------:R-:W-:Y:S03]  /*dcee0*/  HMMA.1688.F32.TF32 R212, R180.reuse, R214, R132 ;  /* 0x000000d6b4d4723c */ /* 0x040fe60000081084 */
[----:B------:R-:W4:Y:S04]  /*dcef0*/  LDL.LU.64 R134, [R1+0x3ec0] ;  /* 0x003ec00001867983 */ /* 0x000f280000300a00 */
[----:B------:R-:W4:Y:S01]  /*dcf00*/  LDL.LU.64 R132, [R1+0x3eb8] ;  /* 0x003eb80001847983 */ /* 0x000f220000300a00 */
[----:B------:R-:W-:Y:S03]  /*dcf10*/  HMMA.1688.F32.TF32 R216, R180, R218, R172 ;  /* 0x000000dab4d8723c */ /* 0x000fe600000810ac */
[----:B------:R-:W-:Y:S04]  /*dcf20*/  LDS R172, [R252+0x15a280] ;  /* 0x15a28000fcac7984 */ /* 0x000fe80000000800 */
[----:B------:R-:W-:Y:S04]  /*dcf30*/  LDS R174, [R252+0x15b280] ;  /* 0x15b28000fcae7984 */ /* 0x000fe80000000800 */
[----:B------:R-:W-:Y:S04]  /*dcf40*/  LDS R173, [R3+0x15a280] ;  /* 0x15a2800003ad7984 */ /* 0x000fe80000000800 */
[----:B------:R-:W1:Y:S01]  /*dcf50*/  LDS R175, [R3+0x15b280] ;  /* 0x15b2800003af7984 */ /* 0x000e620000000800 */
[----:B------:R-:W-:Y:S08]  /*dcf60*/  HMMA.1688.F32.TF32 R232, R176, R4, R232 ;  /* 0x00000004b0e8723c */ /* 0x000ff000000810e8 */
[C---:B------:R-:W-:Y:S08]  /*dcf70*/  HMMA.1688.F32.TF32 R240, R180.reuse, R250, R240 ;  /* 0x000000fab4f0723c */ /* 0x040ff000000810f0 */
[C---:B------:R-:W-:Y:S08]  /*dcf80*/  HMMA.1688.F32.TF32 R188, R180.reuse, R146, R188 ;  /* 0x00000092b4bc723c */ /* 0x040ff000000810bc */
[C---:B------:R-:W-:Y:S08]  /*dcf90*/  HMMA.1688.F32.TF32 R200, R180.reuse, R150, R200 ;  /* 0x00000096b4c8723c */ /* 0x040ff000000810c8 */
[C---:B------:R-:W-:Y:S08]  /*dcfa0*/  HMMA.1688.F32.TF32 R204, R180.reuse, R154, R204 ;  /* 0x0000009ab4cc723c */ /* 0x040ff000000810cc */
[C---:B------:R-:W-:Y:S08]  /*dcfb0*/  HMMA.1688.F32.TF32 R192, R180.reuse, R158, R192 ;  /* 0x0000009eb4c0723c */ /* 0x040ff000000810c0 */
[----:B------:R-:W-:Y:S08]  /*dcfc0*/  HMMA.1688.F32.TF32 R196, R180, R162, R196 ;  /* 0x000000a2b4c4723c */ /* 0x000ff000000810c4 */
[----:B-1----:R-:W-:Y:S08]  /*dcfd0*/  HMMA.1688.F32.TF32 R232, R172, R6, R232 ;  /* 0x00000006ace8723c */ /* 0x002ff000000810e8 */
        /* <DEDUP_REMOVED lines=14> */
[C---:B---3--:R-:W-:Y:S08]  /*dd0c0*/  HMMA.1688.F32.TF32 R184, R180.reuse, R142, R184 ;  /* 0x0000008eb4b8723c */ /* 0x048ff000000810b8 */
[C---:B----4-:R-:W-:Y:S08]  /*dd0d0*/  HMMA.1688.F32.TF32 R168, R180.reuse, R138, R168 ;  /* 0x0000008ab4a8723c */ /* 0x050ff000000810a8 */
[----:B------:R-:W-:Y:S08]  /*dd0e0*/  HMMA.1688.F32.TF32 R220, R180, R134, R220 ;  /* 0x00000086b4dc723c */ /* 0x000ff000000810dc */
        /* <DEDUP_REMOVED lines=8> */
[----:B------:R-:W-:Y:S01]  /*dd170*/  HMMA.1688.F32.TF32 R184, R176, R40, R184 ;  /* 0x00000028b0b8723c */ /* 0x000fe200000810b8 */
[----:B------:R-:W-:Y:S04]  /*dd180*/  LDS R176, [R252+0x15e280] ;  /* 0x15e28000fcb07984 */ /* 0x000fe80000000800 */
[----:B------:R-:W-:Y:S04]  /*dd190*/  LDS R178, [R252+0x15f280] ;  /* 0x15f28000fcb27984 */ /* 0x000fe80000000800 */
[----:B------:R-:W-:Y:S04]  /*dd1a0*/  LDS R177, [R3+0x15e280] ;  /* 0x15e2800003b17984 */ /* 0x000fe80000000800 */
[----:B------:R-:W2:Y:S01]  /*dd1b0*/  LDS R179, [R3+0x15f280] ;  /* 0x15f2800003b37984 */ /* 0x000ea20000000800 */
        /* <DEDUP_REMOVED lines=14> */
[----:B------:R-:W-:Y:S07]  /*dd2a0*/  STL.64 [R1+0x3ea0], R134 ;  /* 0x003ea08601007387 */ /* 0x000fee0000100a00 */
[----:B--2---:R-:W-:Y:S01]  /*dd2b0*/  HMMA.1688.F32.TF32 R232, R176, R70, R232 ;  /* 0x00000046b0e8723c */ /* 0x004fe200000810e8 */
[----:B------:R1:W-:Y:S04]  /*dd2c0*/  STL.64 [R1+0x3e98], R132 ;  /* 0x003e988401007387 */ /* 0x0003e80000100a00 */
[----:B------:R-:W-:Y:S04]  /*dd2d0*/  STL.64 [R1+0x3eb0], R138 ;  /* 0x003eb08a01007387 */ /* 0x000fe80000100a00 */
[----:B------:R2:W-:Y:S04]  /*dd2e0*/  STL.64 [R1+0x3ea8], R136 ;  /* 0x003ea88801007387 */ /* 0x0005e80000100a00 */
[----:B-1----:R-:W3:Y:S04]  /*dd2f0*/  LDL.LU R132, [R1+0xab0] ;  /* 0x000ab00001847983 */ /* 0x002ee80000300800 */
[----:B------:R-:W3:Y:S04]  /*dd300*/  LDL.LU R133, [R1+0xab4] ;  /* 0x000ab40001857983 */ /* 0x000ee80000300800 */
[----:B------:R-:W3:Y:S04]  /*dd310*/  LDL.LU R134, [R1+0xab8] ;  /* 0x000ab80001867983 */ /* 0x000ee80000300800 */
[----:B------:R-:W3:Y:S01]  /*dd320*/  LDL.LU R135, [R1+0xabc] ;  /* 0x000abc0001877983 */ /* 0x000ee20000300800 */
[C---:B------:R-:W-:Y:S03]  /*dd330*/  HMMA.1688.F32.TF32 R236, R224.reuse, R72, R236 ;  /* 0x00000048e0ec723c */ /* 0x040fe600000810ec */
[----:B--2---:R-:W2:Y:S04]  /*dd340*/  LDL.LU R136, [R1+0xac0] ;  /* 0x000ac00001887983 */ /* 0x004ea80000300800 */
        /* <DEDUP_REMOVED lines=21> */
[----:B------:R-:W4:Y:S04]  /*dd4a0*/  LDL.64 R226, [R1+0x208] ;  /* 0x0002080001e27983 */ /* 0x000f280000100a00 */
[----:B------:R1:W-:Y:S04]  /*dd4b0*/  STL.64 [R1+0x920], R232 ;  /* 0x000920e801007387 */ /* 0x0003e80000100a00 */
[----:B------:R1:W-:Y:S04]  /*dd4c0*/  STL.64 [R1+0x928], R234 ;  /* 0x000928ea01007387 */ /* 0x0003e80000100a00 */
[----:B-1----:R-:W4:Y:S04]  /*dd4d0*/  LDL.LU R232, [R1+0xad0] ;  /* 0x000ad00001e87983 */ /* 0x002f280000300800 */
[----:B------:R-:W4:Y:S04]  /*dd4e0*/  LDL.LU R233, [R1+0xad4] ;  /* 0x000ad40001e97983 */ /* 0x000f280000300800 */
[----:B------:R-:W4:Y:S04]  /*dd4f0*/  LDL.LU R234, [R1+0xad8] ;  /* 0x000ad80001ea7983 */ /* 0x000f280000300800 */
[----:B------:R-:W4:Y:S01]  /*dd500*/  LDL.LU R235, [R1+0xadc] ;  /* 0x000adc0001eb7983 */ /* 0x000f220000300800 */
[C---:B------:R-:W-:Y:S08]  /*dd510*/  HMMA.1688.F32.TF32 R236, R176.reuse, R74, R236 ;  /* 0x0000004ab0ec723c */ /* 0x040ff000000810ec */
[C---:B------:R-:W-:Y:S08]  /*dd520*/  HMMA.1688.F32.TF32 R240, R176.reuse, R78, R240 ;  /* 0x0000004eb0f0723c */ /* 0x040ff000000810f0 */
[C---:B------:R-:W-:Y:S07]  /*dd530*/  HMMA.1688.F32.TF32 R208, R176.reuse, R86, R208 ;  /* 0x00000056b0d0723c */ /* 0x040fee00000810d0 */
[----:B------:R-:W-:Y:S04]  /*dd540*/  STL.64 [R1+0x910], R236 ;  /* 0x000910ec01007387 */ /* 0x000fe80000100a00 */
[----:B------:R1:W-:Y:S02]  /*dd550*/  STL.64 [R1+0x918], R238 ;  /* 0x000918ee01007387 */ /* 0x0003e40000100a00 */
[C---:B-1----:R-:W-:Y:S02]  /*dd560*/  HMMA.1688.F32.TF32 R236, R176.reuse, R82, R180 ;  /* 0x00000052b0ec723c */ /* 0x042fe400000810b4 */
[----:B------:R-:W-:Y:S04]  /*dd570*/  STL.64 [R1+0x8f0], R240 ;  /* 0x0008f0f001007387 */ /* 0x000fe80000100a00 */
[----:B------:R-:W-:Y:S02]  /*dd580*/  STL.64 [R1+0x8f8], R242 ;  /* 0x0008f8f201007387 */ /* 0x000fe40000100a00 */
        /* <DEDUP_REMOVED lines=17> */
[----:B------:R-:W2:Y:S01]  /*dd6a0*/  LDS R183, [R3+0x159300] ;  /* 0x1593000003b77984 */ /* 0x000ea20000000800 */
        /* <DEDUP_REMOVED lines=19> */
[----:B------:R-:W-:Y:S04]  /*dd7e0*/  STL.64 [R1+0x1410], R184 ;  /* 0x001410b801007387 */ /* 0x000fe80000100a00 */
[----:B------:R-:W-:Y:S01]  /*dd7f0*/  STL.64 [R1+0x1418], R186 ;  /* 0x001418ba01007387 */ /* 0x000fe20000100a00 */
[C---:B------:R-:W-:Y:S03]  /*dd800*/  HMMA.1688.F32.TF32 R236, R172.reuse, R246, R136 ;  /* 0x000000f6acec723c */ /* 0x040fe60000081088 */
[----:B------:R-:W-:Y:S04]  /*dd810*/  LDS R176, [R252+0x15a300] ;  /* 0x15a30000fcb07984 */ /* 0x000fe80000000800 */
[----:B------:R-:W-:Y:S04]  /*dd820*/  LDS R177, [R3+0x15a300] ;  /* 0x15a3000003b17984 */ /* 0x000fe80000000800 */
        /* <DEDUP_REMOVED lines=22> */
[----:B------:R-:W2:Y:S01]  /*dd990*/  LDL.LU R210, [R1+0xa98] ;  /* 0x000a980001d27983 */ /* 0x000ea20000300800 */
[----:B------:R-:W-:-:S03]  /*dd9a0*/  IMAD.MOV.U32 R245, RZ, RZ, R226 ;  /* 0x000000fffff57224 */ /* 0x000fc600078e00e2 */
[----:B------:R-:W2:Y:S01]  /*dd9b0*/  LDL.LU R211, [R1+0xa9c] ;  /* 0x000a9c0001d37983 */ /* 0x000ea20000300800 */
[----:B------:R-:W-:-:S03]  /*dd9c0*/  IMAD.MOV.U32 R244, RZ, RZ, R227 ;  /* 0x000000fffff47224 */ /* 0x000fc600078e00e3 */
[----:B------:R-:W4:Y:S04]  /*dd9d0*/  LDL.LU R224, [R1+0xaa0] ;  /* 0x000aa00001e07983 */ /* 0x000f280000300800 */
[----:B------:R-:W4:Y:S01]  /*dd9e0*/  LDL.LU R225, [R1+0xaa4] ;  /* 0x000aa40001e17983 */ /* 0x000f220000300800 */
[----:B---3--:R-:W-:Y:S03]  /*dd9f0*/  HMMA.1688.F32.TF32 R240, R172, R250, R132 ;  /* 0x000000faacf0723c */ /* 0x008fe60000081084 */
[----:B------:R-:W4:Y:S04]  /*dda00*/  LDL.LU R226, [R1+0xaa8] ;  /* 0x000aa80001e27983 */ /* 0x000f280000300800 */
[----:B------:R-:W4:Y:S04]  /*dda10*/  LDL.LU R227, [R1+0xaac] ;  /* 0x000aac0001e37983 */ /* 0x000f280000300800 */
[----:B------:R-:W4:Y:S04]  /*dda20*/  LDL.64 R138, [R1+0x1d8] ;  /* 0x0001d800018a7983 */ /* 0x000f280000100a00 */
[----:B------:R-:W3:Y:S04]  /*dda30*/  LDL.64 R134, [R1+0x1c8] ;  /* 0x0001c80001867983 */ /* 0x000ee80000100a00 */
[----:B------:R-:W2:Y:S04]  /*dda40*/  LDL.LU R212, [R1+0x900] ;  /* 0x0009000001d47983 */ /* 0x000ea80000300800 */
[----:B------:R-:W2:Y:S04]  /*dda50*/  LDL.LU R213, [R1+0x904] ;  /* 0x0009040001d57983 */ /* 0x000ea80000300800 */
[----:B------:R-:W2:Y:S04]  /*dda60*/  LDL.LU R214, [R1+0x908] ;  /* 0x0009080001d67983 */ /* 0x000ea80000300800 */
[----:B------:R-:W2:Y:S04]  /*dda70*/  LDL.LU R215, [R1+0x90c] ;  /* 0x00090c0001d77983 */ /* 0x000ea80000300800 */
[----:B------:R-:W2:Y:S04]  /*dda80*/  LDL.64 R178, [R1+0x1b8] ;  /* 0x0001b80001b27983 */ /* 0x000ea80000100a00 */
[----:B------:R-:W2:Y:S04]  /*dda90*/  LDL.64 R230, [R1+0x1a8] ;  /* 0x0001a80001e67983 */ /* 0x000ea80000100a00 */
        /* <DEDUP_REMOVED lines=25> */
[----:B------:R-:W2:Y:S01]  /*ddc30*/  LDL.LU R251, [R1+0x36c] ;  /* 0x00036c0001fb7983 */ /* 0x000ea20000300800 */
[----:B----4-:R-:W-:Y:S01]  /*ddc40*/  HMMA.1688.F32.TF32 R224, R172, R138, R224 ;  /* 0x0000008aace0723c */ /* 0x010fe200000810e0 */
[----:B------:R-:W-:Y:S01]  /*ddc50*/  MOV R2, R138 ;  /* 0x0000008a00027202 */ /* 0x000fe20000000f00 */
[----:B------:R-:W-:-:S02]  /*ddc60*/  IMAD.MOV.U32 R0, RZ, RZ, R139 ;  /* 0x000000ffff007224 */ /* 0x000fc400078e008b */
[----:B------:R-:W4:Y:S01]  /*ddc70*/  LDL.LU.64 R138, [R1+0x3eb0] ;  /* 0x003eb000018a7983 */ /* 0x000f220000300a00 */
[----:B---3--:R-:W-:Y:S02]  /*ddc80*/  IMAD.MOV.U32 R160, RZ, RZ, R134 ;  /* 0x000000ffffa07224 */ /* 0x008fe400078e0086 */
[----:B------:R-:W-:Y:S01]  /*ddc90*/  IMAD.MOV.U32 R164, RZ, RZ, R135 ;  /* 0x000000ffffa47224 */ /* 0x000fe200078e0087 */
[----:B------:R-:W3:Y:S01]  /*ddca0*/  LDL.LU.64 R136, [R1+0x3ea8] ;  /* 0x003ea80001887983 */ /* 0x000ee20000300a00 */
[C---:B--2---:R-:W-:Y:S03]  /*ddcb0*/  HMMA.1688.F32.TF32 R208, R172.reuse, R134, R208 ;  /* 0x00000086acd0723c */ /* 0x044fe600000810d0 */
[----:B------:R-:W2:Y:S04]  /*ddcc0*/  LDL.LU.64 R134, [R1+0x3ea0] ;  /* 0x003ea00001867983 */ /* 0x000ea80000300a00 */
[----:B------:R-:W3:Y:S01]  /*ddcd0*/  LDL.LU.64 R132, [R1+0x3e98] ;  /* 0x003e980001847983 */ /* 0x000ee20000300a00 */
[----:B------:R-:W-:Y:S01]  /*ddce0*/  HMMA.1688.F32.TF32 R212, R172, R178, R212 ;  /* 0x000000b2acd4723c */ /* 0x000fe200000810d4 */
[----:B------:R-:W-:Y:S01]  /*ddcf0*/  IMAD.MOV.U32 R144, RZ, RZ, R178 ;  /* 0x000000ffff907224 */ /* 0x000fe200078e00b2 */
[----:B------:R-:W-:Y:S01]  /*ddd00*/  MOV R145, R179 ;  /* 0x000000b300917202 */ /* 0x000fe20000000f00 */
[----:B------:R-:W-:Y:S04]  /*ddd10*/  LDS R178, [R252+0x15b300] ;  /* 0x15b30000fcb27984 */ /* 0x000fe80000000800 */
[----:B------:R-:W1:Y:S01]  /*ddd20*/  LDS R179, [R3+0x15b300] ;  /* 0x15b3000003b37984 */ /* 0x000e620000000800 */
[----:B------:R-:W-:Y:S01]  /*ddd30*/  HMMA.1688.F32.TF32 R232, R180, R4, R232 ;  /* 0x00000004b4e8723c */ /* 0x000fe200000810e8 */
[----:B------:R-:W-:-:S02]  /*ddd40*/  IMAD.MOV.U32 R149, RZ, RZ, R230 ;  /* 0x000000ffff957224 */ /* 0x000fc400078e00e6 */
[----:B------:R-:W-:-:S05]  /*ddd50*/  IMAD.MOV.U32 R148, RZ, RZ, R231 ;  /* 0x000000ffff947224 */ /* 0x000fca00078e00e7 */
        /* <DEDUP_REMOVED lines=24> */
[C---:B----4-:R-:W-:Y:S08]  /*ddee0*/  HMMA.1688.F32.TF32 R168, R172.reuse, R138, R168 ;  /* 0x0000008aaca8723c */ /* 0x050ff000000810a8 */
[----:B--2---:R-:W-:Y:S08]  /*ddef0*/  HMMA.1688.F32.TF32 R220, R172, R134, R220 ;  /* 0x00000086acdc723c */ /* 0x004ff000000810dc */
        /* <DEDUP_REMOVED lines=15> */
[----:B---3--:R-:W-:Y:S03]  /*ddff0*/  STL.64 [R1+0x3e40], R132 ;  /* 0x003e408401007387 */ /* 0x008fe60000100a00 */
        /* <DEDUP_REMOVED lines=21> */
[----:B-1----:R-:W-:Y:S08]  /*de150*/  HMMA.1688.F32.TF32 R132, R180, R86, R208 ;  /* 0x00000056b484723c */ /* 0x002ff000000810d0 */
[C---:B------:R-:W-:Y:S01]  /*de160*/  HMMA.1688.F32.TF32 R168, R176.reuse, R38, R168 ;  /* 0x00000026b0a8723c */ /* 0x040fe200000810a8 */
        /* <DEDUP_REMOVED lines=19> */
[----:B------:R-:W-:Y:S02]  /*de2a0*/  LDS R174, [R252+0x159380] ;  /* 0x15938000fcae7984 */ /* 0x000fe40000000800 */
[----:B-1----:R-:W-:Y:S01]  /*de2b0*/  HMMA.1688.F32.TF32 R132, R180, R98, R220 ;  /* 0x00000062b484723c */ /* 0x002fe200000810dc */
[----:B------:R-:W-:Y:S01]  /*de2c0*/  IMAD.MOV.U32 R242, RZ, RZ, R247 ;  /* 0x000000fffff27224 */ /* 0x000fe200078e00f7 */
[----:B------:R-:W-:Y:S04]  /*de2d0*/  LDS R173, [R3+0x158380] ;  /* 0x1583800003ad7984 */ /* 0x000fe80000000800 */
[----:B------:R-:W-:Y:S02]  /*de2e0*/  LDS R175, [R3+0x159380] ;  /* 0x1593800003af7984 */ /* 0x000fe40000000800 */
[C---:B------:R-:W-:Y:S02]  /*de2f0*/  HMMA.1688.F32.TF32 R168, R224.reuse, R100, R168 ;  /* 0x00000064e0a8723c */ /* 0x040fe400000810a8 */
[----:B------:R-:W-:Y:S04]  /*de300*/  STL.64 [R1+0xb70], R140 ;  /* 0x000b708c01007387 */ /* 0x000fe80000100a00 */
[----:B------:R-:W-:Y:S02]  /*de310*/  STL.64 [R1+0xb78], R142 ;  /* 0x000b788e01007387 */ /* 0x000fe40000100a00 */
[C---:B------:R-:W-:Y:S02]  /*de320*/  HMMA.1688.F32.TF32 R184, R224.reuse, R104, R184 ;  /* 0x00000068e0b8723c */ /* 0x040fe400000810b8 */
[----:B------:R-:W-:Y:S04]  /*de330*/  STL.64 [R1+0xbf0], R136 ;  /* 0x000bf08801007387 */ /* 0x000fe80000100a00 */
[----:B------:R-:W-:Y:S02]  /*de340*/  STL.64 [R1+0xbf8], R138 ;  /* 0x000bf88a01007387 */ /* 0x000fe40000100a00 */
[C---:B------:R-:W-:Y:S02]  /*de350*/  HMMA.1688.F32.TF32 R188, R224.reuse, R108, R188 ;  /* 0x0000006ce0bc723c */ /* 0x040fe400000810bc */
[----:B------:R-:W-:Y:S04]  /*de360*/  STL.64 [R1+0xbe0], R132 ;  /* 0x000be08401007387 */ /* 0x000fe80000100a00 */
[----:B------:R1:W-:Y:S02]  /*de370*/  STL.64 [R1+0xbe8], R134 ;  /* 0x000be88601007387 */ /* 0x0003e40000100a00 */
[----:B------:R-:W-:Y:S02]  /*de380*/  HMMA.1688.F32.TF32 R200, R224, R112, R200 ;  /* 0x00000070e0c8723c */ /* 0x000fe400000810c8 */
[----:B------:R-:W2:Y:S01]  /*de390*/  LDL.LU R248, [R1+0x350] ;  /* 0x0003500001f87983 */ /* 0x000ea20000300800 */
[----:B------:R-:W-:-:S02]  /*de3a0*/  IMAD.MOV.U32 R218, RZ, RZ, R149 ;  /* 0x000000ffffda7224 */ /* 0x000fc400078e0095 */
[----:B------:R-:W-:Y:S01]  /*de3b0*/  IMAD.MOV.U32 R219, RZ, RZ, R148 ;  /* 0x000000ffffdb7224 */ /* 0x000fe200078e0094 */
[----:B------:R-:W-:Y:S01]  /*de3c0*/  MOV R214, R144 ;  /* 0x0000009000d67202 */ /* 0x000fe20000000f00 */
[----:B------:R-:W-:Y:S01]  /*de3d0*/  IMAD.MOV.U32 R215, RZ, RZ, R145 ;  /* 0x000000ffffd77224 */ /* 0x000fe200078e0091 */
[----:B------:R-:W-:Y:S01]  /*de3e0*/  HMMA.1688.F32.TF32 R204, R224, R116, R204 ;  /* 0x00000074e0cc723c */ /* 0x000fe200000810cc */
[----:B------:R-:W-:Y:S01]  /*de3f0*/  IMAD.MOV.U32 R210, RZ, RZ, R160 ;  /* 0x000000ffffd27224 */ /* 0x000fe200078e00a0 */
[----:B------:R-:W-:Y:S01]  /*de400*/  LDS R176, [R252+0x156380] ;  /* 0x15638000fcb07984 */ /* 0x000fe20000000800 */
[----:B------:R-:W-:-:S03]  /*de410*/  IMAD.MOV.U32 R211, RZ, RZ, R164 ;  /* 0x000000ffffd37224 */ /* 0x000fc600078e00a4 */
[----:B------:R-:W-:Y:S02]  /*de420*/  LDS R178, [R252+0x157380] ;  /* 0x15738000fcb27984 */ /* 0x000fe40000000800 */
[C---:B-1----:R-:W-:Y:S02]  /*de430*/  HMMA.1688.F32.TF32 R132, R180.reuse, R102, R168 ;  /* 0x00000066b484723c */ /* 0x042fe400000810a8 */
[----:B------:R-:W-:Y:S04]  /*de440*/  LDS R177, [R3+0x156380] ;  /* 0x1563800003b17984 */ /* 0x000fe80000000800 */
[----:B------:R-:W1:Y:S02]  /*de450*/  LDS R179, [R3+0x157380] ;  /* 0x1573800003b37984 */ /* 0x000e640000000800 */
[C---:B------:R-:W-:Y:S08]  /*de460*/  HMMA.1688.F32.TF32 R140, R180.reuse, R106, R184 ;  /* 0x0000006ab48c723c */ /* 0x040ff000000810b8 */
[C---:B------:R-:W-:Y:S07]  /*de470*/  HMMA.1688.F32.TF32 R136, R180.reuse, R110, R188 ;  /* 0x0000006eb488723c */ /* 0x040fee00000810bc */
[----:B------:R-:W-:Y:S04]  /*de480*/  STL.64 [R1+0xc40], R132 ;  /* 0x000c408401007387 */ /* 0x000fe80000100a00 */
[----:B------:R3:W-:Y:S04]  /*de490*/  STL.64 [R1+0xc48], R134 ;  /* 0x000c488601007387 */ /* 0x0007e80000100a00 */
[----:B------:R-:W2:Y:S04]  /*de4a0*/  LDL.LU R249, [R1+0x354] ;  /* 0x0003540001f97983 */ /* 0x000ea80000300800 */
[----:B------:R-:W2:Y:S01]  /*de4b0*/  LDL.LU R250, [R1+0x358] ;  /* 0x0003580001fa7983 */ /* 0x000ea20000300800 */
[C---:B---3--:R-:W-:Y:S03]  /*de4c0*/  HMMA.1688.F32.TF32 R132, R180.reuse, R114, R200 ;  /* 0x00000072b484723c */ /* 0x048fe600000810c8 */
[----:B------:R-:W2:Y:S04]  /*de4d0*/  LDL.LU R251, [R1+0x35c] ;  /* 0x00035c0001fb7983 */ /* 0x000ea80000300800 */
        /* <DEDUP_REMOVED lines=9> */
[----:B----4-:R-:W-:Y:S03]  /*de570*/  HMMA.1688.F32.TF32 R132, R180, R118, R204 ;  /* 0x00000076b484723c */ /* 0x010fe600000810cc */
[----:B------:R-:W3:Y:S04]  /*de580*/  LDL.LU R171, [R1+0x3dc] ;  /* 0x0003dc0001ab7983 */ /* 0x000ee80000300800 */
[----:B------:R-:W4:Y:S04]  /*de590*/  LDL.LU R200, [R1+0x3a0] ;  /* 0x0003a00001c87983 */ /* 0x000f280000300800 */
[----:B------:R-:W4:Y:S04]  /*de5a0*/  LDL.LU R201, [R1+0x3a4] ;  /* 0x0003a40001c97983 */ /* 0x000f280000300800 */
[----:B------:R-:W4:Y:S04]  /*de5b0*/  LDL.LU R202, [R1+0x3a8] ;  /* 0x0003a80001ca7983 */ /* 0x000f280000300800 */
[----:B------:R-:W4:Y:S04]  /*de5c0*/  LDL.LU R203, [R1+0x3ac] ;  /* 0x0003ac0001cb7983 */ /* 0x000f280000300800 */
[----:B------:R-:W2:Y:S04]  /*de5d0*/  LDL.LU R149, [R1+0x3e94] ;  /* 0x003e940001957983 */ /* 0x000ea80000300800 */
        /* <DEDUP_REMOVED lines=16> */
[----:B-1----:R-:W2:Y:S01]  /*de6e0*/  LDL.LU R132, [R1+0xc00] ;  /* 0x000c000001847983 */ /* 0x002ea20000300800 */
[C---:B------:R-:W-:Y:S03]  /*de6f0*/  HMMA.1688.F32.TF32 R196, R224.reuse, R124, R196 ;  /* 0x0000007ce0c4723c */ /* 0x040fe600000810c4 */
[----:B------:R-:W2:Y:S04]  /*de700*/  LDL.LU R133, [R1+0xc04] ;  /* 0x000c040001857983 */ /* 0x000ea80000300800 */
[----:B------:R-:W2:Y:S01]  /*de710*/  LDL.LU R134, [R1+0xc08] ;  /* 0x000c080001867983 */ /* 0x000ea20000300800 */
[----:B------:R-:W-:Y:S03]  /*de720*/  HMMA.1688.F32.TF32 R228, R224, R128, R228 ;  /* 0x00000080e0e4723c */ /* 0x000fe600000810e4 */
[----:B------:R-:W2:Y:S04]  /*de730*/  LDL.LU R135, [R1+0xc0c] ;  /* 0x000c0c0001877983 */ /* 0x000ea80000300800 */
[----:B------:R-:W-:Y:S01]  /*de740*/  IMAD.MOV.U32 R226, RZ, RZ, R2 ;  /* 0x000000ffffe27224 */ /* 0x000fe200078e0002 */
[----:B------:R-:W-:Y:S01]  /*de750*/  MOV R227, R0 ;  /* 0x0000000000e37202 */ /* 0x000fe20000000f00 */
        /* <DEDUP_REMOVED lines=20> */
[----:B------:R-:W4:Y:S01]  /*de8a0*/  LDL.LU R185, [R1+0xd44] ;  /* 0x000d440001b97983 */ /* 0x000f220000300800 */
[C---:B------:R-:W-:Y:S03]  /*de8b0*/  HMMA.1688.F32.TF32 R196, R180.reuse, R126, R196 ;  /* 0x0000007eb4c4723c */ /* 0x040fe600000810c4 */
[----:B------:R-:W4:Y:S04]  /*de8c0*/  LDL.LU R186, [R1+0xd48] ;  /* 0x000d480001ba7983 */ /* 0x000f280000300800 */
[----:B------:R-:W4:Y:S01]  /*de8d0*/  LDL.LU R187, [R1+0xd4c] ;  /* 0x000d4c0001bb7983 */ /* 0x000f220000300800 */
[----:B------:R-:W-:Y:S03]  /*de8e0*/  HMMA.1688.F32.TF32 R228, R180, R130, R228 ;  /* 0x00000082b4e4723c */ /* 0x000fe600000810e4 */
[----:B------:R-:W4:Y:S04]  /*de8f0*/  LDL.LU R188, [R1+0x3f0] ;  /* 0x0003f00001bc7983 */ /* 0x000f280000300800 */
        /* <DEDUP_REMOVED lines=15> */
[----:B------:R-:W4:Y:S04]  /*de9f0*/  LDL.LU R180, [R1+0xb20] ;  /* 0x000b200001b47983 */ /* 0x000f280000300800 */
[----:B------:R1:W-:Y:S04]  /*dea00*/  STL.64 [R1+0xd00], R228 ;  /* 0x000d00e401007387 */ /* 0x0003e80000100a00 */
[----:B------:R1:W-:Y:S04]  /*dea10*/  STL.64 [R1+0xd08], R230 ;  /* 0x000d08e601007387 */ /* 0x0003e80000100a00 */
[----:B------:R-:W4:Y:S04]  /*dea20*/  LDL.LU R181, [R1+0xb24] ;  /* 0x000b240001b57983 */ /* 0x000f280000300800 */
[----:B------:R-:W4:Y:S04]  /*dea30*/  LDL.LU R182, [R1+0xb28] ;  /* 0x000b280001b67983 */ /* 0x000f280000300800 */
[----:B------:R-:W4:Y:S04]  /*dea40*/  LDL.LU R183, [R1+0xb2c] ;  /* 0x000b2c0001b77983 */ /* 0x000f280000300800 */
[----:B-1----:R-:W4:Y:S04]  /*dea50*/  LDL.LU R228, [R1+0x3c0] ;  /* 0x0003c00001e47983 */ /* 0x002f280000300800 */
[----:B------:R-:W4:Y:S04]  /*dea60*/  LDL.LU R229, [R1+0x3c4] ;  /* 0x0003c40001e57983 */ /* 0x000f280000300800 */
[----:B------:R-:W4:Y:S04]  /*dea70*/  LDL.LU R230, [R1+0x3c8] ;  /* 0x0003c80001e67983 */ /* 0x000f280000300800 */
[----:B------:R-:W4:Y:S01]  /*dea80*/  LDL.LU R231, [R1+0x3cc] ;  /* 0x0003cc0001e77983 */ /* 0x000f220000300800 */
[C---:B--2---:R-:W-:Y:S08]  /*dea90*/  HMMA.1688.F32.TF32 R208, R176.reuse, R210, R132 ;  /* 0x000000d2b0d0723c */ /* 0x044ff00000081084 */
[C---:B---3--:R-:W-:Y:S08]  /*deaa0*/  HMMA.1688.F32.TF32 R240, R176.reuse, R242, R140 ;  /* 0x000000f2b0f0723c */ /* 0x048ff0000008108c */
[C---:B----4-:R-:W-:Y:S01]  /*deab0*/  HMMA.1688.F32.TF32 R232, R176.reuse, R234, R244 ;  /* 0x000000eab0e8723c */ /* 0x050fe200000810f4 */
[----:B------:R-:W2:Y:S04]  /*deac0*/  LDL.LU.64 R246, [R1+0x3e70] ;  /* 0x003e700001f67983 */ /* 0x000ea80000300a00 */
[----:B------:R-:W3:Y:S04]  /*dead0*/  LDL.LU.64 R142, [R1+0x3e68] ;  /* 0x003e6800018e7983 */ /* 0x000ee80000300a00 */
[----:B------:R-:W4:Y:S01]  /*deae0*/  LDL.LU.64 R140, [R1+0x3e60] ;  /* 0x003e6000018c7983 */ /* 0x000f220000300a00 */
[C---:B------:R-:W-:Y:S03]  /*deaf0*/  HMMA.1688.F32.TF32 R224, R176.reuse, R226, R136 ;  /* 0x000000e2b0e0723c */ /* 0x040fe60000081088 */
[----:B------:R-:W4:Y:S04]  /*deb00*/  LDL.LU.64 R138, [R1+0x3e58] ;  /* 0x003e5800018a7983 */ /* 0x000f280000300a00 */
[----:B------:R-:W4:Y:S04]  /*deb10*/  LDL.LU.64 R136, [R1+0x3e50] ;  /* 0x003e500001887983 */ /* 0x000f280000300a00 */
[----:B------:R-:W4:Y:S01]  /*deb20*/  LDL.LU.64 R134, [R1+0x3e48] ;  /* 0x003e480001867983 */ /* 0x000f220000300a00 */
[C---:B------:R-:W-:Y:S03]  /*deb30*/  HMMA.1688.F32.TF32 R216, R176.reuse, R218, R204 ;  /* 0x000000dab0d8723c */ /* 0x040fe600000810cc */
[----:B------:R-:W-:Y:S04]  /*deb40*/  LDS R204, [R252+0x15a380] ;  /* 0x15a38000fccc7984 */ /* 0x000fe80000000800 */
[----:B------:R-:W-:Y:S04]  /*deb50*/  LDS R206, [R252+0x15b380] ;  /* 0x15b38000fcce7984 */ /* 0x000fe80000000800 */
[----:B------:R-:W-:Y:S04]  /*deb60*/  LDS R205, [R3+0x15a380] ;  /* 0x15a3800003cd7984 */ /* 0x000fe80000000800 */
[----:B------:R-:W1:Y:S01]  /*deb70*/  LDS R207, [R3+0x15b380] ;  /* 0x15b3800003cf7984 */ /* 0x000e620000000800 */
[C---:B------:R-:W-:Y:S03]  /*deb80*/  HMMA.1688.F32.TF32 R168, R176.reuse, R150, R168 ;  /* 0x00000096b0a8723c */ /* 0x040fe600000810a8 */
[----:B------:R-:W4:Y:S05]  /*deb90*/  LDL.LU.64 R132, [R1+0x3e40] ;  /* 0x003e400001847983 */ /* 0x000f2a0000300a00 */
[----:B------:R-:W-:Y:S08]  /*deba0*/  HMMA.1688.F32.TF32 R200, R176, R162, R200 ;  /* 0x000000a2b0c8723c */ /* 0x000ff000000810c8 */
[----:B------:R-:W-:Y:S08]  /*debb0*/  HMMA.1688.F32.TF32 R232, R172, R4, R232 ;  /* 0x00000004ace8723c */ /* 0x000ff000000810e8 */
        /* <DEDUP_REMOVED lines=15> */
[C---:B-1----:R-:W-:Y:S08]  /*decb0*/  HMMA.1688.F32.TF32 R232, R204.reuse, R6, R232 ;  /* 0x00000006cce8723c */ /* 0x042ff000000810e8 */
        /* <DEDUP_REMOVED lines=48> */
[C---:B--2---:R-:W-:Y:S01]  /*defc0*/  HMMA.1688.F32.TF32 R224, R172.reuse, R70, R232 ;  /* 0x00000046ace0723c */ /* 0x044fe200000810e8 */
[----:B------:R-:W-:Y:S04]  /*defd0*/  STL.64 [R1+0x3de8], R134 ;  /* 0x003de88601007387 */ /* 0x000fe80000100a00 */
[----:B------:R-:W-:Y:S03]  /*defe0*/  STL.64 [R1+0x3df0], R138 ;  /* 0x003df08a01007387 */ /* 0x000fe60000100a00 */
[C---:B------:R-:W-:Y:S01]  /*deff0*/  HMMA.1688.F32.TF32 R236, R172.reuse, R74, R236 ;  /* 0x0000004aacec723c */ /* 0x040fe200000810ec */
[----:B------:R-:W-:Y:S04]  /*df000*/  STL.64 [R1+0x3de0], R150 ;  /* 0x003de09601007387 */ /* 0x000fe80000100a00 */
[----:B------:R-:W2:Y:S03]  /*df010*/  LDL.LU R251, [R1+0xb30] ;  /* 0x000b300001fb7983 */ /* 0x000ea60000300800 */
[C---:B------:R-:W-:Y:S01]  /*df020*/  HMMA.1688.F32.TF32 R232, R172.reuse, R78, R240 ;  /* 0x0000004eace8723c */ /* 0x040fe200000810f0 */
[----:B------:R-:W3:Y:S06]  /*df030*/  LDL.LU R249, [R1+0xb34] ;  /* 0x000b340001f97983 */ /* 0x000eec0000300800 */
[----:B------:R-:W-:Y:S04]  /*df040*/  STL.64 [R1+0xd20], R224 ;  /* 0x000d20e001007387 */ /* 0x000fe80000100a00 */
[----:B------:R1:W-:Y:S02]  /*df050*/  STL.64 [R1+0xd28], R226 ;  /* 0x000d28e201007387 */ /* 0x0003e40000100a00 */
[C---:B-1----:R-:W-:Y:S08]  /*df060*/  HMMA.1688.F32.TF32 R224, R172.reuse, R82, R176 ;  /* 0x00000052ace0723c */ /* 0x042ff000000810b0 */
[C---:B------:R-:W-:Y:S01]  /*df070*/  HMMA.1688.F32.TF32 R176, R172.reuse, R86, R208 ;  /* 0x00000056acb0723c */ /* 0x040fe200000810d0 */
[----:B------:R-:W-:Y:S04]  /*df080*/  STL.64 [R1+0xcf0], R236 ;  /* 0x000cf0ec01007387 */ /* 0x000fe80000100a00 */
[----:B------:R-:W-:Y:S03]  /*df090*/  STL.64 [R1+0xcf8], R238 ;  /* 0x000cf8ee01007387 */ /* 0x000fe60000100a00 */
[C---:B------:R-:W-:Y:S01]  /*df0a0*/  HMMA.1688.F32.TF32 R212, R172.reuse, R90, R212 ;  /* 0x0000005aacd4723c */ /* 0x040fe200000810d4 */
[----:B------:R-:W-:Y:S04]  /*df0b0*/  STL.64 [R1+0xc70], R232 ;  /* 0x000c70e801007387 */ /* 0x000fe80000100a00 */
[----:B------:R-:W-:Y:S04]  /*df0c0*/  STL.64 [R1+0xc78], R234 ;  /* 0x000c78ea01007387 */ /* 0x000fe80000100a00 */
[----:B------:R-:W-:Y:S01]  /*df0d0*/  STL.64 [R1+0xc50], R224 ;  /* 0x000c50e001007387 */ /* 0x000fe20000100a00 */
[C---:B------:R-:W-:Y:S03]  /*df0e0*/  HMMA.1688.F32.TF32 R208, R172.reuse, R94, R216 ;  /* 0x0000005eacd0723c */ /* 0x040fe600000810d8 */
[----:B------:R-:W-:Y:S04]  /*df0f0*/  STL.64 [R1+0xc58], R226 ;  /* 0x000c58e201007387 */ /* 0x000fe80000100a00 */
[----:B------:R-:W-:Y:S04]  /*df100*/  STL.64 [R1+0xc30], R176 ;  /* 0x000c30b001007387 */ /* 0x000fe80000100a00 */
[----:B------:R1:W-:Y:S01]  /*df110*/  STL.64 [R1+0xc38], R178 ;  /* 0x000c38b201007387 */ /* 0x0003e20000100a00 */
[C---:B------:R-:W-:Y:S08]  /*df120*/  HMMA.1688.F32.TF32 R184, R172.reuse, R102, R184 ;  /* 0x00000066acb8723c */ /* 0x040ff000000810b8 */
[C---:B-1----:R-:W-:Y:S08]  /*df130*/  HMMA.1688.F32.TF32 R176, R172.reuse, R98, R220 ;  /* 0x00000062acb0723c */ /* 0x042ff000000810dc */
[C---:B------:R-:W-:Y:S01]  /*df140*/  HMMA.1688.F32.TF32 R188, R172.reuse, R106, R188 ;  /* 0x0000006aacbc723c */ /* 0x040fe200000810bc */
[----:B------:R-:W-:Y:S04]  /*df150*/  STL.64 [R1+0xc00], R212 ;  /* 0x000c00d401007387 */ /* 0x000fe80000100a00 */
[----:B------:R-:W-:Y:S03]  /*df160*/  STL.64 [R1+0xc08], R214 ;  /* 0x000c08d601007387 */ /* 0x000fe60000100a00 */
[C---:B------:R-:W-:Y:S01]  /*df170*/  HMMA.1688.F32.TF32 R192, R172.reuse, R110, R192 ;  /* 0x0000006eacc0723c */ /* 0x040fe200000810c0 */
[----:B------:R-:W4:Y:S04]  /*df180*/  LDL.LU R232, [R1+0x390] ;  /* 0x0003900001e87983 */ /* 0x000f280000300800 */
[----:B------:R-:W-:Y:S04]  /*df190*/  STL.64 [R1+0xd40], R208 ;  /* 0x000d40d001007387 */ /* 0x000fe80000100a00 */
[----:B------:R-:W-:Y:S04]  /*df1a0*/  STL.64 [R1+0xd48], R210 ;  /* 0x000d48d201007387 */ /* 0x000fe80000100a00 */
[----:B------:R-:W-:Y:S04]  /*df1b0*/  STL.64 [R1+0xd30], R176 ;  /* 0x000d30b001007387 */ /* 0x000fe80000100a00 */
[----:B------:R-:W-:Y:S04]  /*df1c0*/  STL.64 [R1+0xd38], R178 ;  /* 0x000d38b201007387 */ /* 0x000fe80000100a00 */
[----:B------:R-:W4:Y:S04]  /*df1d0*/  LDL.LU R233, [R1+0x394] ;  /* 0x0003940001e97983 */ /* 0x000f280000300800 */
[----:B------:R-:W4:Y:S04]  /*df1e0*/  LDL.LU R234, [R1+0x398] ;  /* 0x0003980001ea7983 */ /* 0x000f280000300800 */
[----:B------:R-:W4:Y:S04]  /*df1f0*/  LDL.LU R235, [R1+0x39c] ;  /* 0x00039c0001eb7983 */ /* 0x000f280000300800 */
[----:B------:R1:W-:Y:S04]  /*df200*/  STL.64 [R1+0x12a0], R184 ;  /* 0x0012a0b801007387 */ /* 0x0003e80000100a00 */
[----:B------:R1:W-:Y:S04]  /*df210*/  STL.64 [R1+0x12a8], R186 ;  /* 0x0012a8ba01007387 */ /* 0x0003e80000100a00 */
[----:B-1----:R-:W4:Y:S04]  /*df220*/  LDL.LU R184, [R1+0xdf0] ;  /* 0x000df00001b87983 */ /* 0x002f280000300800 */
        /* <DEDUP_REMOVED lines=43> */
[----:B-1----:R-:W4:Y:S04]  /*df4e0*/  LDL.LU R192, [R1+0xdd0] ;  /* 0x000dd00001c07983 */ /* 0x002f280000300800 */
[----:B------:R-:W4:Y:S04]  /*df4f0*/  LDL.LU R193, [R1+0xdd4] ;  /* 0x000dd40001c17983 */ /* 0x000f280000300800 */
[----:B------:R-:W4:Y:S01]  /*df500*/  LDL.LU R194, [R1+0xdd8] ;  /* 0x000dd80001c27983 */ /* 0x000f220000300800 */
[----:B------:R-:W-:Y:S03]  /*df510*/  HMMA.1688.F32.TF32 R172, R172, R130, R228 ;  /* 0x00000082acac723c */ /* 0x000fe600000810e4 */
[----:B------:R-:W4:Y:S04]  /*df520*/  LDL.LU R195, [R1+0xddc] ;  /* 0x000ddc0001c37983 */ /* 0x000f280000300800 */
[----:B------:R1:W-:Y:S04]  /*df530*/  STL.64 [R1+0x1270], R168 ;  /* 0x001270a801007387 */ /* 0x0003e80000100a00 */
[----:B------:R3:W-:Y:S04]  /*df540*/  STL.64 [R1+0x1278], R170 ;  /* 0x001278aa01007387 */ /* 0x0007e80000100a00 */
[----:B--2---:R-:W-:Y:S04]  /*df550*/  LDS R204, [R251+0x158000] ;  /* 0x15800000fbcc7984 */ /* 0x004fe80000000800 */
[----:B-1----:R-:W2:Y:S04]  /*df560*/  LDL.LU R168, [R1+0xe30] ;  /* 0x000e300001a87983 */ /* 0x002ea80000300800 */
[----:B------:R-:W2:Y:S04]  /*df570*/  LDL.LU R169, [R1+0xe34] ;  /* 0x000e340001a97983 */ /* 0x000ea80000300800 */
[----:B---3--:R-:W2:Y:S04]  /*df580*/  LDL.LU R170, [R1+0xe38] ;  /* 0x000e380001aa7983 */ /* 0x008ea80000300800 */
[----:B------:R-:W2:Y:S04]  /*df590*/  LDL.LU R171, [R1+0xe3c] ;  /* 0x000e3c0001ab7983 */ /* 0x000ea80000300800 */
[----:B------:R1:W-:Y:S04]  /*df5a0*/  STL.64 [R1+0x1260], R180 ;  /* 0x001260b401007387 */ /* 0x0003e80000100a00 */
[----:B------:R3:W-:Y:S04]  /*df5b0*/  STL.64 [R1+0x1268], R182 ;  /* 0x001268b601007387 */ /* 0x0007e80000100a00 */
[----:B------:R-:W-:Y:S04]  /*df5c0*/  LDS R206, [R251+0x159000] ;  /* 0x15900000fbce7984 */ /* 0x000fe80000000800 */
[----:B-1----:R-:W2:Y:S04]  /*df5d0*/  LDL.LU R180, [R1+0xe00] ;  /* 0x000e000001b47983 */ /* 0x002ea80000300800 */
[----:B------:R-:W2:Y:S04]  /*df5e0*/  LDL.LU R181, [R1+0xe04] ;  /* 0x000e040001b57983 */ /* 0x000ea80000300800 */
[----:B---3--:R-:W3:Y:S04]  /*df5f0*/  LDL.LU R182, [R1+0xe08] ;  /* 0x000e080001b67983 */ /* 0x008ee80000300800 */
[----:B------:R-:W3:Y:S04]  /*df600*/  LDL.LU R183, [R1+0xe0c] ;  /* 0x000e0c0001b77983 */ /* 0x000ee80000300800 */
[----:B------:R1:W-:Y:S04]  /*df610*/  STL.64 [R1+0x1250], R196 ;  /* 0x001250c401007387 */ /* 0x0003e80000100a00 */
[----:B------:R1:W-:Y:S04]  /*df620*/  STL.64 [R1+0x1258], R198 ;  /* 0x001258c601007387 */ /* 0x0003e80000100a00 */
[----:B------:R-:W-:Y:S04]  /*df630*/  LDS R205, [R249+0x158000] ;  /* 0x15800000f9cd7984 */ /* 0x000fe80000000800 */
[----:B-1----:R-:W3:Y:S04]  /*df640*/  LDL.LU R196, [R1+0xe20] ;  /* 0x000e200001c47983 */ /* 0x002ee80000300800 */
[----:B------:R-:W3:Y:S04]  /*df650*/  LDL.LU R197, [R1+0xe24] ;  /* 0x000e240001c57983 */ /* 0x000ee80000300800 */
[----:B------:R-:W3:Y:S04]  /*df660*/  LDL.LU R198, [R1+0xe28] ;  /* 0x000e280001c67983 */ /* 0x000ee80000300800 */
[----:B------:R-:W3:Y:S04]  /*df670*/  LDL.LU R199, [R1+0xe2c] ;  /* 0x000e2c0001c77983 */ /* 0x000ee80000300800 */
[----:B------:R1:W-:Y:S04]  /*df680*/  STL.64 [R1+0x12b0], R200 ;  /* 0x0012b0c801007387 */ /* 0x0003e80000100a00 */
[----:B------:R1:W-:Y:S04]  /*df690*/  STL.64 [R1+0x12b8], R202 ;  /* 0x0012b8ca01007387 */ /* 0x0003e80000100a00 */
[----:B------:R-:W4:Y:S04]  /*df6a0*/  LDS R207, [R249+0x159000] ;  /* 0x15900000f9cf7984 */ /* 0x000f280000000800 */
[----:B-1----:R-:W3:Y:S04]  /*df6b0*/  LDL.LU R200, [R1+0xe10] ;  /* 0x000e100001c87983 */ /* 0x002ee80000300800 */
[----:B------:R-:W3:Y:S04]  /*df6c0*/  LDL.LU R201, [R1+0xe14] ;  /* 0x000e140001c97983 */ /* 0x000ee80000300800 */
[----:B------:R-:W3:Y:S04]  /*df6d0*/  LDL.LU R202, [R1+0xe18] ;  /* 0x000e180001ca7983 */ /* 0x000ee80000300800 */
[----:B------:R-:W3:Y:S04]  /*df6e0*/  LDL.LU R203, [R1+0xe1c] ;  /* 0x000e1c0001cb7983 */ /* 0x000ee80000300800 */
[----:B------:R-:W3:Y:S04]  /*df6f0*/  LDL.LU R228, [R1+0xda0] ;  /* 0x000da00001e47983 */ /* 0x000ee80000300800 */
[----:B------:R-:W-:Y:S04]  /*df700*/  STL.64 [R1+0x1240], R172 ;  /* 0x001240ac01007387 */ /* 0x000fe80000100a00 */
[----:B------:R-:W-:Y:S04]  /*df710*/  STL.64 [R1+0x1248], R174 ;  /* 0x001248ae01007387 */ /* 0x000fe80000100a00 */
[----:B------:R-:W3:Y:S04]  /*df720*/  LDL.LU R229, [R1+0xda4] ;  /* 0x000da40001e57983 */ /* 0x000ee80000300800 */
[----:B------:R-:W3:Y:S04]  /*df730*/  LDL.LU R230, [R1+0xda8] ;  /* 0x000da80001e67983 */ /* 0x000ee80000300800 */
[----:B------:R-:W3:Y:S04]  /*df740*/  LDL.LU R231, [R1+0xdac] ;  /* 0x000dac0001e77983 */ /* 0x000ee80000300800 */
[----:B------:R-:W-:Y:S04]  /*df750*/  LDS R176, [R251+0x15a000] ;  /* 0x15a00000fbb07984 */ /* 0x000fe80000000800 */
[----:B------:R-:W-:Y:S04]  /*df760*/  LDS R178, [R251+0x15b000] ;  /* 0x15b00000fbb27984 */ /* 0x000fe80000000800 */
[----:B------:R-:W-:Y:S04]  /*df770*/  LDS R177, [R249+0x15a000] ;  /* 0x15a00000f9b17984 */ /* 0x000fe80000000800 */
[----:B------:R-:W1:Y:S04]  /*df780*/  LDS R179, [R249+0x15b000] ;  /* 0x15b00000f9b37984 */ /* 0x000e680000000800 */
[----:B------:R-:W-:Y:S04]  /*df790*/  LDS R172, [R251+0x15c000] ;  /* 0x15c00000fbac7984 */ /* 0x000fe80000000800 */
[----:B------:R-:W-:Y:S04]  /*df7a0*/  LDS R174, [R251+0x15d000] ;  /* 0x15d00000fbae7984 */ /* 0x000fe80000000800 */
[----:B------:R-:W-:Y:S04]  /*df7b0*/  LDS R173, [R249+0x15c000] ;  /* 0x15c00000f9ad7984 */ /* 0x000fe80000000800 */
[----:B------:R-:W1:Y:S01]  /*df7c0*/  LDS R175, [R249+0x15d000] ;  /* 0x15d00000f9af7984 */ /* 0x000e620000000800 */
[C---:B----4-:R-:W-:Y:S01]  /*df7d0*/  HMMA.1688.F32.TF32 R184, R204.reuse, R52, R184 ;  /* 0x00000034ccb8723c */ /* 0x050fe200000810b8 */
[----:B------:R-:W-:Y:S01]  /*df7e0*/  MOV R138, R165 ;  /* 0x000000a5008a7202 */ /* 0x000fe20000000f00 */
[----:B------:R-:W-:Y:S01]  /*df7f0*/  IMAD.MOV.U32 R139, RZ, RZ, R161 ;  /* 0x000000ffff8b7224 */ /* 0x000fe200078e00a1 */
[----:B------:R-:W-:Y:S01]  /*df800*/  MOV R135, R157 ;  /* 0x0000009d00877202 */ /* 0x000fe20000000f00 */
[----:B------:R-:W-:Y:S01]  /*df810*/  IMAD.MOV.U32 R150, RZ, RZ, R152 ;  /* 0x000000ffff967224 */ /* 0x000fe200078e0098 */
[----:B------:R-:W-:Y:S01]  /*df820*/  MOV R250, c[0x0][0x180] ;  /* 0x0000600000fa7a02 */ /* 0x000fe20000000f00 */
[----:B------:R-:W-:Y:S01]  /*df830*/  IMAD.MOV.U32 R151, RZ, RZ, R153 ;  /* 0x000000ffff977224 */ /* 0x000fe200078e0099 */
[----:B------:R-:W-:Y:S01]  /*df840*/  LDS R248, [R251+0x15e380] ;  /* 0x15e38000fbf87984 */ /* 0x000fe20000000800 */
        /* <DEDUP_REMOVED lines=9> */
[----:B-1----:R-:W-:Y:S08]  /*df8e0*/  HMMA.1688.F32.TF32 R236, R176, R6, R236 ;  /* 0x00000006b0ec723c */ /* 0x002ff000000810ec */
[C---:B------:R-:W-:Y:S08]  /*df8f0*/  HMMA.1688.F32.TF32 R192, R204.reuse, R60, R192 ;  /* 0x0000003cccc0723c */ /* 0x040ff000000810c0 */
[C---:B--2---:R-:W-:Y:S08]  /*df900*/  HMMA.1688.F32.TF32 R168, R204.reuse, R36, R168 ;  /* 0x00000024cca8723c */ /* 0x044ff000000810a8 */
[C---:B---3--:R-:W-:Y:S08]  /*df910*/  HMMA.1688.F32.TF32 R180, R204.reuse, R48, R180 ;  /* 0x00000030ccb4723c */ /* 0x048ff000000810b4 */
[C---:B------:R-:W-:Y:S08]  /*df920*/  HMMA.1688.F32.TF32 R196, R204.reuse, R40, R196 ;  /* 0x00000028ccc4723c */ /* 0x040ff000000810c4 */
[C---:B------:R-:W-:Y:S08]  /*df930*/  HMMA.1688.F32.TF32 R200, R204.reuse, R44, R200 ;  /* 0x0000002cccc8723c */ /* 0x040ff000000810c8 */
[----:B------:R-:W-:Y:S08]  /*df940*/  HMMA.1688.F32.TF32 R228, R204, R12, R228 ;  /* 0x0000000ccce4723c */ /* 0x000ff000000810e4 */
[C---:B------:R-:W-:Y:S11]  /*df950*/  HMMA.1688.F32.TF32 R240, R176.reuse, R10, R240 ;  /* 0x0000000ab0f0723c */ /* 0x040ff600000810f0 */
[----:B------:R-:W-:Y:S05]  /*df960*/  @!UPT UIADD3 URZ, URZ, URZ, URZ ;  /* 0x0000003f3f3ff290 */ /* 0x000fea000fffe03f */
        /* <DEDUP_REMOVED lines=40> */
[C---:B------:R-:W-:Y:S07]  /*dfbf0*/  HMMA.1688.F32.TF32 R208, R228.reuse, R82, R208 ;  /* 0x00000052e4d0723c */ /* 0x040fee00000810d0 */
[----:B------:R-:W-:Y:S04]  /*dfc00*/  STL.64 [R1+0x30], R172 ;  /* 0x000030ac01007387 */ /* 0x000fe80000100a00 */
[----:B------:R1:W-:Y:S02]  /*dfc10*/  STL.64 [R1+0x38], R174 ;  /* 0x000038ae01007387 */ /* 0x0003e40000100a00 */
[C---:B-1----:R-:W-:Y:S08]  /*dfc20*/  HMMA.1688.F32.TF32 R172, R228.reuse, R78, R204 ;  /* 0x0000004ee4ac723c */ /* 0x042ff000000810cc */
[C---:B------:R-:W-:Y:S01]  /*dfc30*/  HMMA.1688.F32.TF32 R204, R228.reuse, R86, R212 ;  /* 0x00000056e4cc723c */ /* 0x040fe200000810d4 */
[----:B------:R-:W-:Y:S04]  /*dfc40*/  STL.64 [R1+0x20], R236 ;  /* 0x000020ec01007387 */ /* 0x000fe80000100a00 */
[----:B------:R-:W-:Y:S10]  /*dfc50*/  STL.64 [R1+0x28], R238 ;  /* 0x000028ee01007387 */ /* 0x000ff40000100a00 */
        /* <DEDUP_REMOVED lines=11> */
[----:B------:R-:W-:Y:S04]  /*dfd10*/  STL.64 [R1+0x210], R208 ;  /* 0x000210d001007387 */ /* 0x000fe80000100a00 */
[----:B------:R-:W-:Y:S01]  /*dfd20*/  STL.64 [R1+0x218], R210 ;  /* 0x000218d201007387 */ /* 0x000fe20000100a00 */
[C---:B------:R-:W-:Y:S03]  /*dfd30*/  HMMA.1688.F32.TF32 R200, R228.reuse, R110, R200 ;  /* 0x0000006ee4c8723c */ /* 0x040fe600000810c8 */
[----:B------:R-:W-:Y:S04]  /*dfd40*/  LDS R172, [R251+0x15a080] ;  /* 0x15a08000fbac7984 */ /* 0x000fe80000000800 */
[----:B------:R-:W-:Y:S04]  /*dfd50*/  STL.64 [R1+0x190], R204 ;  /* 0x000190cc01007387 */ /* 0x000fe80000100a00 */
[----:B------:R1:W-:Y:S01]  /*dfd60*/  STL.64 [R1+0x198], R206 ;  /* 0x000198ce01007387 */ /* 0x0003e20000100a00 */
[C---:B------:R-:W-:Y:S03]  /*dfd70*/  HMMA.1688.F32.TF32 R180, R228.reuse, R114, R180 ;  /* 0x00000072e4b4723c */ /* 0x040fe600000810b4 */
[----:B------:R-:W-:Y:S04]  /*dfd80*/  LDS R174, [R251+0x15b080] ;  /* 0x15b08000fbae7984 */ /* 0x000fe80000000800 */
[----:B------:R-:W-:Y:S01]  /*dfd90*/  LDS R173, [R249+0x15a080] ;  /* 0x15a08000f9ad7984 */ /* 0x000fe20000000800 */
[C---:B-1----:R-:W-:Y:S03]  /*dfda0*/  HMMA.1688.F32.TF32 R204, R228.reuse, R102, R168 ;  /* 0x00000066e4cc723c */ /* 0x042fe600000810a8 */
[----:B------:R-:W1:Y:S05]  /*dfdb0*/  LDS R175, [R249+0x15b080] ;  /* 0x15b08000f9af7984 */ /* 0x000e6a0000000800 */
[C---:B------:R-:W-:Y:S11]  /*dfdc0*/  HMMA.1688.F32.TF32 R168, R228.reuse, R106, R196 ;  /* 0x0000006ae4a8723c */ /* 0x040ff600000810c4 */
[----:B------:R-:W-:Y:S04]  /*dfdd0*/  @!UPT UIADD3 URZ, URZ, URZ, URZ ;  /* 0x0000003f3f3ff290 */ /* 0x000fe8000fffe03f */
[----:B------:R-:W-:Y:S04]  /*dfde0*/  STL.64 [R1+0x250], R204 ;  /* 0x000250cc01007387 */ /* 0x000fe80000100a00 */
[----:B------:R-:W-:Y:S04]  /*dfdf0*/  STL.64 [R1+0x258], R206 ;  /* 0x000258ce01007387 */ /* 0x000fe80000100a00 */
[----:B------:R-:W2:Y:S04]  /*dfe00*/  LDL.LU R196, [R1+0x4e0] ;  /* 0x0004e00001c47983 */ /* 0x000ea80000300800 */
[----:B------:R-:W-:Y:S04]  /*dfe10*/  STL.64 [R1+0x260], R168 ;  /* 0x000260a801007387 */ /* 0x000fe80000100a00 */
[----:B------:R3:W-:Y:S04]  /*dfe20*/  STL.64 [R1+0x268], R170 ;  /* 0x000268aa01007387 */ /* 0x0007e80000100a00 */
[----:B------:R-:W2:Y:S04]  /*dfe30*/  LDL.LU R197, [R1+0x4e4] ;  /* 0x0004e40001c57983 */ /* 0x000ea80000300800 */
[----:B------:R-:W2:Y:S01]  /*dfe40*/  LDL.LU R198, [R1+0x4e8] ;  /* 0x0004e80001c67983 */ /* 0x000ea20000300800 */
[C---:B---3--:R-:W-:Y:S03]  /*dfe50*/  HMMA.1688.F32.TF32 R168, R228.reuse, R118, R184 ;  /* 0x00000076e4a8723c */ /* 0x048fe600000810b8 */
[----:B------:R-:W2:Y:S04]  /*dfe60*/  LDL.LU R199, [R1+0x4ec] ;  /* 0x0004ec0001c77983 */ /* 0x000ea80000300800 */
[----:B------:R3:W-:Y:S04]  /*dfe70*/  STL.64 [R1+0x280], R200 ;  /* 0x000280c801007387 */ /* 0x0007e80000100a00 */
[----:B------:R4:W-:Y:S04]  /*dfe80*/  STL.64 [R1+0x288], R202 ;  /* 0x000288ca01007387 */ /* 0x0009e80000100a00 */
[----:B---3--:R-:W3:Y:S04]  /*dfe90*/  LDL.LU R200, [R1+0x540] ;  /* 0x0005400001c87983 */ /* 0x008ee80000300800 */
[----:B------:R-:W-:Y:S04]  /*dfea0*/  STL.64 [R1+0x270], R180 ;  /* 0x000270b401007387 */ /* 0x000fe80000100a00 */
[----:B------:R-:W-:Y:S04]  /*dfeb0*/  STL.64 [R1+0x278], R182 ;  /* 0x000278b601007387 */ /* 0x000fe80000100a00 */
        /* <DEDUP_REMOVED lines=65> */
[----:B------:R-:W-:Y:S04]  /*e02d0*/  STL.64 [R1+0x790], R228 ;  /* 0x000790e401007387 */ /* 0x000fe80000100a00 */
[----:B------:R1:W-:Y:S04]  /*e02e0*/  STL.64 [R1+0x798], R230 ;  /* 0x000798e601007387 */ /* 0x0003e80000100a00 */
        /* <DEDUP_REMOVED lines=8> */
[C---:B-1----:R-:W-:Y:S01]  /*e0370*/  HMMA.1688.F32.TF32 R228, R176.reuse, R12, R168 ;  /* 0x0000000cb0e4723c */ /* 0x042fe200000810a8 */
        /* <DEDUP_REMOVED lines=60> */
[----:B------:R-:W-:Y:S01]  /*e0740*/  STL.64 [R1+0x548], R238 ;  /* 0x000548ee01007387 */ /* 0x000fe20000100a00 */
[C---:B--2---:R-:W-:Y:S03]  /*e0750*/  HMMA.1688.F32.TF32 R168, R228.reuse, R82, R204 ;  /* 0x00000052e4a8723c */ /* 0x044fe600000810cc */
[----:B------:R-:W-:Y:S04]  /*e0760*/  STL.64 [R1+0x530], R176 ;  /* 0x000530b001007387 */ /* 0x000fe80000100a00 */
[----:B------:R2:W-:Y:S01]  /*e0770*/  STL.64 [R1+0x538], R178 ;  /* 0x000538b201007387 */ /* 0x0005e20000100a00 */
[C---:B------:R-:W-:Y:S08]  /*e0780*/  HMMA.1688.F32.TF32 R204, R228.reuse, R86, R208 ;  /* 0x00000056e4cc723c */ /* 0x040ff000000810d0 */
        /* <DEDUP_REMOVED lines=10> */
[----:B------:R-:W-:Y:S01]  /*e0830*/  STL.64 [R1+0x4c0], R168 ;  /* 0x0004c0a801007387 */ /* 0x000fe20000100a00 */
[C---:B------:R-:W-:Y:S03]  /*e0840*/  HMMA.1688.F32.TF32 R184, R228.reuse, R106, R184 ;  /* 0x0000006ae4b8723c */ /* 0x040fe600000810b8 */
[----:B------:R-:W-:Y:S04]  /*e0850*/  STL.64 [R1+0x4c8], R170 ;  /* 0x0004c8aa01007387 */ /* 0x000fe80000100a00 */
[----:B------:R-:W-:Y:S04]  /*e0860*/  STL.64 [R1+0x4b0], R204 ;  /* 0x0004b0cc01007387 */ /* 0x000fe80000100a00 */
[----:B------:R-:W-:Y:S01]  /*e0870*/  STL.64 [R1+0x4b8], R206 ;  /* 0x0004b8ce01007387 */ /* 0x000fe20000100a00 */
[C---:B------:R-:W-:Y:S03]  /*e0880*/  HMMA.1688.F32.TF32 R196, R228.reuse, R126, R196 ;  /* 0x0000007ee4c4723c */ /* 0x040fe600000810c4 */
[----:B------:R-:W-:Y:S04]  /*e0890*/  LDS R168, [R251+0x15a100] ;  /* 0x15a10000fba87984 */ /* 0x000fe80000000800 */
[----:B------:R-:W-:Y:S04]  /*e08a0*/  STL.64 [R1+0x780], R176 ;  /* 0x000780b001007387 */ /* 0x000fe80000100a00 */
[----:B------:R2:W-:Y:S04]  /*e08b0*/  STL.64 [R1+0x788], R178 ;  /* 0x000788b201007387 */ /* 0x0005e80000100a00 */
[----:B------:R-:W-:Y:S04]  /*e08c0*/  LDS R170, [R251+0x15b100] ;  /* 0x15b10000fbaa7984 */ /* 0x000fe80000000800 */
[----:B------:R-:W-:Y:S01]  /*e08d0*/  LDS R169, [R249+0x15a100] ;  /* 0x15a10000f9a97984 */ /* 0x000fe20000000800 */
[C---:B--2---:R-:W-:Y:S03]  /*e08e0*/  HMMA.1688.F32.TF32 R176, R228.reuse, R110, R200 ;  /* 0x0000006ee4b0723c */ /* 0x044fe600000810c8 */
[----:B------:R-:W-:Y:S04]  /*e08f0*/  STL.64 [R1+0x770], R184 ;  /* 0x000770b801007387 */ /* 0x000fe80000100a00 */
[----:B------:R2:W-:Y:S04]  /*e0900*/  STL.64 [R1+0x778], R186 ;  /* 0x000778ba01007387 */ /* 0x0005e80000100a00 */
[----:B------:R-:W3:Y:S01]  /*e0910*/  LDS R171, [R249+0x15b100] ;  /* 0x15b10000f9ab7984 */ /* 0x000ee20000000800 */
[C---:B--2---:R-:W-:Y:S11]  /*e0920*/  HMMA.1688.F32.TF32 R184, R228.reuse, R114, R180 ;  /* 0x00000072e4b8723c */ /* 0x044ff600000810b4 */
[----:B------:R-:W-:Y:S01]  /*e0930*/  STL.64 [R1+0x760], R176 ;  /* 0x000760b001007387 */ /* 0x000fe20000100a00 */
[C---:B------:R-:W-:Y:S03]  /*e0940*/  HMMA.1688.F32.TF32 R180, R228.reuse, R118, R188 ;  /* 0x00000076e4b4723c */ /* 0x040fe600000810bc */
[----:B------:R2:W-:Y:S05]  /*e0950*/  STL.64 [R1+0x768], R178 ;  /* 0x000768b201007387 */ /* 0x0005ea0000100a00 */
[C---:B--2---:R-:W-:Y:S03]  /*e0960*/  HMMA.1688.F32.TF32 R176, R228.reuse, R122, R192 ;  /* 0x0000007ae4b0723c */ /* 0x044fe600000810c0 */
[----:B------:R-:W-:Y:S04]  /*e0970*/  STL.64 [R1+0x750], R184 ;  /* 0x000750b801007387 */ /* 0x000fe80000100a00 */
[----:B------:R-:W-:Y:S04]  /*e0980*/  STL.64 [R1+0x758], R186 ;  /* 0x000758ba01007387 */ /* 0x000fe80000100a00 */
[----:B------:R-:W1:Y:S04]  /*e0990*/  LDL.LU R200, [R1+0x620] ;  /* 0x0006200001c87983 */ /* 0x000e680000300800 */
[----:B------:R2:W-:Y:S04]  /*e09a0*/  STL.64 [R1+0x4a0], R180 ;  /* 0x0004a0b401007387 */ /* 0x0005e80000100a00 */
[----:B------:R4:W-:Y:S04]  /*e09b0*/  STL.64 [R1+0x4a8], R182 ;  /* 0x0004a8b601007387 */ /* 0x0009e80000100a00 */
[----:B------:R2:W-:Y:S04]  /*e09c0*/  STL.64 [R1+0x490], R176 ;  /* 0x000490b001007387 */ /* 0x0005e80000100a00 */
[----:B------:R2:W-:Y:S04]  /*e09d0*/  STL.64 [R1+0x498], R178 ;  /* 0x000498b201007387 */ /* 0x0005e80000100a00 */
[----:B------:R-:W1:Y:S04]  /*e09e0*/  LDL.LU R201, [R1+0x624] ;  /* 0x0006240001c97983 */ /* 0x000e680000300800 */
[----:B------:R-:W1:Y:S04]  /*e09f0*/  LDL.LU R202, [R1+0x628] ;  /* 0x0006280001ca7983 */ /* 0x000e680000300800 */
[----:B------:R-:W1:Y:S04]  /*e0a00*/  LDL.LU R203, [R1+0x62c] ;  /* 0x00062c0001cb7983 */ /* 0x000e680000300800 */
        /* <DEDUP_REMOVED lines=53> */
[----:B------:R1:W-:Y:S04]  /*e0d60*/  STL.64 [R1+0x480], R196 ;  /* 0x000480c401007387 */ /* 0x0003e80000100a00 */
[----:B------:R1:W-:Y:S04]  /*e0d70*/  STL.64 [R1+0x488], R198 ;  /* 0x000488c601007387 */ /* 0x0003e80000100a00 */
[----:B-1----:R-:W3:Y:S04]  /*e0d80*/  LDL.LU R196, [R1+0x5f0] ;  /* 0x0005f00001c47983 */ /* 0x002ee80000300800 */
[----:B------:R-:W3:Y:S04]  /*e0d90*/  LDL.LU R197, [R1+0x5f4] ;  /* 0x0005f40001c57983 */ /* 0x000ee80000300800 */
[----:B------:R-:W3:Y:S04]  /*e0da0*/  LDL.LU R198, [R1+0x5f8] ;  /* 0x0005f80001c67983 */ /* 0x000ee80000300800 */
[----:B------:R-:W3:Y:S04]  /*e0db0*/  LDL.LU R199, [R1+0x5fc] ;  /* 0x0005fc0001c77983 */ /* 0x000ee80000300800 */
[----:B------:R-:W3:Y:S04]  /*e0dc0*/  LDL.LU R232, [R1+0x510] ;  /* 0x0005100001e87983 */ /* 0x000ee80000300800 */
[----:B------:R-:W-:Y:S04]  /*e0dd0*/  STL.64 [R1+0x470], R228 ;  /* 0x000470e401007387 */ /* 0x000fe80000100a00 */
[----:B------:R1:W-:Y:S04]  /*e0de0*/  STL.64 [R1+0x478], R230 ;  /* 0x000478e601007387 */ /* 0x0003e80000100a00 */
[----:B------:R-:W3:Y:S04]  /*e0df0*/  LDL.LU R233, [R1+0x514] ;  /* 0x0005140001e97983 */ /* 0x000ee80000300800 */
[----:B------:R-:W3:Y:S04]  /*e0e00*/  LDL.LU R234, [R1+0x518] ;  /* 0x0005180001ea7983 */ /* 0x000ee80000300800 */
[----:B------:R-:W3:Y:S01]  /*e0e10*/  LDL.LU R235, [R1+0x51c] ;  /* 0x00051c0001eb7983 */ /* 0x000ee20000300800 */
[C---:B------:R-:W-:Y:S08]  /*e0e20*/  HMMA.1688.F32.TF32 R200, R172.reuse, R48, R200 ;  /* 0x00000030acc8723c */ /* 0x040ff000000810c8 */
[C---:B--2---:R-:W-:Y:S08]  /*e0e30*/  HMMA.1688.F32.TF32 R180, R172.reuse, R44, R180 ;  /* 0x0000002cacb4723c */ /* 0x044ff000000810b4 */
[C---:B----4-:R-:W-:Y:S08]  /*e0e40*/  HMMA.1688.F32.TF32 R220, R172.reuse, R32, R220 ;  /* 0x00000020acdc723c */ /* 0x050ff000000810dc */
[C---:B---3--:R-:W-:Y:S08]  /*e0e50*/  HMMA.1688.F32.TF32 R216, R172.reuse, R28, R216 ;  /* 0x0000001cacd8723c */ /* 0x048ff000000810d8 */
        /* <DEDUP_REMOVED lines=39> */
[----:B------:R-:W-:Y:S02]  /*e10d0*/  LDS R170, [R251+0x159180] ;  /* 0x15918000fbaa7984 */ /* 0x000fe40000000800 */
[C---:B------:R-:W-:Y:S02]  /*e10e0*/  HMMA.1688.F32.TF32 R240, R184.reuse, R72, R240 ;  /* 0x00000048b8f0723c */ /* 0x040fe400000810f0 */
[----:B------:R-:W-:Y:S04]  /*e10f0*/  LDS R169, [R249+0x158180] ;  /* 0x15818000f9a97984 */ /* 0x000fe80000000800 */
[----:B------:R-:W1:Y:S02]  /*e1100*/  LDS R171, [R249+0x159180] ;  /* 0x15918000f9ab7984 */ /* 0x000e640000000800 */
[----:B------:R-:W-:Y:S08]  /*e1110*/  HMMA.1688.F32.TF32 R172, R184, R76, R172 ;  /* 0x0000004cb8ac723c */ /* 0x000ff000000810ac */
[----:B--2---:R-:W-:Y:S08]  /*e1120*/  HMMA.1688.F32.TF32 R236, R228, R70, R236 ;  /* 0x00000046e4ec723c */ /* 0x004ff000000810ec */
        /* <DEDUP_REMOVED lines=15> */
[----:B------:R-:W-:Y:S04]  /*e1220*/  STL.64 [R1+0x460], R236 ;  /* 0x000460ec01007387 */ /* 0x000fe80000100a00 */
[----:B------:R-:W-:Y:S03]  /*e1230*/  STL.64 [R1+0x468], R238 ;  /* 0x000468ee01007387 */ /* 0x000fe60000100a00 */
        /* <DEDUP_REMOVED lines=15> */
[----:B---3--:R-:W-:Y:S03]  /*e1330*/  HMMA.1688.F32.TF32 R172, R228, R102, R224 ;  /* 0x00000066e4ac723c */ /* 0x008fe600000810e0 */
[----:B------:R-:W-:Y:S04]  /*e1340*/  STL.64 [R1+0x3b0], R204 ;  /* 0x0003b0cc01007387 */ /* 0x000fe80000100a00 */
[----:B------:R-:W-:Y:S08]  /*e1350*/  STL.64 [R1+0x3b8], R206 ;  /* 0x0003b8ce01007387 */ /* 0x000ff00000100a00 */
        /* <DEDUP_REMOVED lines=14> */
[----:B---3--:R-:W-:Y:S01]  /*e1440*/  MOV R186, R164 ;  /* 0x000000a400ba7202 */ /* 0x008fe20000000f00 */
[----:B------:R-:W-:Y:S02]  /*e1450*/  IMAD.MOV.U32 R187, RZ, RZ, R160 ;  /* 0x000000ffffbb7224 */ /* 0x000fe400078e00a0 */
[----:B----4-:R-:W-:Y:S02]  /*e1460*/  IMAD.MOV.U32 R207, RZ, RZ, R165 ;  /* 0x000000ffffcf7224 */ /* 0x010fe400078e00a5 */
[----:B------:R-:W-:Y:S02]  /*e1470*/  IMAD.MOV.U32 R206, RZ, RZ, R161 ;  /* 0x000000ffffce7224 */ /* 0x000fe400078e00a1 */
[----:B------:R-:W3:Y:S04]  /*e1480*/  LDL.LU R161, [R1+0x3e24] ;  /* 0x003e240001a17983 */ /* 0x000ee80000300800 */
[----:B------:R-:W4:Y:S04]  /*e1490*/  LDL.LU R165, [R1+0x3e20] ;  /* 0x003e200001a57983 */ /* 0x000f280000300800 */
        /* <DEDUP_REMOVED lines=14> */
[C---:B------:R-:W-:Y:S03]  /*e1580*/  HMMA.1688.F32.TF32 R172, R228.reuse, R106, R176 ;  /* 0x0000006ae4ac723c */ /* 0x040fe600000810b0 */
[----:B------:R-:W4:Y:S04]  /*e1590*/  LDL.LU R216, [R1+0x670] ;  /* 0x0006700001d87983 */ /* 0x000f280000300800 */
[----:B------:R-:W4:Y:S01]  /*e15a0*/  LDL.LU R217, [R1+0x674] ;  /* 0x0006740001d97983 */ /* 0x000f220000300800 */
[----:B------:R-:W-:Y:S03]  /*e15b0*/  HMMA.1688.F32.TF32 R180, R228, R110, R180 ;  /* 0x0000006ee4b4723c */ /* 0x000fe600000810b4 */
[----:B------:R-:W4:Y:S04]  /*e15c0*/  LDL.LU R218, [R1+0x678] ;  /* 0x0006780001da7983 */ /* 0x000f280000300800 */
[----:B------:R-:W4:Y:S04]  /*e15d0*/  LDL.LU R219, [R1+0x67c] ;  /* 0x00067c0001db7983 */ /* 0x000f280000300800 */
[----:B------:R-:W4:Y:S04]  /*e15e0*/  LDL.LU R212, [R1+0x680] ;  /* 0x0006800001d47983 */ /* 0x000f280000300800 */
[----:B------:R-:W4:Y:S01]  /*e15f0*/  LDL.LU R213, [R1+0x684] ;  /* 0x0006840001d57983 */ /* 0x000f220000300800 */
[----:B------:R-:W-:-:S02]  /*e1600*/  IMAD.MOV.U32 R176, RZ, RZ, R2 ;  /* 0x000000ffffb07224 */ /* 0x000fc400078e0002 */
[----:B------:R-:W-:Y:S01]  /*e1610*/  IMAD.MOV.U32 R177, RZ, RZ, R0 ;  /* 0x000000ffffb17224 */ /* 0x000fe200078e0000 */
[C---:B------:R-:W-:Y:S08]  /*e1620*/  HMMA.1688.F32.TF32 R200, R228.reuse, R114, R200 ;  /* 0x00000072e4c8723c */ /* 0x040ff000000810c8 */
[C---:B------:R-:W-:Y:S08]  /*e1630*/  HMMA.1688.F32.TF32 R188, R228.reuse, R118, R188 ;  /* 0x00000076e4bc723c */ /* 0x040ff000000810bc */
[C---:B------:R-:W-:Y:S08]  /*e1640*/  HMMA.1688.F32.TF32 R192, R228.reuse, R122, R192 ;  /* 0x0000007ae4c0723c */ /* 0x040ff000000810c0 */
[----:B------:R-:W-:Y:S01]  /*e1650*/  HMMA.1688.F32.TF32 R196, R228, R126, R196 ;  /* 0x0000007ee4c4723c */ /* 0x000fe200000810c4 */
[----:B--2---:R-:W-:Y:S01]  /*e1660*/  MOV R215, R160 ;  /* 0x000000a000d77202 */ /* 0x004fe20000000f00 */
[----:B---3--:R-:W-:-:S02]  /*e1670*/  IMAD.MOV.U32 R214, RZ, RZ, R164 ;  /* 0x000000ffffd67224 */ /* 0x008fc400078e00a4 */
        /* <DEDUP_REMOVED lines=17> */
[----:B------:R-:W3:Y:S04]  /*e1790*/  LDL.LU R0, [R1+0x3df8] ;  /* 0x003df80001007983 */ /* 0x000ee80000300800 */
[----:B------:R1:W-:Y:S04]  /*e17a0*/  STL.64 [R1+0x3f0], R180 ;  /* 0x0003f0b401007387 */ /* 0x0003e80000100a00 */
[----:B------:R-:W-:Y:S04]  /*e17b0*/  STL.64 [R1+0x3f8], R182 ;  /* 0x0003f8b601007387 */ /* 0x000fe80000100a00 */
[----:B------:R-:W-:Y:S04]  /*e17c0*/  LDS R172, [R251+0x15a180] ;  /* 0x15a18000fbac7984 */ /* 0x000fe80000000800 */
[----:B-1----:R-:W3:Y:S04]  /*e17d0*/  LDL.LU R180, [R1+0x710] ;  /* 0x0007100001b47983 */ /* 0x002ee80000300800 */
[----:B------:R-:W3:Y:S04]  /*e17e0*/  LDL.LU R181, [R1+0x714] ;  /* 0x0007140001b57983 */ /* 0x000ee80000300800 */
        /* <DEDUP_REMOVED lines=8> */
[----:B-1----:R-:W-:Y:S03]  /*e1870*/  HMMA.1688.F32.TF32 R192, R228, R130, R232 ;  /* 0x00000082e4c0723c */ /* 0x002fe600000810e8 */
[----:B------:R-:W-:Y:S04]  /*e1880*/  STL.64 [R1+0x440], R196 ;  /* 0x000440c401007387 */ /* 0x000fe80000100a00 */
[----:B------:R-:W-:Y:S01]  /*e1890*/  STL.64 [R1+0x448], R198 ;  /* 0x000448c601007387 */ /* 0x000fe20000100a00 */
[C---:B------:R-:W-:Y:S03]  /*e18a0*/  HMMA.1688.F32.TF32 R232, R168.reuse, R64, R132 ;  /* 0x00000040a8e8723c */ /* 0x040fe60000081084 */
[----:B------:R-:W1:Y:S11]  /*e18b0*/  LDS R175, [R249+0x15b180] ;  /* 0x15b18000f9af7984 */ /* 0x000e760000000800 */
[----:B------:R-:W-:Y:S01]  /*e18c0*/  @!UPT UIADD3 URZ, URZ, URZ, URZ ;  /* 0x0000003f3f3ff290 */ /* 0x000fe2000fffe03f */
[----:B------:R-:W-:Y:S04]  /*e18d0*/  STL.64 [R1+0x430], R192 ;  /* 0x000430c001007387 */ /* 0x000fe80000100a00 */
[----:B------:R4:W-:Y:S04]  /*e18e0*/  STL.64 [R1+0x438], R194 ;  /* 0x000438c201007387 */ /* 0x0009e80000100a00 */
[----:B------:R-:W3:Y:S04]  /*e18f0*/  LDL.LU R132, [R1+0xeb0] ;  /* 0x000eb00001847983 */ /* 0x000ee80000300800 */
[----:B------:R-:W3:Y:S04]  /*e1900*/  LDL.LU R133, [R1+0xeb4] ;  /* 0x000eb40001857983 */ /* 0x000ee80000300800 */
[----:B------:R-:W3:Y:S04]  /*e1910*/  LDL.LU R134, [R1+0xeb8] ;  /* 0x000eb80001867983 */ /* 0x000ee80000300800 */
[----:B------:R-:W3:Y:S01]  /*e1920*/  LDL.LU R135, [R1+0xebc] ;  /* 0x000ebc0001877983 */ /* 0x000ee20000300800 */
[C---:B----4-:R-:W-:Y:S03]  /*e1930*/  HMMA.1688.F32.TF32 R192, R168.reuse, R56, R148 ;  /* 0x00000038a8c0723c */ /* 0x050fe60000081094 */
[----:B------:R-:W4:Y:S04]  /*e1940*/  LDL.LU R148, [R1+0xec0] ;  /* 0x000ec00001947983 */ /* 0x000f280000300800 */
[----:B------:R-:W4:Y:S01]  /*e1950*/  LDL.LU R149, [R1+0xec4] ;  /* 0x000ec40001957983 */ /* 0x000f220000300800 */
[----:B------:R-:W-:Y:S03]  /*e1960*/  HMMA.1688.F32.TF32 R196, R168, R60, R136 ;  /* 0x0000003ca8c4723c */ /* 0x000fe60000081088 */
[----:B------:R-:W4:Y:S04]  /*e1970*/  LDL.LU R150, [R1+0xec8] ;  /* 0x000ec80001967983 */ /* 0x000f280000300800 */
[----:B------:R-:W4:Y:S04]  /*e1980*/  LDL.LU R151, [R1+0xecc] ;  /* 0x000ecc0001977983 */ /* 0x000f280000300800 */
[----:B------:R-:W4:Y:S01]  /*e1990*/  LDL.64 R138, [R1+0x208] ;  /* 0x00020800018a7983 */ /* 0x000f220000100a00 */
[----:B------:R-:W-:Y:S01]  /*e19a0*/  IMAD.MOV.U32 R178, RZ, RZ, R165 ;  /* 0x000000ffffb27224 */ /* 0x000fe200078e00a5 */
[----:B------:R-:W-:Y:S01]  /*e19b0*/  MOV R203, R152 ;  /* 0x0000009800cb7202 */ /* 0x000fe20000000f00 */
[----:B------:R-:W-:-:S02]  /*e19c0*/  IMAD.MOV.U32 R179, RZ, RZ, R161 ;  /* 0x000000ffffb37224 */ /* 0x000fc400078e00a1 */
[----:B------:R-:W-:Y:S02]  /*e19d0*/  IMAD.MOV.U32 R200, RZ, RZ, R157 ;  /* 0x000000ffffc87224 */ /* 0x000fe400078e009d */
[----:B------:R-:W-:Y:S02]  /*e19e0*/  IMAD.MOV.U32 R201, RZ, RZ, R156 ;  /* 0x000000ffffc97224 */ /* 0x000fe400078e009c */
[----:B------:R-:W-:Y:S02]  /*e19f0*/  IMAD.MOV.U32 R202, RZ, RZ, R153 ;  /* 0x000000ffffca7224 */ /* 0x000fe400078e0099 */
[----:B------:R-:W-:Y:S02]  /*e1a00*/  IMAD.MOV.U32 R188, RZ, RZ, R145 ;  /* 0x000000ffffbc7224 */ /* 0x000fe400078e0091 */
[----:B------:R-:W-:Y:S02]  /*e1a10*/  IMAD.MOV.U32 R189, RZ, RZ, R144 ;  /* 0x000000ffffbd7224 */ /* 0x000fe400078e0090 */
[----:B------:R-:W-:-:S02]  /*e1a20*/  IMAD.MOV.U32 R190, RZ, RZ, R141 ;  /* 0x000000ffffbe7224 */ /* 0x000fc400078e008d */
[----:B------:R-:W-:Y:S01]  /*e1a30*/  IMAD.MOV.U32 R191, RZ, RZ, R140 ;  /* 0x000000ffffbf7224 */ /* 0x000fe200078e008c */
        /* <DEDUP_REMOVED lines=9> */
[----:B--2---:R-:W-:Y:S01]  /*e1ad0*/  MOV R182, R164 ;  /* 0x000000a400b67202 */ /* 0x004fe20000000f00 */
[----:B---3--:R-:W-:-:S06]  /*e1ae0*/  IMAD.MOV.U32 R183, RZ, RZ, R160 ;  /* 0x000000ffffb77224 */ /* 0x008fcc00078e00a0 */
[C---:B------:R-:W-:Y:S08]  /*e1af0*/  HMMA.1688.F32.TF32 R240, R168.reuse, R8, R240 ;  /* 0x00000008a8f0723c */ /* 0x040ff000000810f0 */
[----:B------:R-:W-:Y:S11]  /*e1b00*/  HMMA.1688.F32.TF32 R236, R168, R4, R236 ;  /* 0x00000004a8ec723c */ /* 0x000ff600000810ec */
[----:B------:R-:W-:Y:S05]  /*e1b10*/  @!UPT UIADD3 URZ, URZ, URZ, URZ ;  /* 0x0000003f3f3ff290 */ /* 0x000fea000fffe03f */
[----:B-1----:R-:W-:Y:S08]  /*e1b20*/  HMMA.1688.F32.TF32 R240, R172, R10, R240 ;  /* 0x0000000aacf0723c */ /* 0x002ff000000810f0 */
[----:B------:R-:W-:Y:S08]  /*e1b30*/  HMMA.1688.F32.TF32 R208, R168, R16, R208 ;  /* 0x00000010a8d0723c */ /* 0x000ff000000810d0 */
[----:B------:R-:W-:Y:S08]  /*e1b40*/  HMMA.1688.F32.TF32 R236, R172, R6, R236 ;  /* 0x00000006acec723c */ /* 0x000ff000000810ec */
[----:B------:R-:W-:Y:S01]  /*e1b50*/  HMMA.1688.F32.TF32 R228, R168, R12, R180 ;  /* 0x0000000ca8e4723c */ /* 0x000fe200000810b4 */
[----:B------:R-:W-:Y:S04]  /*e1b60*/  LDS R180, [R251+0x15c180] ;  /* 0x15c18000fbb47984 */ /* 0x000fe80000000800 */
[----:B------:R-:W-:Y:S04]  /*e1b70*/  LDS R182, [R251+0x15d180] ;  /* 0x15d18000fbb67984 */ /* 0x000fe80000000800 */
[----:B------:R-:W-:Y:S04]  /*e1b80*/  LDS R181, [R249+0x15c180] ;  /* 0x15c18000f9b57984 */ /* 0x000fe80000000800 */
[----:B------:R-:W1:Y:S11]  /*e1b90*/  LDS R183, [R249+0x15d180] ;  /* 0x15d18000f9b77984 */ /* 0x000e760000000800 */
[C---:B------:R-:W-:Y:S01]  /*e1ba0*/  HMMA.1688.F32.TF32 R168, R172.reuse, R14, R228 ;  /* 0x0000000eaca8723c */ /* 0x040fe200000810e4 */
[----:B------:R-:W-:Y:S04]  /*e1bb0*/  LDS R228, [R251+0x15e180] ;  /* 0x15e18000fbe47984 */ /* 0x000fe80000000800 */
[----:B------:R-:W-:Y:S04]  /*e1bc0*/  LDS R230, [R251+0x15f180] ;  /* 0x15f18000fbe67984 */ /* 0x000fe80000000800 */
[----:B------:R-:W-:Y:S04]  /*e1bd0*/  LDS R229, [R249+0x15e180] ;  /* 0x15e18000f9e57984 */ /* 0x000fe80000000800 */
[----:B------:R-:W2:Y:S01]  /*e1be0*/  LDS R231, [R249+0x15f180] ;  /* 0x15f18000f9e77984 */ /* 0x000ea20000000800 */
[C---:B------:R-:W-:Y:S08]  /*e1bf0*/  HMMA.1688.F32.TF32 R208, R172.reuse, R18, R208 ;  /* 0x00000012acd0723c */ /* 0x040ff000000810d0 */
[----:B------:R-:W-:Y:S08]  /*e1c00*/  HMMA.1688.F32.TF32 R212, R172, R22, R212 ;  /* 0x00000016acd4723c */ /* 0x000ff000000810d4 */
        /* <DEDUP_REMOVED lines=33> */
[----:B------:R-:W-:Y:S04]  /*e1e20*/  STL.64 [R1+0x570], R236 ;  /* 0x000570ec01007387 */ /* 0x000fe80000100a00 */
[----:B------:R-:W-:Y:S03]  /*e1e30*/  STL.64 [R1+0x578], R238 ;  /* 0x000578ee01007387 */ /* 0x000fe60000100a00 */
[C---:B------:R-:W-:Y:S08]  /*e1e40*/  HMMA.1688.F32.TF32 R168, R228.reuse, R78, R168 ;  /* 0x0000004ee4a8723c */ /* 0x040ff000000810a8 */
        /* <DEDUP_REMOVED lines=12> */
[----:B--2---:R-:W-:Y:S06]  /*e1f10*/  HMMA.1688.F32.TF32 R180, R228, R98, R224 ;  /* 0x00000062e4b4723c */ /* 0x004fec00000810e0 */
[----:B------:R-:W-:Y:S04]  /*e1f20*/  STL.64 [R1+0x5b0], R168 ;  /* 0x0005b0a801007387 */ /* 0x000fe80000100a00 */
[----:B------:R-:W-:Y:S05]  /*e1f30*/  STL.64 [R1+0x5b8], R170 ;  /* 0x0005b8aa01007387 */ /* 0x000fea0000100a00 */
[----:B------:R-:W-:Y:S04]  /*e1f40*/  STL.64 [R1+0x5a0], R208 ;  /* 0x0005a0d001007387 */ /* 0x000fe80000100a00 */
[----:B------:R-:W-:Y:S01]  /*e1f50*/  STL.64 [R1+0x5a8], R210 ;  /* 0x0005a8d201007387 */ /* 0x000fe20000100a00 */
[----:B-1----:R-:W-:Y:S01]  /*e1f60*/  HMMA.1688.F32.TF32 R236, R172, R246, R132 ;  /* 0x000000f6acec723c */ /* 0x002fe20000081084 */
[----:B------:R-:W-:-:S02]  /*e1f70*/  IMAD.MOV.U32 R141, RZ, RZ, R246 ;  /* 0x000000ffff8d7224 */ /* 0x000fc400078e00f6 */
[----:B------:R-:W-:Y:S01]  /*e1f80*/  IMAD.MOV.U32 R140, RZ, RZ, R247 ;  /* 0x000000ffff8c7224 */ /* 0x000fe200078e00f7 */
[----:B----4-:R-:W-:Y:S01]  /*e1f90*/  MOV R152, R138 ;  /* 0x0000008a00987202 */ /* 0x010fe20000000f00 */
[----:B------:R-:W-:Y:S01]  /*e1fa0*/  IMAD.MOV.U32 R3, RZ, RZ, R139 ;  /* 0x000000ffff037224 */ /* 0x000fe200078e008b */
[----:B------:R-:W-:Y:S04]  /*e1fb0*/  LDS R168, [R251+0x158200] ;  /* 0x15820000fba87984 */ /* 0x000fe80000000800 */
[----:B------:R-:W-:Y:S04]  /*e1fc0*/  STL.64 [R1+0x590], R180 ;  /* 0x000590b401007387 */ /* 0x000fe80000100a00 */
[----:B------:R1:W-:Y:S04]  /*e1fd0*/  STL.64 [R1+0x598], R182 ;  /* 0x000598b601007387 */ /* 0x0003e80000100a00 */
[----:B------:R-:W-:Y:S04]  /*e1fe0*/  LDS R170, [R251+0x159200] ;  /* 0x15920000fbaa7984 */ /* 0x000fe80000000800 */
[----:B------:R-:W-:Y:S01]  /*e1ff0*/  LDS R169, [R249+0x158200] ;  /* 0x15820000f9a97984 */ /* 0x000fe20000000800 */
[C---:B-1----:R-:W-:Y:S03]  /*e2000*/  HMMA.1688.F32.TF32 R180, R228.reuse, R102, R176 ;  /* 0x00000066e4b4723c */ /* 0x042fe600000810b0 */
[----:B------:R-:W1:Y:S05]  /*e2010*/  LDS R171, [R249+0x159200] ;  /* 0x15920000f9ab7984 */ /* 0x000e6a0000000800 */
        /* <DEDUP_REMOVED lines=18> */
[----:B------:R-:W-:Y:S10]  /*e2140*/  STL.64 [R1+0x688], R186 ;  /* 0x000688ba01007387 */ /* 0x000ff40000100a00 */
[----:B------:R2:W-:Y:S04]  /*e2150*/  STL.64 [R1+0x670], R180 ;  /* 0x000670b401007387 */ /* 0x0005e80000100a00 */
[----:B------:R3:W-:Y:S04]  /*e2160*/  STL.64 [R1+0x678], R182 ;  /* 0x000678b601007387 */ /* 0x0007e80000100a00 */
[----:B------:R2:W-:Y:S04]  /*e2170*/  STL.64 [R1+0x660], R176 ;  /* 0x000660b001007387 */ /* 0x0005e80000100a00 */
        /* <DEDUP_REMOVED lines=30> */
[----:B------:R-:W4:Y:S04]  /*e2360*/  LDL.64 R138, [R1+0x1e8] ;  /* 0x0001e800018a7983 */ /* 0x000f280000100a00 */
[----:B------:R-:W4:Y:S04]  /*e2370*/  LDL.LU R224, [R1+0xe90] ;  /* 0x000e900001e07983 */ /* 0x000f280000300800 */
[----:B------:R-:W4:Y:S04]  /*e2380*/  LDL.LU R225, [R1+0xe94] ;  /* 0x000e940001e17983 */ /* 0x000f280000300800 */
[----:B------:R-:W4:Y:S04]  /*e2390*/  LDL.LU R226, [R1+0xe98] ;  /* 0x000e980001e27983 */ /* 0x000f280000300800 */
[----:B------:R-:W4:Y:S04]  /*e23a0*/  LDL.LU R227, [R1+0xe9c] ;  /* 0x000e9c0001e37983 */ /* 0x000f280000300800 */
[----:B------:R-:W4:Y:S04]  /*e23b0*/  LDL.64 R134, [R1+0x1d8] ;  /* 0x0001d80001867983 */ /* 0x000f280000100a00 */
[----:B------:R-:W4:Y:S04]  /*e23c0*/  LDL.64 R150, [R1+0x1c8] ;  /* 0x0001c80001967983 */ /* 0x000f280000100a00 */
[----:B------:R-:W4:Y:S04]  /*e23d0*/  LDL.LU R212, [R1+0xe70] ;  /* 0x000e700001d47983 */ /* 0x000f280000300800 */
[----:B------:R-:W4:Y:S04]  /*e23e0*/  LDL.LU R213, [R1+0xe74] ;  /* 0x000e740001d57983 */ /* 0x000f280000300800 */
[----:B------:R-:W4:Y:S04]  /*e23f0*/  LDL.LU R214, [R1+0xe78] ;  /* 0x000e780001d67983 */ /* 0x000f280000300800 */
[----:B------:R-:W4:Y:S04]  /*e2400*/  LDL.LU R215, [R1+0xe7c] ;  /* 0x000e7c0001d77983 */ /* 0x000f280000300800 */
[----:B------:R-:W4:Y:S04]  /*e2410*/  LDL.64 R230, [R1+0x1b8] ;  /* 0x0001b80001e67983 */ /* 0x000f280000100a00 */
[----:B------:R-:W4:Y:S04]  /*e2420*/  LDL.64 R222, [R1+0x1a8] ;  /* 0x0001a80001de7983 */ /* 0x000f280000100a00 */
[----:B--2---:R-:W2:Y:S04]  /*e2430*/  LDL.LU R180, [R1+0xe50] ;  /* 0x000e500001b47983 */ /* 0x004ea80000300800 */
[----:B------:R-:W2:Y:S04]  /*e2440*/  LDL.LU R181, [R1+0xe54] ;  /* 0x000e540001b57983 */ /* 0x000ea80000300800 */
[----:B---3--:R-:W2:Y:S04]  /*e2450*/  LDL.LU R182, [R1+0xe58] ;  /* 0x000e580001b67983 */ /* 0x008ea80000300800 */
[----:B------:R-:W2:Y:S04]  /*e2460*/  LDL.LU R183, [R1+0xe5c] ;  /* 0x000e5c0001b77983 */ /* 0x000ea80000300800 */
[----:B------:R-:W3:Y:S04]  /*e2470*/  LDL.LU R176, [R1+0xf30] ;  /* 0x000f300001b07983 */ /* 0x000ee80000300800 */
[----:B------:R-:W3:Y:S04]  /*e2480*/  LDL.LU R177, [R1+0xf34] ;  /* 0x000f340001b17983 */ /* 0x000ee80000300800 */
[----:B-1----:R-:W3:Y:S04]  /*e2490*/  LDL.LU R178, [R1+0xf38] ;  /* 0x000f380001b27983 */ /* 0x002ee80000300800 */
        /* <DEDUP_REMOVED lines=13> */
[----:B----4-:R-:W-:Y:S01]  /*e2570*/  HMMA.1688.F32.TF32 R240, R172, R138, R240 ;  /* 0x0000008aacf0723c */ /* 0x010fe200000810f0 */
[----:B------:R-:W-:Y:S01]  /*e2580*/  IMAD.MOV.U32 R145, RZ, RZ, R138 ;  /* 0x000000ffff917224 */ /* 0x000fe200078e008a */
[----:B------:R-:W-:-:S02]  /*e2590*/  MOV R144, R139 ;  /* 0x0000008b00907202 */ /* 0x000fc40000000f00 */
[----:B------:R-:W4:Y:S04]  /*e25a0*/  LDL.LU.64 R138, [R1+0x3df0] ;  /* 0x003df000018a7983 */ /* 0x000f280000300a00 */
[----:B------:R-:W-:Y:S01]  /*e25b0*/  HMMA.1688.F32.TF32 R224, R172, R134, R224 ;  /* 0x00000086ace0723c */ /* 0x000fe200000810e0 */
[----:B------:R-:W-:Y:S02]  /*e25c0*/  IMAD.MOV.U32 R137, RZ, RZ, R134 ;  /* 0x000000ffff897224 */ /* 0x000fe400078e0086 */
[----:B------:R-:W-:Y:S02]  /*e25d0*/  IMAD.MOV.U32 R136, RZ, RZ, R135 ;  /* 0x000000ffff887224 */ /* 0x000fe400078e0087 */
[----:B------:R-:W4:Y:S01]  /*e25e0*/  LDL.LU.64 R134, [R1+0x3de8] ;  /* 0x003de80001867983 */ /* 0x000f220000300a00 */
[----:B------:R-:W-:-:S02]  /*e25f0*/  IMAD.MOV.U32 R133, RZ, RZ, R150 ;  /* 0x000000ffff857224 */ /* 0x000fc400078e0096 */
[C---:B------:R-:W-:Y:S01]  /*e2600*/  HMMA.1688.F32.TF32 R208, R172.reuse, R150, R208 ;  /* 0x00000096acd0723c */ /* 0x040fe200000810d0 */
[----:B------:R-:W-:Y:S02]  /*e2610*/  IMAD.MOV.U32 R132, RZ, RZ, R151 ;  /* 0x000000ffff847224 */ /* 0x000fe400078e0097 */
[----:B------:R-:W4:Y:S05]  /*e2620*/  LDL.LU.64 R150, [R1+0x3de0] ;  /* 0x003de00001967983 */ /* 0x000f2a0000300a00 */
[----:B------:R-:W-:Y:S01]  /*e2630*/  HMMA.1688.F32.TF32 R216, R172, R222, R216 ;  /* 0x000000deacd8723c */ /* 0x000fe200000810d8 */
[----:B------:R-:W-:Y:S02]  /*e2640*/  IMAD.MOV.U32 R156, RZ, RZ, R222 ;  /* 0x000000ffff9c7224 */ /* 0x000fe400078e00de */
[----:B------:R-:W-:Y:S01]  /*e2650*/  IMAD.MOV.U32 R153, RZ, RZ, R223 ;  /* 0x000000ffff997224 */ /* 0x000fe200078e00df */
[----:B------:R-:W-:Y:S01]  /*e2660*/  MOV R149, R230 ;  /* 0x000000e600957202 */ /* 0x000fe20000000f00 */
[----:B------:R-:W-:-:S03]  /*e2670*/  IMAD.MOV.U32 R148, RZ, RZ, R231 ;  /* 0x000000ffff947224 */ /* 0x000fc600078e00e7 */
[C---:B------:R-:W-:Y:S08]  /*e2680*/  HMMA.1688.F32.TF32 R212, R172.reuse, R230, R212 ;  /* 0x000000e6acd4723c */ /* 0x040ff000000810d4 */
[C---:B------:R-:W-:Y:S08]  /*e2690*/  HMMA.1688.F32.TF32 R188, R172.reuse, R146, R188 ;  /* 0x00000092acbc723c */ /* 0x040ff000000810bc */
[C---:B------:R-:W-:Y:S08]  /*e26a0*/  HMMA.1688.F32.TF32 R204, R172.reuse, R154, R204 ;  /* 0x0000009aaccc723c */ /* 0x040ff000000810cc */
[C---:B------:R-:W-:Y:S08]  /*e26b0*/  HMMA.1688.F32.TF32 R196, R172.reuse, R162, R196 ;  /* 0x000000a2acc4723c */ /* 0x040ff000000810c4 */
[C---:B------:R-:W-:Y:S08]  /*e26c0*/  HMMA.1688.F32.TF32 R228, R172.reuse, R166, R244 ;  /* 0x000000a6ace4723c */ /* 0x040ff000000810f4 */
[----:B--2---:R-:W-:Y:S08]  /*e26d0*/  HMMA.1688.F32.TF32 R184, R172, R142, R184 ;  /* 0x0000008eacb8723c */ /* 0x004ff000000810b8 */
        /* <DEDUP_REMOVED lines=13> */
[C---:B----4-:R-:W-:Y:S08]  /*e27b0*/  HMMA.1688.F32.TF32 R176, R172.reuse, R138, R176 ;  /* 0x0000008aacb0723c */ /* 0x050ff000000810b0 */
[C---:B------:R-:W-:Y:S01]  /*e27c0*/  HMMA.1688.F32.TF32 R220, R172.reuse, R134, R180 ;  /* 0x00000086acdc723c */ /* 0x040fe200000810b4 */
[----:B------:R-:W-:Y:S04]  /*e27d0*/  LDS R180, [R251+0x15a200] ;  /* 0x15a20000fbb47984 */ /* 0x000fe80000000800 */
[----:B------:R-:W-:Y:S04]  /*e27e0*/  LDS R182, [R251+0x15b200] ;  /* 0x15b20000fbb67984 */ /* 0x000fe80000000800 */
[----:B------:R-:W-:Y:S04]  /*e27f0*/  LDS R181, [R249+0x15a200] ;  /* 0x15a20000f9b57984 */ /* 0x000fe80000000800 */
[----:B------:R-:W1:Y:S01]  /*e2800*/  LDS R183, [R249+0x15b200] ;  /* 0x15b20000f9b77984 */ /* 0x000e620000000800 */
        /* <DEDUP_REMOVED lines=31> */
[C---:B--2---:R-:W-:Y:S01]  /*e2a00*/  HMMA.1688.F32.TF32 R232, R224.reuse, R68, R232 ;  /* 0x00000044e0e8723c */ /* 0x044fe200000810e8 */
[----:B------:R-:W-:Y:S04]  /*e2a10*/  LDS R182, [R251+0x157280] ;  /* 0x15728000fbb67984 */ /* 0x000fe80000000800 */
[----:B------:R-:W-:Y:S03]  /*e2a20*/  LDS R181, [R249+0x156280] ;  /* 0x15628000f9b57984 */ /* 0x000fe60000000800 */
[C---:B------:R-:W-:Y:S01]  /*e2a30*/  HMMA.1688.F32.TF32 R236, R224.reuse, R72, R236 ;  /* 0x00000048e0ec723c */ /* 0x040fe200000810ec */
[----:B------:R-:W2:Y:S07]  /*e2a40*/  LDS R183, [R249+0x157280] ;  /* 0x15728000f9b77984 */ /* 0x000eae0000000800 */
        /* <DEDUP_REMOVED lines=14> */
[C---:B-1----:R-:W-:Y:S01]  /*e2b30*/  HMMA.1688.F32.TF32 R224, R168.reuse, R70, R232 ;  /* 0x00000046a8e0723c */ /* 0x042fe200000810e8 */
[----:B------:R-:W-:Y:S04]  /*e2b40*/  STL.64 [R1+0x3dc0], R138 ;  /* 0x003dc08a01007387 */ /* 0x000fe80000100a00 */
[----:B------:R-:W-:Y:S03]  /*e2b50*/  STL.64 [R1+0x3dc8], R142 ;  /* 0x003dc88e01007387 */ /* 0x000fe60000100a00 */
[C---:B------:R-:W-:Y:S01]  /*e2b60*/  HMMA.1688.F32.TF32 R236, R168.reuse, R74, R236 ;  /* 0x0000004aa8ec723c */ /* 0x040fe200000810ec */
[----:B------:R-:W-:Y:S04]  /*e2b70*/  STL.64 [R1+0x3dd0], R146 ;  /* 0x003dd09201007387 */ /* 0x000fe80000100a00 */
[----:B------:R-:W-:Y:S03]  /*e2b80*/  STL.64 [R1+0x3dd8], R150 ;  /* 0x003dd89601007387 */ /* 0x000fe60000100a00 */
[C---:B------:R-:W-:Y:S07]  /*e2b90*/  HMMA.1688.F32.TF32 R232, R168.reuse, R78, R240 ;  /* 0x0000004ea8e8723c */ /* 0x040fee00000810f0 */
[----:B------:R-:W-:Y:S01]  /*e2ba0*/  STL.64 [R1+0x7a0], R224 ;  /* 0x0007a0e001007387 */ /* 0x000fe20000100a00 */
[C---:B------:R-:W-:Y:S03]  /*e2bb0*/  HMMA.1688.F32.TF32 R208, R168.reuse, R86, R208 ;  /* 0x00000056a8d0723c */ /* 0x040fe600000810d0 */
[----:B------:R1:W-:Y:S05]  /*e2bc0*/  STL.64 [R1+0x7a8], R226 ;  /* 0x0007a8e201007387 */ /* 0x0003ea0000100a00 */
[C---:B-1----:R-:W-:Y:S01]  /*e2bd0*/  HMMA.1688.F32.TF32 R224, R168.reuse, R82, R172 ;  /* 0x00000052a8e0723c */ /* 0x042fe200000810ac */
[----:B------:R-:W-:Y:S04]  /*e2be0*/  STL.64 [R1+0x7b0], R236 ;  /* 0x0007b0ec01007387 */ /* 0x000fe80000100a00 */
[----:B------:R-:W-:Y:S04]  /*e2bf0*/  STL.64 [R1+0x7b8], R238 ;  /* 0x0007b8ee01007387 */ /* 0x000fe80000100a00 */
[----:B------:R-:W-:Y:S01]  /*e2c00*/  STL.64 [R1+0x7c0], R232 ;  /* 0x0007c0e801007387 */ /* 0x000fe20000100a00 */
[C---:B------:R-:W-:Y:S03]  /*e2c10*/  HMMA.1688.F32.TF32 R172, R168.reuse, R90, R212 ;  /* 0x0000005aa8ac723c */ /* 0x040fe600000810d4 */
[----:B------:R-:W-:Y:S05]  /*e2c20*/  STL.64 [R1+0x7c8], R234 ;  /* 0x0007c8ea01007387 */ /* 0x000fea0000100a00 */
[C---:B------:R-:W-:Y:S05]  /*e2c30*/  HMMA.1688.F32.TF32 R212, R168.reuse, R94, R216 ;  /* 0x0000005ea8d4723c */ /* 0x040fea00000810d8 */
        /* <DEDUP_REMOVED lines=9> */
[----:B------:R-:W-:Y:S01]  /*e2cd0*/  HMMA.1688.F32.TF32 R188, R168, R110, R188 ;  /* 0x0000006ea8bc723c */ /* 0x000fe200000810bc */
[----:B------:R-:W-:Y:S01]  /*e2ce0*/  IMAD.MOV.U32 R243, RZ, RZ, R136 ;  /* 0x000000fffff37224 */ /* 0x000fe200078e0088 */
[----:B------:R-:W-:Y:S01]  /*e2cf0*/  MOV R242, R137 ;  /* 0x0000008900f27202 */ /* 0x000fe20000000f00 */
[----:B------:R-:W-:-:S02]  /*e2d00*/  IMAD.MOV.U32 R239, RZ, RZ, R144 ;  /* 0x000000ffffef7224 */ /* 0x000fc400078e0090 */
[----:B------:R-:W-:Y:S01]  /*e2d10*/  IMAD.MOV.U32 R238, RZ, RZ, R145 ;  /* 0x000000ffffee7224 */ /* 0x000fe200078e0091 */
[----:B------:R-:W-:Y:S01]  /*e2d20*/  MOV R235, R140 ;  /* 0x0000008c00eb7202 */ /* 0x000fe20000000f00 */
[----:B------:R-:W-:Y:S01]  /*e2d30*/  IMAD.MOV.U32 R234, RZ, RZ, R141 ;  /* 0x000000ffffea7224 */ /* 0x000fe200078e008d */
[C---:B------:R-:W-:Y:S01]  /*e2d40*/  HMMA.1688.F32.TF32 R204, R168.reuse, R118, R204 ;  /* 0x00000076a8cc723c */ /* 0x040fe200000810cc */
[----:B------:R-:W-:Y:S04]  /*e2d50*/  STL.64 [R1+0x820], R208 ;  /* 0x000820d001007387 */ /* 0x000fe80000100a00 */
[----:B------:R1:W-:Y:S03]  /*e2d60*/  STL.64 [R1+0x828], R210 ;  /* 0x000828d201007387 */ /* 0x0003e60000100a00 */
[C---:B------:R-:W-:Y:S01]  /*e2d70*/  HMMA.1688.F32.TF32 R192, R168.reuse, R122, R192 ;  /* 0x0000007aa8c0723c */ /* 0x040fe200000810c0 */
[----:B------:R-:W-:Y:S04]  /*e2d80*/  LDS R172, [R251+0x158280] ;  /* 0x15828000fbac7984 */ /* 0x000fe80000000800 */
[----:B------:R-:W-:Y:S03]  /*e2d90*/  LDS R174, [R251+0x159280] ;  /* 0x15928000fbae7984 */ /* 0x000fe60000000800 */
[C---:B-1----:R-:W-:Y:S01]  /*e2da0*/  HMMA.1688.F32.TF32 R208, R168.reuse, R102, R176 ;  /* 0x00000066a8d0723c */ /* 0x042fe200000810b0 */
[----:B------:R-:W-:Y:S04]  /*e2db0*/  LDS R173, [R249+0x158280] ;  /* 0x15828000f9ad7984 */ /* 0x000fe80000000800 */
[----:B------:R-:W1:Y:S03]  /*e2dc0*/  LDS R175, [R249+0x159280] ;  /* 0x15928000f9af7984 */ /* 0x000e660000000800 */
[C---:B------:R-:W-:Y:S11]  /*e2dd0*/  HMMA.1688.F32.TF32 R176, R168.reuse, R106, R184 ;  /* 0x0000006aa8b0723c */ /* 0x040ff600000810b8 */
[----:B------:R-:W-:Y:S04]  /*e2de0*/  @!UPT UIADD3 URZ, URZ, URZ, URZ ;  /* 0x0000003f3f3ff290 */ /* 0x000fe8000fffe03f */
[----:B------:R-:W-:Y:S04]  /*e2df0*/  STL.64 [R1+0x830], R208 ;  /* 0x000830d001007387 */ /* 0x000fe80000100a00 */
[----:B------:R-:W-:Y:S04]  /*e2e00*/  STL.64 [R1+0x838], R210 ;  /* 0x000838d201007387 */ /* 0x000fe80000100a00 */
[----:B------:R-:W3:Y:S04]  /*e2e10*/  LDL.LU R224, [R1+0xfd0] ;  /* 0x000fd00001e07983 */ /* 0x000ee80000300800 */
        /* <DEDUP_REMOVED lines=23> */
[----:B-1----:R-:W2:Y:S01]  /*e2f90*/  LDL.LU R176, [R1+0x1020] ;  /* 0x0010200001b07983 */ /* 0x002ea20000300800 */
        /* <DEDUP_REMOVED lines=59> */
[----:B------:R-:W4:Y:S01]  /*e3350*/  LDL.LU R171, [R1+0xf7c] ;  /* 0x000f7c0001ab7983 */ /* 0x000f220000300800 */
[----:B------:R-:W-:-:S02]  /*e3360*/  IMAD.MOV.U32 R230, RZ, RZ, R152 ;  /* 0x000000ffffe67224 */ /* 0x000fc400078e0098 */
[----:B------:R-:W-:Y:S01]  /*e3370*/  IMAD.MOV.U32 R231, RZ, RZ, R3 ;  /* 0x000000ffffe77224 */ /* 0x000fe200078e0003 */
[C---:B--2---:R-:W-:Y:S08]  /*e3380*/  HMMA.1688.F32.TF32 R208, R180.reuse, R210, R132 ;  /* 0x000000d2b4d0723c */ /* 0x044ff00000081084 */
[C---:B---3--:R-:W-:Y:S08]  /*e3390*/  HMMA.1688.F32.TF32 R240, R180.reuse, R242, R136 ;  /* 0x000000f2b4f0723c */ /* 0x048ff00000081088 */
[C---:B----4-:R-:W-:Y:S08]  /*e33a0*/  HMMA.1688.F32.TF32 R232, R180.reuse, R234, R144 ;  /* 0x000000eab4e8723c */ /* 0x050ff00000081090 */
[C---:B------:R-:W-:Y:S08]  /*e33b0*/  HMMA.1688.F32.TF32 R236, R180.reuse, R238, R140 ;  /* 0x000000eeb4ec723c */ /* 0x040ff0000008108c */
[----:B------:R-:W-:Y:S01]  /*e33c0*/  HMMA.1688.F32.TF32 R228, R180, R230, R148 ;  /* 0x000000e6b4e4723c */ /* 0x000fe20000081094 */
[----:B------:R-:W2:Y:S04]  /*e33d0*/  LDL.LU.64 R150, [R1+0x3dd8] ;  /* 0x003dd80001967983 */ /* 0x000ea80000300a00 */
[----:B------:R-:W3:Y:S04]  /*e33e0*/  LDL.LU.64 R146, [R1+0x3dd0] ;  /* 0x003dd00001927983 */ /* 0x000ee80000300a00 */
[----:B------:R-:W4:Y:S04]  /*e33f0*/  LDL.LU.64 R142, [R1+0x3dc8] ;  /* 0x003dc800018e7983 */ /* 0x000f280000300a00 */
[----:B------:R-:W3:Y:S04]  /*e3400*/  LDL.LU.64 R138, [R1+0x3dc0] ;  /* 0x003dc000018a7983 */ /* 0x000ee80000300a00 */
[----:B------:R-:W3:Y:S01]  /*e3410*/  LDL.LU.64 R134, [R1+0x3db8] ;  /* 0x003db80001867983 */ /* 0x000ee20000300a00 */
[----:B------:R-:W-:Y:S01]  /*e3420*/  IMAD.MOV.U32 R218, RZ, RZ, R156 ;  /* 0x000000ffffda7224 */ /* 0x000fe200078e009c */
[----:B------:R-:W-:Y:S01]  /*e3430*/  MOV R219, R153 ;  /* 0x0000009900db7202 */ /* 0x000fe20000000f00 */
[C---:B------:R-:W-:Y:S08]  /*e3440*/  HMMA.1688.F32.TF32 R232, R172.reuse, R8, R232 ;  /* 0x00000008ace8723c */ /* 0x040ff000000810e8 */
[C---:B------:R-:W-:Y:S08]  /*e3450*/  HMMA.1688.F32.TF32 R228, R172.reuse, R4, R228 ;  /* 0x00000004ace4723c */ /* 0x040ff000000810e4 */
[C---:B------:R-:W-:Y:S08]  /*e3460*/  HMMA.1688.F32.TF32 R236, R172.reuse, R12, R236 ;  /* 0x0000000cacec723c */ /* 0x040ff000000810ec */
[----:B------:R-:W-:Y:S08]  /*e3470*/  HMMA.1688.F32.TF32 R208, R172, R20, R208 ;  /* 0x00000014acd0723c */ /* 0x000ff000000810d0 */
        /* <DEDUP_REMOVED lines=9> */
[----:B------:R-:W-:Y:S08]  /*e3510*/  HMMA.1688.F32.TF32 R224, R180, R166, R244 ;  /* 0x000000a6b4e0723c */ /* 0x000ff000000810f4 */
[C---:B------:R-:W-:Y:S08]  /*e3520*/  HMMA.1688.F32.TF32 R212, R172.reuse, R24, R212 ;  /* 0x00000018acd4723c */ /* 0x040ff000000810d4 */
[----:B------:R-:W-:Y:S08]  /*e3530*/  HMMA.1688.F32.TF32 R216, R172, R28, R216 ;  /* 0x0000001cacd8723c */ /* 0x000ff000000810d8 */
[C---:B-1----:R-:W-:Y:S08]  /*e3540*/  HMMA.1688.F32.TF32 R228, R168.reuse, R6, R228 ;  /* 0x00000006a8e4723c */ /* 0x042ff000000810e4 */
[C---:B------:R-:W-:Y:S08]  /*e3550*/  HMMA.1688.F32.TF32 R232, R168.reuse, R10, R232 ;  /* 0x0000000aa8e8723c */ /* 0x040ff000000810e8 */
[----:B------:R-:W-:Y:S08]  /*e3560*/  HMMA.1688.F32.TF32 R236, R168, R14, R236 ;  /* 0x0000000ea8ec723c */ /* 0x000ff000000810ec */
[C---:B------:R-:W-:Y:S08]  /*e3570*/  HMMA.1688.F32.TF32 R192, R172.reuse, R52, R192 ;  /* 0x00000034acc0723c */ /* 0x040ff000000810c0 */
[C---:B------:R-:W-:Y:S08]  /*e3580*/  HMMA.1688.F32.TF32 R196, R172.reuse, R56, R196 ;  /* 0x00000038acc4723c */ /* 0x040ff000000810c4 */
[C---:B------:R-:W-:Y:S08]  /*e3590*/  HMMA.1688.F32.TF32 R200, R172.reuse, R60, R200 ;  /* 0x0000003cacc8723c */ /* 0x040ff000000810c8 */
[----:B------:R-:W-:Y:S08]  /*e35a0*/  HMMA.1688.F32.TF32 R224, R172, R64, R224 ;  /* 0x00000040ace0723c */ /* 0x000ff000000810e0 */
[----:B------:R-:W-:Y:S08]  /*e35b0*/  HMMA.1688.F32.TF32 R208, R168, R22, R208 ;  /* 0x00000016a8d0723c */ /* 0x000ff000000810d0 */
[C---:B--2---:R-:W-:Y:S08]  /*e35c0*/  HMMA.1688.F32.TF32 R188, R180.reuse, R150, R188 ;  /* 0x00000096b4bc723c */ /* 0x044ff000000810bc */
[C---:B----4-:R-:W-:Y:S08]  /*e35d0*/  HMMA.1688.F32.TF32 R176, R180.reuse, R142, R176 ;  /* 0x0000008eb4b0723c */ /* 0x050ff000000810b0 */
[C---:B---3--:R-:W-:Y:S08]  /*e35e0*/  HMMA.1688.F32.TF32 R220, R180.reuse, R134, R220 ;  /* 0x00000086b4dc723c */ /* 0x048ff000000810dc */
[C---:B------:R-:W-:Y:S08]  /*e35f0*/  HMMA.1688.F32.TF32 R204, R180.reuse, R138, R204 ;  /* 0x0000008ab4cc723c */ /* 0x040ff000000810cc */
        /* <DEDUP_REMOVED lines=16> */
[----:B------:R-:W-:Y:S08]  /*e3700*/  HMMA.1688.F32.TF32 R180, R168, R18, R180 ;  /* 0x00000012a8b4723c */ /* 0x000ff000000810b4 */
[C---:B------:R-:W-:Y:S08]  /*e3710*/  HMMA.1688.F32.TF32 R232, R240.reuse, R72, R232 ;  /* 0x00000048f0e8723c */ /* 0x040ff000000810e8 */
[----:B------:R-:W-:Y:S08]  /*e3720*/  HMMA.1688.F32.TF32 R236, R240, R76, R236 ;  /* 0x0000004cf0ec723c */ /* 0x000ff000000810ec */
[----:B------:R-:W-:Y:S01]  /*e3730*/  HMMA.1688.F32.TF32 R212, R168, R26, R212 ;  /* 0x0000001aa8d4723c */ /* 0x000fe200000810d4 */
[----:B------:R-:W-:Y:S04]  /*e3740*/  STL.64 [R1+0x3d90], R134 ;  /* 0x003d908601007387 */ /* 0x000fe80000100a00 */
[----:B------:R2:W-:Y:S04]  /*e3750*/  STL.64 [R1+0x3d98], R138 ;  /* 0x003d988a01007387 */ /* 0x0005e80000100a00 */
[----:B------:R1:W-:Y:S01]  /*e3760*/  STL.64 [R1+0x3da8], R142 ;  /* 0x003da88e01007387 */ /* 0x0003e20000100a00 */
[----:B------:R-:W-:Y:S08]  /*e3770*/  HMMA.1688.F32.TF32 R180, R240, R80, R180 ;  /* 0x00000050f0b4723c */ /* 0x000ff000000810b4 */
[C---:B--2---:R-:W-:Y:S08]  /*e3780*/  HMMA.1688.F32.TF32 R136, R172.reuse, R74, R232 ;  /* 0x0000004aac88723c */ /* 0x044ff000000810e8 */
[----:B-1----:R-:W-:Y:S08]  /*e3790*/  HMMA.1688.F32.TF32 R140, R172, R70, R228 ;  /* 0x00000046ac8c723c */ /* 0x002ff000000810e4 */
[----:B------:R-:W-:Y:S08]  /*e37a0*/  HMMA.1688.F32.TF32 R208, R240, R84, R208 ;  /* 0x00000054f0d0723c */ /* 0x000ff000000810d0 */
[----:B------:R-:W-:Y:S08]  /*e37b0*/  HMMA.1688.F32.TF32 R132, R172, R78, R236 ;  /* 0x0000004eac84723c */ /* 0x000ff000000810ec */
[----:B------:R-:W-:Y:S08]  /*e37c0*/  HMMA.1688.F32.TF32 R212, R240, R88, R212 ;  /* 0x00000058f0d4723c */ /* 0x000ff000000810d4 */
[C---:B------:R-:W-:Y:S01]  /*e37d0*/  HMMA.1688.F32.TF32 R216, R168.reuse, R30, R216 ;  /* 0x0000001ea8d8723c */ /* 0x040fe200000810d8 */
[----:B------:R-:W-:Y:S04]  /*e37e0*/  STL.64 [R1+0x3db0], R146 ;  /* 0x003db09201007387 */ /* 0x000fe80000100a00 */
[----:B------:R-:W-:Y:S04]  /*e37f0*/  STL.64 [R1+0x3da0], R154 ;  /* 0x003da09a01007387 */ /* 0x000fe80000100a00 */
[----:B------:R-:W-:Y:S01]  /*e3800*/  STL.64 [R1+0x3d88], R66 ;  /* 0x003d884201007387 */ /* 0x000fe20000100a00 */
[C---:B------:R-:W-:Y:S03]  /*e3810*/  HMMA.1688.F32.TF32 R220, R168.reuse, R34, R220 ;  /* 0x00000022a8dc723c */ /* 0x040fe600000810dc */
[----:B------:R-:W-:Y:S04]  /*e3820*/  STL.64 [R1+0x8c0], R140 ;  /* 0x0008c08c01007387 */ /* 0x000fe80000100a00 */
[----:B------:R1:W-:Y:S04]  /*e3830*/  STL.64 [R1+0x8c8], R142 ;  /* 0x0008c88e01007387 */ /* 0x0003e80000100a00 */
[----:B------:R-:W-:Y:S01]  /*e3840*/  STL.64 [R1+0x9c0], R136 ;  /* 0x0009c08801007387 */ /* 0x000fe20000100a00 */
[----:B------:R-:W-:Y:S03]  /*e3850*/  HMMA.1688.F32.TF32 R204, R168, R38, R204 ;  /* 0x00000026a8cc723c */ /* 0x000fe600000810cc */
[----:B------:R2:W-:Y:S04]  /*e3860*/  STL.64 [R1+0x9c8], R138 ;  /* 0x0009c88a01007387 */ /* 0x0005e80000100a00 */
[----:B------:R-:W-:Y:S01]  /*e3870*/  LDS R236, [R251+0x158300] ;  /* 0x15830000fbec7984 */ /* 0x000fe20000000800 */
[C---:B-1----:R-:W-:Y:S03]  /*e3880*/  HMMA.1688.F32.TF32 R140, R172.reuse, R82, R180 ;  /* 0x00000052ac8c723c */ /* 0x042fe600000810b4 */
[----:B------:R-:W-:Y:S04]  /*e3890*/  STL.64 [R1+0x9d0], R132 ;  /* 0x0009d08401007387 */ /* 0x000fe80000100a00 */
[----:B------:R1:W-:Y:S01]  /*e38a0*/  STL.64 [R1+0x9d8], R134 ;  /* 0x0009d88601007387 */ /* 0x0003e20000100a00 */
[----:B--2---:R-:W-:Y:S03]  /*e38b0*/  HMMA.1688.F32.TF32 R136, R172, R86, R208 ;  /* 0x00000056ac88723c */ /* 0x004fe600000810d0 */
[----:B------:R-:W-:Y:S04]  /*e38c0*/  LDS R238, [R251+0x159300] ;  /* 0x15930000fbee7984 */ /* 0x000fe80000000800 */
[----:B------:R-:W-:Y:S01]  /*e38d0*/  LDS R237, [R249+0x158300] ;  /* 0x15830000f9ed7984 */ /* 0x000fe20000000800 */
[----:B------:R-:W-:Y:S03]  /*e38e0*/  HMMA.1688.F32.TF32 R216, R240, R92, R216 ;  /* 0x0000005cf0d8723c */ /* 0x000fe600000810d8 */
[----:B------:R-:W-:Y:S05]  /*e38f0*/  LDS R239, [R249+0x159300] ;  /* 0x15930000f9ef7984 */ /* 0x000fea0000000800 */
[----:B-1----:R-:W-:Y:S08]  /*e3900*/  HMMA.1688.F32.TF32 R132, R172, R90, R212 ;  /* 0x0000005aac84723c */ /* 0x002ff000000810d4 */
[----:B------:R-:W-:Y:S01]  /*e3910*/  HMMA.1688.F32.TF32 R176, R168, R42, R176 ;  /* 0x0000002aa8b0723c */ /* 0x000fe200000810b0 */
[----:B------:R-:W-:Y:S04]  /*e3920*/  STL.64 [R1+0x9e0], R140 ;  /* 0x0009e08c01007387 */ /* 0x000fe80000100a00 */
[----:B------:R-:W-:Y:S03]  /*e3930*/  STL.64 [R1+0x9e8], R142 ;  /* 0x0009e88e01007387 */ /* 0x000fe60000100a00 */
        /* <DEDUP_REMOVED lines=9> */
[----:B------:R-:W-:Y:S08]  /*e39d0*/  HMMA.1688.F32.TF32 R176, R240, R104, R176 ;  /* 0x00000068f0b0723c */ /* 0x000ff000000810b0 */
[----:B------:R-:W-:Y:S08]  /*e39e0*/  HMMA.1688.F32.TF32 R192, R168, R54, R192 ;  /* 0x00000036a8c0723c */ /* 0x000ff000000810c0 */
[----:B------:R-:W-:Y:S01]  /*e39f0*/  HMMA.1688.F32.TF32 R140, R172, R98, R220 ;  /* 0x00000062ac8c723c */ /* 0x000fe200000810dc */
[----:B------:R-:W-:Y:S04]  /*e3a00*/  STL.64 [R1+0xa10], R132 ;  /* 0x000a108401007387 */ /* 0x000fe80000100a00 */
[----:B------:R1:W-:Y:S03]  /*e3a10*/  STL.64 [R1+0xa18], R134 ;  /* 0x000a188601007387 */ /* 0x0003e60000100a00 */
[----:B------:R-:W-:Y:S08]  /*e3a20*/  HMMA.1688.F32.TF32 R184, R240, R108, R184 ;  /* 0x0000006cf0b8723c */ /* 0x000ff000000810b8 */
[----:B------:R-:W-:Y:S08]  /*e3a30*/  HMMA.1688.F32.TF32 R196, R168, R58, R196 ;  /* 0x0000003aa8c4723c */ /* 0x000ff000000810c4 */
[----:B------:R-:W-:Y:S08]  /*e3a40*/  HMMA.1688.F32.TF32 R136, R172, R102, R204 ;  /* 0x00000066ac88723c */ /* 0x000ff000000810cc */
[----:B------:R-:W-:Y:S08]  /*e3a50*/  HMMA.1688.F32.TF32 R188, R240, R112, R188 ;  /* 0x00000070f0bc723c */ /* 0x000ff000000810bc */
[----:B------:R-:W-:Y:S08]  /*e3a60*/  HMMA.1688.F32.TF32 R200, R168, R62, R200 ;  /* 0x0000003ea8c8723c */ /* 0x000ff000000810c8 */
[----:B-1----:R-:W-:Y:S08]  /*e3a70*/  HMMA.1688.F32.TF32 R132, R172, R106, R176 ;  /* 0x0000006aac84723c */ /* 0x002ff000000810b0 */
        /* <DEDUP_REMOVED lines=10> */
[----:B--2---:R-:W-:Y:S01]  /*e3b20*/  HMMA.1688.F32.TF32 R136, R172, R114, R188 ;  /* 0x00000072ac88723c */ /* 0x004fe200000810bc */
[----:B------:R-:W-:Y:S04]  /*e3b30*/  LDS R168, [R251+0x156300] ;  /* 0x15630000fba87984 */ /* 0x000fe80000000800 */
[----:B------:R-:W-:Y:S03]  /*e3b40*/  LDS R170, [R251+0x157300] ;  /* 0x15730000fbaa7984 */ /* 0x000fe60000000800 */
[----:B------:R-:W-:Y:S01]  /*e3b50*/  HMMA.1688.F32.TF32 R200, R240, R124, R200 ;  /* 0x0000007cf0c8723c */ /* 0x000fe200000810c8 */
[----:B------:R-:W-:Y:S04]  /*e3b60*/  LDS R169, [R249+0x156300] ;  /* 0x15630000f9a97984 */ /* 0x000fe80000000800 */
[----:B------:R-:W2:Y:S03]  /*e3b70*/  LDS R171, [R249+0x157300] ;  /* 0x15730000f9ab7984 */ /* 0x000ea60000000800 */
[----:B-1----:R-:W-:Y:S08]  /*e3b80*/  HMMA.1688.F32.TF32 R132, R172, R118, R192 ;  /* 0x00000076ac84723c */ /* 0x002ff000000810c0 */
        /* <DEDUP_REMOVED lines=9> */
[----:B-1----:R-:W-:Y:S07]  /*e3c20*/  HMMA.1688.F32.TF32 R132, R172, R130, R224 ;  /* 0x00000082ac84723c */ /* 0x002fee00000810e0 */
[----:B------:R-:W-:Y:S04]  /*e3c30*/  STL.64 [R1+0xa90], R140 ;  /* 0x000a908c01007387 */ /* 0x000fe80000100a00 */
[----:B------:R1:W-:Y:S04]  /*e3c40*/  STL.64 [R1+0xa98], R142 ;  /* 0x000a988e01007387 */ /* 0x0003e80000100a00 */
        /* <DEDUP_REMOVED lines=44> */
[----:B------:R-:W2:Y:S04]  /*e3f10*/  LDL.64 R146, [R1+0x208] ;  /* 0x0002080001927983 */ /* 0x000ea80000100a00 */
[----:B-1----:R-:W3:Y:S04]  /*e3f20*/  LDL.LU.64 R142, [R1+0x1f8] ;  /* 0x0001f800018e7983 */ /* 0x002ee80000300a00 */
[----:B------:R-:W3:Y:S04]  /*e3f30*/  LDL.LU.64 R154, [R1+0x1e8] ;  /* 0x0001e800019a7983 */ /* 0x000ee80000300a00 */
[----:B------:R-:W3:Y:S04]  /*e3f40*/  LDL.LU R176, [R1+0x1100] ;  /* 0x0011000001b07983 */ /* 0x000ee80000300800 */
[----:B------:R-:W3:Y:S04]  /*e3f50*/  LDL.LU R177, [R1+0x1104] ;  /* 0x0011040001b17983 */ /* 0x000ee80000300800 */
[----:B------:R-:W3:Y:S04]  /*e3f60*/  LDL.LU R178, [R1+0x1108] ;  /* 0x0011080001b27983 */ /* 0x000ee80000300800 */
[----:B------:R-:W3:Y:S04]  /*e3f70*/  LDL.LU R179, [R1+0x110c] ;  /* 0x00110c0001b37983 */ /* 0x000ee80000300800 */
[----:B----4-:R-:W4:Y:S04]  /*e3f80*/  LDL.LU.64 R138, [R1+0x1d8] ;  /* 0x0001d800018a7983 */ /* 0x010f280000300a00 */
[----:B------:R-:W4:Y:S04]  /*e3f90*/  LDL.LU.64 R134, [R1+0x1c8] ;  /* 0x0001c80001867983 */ /* 0x000f280000300a00 */
[----:B------:R-:W4:Y:S04]  /*e3fa0*/  LDL.LU R184, [R1+0x10e0] ;  /* 0x0010e00001b87983 */ /* 0x000f280000300800 */
[----:B------:R-:W4:Y:S04]  /*e3fb0*/  LDL.LU R185, [R1+0x10e4] ;  /* 0x0010e40001b97983 */ /* 0x000f280000300800 */
[----:B------:R-:W4:Y:S04]  /*e3fc0*/  LDL.LU R186, [R1+0x10e8] ;  /* 0x0010e80001ba7983 */ /* 0x000f280000300800 */
[----:B------:R-:W4:Y:S04]  /*e3fd0*/  LDL.LU R187, [R1+0x10ec] ;  /* 0x0010ec0001bb7983 */ /* 0x000f280000300800 */
[----:B------:R-:W4:Y:S04]  /*e3fe0*/  LDL.LU.64 R226, [R1+0x1b8] ;  /* 0x0001b80001e27983 */ /* 0x000f280000300a00 */
[----:B------:R-:W4:Y:S04]  /*e3ff0*/  LDL.LU.64 R202, [R1+0x1a8] ;  /* 0x0001a80001ca7983 */ /* 0x000f280000300a00 */
        /* <DEDUP_REMOVED lines=18> */
[----:B------:R-:W2:Y:S01]  /*e4120*/  LDL.LU.64 R146, [R1+0x3db0] ;  /* 0x003db00001927983 */ /* 0x000ea20000300a00 */
[----:B---3--:R-:W-:Y:S01]  /*e4130*/  IMAD.MOV.U32 R145, RZ, RZ, R142 ;  /* 0x000000ffff917224 */ /* 0x008fe200078e008e */
[----:B------:R-:W-:-:S03]  /*e4140*/  MOV R141, R143 ;  /* 0x0000008f008d7202 */ /* 0x000fc60000000f00 */
[----:B------:R-:W-:Y:S01]  /*e4150*/  HMMA.1688.F32.TF32 R232, R168, R142, R232 ;  /* 0x0000008ea8e8723c */ /* 0x000fe200000810e8 */
[----:B------:R-:W3:Y:S01]  /*e4160*/  LDL.LU.64 R142, [R1+0x3da8] ;  /* 0x003da800018e7983 */ /* 0x000ee20000300a00 */
[----:B------:R-:W-:Y:S02]  /*e4170*/  IMAD.MOV.U32 R157, RZ, RZ, R154 ;  /* 0x000000ffff9d7224 */ /* 0x000fe400078e009a */
[----:B------:R-:W-:-:S04]  /*e4180*/  IMAD.MOV.U32 R153, RZ, RZ, R155 ;  /* 0x000000ffff997224 */ /* 0x000fc800078e009b */
[----:B------:R-:W-:Y:S01]  /*e4190*/  HMMA.1688.F32.TF32 R172, R168, R154, R172 ;  /* 0x0000009aa8ac723c */ /* 0x000fe200000810ac */
[----:B------:R-:W3:Y:S01]  /*e41a0*/  LDL.LU.64 R154, [R1+0x3da0] ;  /* 0x003da000019a7983 */ /* 0x000ee20000300a00 */
[----:B----4-:R-:W-:-:S06]  /*e41b0*/  IMAD.MOV.U32 R144, RZ, RZ, R139 ;  /* 0x000000ffff907224 */ /* 0x010fcc00078e008b */
[----:B------:R-:W-:Y:S01]  /*e41c0*/  HMMA.1688.F32.TF32 R176, R168, R138, R176 ;  /* 0x0000008aa8b0723c */ /* 0x000fe200000810b0 */
[----:B------:R-:W-:Y:S02]  /*e41d0*/  IMAD.MOV.U32 R160, RZ, RZ, R138 ;  /* 0x000000ffffa07224 */ /* 0x000fe400078e008a */
[----:B------:R-:W4:Y:S01]  /*e41e0*/  LDL.LU.64 R138, [R1+0x3d98] ;  /* 0x003d9800018a7983 */ /* 0x000f220000300a00 */
[----:B------:R-:W-:Y:S01]  /*e41f0*/  MOV R165, R134 ;  /* 0x0000008600a57202 */ /* 0x000fe20000000f00 */
[----:B------:R-:W-:-:S03]  /*e4200*/  IMAD.MOV.U32 R161, RZ, RZ, R135 ;  /* 0x000000ffffa17224 */ /* 0x000fc600078e0087 */
[C---:B------:R-:W-:Y:S01]  /*e4210*/  HMMA.1688.F32.TF32 R180, R168.reuse, R134, R180 ;  /* 0x00000086a8b4723c */ /* 0x040fe200000810b4 */
[----:B------:R-:W4:Y:S07]  /*e4220*/  LDL.LU.64 R134, [R1+0x3d90] ;  /* 0x003d900001867983 */ /* 0x000f2e0000300a00 */
[----:B------:R-:W-:Y:S01]  /*e4230*/  HMMA.1688.F32.TF32 R188, R168, R202, R188 ;  /* 0x000000caa8bc723c */ /* 0x000fe200000810bc */
[----:B------:R-:W-:Y:S01]  /*e4240*/  IMAD.MOV.U32 R156, RZ, RZ, R202 ;  /* 0x000000ffff9c7224 */ /* 0x000fe200078e00ca */
[----:B------:R-:W-:Y:S01]  /*e4250*/  MOV R148, R203 ;  /* 0x000000cb00947202 */ /* 0x000fe20000000f00 */
[----:B------:R-:W-:-:S02]  /*e4260*/  IMAD.MOV.U32 R164, RZ, RZ, R226 ;  /* 0x000000ffffa47224 */ /* 0x000fc400078e00e2 */
[----:B------:R-:W-:-:S03]  /*e4270*/  IMAD.MOV.U32 R152, RZ, RZ, R227 ;  /* 0x000000ffff987224 */ /* 0x000fc600078e00e3 */
[C---:B------:R-:W-:Y:S08]  /*e4280*/  HMMA.1688.F32.TF32 R184, R168.reuse, R226, R184 ;  /* 0x000000e2a8b8723c */ /* 0x040ff000000810b8 */
[C---:B------:R-:W-:Y:S01]  /*e4290*/  HMMA.1688.F32.TF32 R224, R168.reuse, R162, R240 ;  /* 0x000000a2a8e0723c */ /* 0x040fe200000810f0 */
[----:B--2---:R-:W-:Y:S04]  /*e42a0*/  STL.64 [R1+0x3d80], R146 ;  /* 0x003d809201007387 */ /* 0x004fe80000100a00 */
[----:B------:R1:W-:Y:S04]  /*e42b0*/  STL.64 [R1+0x3d78], R144 ;  /* 0x003d789001007387 */ /* 0x0003e80000100a00 */
[----:B------:R-:W2:Y:S01]  /*e42c0*/  LDL.LU.64 R66, [R1+0x1a18] ;  /* 0x001a180001427983 */ /* 0x000ea20000300a00 */
[C---:B---3--:R-:W-:Y:S08]  /*e42d0*/  HMMA.1688.F32.TF32 R200, R168.reuse, R142, R204 ;  /* 0x0000008ea8c8723c */ /* 0x048ff000000810cc */
[C---:B------:R-:W-:Y:S08]  /*e42e0*/  HMMA.1688.F32.TF32 R204, R168.reuse, R146, R220 ;  /* 0x00000092a8cc723c */ /* 0x040ff000000810dc */
[C---:B------:R-:W-:Y:S08]  /*e42f0*/  HMMA.1688.F32.TF32 R220, R168.reuse, R158, R228 ;  /* 0x0000009ea8dc723c */ /* 0x040ff000000810e4 */
[----:B------:R-:W-:Y:S01]  /*e4300*/  HMMA.1688.F32.TF32 R228, R168, R166, R244 ;  /* 0x000000a6a8e4723c */ /* 0x000fe200000810f4 */
[----:B------:R-:W3:Y:S04]  /*e4310*/  LDL.LU.64 R246, [R1+0x1a70] ;  /* 0x001a700001f67983 */ /* 0x000ee80000300a00 */
[----:B------:R-:W4:Y:S04]  /*e4320*/  LDL.LU.64 R244, [R1+0x1a68] ;  /* 0x001a680001f47983 */ /* 0x000f280000300a00 */
[----:B------:R-:W4:Y:S04]  /*e4330*/  LDL.LU.64 R242, [R1+0x1a58] ;  /* 0x001a580001f27983 */ /* 0x000f280000300a00 */
[----:B------:R-:W4:Y:S04]  /*e4340*/  LDL.LU.64 R240, [R1+0x1a60] ;  /* 0x001a600001f07983 */ /* 0x000f280000300a00 */
[----:B-1----:R-:W4:Y:S04]  /*e4350*/  LDL.LU.64 R144, [R1+0x1ad0] ;  /* 0x001ad00001907983 */ /* 0x002f280000300a00 */
[----:B------:R-:W4:Y:S04]  /*e4360*/  LDL.LU.64 R136, [R1+0x1ac8] ;  /* 0x001ac80001887983 */ /* 0x000f280000300a00 */
[----:B------:R-:W4:Y:S01]  /*e4370*/  LDL.LU.64 R146, [R1+0x1ac0] ;  /* 0x001ac00001927983 */ /* 0x000f220000300a00 */
[----:B------:R-:W-:-:S04]  /*e4380*/  IMAD.MOV.U32 R132, RZ, RZ, c[0x0][0x18c] ;  /* 0x00006300ff847624 */ /* 0x000fc800078e00ff */
[----:B------:R-:W-:-:S04]  /*e4390*/  IMAD.SHL.U32 R132, R132, 0x80, RZ ;  /* 0x0000008084847824 */ /* 0x000fc800078e00ff */
[----:B------:R-:W-:-:S05]  /*e43a0*/  IMAD.SHL.U32 R132, R132, 0x4, RZ ;  /* 0x0000000484847824 */ /* 0x000fca00078e00ff */
[----:B--2---:R-:W-:-:S05]  /*e43b0*/  IADD3 R3, P0, R66, R132, RZ ;  /* 0x0000008442037210 */ /* 0x004fca0007f1e0ff */
[----:B------:R-:W-:Y:S02]  /*e43c0*/  IMAD.X R133, R67, 0x1, R2, P0 ;  /* 0x0000000143857824 */ /* 0x000fe400000e0602 */
[----:B------:R-:W2:Y:S04]  /*e43d0*/  LDL.LU.64 R66, [R1+0x1ab8] ;  /* 0x001ab80001427983 */ /* 0x000ea80000300a00 */
[----:B------:R3:W-:Y:S04]  /*e43e0*/  STL [R1+0x320], R3 ;  /* 0x0003200301007387 */ /* 0x0007e80000100800 */
[----:B------:R4:W-:Y:S01]  /*e43f0*/  STL [R1+0x31c], R133 ;  /* 0x00031c8501007387 */ /* 0x0009e20000100800 */
[----:B---3--:R-:W-:-:S02]  /*e4400*/  IADD3 R3, P0, R246, R132, RZ ;  /* 0x00000084f6037210 */ /* 0x008fc40007f1e0ff */
[----:B----4-:R-:W-:-:S03]  /*e4410*/  IADD3 R133, P1, R244, R132, RZ ;  /* 0x00000084f4857210 */ /* 0x010fc60007f3e0ff */
[----:B------:R1:W-:Y:S04]  /*e4420*/  STL [R1+0x324], R3 ;  /* 0x0003240301007387 */ /* 0x0003e80000100800 */
[----:B------:R3:W-:Y:S01]  /*e4430*/  STL [R1+0x328], R133 ;  /* 0x0003288501007387 */ /* 0x0007e20000100800 */
[-C--:B------:R-:W-:Y:S02]  /*e4440*/  IADD3 R140, P3, R240, R132.reuse, RZ ;  /* 0x00000084f08c7210 */ /* 0x080fe40007f7e0ff */
[----:B-1----:R-:W-:Y:S02]  /*e4450*/  IADD3 R3, P2, R242, R132, RZ ;  /* 0x00000084f2037210 */ /* 0x002fe40007f5e0ff */
[----:B---3--:R-:W-:-:S03]  /*e4460*/  IADD3.X R133, R247, R2, RZ, P0, !PT ;  /* 0x00000002f7857210 */ /* 0x008fc600007fe4ff */
[----:B------:R1:W-:Y:S04]  /*e4470*/  STL [R1+0x2c0], R3 ;  /* 0x0002c00301007387 */ /* 0x0003e80000100800 */
[----:B------:R3:W-:Y:S01]  /*e4480*/  STL [R1+0x2c8], R140 ;  /* 0x0002c88c01007387 */ /* 0x0007e20000100800 */
[----:B-1----:R-:W-:-:S03]  /*e4490*/  IMAD.X R3, R245, 0x1, R2, P1 ;  /* 0x00000001f5037824 */ /* 0x002fc600008e0602 */
[----:B------:R1:W-:Y:S01]  /*e44a0*/  STL [R1+0x2b4], R133 ;  /* 0x0002b48501007387 */ /* 0x0003e20000100800 */
[----:B---3--:R-:W-:-:S03]  /*e44b0*/  IMAD.X R140, R243, 0x1, R2, P2 ;  /* 0x00000001f38c7824 */ /* 0x008fc600010e0602 */
[----:B------:R3:W-:Y:S01]  /*e44c0*/  STL [R1+0x2b8], R3 ;  /* 0x0002b80301007387 */ /* 0x0007e20000100800 */
[----:B-1----:R-:W-:-:S03]  /*e44d0*/  IMAD.X R133, R241, 0x1, R2, P3 ;  /* 0x00000001f1857824 */ /* 0x002fc600018e0602 */
[----:B------:R-:W-:Y:S01]  /*e44e0*/  STL [R1+0x2bc], R140 ;  /* 0x0002bc8c01007387 */ /* 0x000fe20000100800 */
[----:B---3--:R-:W-:-:S03]  /*e44f0*/  IADD3 R3, P0, R144, R132, RZ ;  /* 0x0000008490037210 */ /* 0x008fc60007f1e0ff */
[----:B------:R1:W-:Y:S04]  /*e4500*/  STL [R1+0x2c4], R133 ;  /* 0x0002c48501007387 */ /* 0x0003e80000100800 */
[----:B------:R3:W-:Y:S04]  /*e4510*/  STL [R1+0x2cc], R3 ;  /* 0x0002cc0301007387 */ /* 0x0007e80000100800 */
[----:B------:R-:W4:Y:S01]  /*e4520*/  LDL.LU.64 R242, [R1+0x1b20] ;  /* 0x001b200001f27983 */ /* 0x000f220000300a00 */
[-C--:B-1----:R-:W-:Y:S02]  /*e4530*/  IADD3 R133, P1, R136, R132.reuse, RZ ;  /* 0x0000008488857210 */ /* 0x082fe40007f3e0ff */
[----:B---3--:R-:W-:-:S03]  /*e4540*/  IADD3 R3, P2, R146, R132, RZ ;  /* 0x0000008492037210 */ /* 0x008fc60007f5e0ff */
[----:B------:R1:W-:Y:S04]  /*e4550*/  STL [R1+0x1b0], R133 ;  /* 0x0001b08501007387 */ /* 0x0003e80000100800 */
[----:B------:R-:W4:Y:S04]  /*e4560*/  LDL.LU.64 R240, [R1+0x1b18] ;  /* 0x001b180001f07983 */ /* 0x000f280000300a00 */
[----:B------:R2:W-:Y:S01]  /*e4570*/  STL [R1+0x1d0], R3 ;  /* 0x0001d00301007387 */ /* 0x0005e20000100800 */
[----:B-1----:R-:W-:-:S03]  /*e4580*/  IMAD.X R133, R145, 0x1, R2, P0 ;  /* 0x0000000191857824 */ /* 0x002fc600000e0602 */
[----:B------:R-:W4:Y:S01]  /*e4590*/  LDL.LU.64 R144, [R1+0x1b10] ;  /* 0x001b100001907983 */ /* 0x000f220000300a00 */
[----:B--2---:R-:W-:-:S05]  /*e45a0*/  IADD3 R3, P3, R66, R132, RZ ;  /* 0x0000008442037210 */ /* 0x004fca0007f7e0ff */
[----:B------:R1:W-:Y:S04]  /*e45b0*/  STL [R1+0x1e0], R3 ;  /* 0x0001e00301007387 */ /* 0x0003e80000100800 */
[----:B------:R2:W-:Y:S01]  /*e45c0*/  STL [R1+0x1a0], R133 ;  /* 0x0001a08501007387 */ /* 0x0005e20000100800 */
[----:B-1----:R-:W-:-:S03]  /*e45d0*/  IADD3.X R3, R137, R2, RZ, P1, !PT ;  /* 0x0000000289037210 */ /* 0x002fc60000ffe4ff */
[----:B------:R-:W3:Y:S01]  /*e45e0*/  LDL.LU.64 R136, [R1+0x1b08] ;  /* 0x001b080001887983 */ /* 0x000ee20000300a00 */
[----:B--2---:R-:W-:-:S03]  /*e45f0*/  IMAD.X R133, R147, 0x1, R2, P2 ;  /* 0x0000000193857824 */ /* 0x004fc600010e0602 */
[----:B------:R1:W-:Y:S04]  /*e4600*/  STL [R1+0x1a4], R3 ;  /* 0x0001a40301007387 */ /* 0x0003e80000100800 */
[----:B------:R-:W2:Y:S04]  /*e4610*/  LDL.LU.64 R246, [R1+0x1b40] ;  /* 0x001b400001f67983 */ /* 0x000ea80000300a00 */
[----:B------:R-:W-:Y:S01]  /*e4620*/  STL [R1+0x1b4], R133 ;  /* 0x0001b48501007387 */ /* 0x000fe20000100800 */
[----:B-1----:R-:W-:-:S03]  /*e4630*/  IMAD.X R3, R67, 0x1, R2, P3 ;  /* 0x0000000143037824 */ /* 0x002fc600018e0602 */
[----:B------:R-:W2:Y:S04]  /*e4640*/  LDL.LU.64 R244, [R1+0x1b38] ;  /* 0x001b380001f47983 */ /* 0x000ea80000300a00 */
[----:B------:R1:W-:Y:S04]  /*e4650*/  STL [R1+0x1d4], R3 ;  /* 0x0001d40301007387 */ /* 0x0003e80000100800 */
[----:B------:R-:W2:Y:S01]  /*e4660*/  LDL.LU.64 R146, [R1+0x1b30] ;  /* 0x001b300001927983 */ /* 0x000ea20000300a00 */
[----:B----4-:R-:W-:-:S05]  /*e4670*/  IADD3 R66, P0, R242, R132, RZ ;  /* 0x00000084f2427210 */ /* 0x010fca0007f1e0ff */
[----:B------:R4:W-:Y:S01]  /*e4680*/  STL [R1+0x134], R66 ;  /* 0x0001344201007387 */ /* 0x0009e20000100800 */
[----:B-1----:R-:W-:-:S03]  /*e4690*/  IADD3 R3, P1, R240, R132, RZ ;  /* 0x00000084f0037210 */ /* 0x002fc60007f3e0ff */
[----:B----4-:R-:W4:Y:S04]  /*e46a0*/  LDL.LU.64 R66, [R1+0x1b28] ;  /* 0x001b280001427983 */ /* 0x010f280000300a00 */
[----:B------:R1:W-:Y:S02]  /*e46b0*/  STL [R1+0x138], R3 ;  /* 0x0001380301007387 */ /* 0x0003e40000100800 */
[----:B-1----:R-:W-:-:S05]  /*e46c0*/  IADD3 R3, P2, R144, R132, RZ ;  /* 0x0000008490037210 */ /* 0x002fca0007f5e0ff */
[----:B------:R1:W-:Y:S02]  /*e46d0*/  STL [R1+0x13c], R3 ;  /* 0x00013c0301007387 */ /* 0x0003e40000100800 */
[----:B-1----:R-:W-:Y:S02]  /*e46e0*/  IMAD.X R3, R243, 0x1, R2, P0 ;  /* 0x00000001f3037824 */ /* 0x002fe400000e0602 */
[----:B------:R-:W4:Y:S01]  /*e46f0*/  LDL.LU.64 R242, [R1+0x1b68] ;  /* 0x001b680001f27983 */ /* 0x000f220000300a00 */
[----:B---3--:R-:W-:-:S05]  /*e4700*/  IADD3 R133, P3, R136, R132, RZ ;  /* 0x0000008488857210 */ /* 0x008fca0007f7e0ff */
[----:B------:R1:W-:Y:S01]  /*e4710*/  STL [R1+0x118], R133 ;  /* 0x0001188501007387 */ /* 0x0003e20000100800 */
[----:B------:R-:W-:-:S03]  /*e4720*/  IMAD.X R136, R137, 0x1, R2, P3 ;  /* 0x0000000189887824 */ /* 0x000fc600018e0602 */
[----:B------:R3:W-:Y:S01]  /*e4730*/  STL [R1+0x108], R3 ;  /* 0x0001080301007387 */ /* 0x0007e20000100800 */
[----:B-1----:R-:W-:Y:S01]  /*e4740*/  IMAD.X R133, R241, 0x1, R2, P1 ;  /* 0x00000001f1857824 */ /* 0x002fe200008e0602 */
[----:B---3--:R-:W-:-:S04]  /*e4750*/  IADD3.X R3, R145, R2, RZ, P2, !PT ;  /* 0x0000000291037210 */ /* 0x008fc800017fe4ff */
[----:B------:R2:W-:Y:S04]  /*e4760*/  STL [R1+0x10c], R133 ;  /* 0x00010c8501007387 */ /* 0x0005e80000100800 */
[----:B------:R1:W-:Y:S01]  /*e4770*/  STL [R1+0x110], R3 ;  /* 0x0001100301007387 */ /* 0x0003e20000100800 */
[----:B--2---:R-:W-:-:S03]  /*e4780*/  IADD3 R133, P0, R246, R132, RZ ;  /* 0x00000084f6857210 */ /* 0x004fc60007f1e0ff */
[----:B------:R2:W-:Y:S01]  /*e4790*/  STL [R1+0x114], R136 ;  /* 0x0001148801007387 */ /* 0x0005e20000100800 */
[----:B-1----:R-:W-:-:S03]  /*e47a0*/  IADD3 R3, P1, R244, R132, RZ ;  /* 0x00000084f4037210 */ /* 0x002fc60007f3e0ff */
[----:B------:R-:W3:Y:S04]  /*e47b0*/  LDL.LU.64 R240, [R1+0x1b60] ;  /* 0x001b600001f07983 */ /* 0x000ee80000300a00 */
[----:B------:R-:W-:Y:S04]  /*e47c0*/  STL [R1+0x11c], R133 ;  /* 0x00011c8501007387 */ /* 0x000fe80000100800 */
[----:B------:R-:W3:Y:S04]  /*e47d0*/  LDL.LU.64 R144, [R1+0x1b58] ;  /* 0x001b580001907983 */ /* 0x000ee80000300a00 */
[----:B------:R1:W-:Y:S04]  /*e47e0*/  STL [R1+0x120], R3 ;  /* 0x0001200301007387 */ /* 0x0003e80000100800 */
[----:B--2---:R-:W2:Y:S01]  /*e47f0*/  LDL.LU.64 R136, [R1+0x1b50] ;  /* 0x001b500001887983 */ /* 0x004ea20000300a00 */
[----:B------:R-:W-:Y:S01]  /*e4800*/  IMAD.X R140, R247, 0x1, R2, P0 ;  /* 0x00000001f78c7824 */ /* 0x000fe200000e0602 */
[----:B-1----:R-:W-:-:S05]  /*e4810*/  IADD3 R3, P2, R146, R132, RZ ;  /* 0x0000008492037210 */ /* 0x002fca0007f5e0ff */
[----:B------:R1:W-:Y:S01]  /*e4820*/  STL [R1+0xe4], R3 ;  /* 0x0000e40301007387 */ /* 0x0003e20000100800 */
[----:B----4-:R-:W-:Y:S01]  /*e4830*/  IADD3 R133, P3, R66, R132, RZ ;  /* 0x0000008442857210 */ /* 0x010fe20007f7e0ff */
[----:B-1----:R-:W-:-:S04]  /*e4840*/  IMAD.X R3, R245, 0x1, R2, P1 ;  /* 0x00000001f5037824 */ /* 0x002fc800008e0602 */
[----:B------:R1:W-:Y:S01]  /*e4850*/  STL [R1+0xec], R133 ;  /* 0x0000ec8501007387 */ /* 0x0003e20000100800 */
[----:B------:R-:W-:-:S03]  /*e4860*/  IADD3.X R66, R67, R2, RZ, P3, !PT ;  /* 0x0000000243427210 */ /* 0x000fc60001ffe4ff */
[----:B------:R-:W-:Y:S01]  /*e4870*/  STL [R1+0xd8], R140 ;  /* 0x0000d88c01007387 */ /* 0x000fe20000100800 */
[----:B-1----:R-:W-:-:S03]  /*e4880*/  IMAD.X R133, R147, 0x1, R2, P2 ;  /* 0x0000000193857824 */ /* 0x002fc600010e0602 */
[----:B------:R1:W-:Y:S04]  /*e4890*/  STL [R1+0xdc], R3 ;  /* 0x0000dc0301007387 */ /* 0x0003e80000100800 */
[----:B------:R-:W-:Y:S04]  /*e48a0*/  STL [R1+0xe0], R133 ;  /* 0x0000e08501007387 */ /* 0x000fe80000100800 */
[----:B------:R-:W4:Y:S04]  /*e48b0*/  LDL.LU.64 R146, [R1+0x1b90] ;  /* 0x001b900001927983 */ /* 0x000f280000300a00 */
[----:B------:R1:W-:Y:S02]  /*e48c0*/  STL [R1+0xe8], R66 ;  /* 0x0000e84201007387 */ /* 0x0003e40000100800 */
[----:B-1----:R-:W-:-:S02]  /*e48d0*/  IADD3 R3, P0, R242, R132, RZ ;  /* 0x00000084f2037210 */ /* 0x002fc40007f1e0ff */
[----:B------:R-:W4:Y:S04]  /*e48e0*/  LDL.LU.64 R66, [R1+0x1b88] ;  /* 0x001b880001427983 */ /* 0x000f280000300a00 */
[----:B------:R3:W-:Y:S04]  /*e48f0*/  STL [R1+0x100], R3 ;  /* 0x0001000301007387 */ /* 0x0007e80000100800 */
[----:B------:R-:W4:Y:S04]  /*e4900*/  LDL.LU.64 R246, [R1+0x1b80] ;  /* 0x001b800001f67983 */ /* 0x000f280000300a00 */
[----:B------:R-:W4:Y:S01]  /*e4910*/  LDL.LU.64 R244, [R1+0x1b78] ;  /* 0x001b780001f47983 */ /* 0x000f220000300a00 */
[C---:B------:R-:W-:Y:S08]  /*e4920*/  HMMA.1688.F32.TF32 R192, R168.reuse, R134, R192 ;  /* 0x00000086a8c0723c */ /* 0x040ff000000810c0 */
[C---:B------:R-:W-:Y:S08]  /*e4930*/  HMMA.1688.F32.TF32 R196, R168.reuse, R138, R196 ;  /* 0x0000008aa8c4723c */ /* 0x040ff000000810c4 */
[C---:B------:R-:W-:Y:S08]  /*e4940*/  HMMA.1688.F32.TF32 R208, R168.reuse, R150, R208 ;  /* 0x00000096a8d0723c */ /* 0x040ff000000810d0 */
[----:B------:R-:W-:Y:S08]  /*e4950*/  HMMA.1688.F32.TF32 R216, R168, R154, R216 ;  /* 0x0000009aa8d8723c */ /* 0x000ff000000810d8 */
[C---:B------:R-:W-:Y:S08]  /*e4960*/  HMMA.1688.F32.TF32 R212, R236.reuse, R4, R212 ;  /* 0x00000004ecd4723c */ /* 0x040ff000000810d4 */
[C---:B------:R-:W-:Y:S01]  /*e4970*/  HMMA.1688.F32.TF32 R168, R236.reuse, R8, R232 ;  /* 0x00000008eca8723c */ /* 0x040fe200000810e8 */
[----:B------:R-:W-:Y:S04]  /*e4980*/  LDS R232, [R251+0x15a300] ;  /* 0x15a30000fbe87984 */ /* 0x000fe80000000800 */
[----:B------:R-:W-:Y:S03]  /*e4990*/  LDS R234, [R251+0x15b300] ;  /* 0x15b30000fbea7984 */ /* 0x000fe60000000800 */
[C---:B------:R-:W-:Y:S01]  /*e49a0*/  HMMA.1688.F32.TF32 R172, R236.reuse, R12, R172 ;  /* 0x0000000cecac723c */ /* 0x040fe200000810ac */
        /* <DEDUP_REMOVED lines=15> */
[----:B---3--:R-:W-:-:S05]  /*e4aa0*/  IADD3 R3, P1, R240, R132, RZ ;  /* 0x00000084f0037210 */ /* 0x008fca0007f3e0ff */
[----:B------:R3:W-:Y:S01]  /*e4ab0*/  STL [R1+0xbc], R3 ;  /* 0x0000bc0301007387 */ /* 0x0007e20000100800 */
[----:B------:R-:W-:-:S05]  /*e4ac0*/  IADD3 R140, P2, R144, R132, RZ ;  /* 0x00000084908c7210 */ /* 0x000fca0007f5e0ff */
[----:B------:R1:W-:Y:S01]  /*e4ad0*/  STL [R1+0xc4], R140 ;  /* 0x0000c48c01007387 */ /* 0x0003e20000100800 */
[----:B--2---:R-:W-:Y:S01]  /*e4ae0*/  IADD3 R133, P3, R136, R132, RZ ;  /* 0x0000008488857210 */ /* 0x004fe20007f7e0ff */
[----:B---3--:R-:W-:-:S04]  /*e4af0*/  IMAD.X R3, R243, 0x1, R2, P0 ;  /* 0x00000001f3037824 */ /* 0x008fc800000e0602 */
[----:B------:R2:W-:Y:S01]  /*e4b00*/  STL [R1+0xcc], R133 ;  /* 0x0000cc8501007387 */ /* 0x0005e20000100800 */
[----:B-1----:R-:W-:-:S03]  /*e4b10*/  IMAD.X R140, R241, 0x1, R2, P1 ;  /* 0x00000001f18c7824 */ /* 0x002fc600008e0602 */
[----:B------:R1:W-:Y:S01]  /*e4b20*/  STL [R1+0xb4], R3 ;  /* 0x0000b40301007387 */ /* 0x0003e20000100800 */
[----:B--2---:R-:W-:-:S03]  /*e4b30*/  IMAD.X R133, R145, 0x1, R2, P2 ;  /* 0x0000000191857824 */ /* 0x004fc600010e0602 */
[----:B------:R4:W-:Y:S01]  /*e4b40*/  STL [R1+0xb8], R140 ;  /* 0x0000b88c01007387 */ /* 0x0009e20000100800 */
[----:B-1----:R-:W-:-:S03]  /*e4b50*/  IMAD.X R3, R137, 0x1, R2, P3 ;  /* 0x0000000189037824 */ /* 0x002fc600018e0602 */
[----:B------:R-:W2:Y:S04]  /*e4b60*/  LDL.LU.64 R242, [R1+0x1ba8] ;  /* 0x001ba80001f27983 */ /* 0x000ea80000300a00 */
[----:B------:R1:W-:Y:S04]  /*e4b70*/  STL [R1+0xc0], R133 ;  /* 0x0000c08501007387 */ /* 0x0003e80000100800 */
[----:B------:R-:W3:Y:S04]  /*e4b80*/  LDL.LU.64 R144, [R1+0x1ba0] ;  /* 0x001ba00001907983 */ /* 0x000ee80000300a00 */
[----:B------:R1:W-:Y:S04]  /*e4b90*/  STL [R1+0xc8], R3 ;  /* 0x0000c80301007387 */ /* 0x0003e80000100800 */
[----:B------:R-:W3:Y:S01]  /*e4ba0*/  LDL.LU.64 R136, [R1+0x1b98] ;  /* 0x001b980001887983 */ /* 0x000ee20000300a00 */
[----:B----4-:R-:W-:-:S05]  /*e4bb0*/  IADD3 R140, P0, R146, R132, RZ ;  /* 0x00000084928c7210 */ /* 0x010fca0007f1e0ff */
[----:B------:R4:W-:Y:S01]  /*e4bc0*/  STL [R1+0x7c], R140 ;  /* 0x00007c8c01007387 */ /* 0x0009e20000100800 */
[----:B-1----:R-:W-:-:S05]  /*e4bd0*/  IADD3 R133, P1, R66, R132, RZ ;  /* 0x0000008442857210 */ /* 0x002fca0007f3e0ff */
[----:B------:R1:W-:Y:S01]  /*e4be0*/  STL [R1+0x84], R133 ;  /* 0x0000848501007387 */ /* 0x0003e20000100800 */
[-C--:B------:R-:W-:Y:S02]  /*e4bf0*/  IADD3 R3, P2, R246, R132.reuse, RZ ;  /* 0x00000084f6037210 */ /* 0x080fe40007f5e0ff */
[----:B----4-:R-:W-:-:S03]  /*e4c00*/  IADD3 R140, P3, R244, R132, RZ ;  /* 0x00000084f48c7210 */ /* 0x010fc60007f7e0ff */
[----:B------:R4:W-:Y:S01]  /*e4c10*/  STL [R1+0x8c], R3 ;  /* 0x00008c0301007387 */ /* 0x0009e20000100800 */
[----:B-1----:R-:W-:-:S03]  /*e4c20*/  IADD3.X R133, R147, R2, RZ, P0, !PT ;  /* 0x0000000293857210 */ /* 0x002fc600007fe4ff */
[----:B------:R-:W-:Y:S04]  /*e4c30*/  STL [R1+0xa4], R140 ;  /* 0x0000a48c01007387 */ /* 0x000fe80000100800 */
[----:B------:R-:W3:Y:S01]  /*e4c40*/  LDL.LU.64 R146, [R1+0x1bc8] ;  /* 0x001bc80001927983 */ /* 0x000ee20000300a00 */
[----:B----4-:R-:W-:-:S03]  /*e4c50*/  IMAD.X R3, R67, 0x1, R2, P1 ;  /* 0x0000000143037824 */ /* 0x010fc600008e0602 */
[----:B------:R1:W-:Y:S04]  /*e4c60*/  STL [R1+0x78], R133 ;  /* 0x0000788501007387 */ /* 0x0003e80000100800 */
[----:B------:R-:W4:Y:S04]  /*e4c70*/  LDL.LU.64 R66, [R1+0x1bc0] ;  /* 0x001bc00001427983 */ /* 0x000f280000300a00 */
[----:B------:R1:W-:Y:S04]  /*e4c80*/  STL [R1+0x80], R3 ;  /* 0x0000800301007387 */ /* 0x0003e80000100800 */
[----:B------:R-:W4:Y:S04]  /*e4c90*/  LDL.LU.64 R240, [R1+0x1bb8] ;  /* 0x001bb80001f07983 */ /* 0x000f280000300a00 */
[----:B------:R-:W4:Y:S01]  /*e4ca0*/  LDL.LU.64 R230, [R1+0x1bb0] ;  /* 0x001bb00001e67983 */ /* 0x000f220000300a00 */
[----:B-1----:R-:W-:-:S02]  /*e4cb0*/  IMAD.X R133, R247, 0x1, R2, P2 ;  /* 0x00000001f7857824 */ /* 0x002fc400010e0602 */
[----:B------:R-:W-:-:S03]  /*e4cc0*/  IMAD.X R3, R245, 0x1, R2, P3 ;  /* 0x00000001f5037824 */ /* 0x000fc600018e0602 */
[----:B------:R3:W-:Y:S04]  /*e4cd0*/  STL [R1+0x88], R133 ;  /* 0x0000888501007387 */ /* 0x0007e80000100800 */
[----:B------:R1:W-:Y:S01]  /*e4ce0*/  STL [R1+0xa0], R3 ;  /* 0x0000a00301007387 */ /* 0x0003e20000100800 */
[----:B--2---:R-:W-:-:S05]  /*e4cf0*/  IADD3 R140, P0, R242, R132, RZ ;  /* 0x00000084f28c7210 */ /* 0x004fca0007f1e0ff */
[----:B------:R2:W-:Y:S01]  /*e4d00*/  STL [R1+0xa8], R140 ;  /* 0x0000a88c01007387 */ /* 0x0005e20000100800 */
[----:B---3--:R-:W-:-:S05]  /*e4d10*/  IADD3 R133, P1, R144, R132, RZ ;  /* 0x0000008490857210 */ /* 0x008fca0007f3e0ff */
[----:B------:R3:W-:Y:S01]  /*e4d20*/  STL [R1+0xac], R133 ;  /* 0x0000ac8501007387 */ /* 0x0007e20000100800 */
[----:B-1----:R-:W-:Y:S01]  /*e4d30*/  IADD3 R3, P2, R136, R132, RZ ;  /* 0x0000008488037210 */ /* 0x002fe20007f5e0ff */
[----:B--2---:R-:W-:-:S04]  /*e4d40*/  IMAD.X R140, R243, 0x1, R2, P0 ;  /* 0x00000001f38c7824 */ /* 0x004fc800000e0602 */
[----:B------:R1:W-:Y:S01]  /*e4d50*/  STL [R1+0xb0], R3 ;  /* 0x0000b00301007387 */ /* 0x0003e20000100800 */
[----:B---3--:R-:W-:-:S03]  /*e4d60*/  IADD3.X R133, R145, R2, RZ, P1, !PT ;  /* 0x0000000291857210 */ /* 0x008fc60000ffe4ff */
[----:B------:R-:W-:Y:S04]  /*e4d70*/  STL [R1+0x4c], R140 ;  /* 0x00004c8c01007387 */ /* 0x000fe80000100800 */
[----:B------:R-:W2:Y:S01]  /*e4d80*/  LDL.LU.64 R228, [R1+0x1960] ;  /* 0x0019600001e47983 */ /* 0x000ea20000300a00 */
[----:B-1----:R-:W-:-:S03]  /*e4d90*/  IMAD.X R3, R137, 0x1, R2, P2 ;  /* 0x0000000189037824 */ /* 0x002fc600010e0602 */
[----:B------:R-:W-:Y:S04]  /*e4da0*/  STL [R1+0x50], R133 ;  /* 0x0000508501007387 */ /* 0x000fe80000100800 */
[----:B------:R-:W3:Y:S04]  /*e4db0*/  LDL.LU.64 R144, [R1+0x1958] ;  /* 0x0019580001907983 */ /* 0x000ee80000300a00 */
[----:B------:R1:W-:Y:S04]  /*e4dc0*/  STL [R1+0x54], R3 ;  /* 0x0000540301007387 */ /* 0x0003e80000100800 */
[----:B------:R-:W3:Y:S01]  /*e4dd0*/  LDL.LU.64 R136, [R1+0x1950] ;  /* 0x0019500001887983 */ /* 0x000ee20000300a00 */
[----:B-1----:R-:W-:-:S05]  /*e4de0*/  IADD3 R3, P0, R146, R132, RZ ;  /* 0x0000008492037210 */ /* 0x002fca0007f1e0ff */
[----:B------:R1:W-:Y:S01]  /*e4df0*/  STL [R1+0x58], R3 ;  /* 0x0000580301007387 */ /* 0x0003e20000100800 */
[-C--:B----4-:R-:W-:Y:S02]  /*e4e00*/  IADD3 R140, P1, R66, R132.reuse, RZ ;  /* 0x00000084428c7210 */ /* 0x090fe40007f3e0ff */
[----:B------:R-:W-:-:S03]  /*e4e10*/  IADD3 R133, P2, R240, R132, RZ ;  /* 0x00000084f0857210 */ /* 0x000fc60007f5e0ff */
[----:B------:R-:W-:Y:S01]  /*e4e20*/  STL [R1+0x5c], R140 ;  /* 0x00005c8c01007387 */ /* 0x000fe20000100800 */
[----:B-1----:R-:W-:-:S03]  /*e4e30*/  IADD3 R3, P3, R230, R132, RZ ;  /* 0x00000084e6037210 */ /* 0x002fc60007f7e0ff */
[----:B------:R-:W-:Y:S01]  /*e4e40*/  STL [R1+0x70], R133 ;  /* 0x0000708501007387 */ /* 0x000fe20000100800 */
[----:B------:R-:W-:-:S03]  /*e4e50*/  IMAD.X R252, R147, 0x1, R2, P0 ;  /* 0x0000000193fc7824 */ /* 0x000fc600000e0602 */
[----:B------:R1:W-:Y:S04]  /*e4e60*/  STL [R1+0x74], R3 ;  /* 0x0000740301007387 */ /* 0x0003e80000100800 */
[----:B------:R-:W4:Y:S01]  /*e4e70*/  LDL.LU.64 R146, [R1+0x1988] ;  /* 0x0019880001927983 */ /* 0x000f220000300a00 */
[----:B-1----:R-:W-:-:S03]  /*e4e80*/  IMAD.X R3, R67, 0x1, R2, P1 ;  /* 0x0000000143037824 */ /* 0x002fc600008e0602 */
[----:B------:R-:W4:Y:S04]  /*e4e90*/  LDL.LU.64 R66, [R1+0x1980] ;  /* 0x0019800001427983 */ /* 0x000f280000300a00 */
[----:B------:R1:W-:Y:S04]  /*e4ea0*/  STL [R1+0x40], R3 ;  /* 0x0000400301007387 */ /* 0x0003e80000100800 */
[----:B------:R-:W4:Y:S04]  /*e4eb0*/  LDL.LU.64 R244, [R1+0x1970] ;  /* 0x0019700001f47983 */ /* 0x000f280000300a00 */
[----:B------:R-:W4:Y:S01]  /*e4ec0*/  LDL.LU.64 R242, [R1+0x1978] ;  /* 0x0019780001f27983 */ /* 0x000f220000300a00 */
[----:B------:R-:W-:Y:S01]  /*e4ed0*/  IMAD.X R133, R241, 0x1, R2, P2 ;  /* 0x00000001f1857824 */ /* 0x000fe200010e0602 */
[----:B-1----:R-:W-:-:S04]  /*e4ee0*/  IADD3.X R3, R231, R2, RZ, P3, !PT ;  /* 0x00000002e7037210 */ /* 0x002fc80001ffe4ff */
        /* <DEDUP_REMOVED lines=9> */
[----:B---3--:R-:W-:-:S03]  /*e4f80*/  IMAD.X R133, R145, 0x1, R2, P1 ;  /* 0x0000000191857824 */ /* 0x008fc600008e0602 */
[----:B------:R-:W-:Y:S04]  /*e4f90*/  STL [R1+0x640], R140 ;  /* 0x0006408c01007387 */ /* 0x000fe80000100800 */
[----:B------:R-:W2:Y:S01]  /*e4fa0*/  LDL.LU.64 R240, [R1+0x19a8] ;  /* 0x0019a80001f07983 */ /* 0x000ea20000300a00 */
[----:B-1----:R-:W-:-:S03]  /*e4fb0*/  IMAD.X R3, R137, 0x1, R2, P2 ;  /* 0x0000000189037824 */ /* 0x002fc600010e0602 */
[----:B------:R-:W-:Y:S04]  /*e4fc0*/  STL [R1+0x644], R133 ;  /* 0x0006448501007387 */ /* 0x000fe80000100800 */
[----:B------:R-:W3:Y:S04]  /*e4fd0*/  LDL.LU.64 R144, [R1+0x19a0] ;  /* 0x0019a00001907983 */ /* 0x000ee80000300a00 */
[----:B------:R4:W-:Y:S04]  /*e4fe0*/  STL [R1+0x648], R3 ;  /* 0x0006480301007387 */ /* 0x0009e80000100800 */
[----:B------:R-:W3:Y:S01]  /*e4ff0*/  LDL.LU.64 R136, [R1+0x1998] ;  /* 0x0019980001887983 */ /* 0x000ee20000300a00 */
[----:B----4-:R-:W-:-:S05]  /*e5000*/  IADD3 R3, P0, R146, R132, RZ ;  /* 0x0000008492037210 */ /* 0x010fca0007f1e0ff */
[----:B------:R1:W-:Y:S01]  /*e5010*/  STL [R1+0x64c], R3 ;  /* 0x00064c0301007387 */ /* 0x0003e20000100800 */
[-C--:B------:R-:W-:Y:S02]  /*e5020*/  IADD3 R140, P1, R66, R132.reuse, RZ ;  /* 0x00000084428c7210 */ /* 0x080fe40007f3e0ff */
[----:B------:R-:W-:-:S03]  /*e5030*/  IADD3 R133, P2, R244, R132, RZ ;  /* 0x00000084f4857210 */ /* 0x000fc60007f5e0ff */
[----:B------:R-:W-:Y:S01]  /*e5040*/  STL [R1+0x650], R140 ;  /* 0x0006508c01007387 */ /* 0x000fe20000100800 */
[----:B-1----:R-:W-:-:S03]  /*e5050*/  IADD3 R3, P3, R242, R132, RZ ;  /* 0x00000084f2037210 */ /* 0x002fc60007f7e0ff */
[----:B------:R1:W-:Y:S04]  /*e5060*/  STL [R1+0x654], R133 ;  /* 0x0006548501007387 */ /* 0x0003e80000100800 */
[----:B------:R4:W-:Y:S04]  /*e5070*/  STL [R1+0x658], R3 ;  /* 0x0006580301007387 */ /* 0x0009e80000100800 */
[----:B------:R-:W3:Y:S01]  /*e5080*/  LDL.LU.64 R230, [R1+0x19c8] ;  /* 0x0019c80001e67983 */ /* 0x000ee20000300a00 */
[----:B-1----:R-:W-:Y:S01]  /*e5090*/  IMAD.X R133, R147, 0x1, R2, P0 ;  /* 0x0000000193857824 */ /* 0x002fe200000e0602 */
[----:B----4-:R-:W-:-:S04]  /*e50a0*/  IADD3.X R3, R67, R2, RZ, P1, !PT ;  /* 0x0000000243037210 */ /* 0x010fc80000ffe4ff */
        /* <DEDUP_REMOVED lines=19> */
[----:B-1----:R-:W-:-:S03]  /*e51e0*/  IADD3.X R3, R137, R2, RZ, P2, !PT ;  /* 0x0000000289037210 */ /* 0x002fc600017fe4ff */
[----:B------:R1:W-:Y:S04]  /*e51f0*/  STL [R1+0x600], R133 ;  /* 0x0006008501007387 */ /* 0x0003e80000100800 */
        /* <DEDUP_REMOVED lines=9> */
[----:B------:R1:W-:Y:S04]  /*e5290*/  STL [R1+0x610], R3 ;  /* 0x0006100301007387 */ /* 0x0003e80000100800 */
[----:B------:R4:W-:Y:S04]  /*e52a0*/  STL [R1+0x614], R133 ;  /* 0x0006148501007387 */ /* 0x0009e80000100800 */
[----:B------:R-:W3:Y:S01]  /*e52b0*/  LDL.LU.64 R240, [R1+0x1a08] ;  /* 0x001a080001f07983 */ /* 0x000ee20000300a00 */
[--C-:B-1----:R-:W-:Y:S02]  /*e52c0*/  IMAD.X R3, R231, 0x1, R2.reuse, P0 ;  /* 0x00000001e7037824 */ /* 0x102fe400000e0602 */
[----:B----4-:R-:W-:-:S03]  /*e52d0*/  IMAD.X R133, R229, 0x1, R2, P1 ;  /* 0x00000001e5857824 */ /* 0x010fc600008e0602 */
[----:B------:R1:W-:Y:S04]  /*e52e0*/  STL [R1+0x52c], R3 ;  /* 0x00052c0301007387 */ /* 0x0003e80000100800 */
[----:B------:R-:W4:Y:S04]  /*e52f0*/  LDL.LU.64 R230, [R1+0x1a00] ;  /* 0x001a000001e67983 */ /* 0x000f280000300a00 */
[----:B------:R-:W-:Y:S01]  /*e5300*/  STL [R1+0x5e0], R133 ;  /* 0x0005e08501007387 */ /* 0x000fe20000100800 */
[----:B-1----:R-:W-:-:S03]  /*e5310*/  IMAD.X R3, R67, 0x1, R2, P2 ;  /* 0x0000000143037824 */ /* 0x002fc600010e0602 */
[----:B------:R-:W4:Y:S04]  /*e5320*/  LDL.LU.64 R228, [R1+0x19f8] ;  /* 0x0019f80001e47983 */ /* 0x000f280000300a00 */
[----:B------:R-:W4:Y:S04]  /*e5330*/  LDL.LU.64 R66, [R1+0x19f0] ;  /* 0x0019f00001427983 */ /* 0x000f280000300a00 */
[----:B------:R1:W-:Y:S02]  /*e5340*/  STL [R1+0x5e4], R3 ;  /* 0x0005e40301007387 */ /* 0x0003e40000100800 */
[----:B-1----:R-:W-:-:S05]  /*e5350*/  IMAD.X R3, R147, 0x1, R2, P3 ;  /* 0x0000000193037824 */ /* 0x002fca00018e0602 */
[----:B------:R1:W-:Y:S01]  /*e5360*/  STL [R1+0x5e8], R3 ;  /* 0x0005e80301007387 */ /* 0x0003e20000100800 */
[----:B--2---:R-:W-:-:S05]  /*e5370*/  IADD3 R140, P0, R242, R132, RZ ;  /* 0x00000084f28c7210 */ /* 0x004fca0007f1e0ff */
[----:B------:R-:W-:Y:S01]  /*e5380*/  STL [R1+0x5ec], R140 ;  /* 0x0005ec8c01007387 */ /* 0x000fe20000100800 */
[----:B---3--:R-:W-:-:S03]  /*e5390*/  IADD3 R133, P1, R144, R132, RZ ;  /* 0x0000008490857210 */ /* 0x008fc60007f3e0ff */
[----:B------:R-:W2:Y:S01]  /*e53a0*/  LDL.LU.64 R146, [R1+0x1a38] ;  /* 0x001a380001927983 */ /* 0x000ea20000300a00 */
[----:B-1----:R-:W-:-:S03]  /*e53b0*/  IADD3 R3, P2, R136, R132, RZ ;  /* 0x0000008488037210 */ /* 0x002fc60007f5e0ff */
[----:B------:R1:W-:Y:S04]  /*e53c0*/  STL [R1+0x5f0], R133 ;  /* 0x0005f08501007387 */ /* 0x0003e80000100800 */
[----:B------:R3:W-:Y:S01]  /*e53d0*/  STL [R1+0x5f4], R3 ;  /* 0x0005f40301007387 */ /* 0x0007e20000100800 */
[----:B-1----:R-:W-:-:S03]  /*e53e0*/  IMAD.X R133, R145, 0x1, R2, P1 ;  /* 0x0000000191857824 */ /* 0x002fc600008e0602 */
[----:B------:R-:W2:Y:S01]  /*e53f0*/  LDL.LU.64 R144, [R1+0x1a30] ;  /* 0x001a300001907983 */ /* 0x000ea20000300a00 */
[----:B---3--:R-:W-:-:S05]  /*e5400*/  IADD3.X R3, R243, R2, RZ, P0, !PT ;  /* 0x00000002f3037210 */ /* 0x008fca00007fe4ff */
[----:B------:R1:W-:Y:S04]  /*e5410*/  STL [R1+0x35c], R3 ;  /* 0x00035c0301007387 */ /* 0x0003e80000100800 */
[----:B------:R3:W-:Y:S04]  /*e5420*/  STL [R1+0x510], R133 ;  /* 0x0005108501007387 */ /* 0x0007e80000100800 */
[----:B------:R-:W2:Y:S01]  /*e5430*/  LDL.LU.64 R244, [R1+0x1a28] ;  /* 0x001a280001f47983 */ /* 0x000ea20000300a00 */
[----:B-1----:R-:W-:-:S05]  /*e5440*/  IMAD.X R3, R137, 0x1, R2, P2 ;  /* 0x0000000189037824 */ /* 0x002fca00010e0602 */
[----:B------:R4:W-:Y:S01]  /*e5450*/  STL [R1+0x514], R3 ;  /* 0x0005140301007387 */ /* 0x0009e20000100800 */
[----:B---3--:R-:W-:-:S05]  /*e5460*/  IADD3 R133, P0, R240, R132, RZ ;  /* 0x00000084f0857210 */ /* 0x008fca0007f1e0ff */
[----:B------:R1:W-:Y:S04]  /*e5470*/  STL [R1+0x518], R133 ;  /* 0x0005188501007387 */ /* 0x0003e80000100800 */
[----:B------:R-:W3:Y:S01]  /*e5480*/  LDL.LU.64 R136, [R1+0x1a20] ;  /* 0x001a200001887983 */ /* 0x000ee20000300a00 */
[----:B----4-:R-:W-:-:S05]  /*e5490*/  IADD3 R3, P1, R230, R132, RZ ;  /* 0x00000084e6037210 */ /* 0x010fca0007f3e0ff */
[----:B------:R4:W-:Y:S01]  /*e54a0*/  STL [R1+0x51c], R3 ;  /* 0x00051c0301007387 */ /* 0x0009e20000100800 */
[-C--:B-1----:R-:W-:Y:S01]  /*e54b0*/  IADD3 R133, P2, R228, R132.reuse, RZ ;  /* 0x00000084e4857210 */ /* 0x082fe20007f5e0ff */
[----:B------:R-:W-:Y:S01]  /*e54c0*/  IMAD.X R140, R241, 0x1, R2, P0 ;  /* 0x00000001f18c7824 */ /* 0x000fe200000e0602 */
[----:B----4-:R-:W-:-:S03]  /*e54d0*/  IADD3 R3, P3, R66, R132, RZ ;  /* 0x0000008442037210 */ /* 0x010fc60007f7e0ff */
[----:B------:R1:W-:Y:S04]  /*e54e0*/  STL [R1+0x520], R133 ;  /* 0x0005208501007387 */ /* 0x0003e80000100800 */
[----:B------:R4:W-:Y:S01]  /*e54f0*/  STL [R1+0x524], R3 ;  /* 0x0005240301007387 */ /* 0x0009e20000100800 */
[--C-:B------:R-:W-:Y:S01]  /*e5500*/  IMAD.X R66, R67, 0x1, R2.reuse, P3 ;  /* 0x0000000143427824 */ /* 0x100fe200018e0602 */
[----:B-1----:R-:W-:Y:S01]  /*e5510*/  IADD3.X R133, R229, R2, RZ, P2, !PT ;  /* 0x00000002e5857210 */ /* 0x002fe200017fe4ff */
[----:B----4-:R-:W-:Y:S01]  /*e5520*/  IMAD.X R3, R231, 0x1, R2, P1 ;  /* 0x00000001e7037824 */ /* 0x010fe200008e0602 */
[----:B------:R-:W-:Y:S04]  /*e5530*/  STL [R1+0x32c], R140 ;  /* 0x00032c8c01007387 */ /* 0x000fe80000100800 */
[----:B------:R2:W-:Y:S04]  /*e5540*/  STL [R1+0x330], R3 ;  /* 0x0003300301007387 */ /* 0x0005e80000100800 */
[----:B------:R-:W-:Y:S04]  /*e5550*/  STL [R1+0x334], R133 ;  /* 0x0003348501007387 */ /* 0x000fe80000100800 */
[----:B------:R-:W3:Y:S04]  /*e5560*/  LDL.LU.64 R242, [R1+0x1a90] ;  /* 0x001a900001f27983 */ /* 0x000ee80000300a00 */
[----:B------:R1:W-:Y:S04]  /*e5570*/  STL [R1+0x338], R66 ;  /* 0x0003384201007387 */ /* 0x0003e80000100800 */
[----:B------:R-:W3:Y:S01]  /*e5580*/  LDL.LU.64 R240, [R1+0x1a88] ;  /* 0x001a880001f07983 */ /* 0x000ee20000300a00 */
[----:B--2---:R-:W-:-:S05]  /*e5590*/  IADD3 R3, P0, R146, R132, RZ ;  /* 0x0000008492037210 */ /* 0x004fca0007f1e0ff */
[----:B------:R2:W-:Y:S04]  /*e55a0*/  STL [R1+0x33c], R3 ;  /* 0x00033c0301007387 */ /* 0x0005e80000100800 */
[----:B------:R-:W4:Y:S04]  /*e55b0*/  LDL.LU.64 R230, [R1+0x1a80] ;  /* 0x001a800001e67983 */ /* 0x000f280000300a00 */
[----:B-1----:R-:W4:Y:S01]  /*e55c0*/  LDL.LU.64 R66, [R1+0x1a78] ;  /* 0x001a780001427983 */ /* 0x002f220000300a00 */
[----:B--2---:R-:W-:-:S05]  /*e55d0*/  IADD3 R3, P1, R144, R132, RZ ;  /* 0x0000008490037210 */ /* 0x004fca0007f3e0ff */
[----:B------:R-:W-:Y:S01]  /*e55e0*/  STL [R1+0x350], R3 ;  /* 0x0003500301007387 */ /* 0x000fe20000100800 */
[----:B------:R-:W-:-:S05]  /*e55f0*/  IADD3 R133, P2, R244, R132, RZ ;  /* 0x00000084f4857210 */ /* 0x000fca0007f5e0ff */
[----:B------:R1:W-:Y:S04]  /*e5600*/  STL [R1+0x354], R133 ;  /* 0x0003548501007387 */ /* 0x0003e80000100800 */
[----:B------:R-:W2:Y:S01]  /*e5610*/  LDL.LU.64 R228, [R1+0x1ae8] ;  /* 0x001ae80001e47983 */ /* 0x000ea20000300a00 */
[----:B-1----:R-:W-:Y:S01]  /*e5620*/  IMAD.X R133, R147, 0x1, R2, P0 ;  /* 0x0000000193857824 */ /* 0x002fe200000e0602 */
[----:B---3--:R-:W-:-:S05]  /*e5630*/  IADD3 R3, P3, R136, R132, RZ ;  /* 0x0000008488037210 */ /* 0x008fca0007f7e0ff */
[----:B------:R1:W-:Y:S04]  /*e5640*/  STL [R1+0x2f0], R3 ;  /* 0x0002f00301007387 */ /* 0x0003e80000100800 */
[----:B------:R3:W-:Y:S04]  /*e5650*/  STL [R1+0x2e0], R133 ;  /* 0x0002e08501007387 */ /* 0x0007e80000100800 */
[----:B------:R-:W2:Y:S01]  /*e5660*/  LDL.LU.64 R146, [R1+0x1ae0] ;  /* 0x001ae00001927983 */ /* 0x000ea20000300a00 */
[----:B-1----:R-:W-:-:S03]  /*e5670*/  IMAD.X R3, R145, 0x1, R2, P1 ;  /* 0x0000000191037824 */ /* 0x002fc600008e0602 */
[----:B------:R-:W2:Y:S01]  /*e5680*/  LDL.LU.64 R144, [R1+0x1ad8] ;  /* 0x001ad80001907983 */ /* 0x000ea20000300a00 */
[----:B---3--:R-:W-:-:S03]  /*e5690*/  IADD3.X R133, R137, R2, RZ, P3, !PT ;  /* 0x0000000289857210 */ /* 0x008fc60001ffe4ff */
[----:B------:R1:W-:Y:S04]  /*e56a0*/  STL [R1+0x2e4], R3 ;  /* 0x0002e40301007387 */ /* 0x0003e80000100800 */
[----:B------:R-:W3:Y:S01]  /*e56b0*/  LDL.LU.64 R136, [R1+0x1930] ;  /* 0x0019300001887983 */ /* 0x000ee20000300a00 */
[----:B-1----:R-:W-:-:S05]  /*e56c0*/  IMAD.X R3, R245, 0x1, R2, P2 ;  /* 0x00000001f5037824 */ /* 0x002fca00010e0602 */
[----:B------:R1:W-:Y:S04]  /*e56d0*/  STL [R1+0x2e8], R3 ;  /* 0x0002e80301007387 */ /* 0x0003e80000100800 */
[----:B------:R1:W-:Y:S02]  /*e56e0*/  STL [R1+0x2ec], R133 ;  /* 0x0002ec8501007387 */ /* 0x0003e40000100800 */
[----:B-1----:R-:W-:-:S05]  /*e56f0*/  IADD3 R3, P0, R242, R132, RZ ;  /* 0x00000084f2037210 */ /* 0x002fca0007f1e0ff */
[----:B------:R4:W-:Y:S01]  /*e5700*/  STL [R1+0x2f4], R3 ;  /* 0x0002f40301007387 */ /* 0x0009e20000100800 */
[----:B------:R-:W-:Y:S01]  /*e5710*/  IADD3 R133, P1, R240, R132, RZ ;  /* 0x00000084f0857210 */ /* 0x000fe20007f3e0ff */
[----:B------:R-:W-:-:S04]  /*e5720*/  IMAD.X R140, R243, 0x1, R2, P0 ;  /* 0x00000001f38c7824 */ /* 0x000fc800000e0602 */
[----:B------:R1:W-:Y:S01]  /*e5730*/  STL [R1+0x2f8], R133 ;  /* 0x0002f88501007387 */ /* 0x0003e20000100800 */
[-C--:B----4-:R-:W-:Y:S01]  /*e5740*/  IADD3 R3, P2, R230, R132.reuse, RZ ;  /* 0x00000084e6037210 */ /* 0x090fe20007f5e0ff */
[----:B------:R-:W-:Y:S02]  /*e5750*/  HMMA.1688.F32.TF32 R212, R232, R6, R212 ;  /* 0x00000006e8d4723c */ /* 0x000fe400000810d4 */
[----:B------:R-:W-:Y:S01]  /*e5760*/  LDS R230, [R251+0x15d300] ;  /* 0x15d30000fbe67984 */ /* 0x000fe20000000800 */
[----:B-1----:R-:W-:-:S03]  /*e5770*/  IADD3 R133, P3, R66, R132, RZ ;  /* 0x0000008442857210 */ /* 0x002fc60007f7e0ff */
[----:B------:R1:W-:Y:S04]  /*e5780*/  STL [R1+0x200], R3 ;  /* 0x0002000301007387 */ /* 0x0003e80000100800 */
[----:B------:R4:W-:Y:S01]  /*e5790*/  STL [R1+0x290], R133 ;  /* 0x0002908501007387 */ /* 0x0009e20000100800 */
[--C-:B------:R-:W-:Y:S02]  /*e57a0*/  IMAD.X R66, R67, 0x1, R2.reuse, P3 ;  /* 0x0000000143427824 */ /* 0x100fe400018e0602 */
[--C-:B-1----:R-:W-:Y:S01]  /*e57b0*/  IMAD.X R3, R241, 0x1, R2.reuse, P1 ;  /* 0x00000001f1037824 */ /* 0x102fe200008e0602 */
[----:B------:R-:W-:Y:S01]  /*e57c0*/  STL [R1+0x1e4], R140 ;  /* 0x0001e48c01007387 */ /* 0x000fe20000100800 */
[----:B----4-:R-:W-:-:S03]  /*e57d0*/  IMAD.X R133, R231, 0x1, R2, P2 ;  /* 0x00000001e7857824 */ /* 0x010fc600010e0602 */
[----:B------:R2:W-:Y:S04]  /*e57e0*/  STL [R1+0x1f0], R3 ;  /* 0x0001f00301007387 */ /* 0x0005e80000100800 */
[----:B------:R-:W-:Y:S04]  /*e57f0*/  STL [R1+0x1f4], R133 ;  /* 0x0001f48501007387 */ /* 0x000fe80000100800 */
[----:B------:R1:W-:Y:S01]  /*e5800*/  STL [R1+0x204], R66 ;  /* 0x0002044201007387 */ /* 0x0003e20000100800 */
[----:B------:R-:W-:Y:S03]  /*e5810*/  HMMA.1688.F32.TF32 R168, R232, R10, R168 ;  /* 0x0000000ae8a8723c */ /* 0x000fe600000810a8 */
[----:B------:R-:W-:Y:S01]  /*e5820*/  LDS R231, [R249+0x15d300] ;  /* 0x15d30000f9e77984 */ /* 0x000fe20000000800 */
[----:B--2---:R-:W-:-:S03]  /*e5830*/  IADD3 R3, P1, R228, R132, RZ ;  /* 0x00000084e4037210 */ /* 0x004fc60007f3e0ff */
[----:B------:R-:W-:Y:S04]  /*e5840*/  LDS R228, [R251+0x15c300] ;  /* 0x15c30000fbe47984 */ /* 0x000fe80000000800 */
[----:B------:R2:W-:Y:S04]  /*e5850*/  STL [R1+0x294], R3 ;  /* 0x0002940301007387 */ /* 0x0005e80000100800 */
[----:B-1----:R-:W4:Y:S01]  /*e5860*/  LDL.LU.64 R66, [R1+0x18f0] ;  /* 0x0018f00001427983 */ /* 0x002f220000300a00 */
[-C--:B------:R-:W-:Y:S02]  /*e5870*/  IADD3 R133, P2, R146, R132.reuse, RZ ;  /* 0x0000008492857210 */ /* 0x080fe40007f5e0ff */
[----:B--2---:R-:W-:-:S03]  /*e5880*/  IADD3 R3, P3, R144, R132, RZ ;  /* 0x0000008490037210 */ /* 0x004fc60007f7e0ff */
[----:B------:R1:W-:Y:S04]  /*e5890*/  STL [R1+0x148], R133 ;  /* 0x0001488501007387 */ /* 0x0003e80000100800 */
[----:B------:R-:W2:Y:S04]  /*e58a0*/  LDL.LU.64 R246, [R1+0x18b0] ;  /* 0x0018b00001f67983 */ /* 0x000ea80000300a00 */
[----:B------:R3:W-:Y:S01]  /*e58b0*/  STL [R1+0x150], R3 ;  /* 0x0001500301007387 */ /* 0x0007e20000100800 */
[----:B-1----:R-:W-:-:S03]  /*e58c0*/  IADD3.X R133, R229, R2, RZ, P1, !PT ;  /* 0x00000002e5857210 */ /* 0x002fc60000ffe4ff */
[----:B------:R-:W2:Y:S01]  /*e58d0*/  LDL.LU.64 R242, [R1+0x1878] ;  /* 0x0018780001f27983 */ /* 0x000ea20000300a00 */
[----:B------:R-:W-:Y:S03]  /*e58e0*/  HMMA.1688.F32.TF32 R172, R232, R14, R172 ;  /* 0x0000000ee8ac723c */ /* 0x000fe600000810ac */
[----:B------:R-:W1:Y:S01]  /*e58f0*/  LDS R229, [R249+0x15c300] ;  /* 0x15c30000f9e57984 */ /* 0x000e620000000800 */
[----:B---3--:R-:W-:-:S05]  /*e5900*/  IADD3 R3, P0, R136, R132, RZ ;  /* 0x0000008488037210 */ /* 0x008fca0007f1e0ff */
[----:B------:R3:W-:Y:S04]  /*e5910*/  STL [R1+0x738], R3 ;  /* 0x0007380301007387 */ /* 0x0007e80000100800 */
[----:B------:R3:W-:Y:S04]  /*e5920*/  STL [R1+0x140], R133 ;  /* 0x0001408501007387 */ /* 0x0007e80000100800 */
[----:B------:R-:W2:Y:S01]  /*e5930*/  LDL.LU.64 R240, [R1+0x1840] ;  /* 0x0018400001f07983 */ /* 0x000ea20000300a00 */
[----:B---3--:R-:W-:-:S05]  /*e5940*/  IMAD.X R3, R147, 0x1, R2, P2 ;  /* 0x0000000193037824 */ /* 0x008fca00010e0602 */
[----:B------:R3:W-:Y:S04]  /*e5950*/  STL [R1+0x144], R3 ;  /* 0x0001440301007387 */ /* 0x0007e80000100800 */
[----:B------:R-:W2:Y:S01]  /*e5960*/  LDL.LU.64 R244, [R1+0x1808] ;  /* 0x0018080001f47983 */ /* 0x000ea20000300a00 */
[--C-:B------:R-:W-:Y:S02]  /*e5970*/  IMAD.X R133, R145, 0x1, R2.reuse, P3 ;  /* 0x0000000191857824 */ /* 0x100fe400018e0602 */
[----:B---3--:R-:W-:-:S03]  /*e5980*/  IMAD.X R3, R137, 0x1, R2, P0 ;  /* 0x0000000189037824 */ /* 0x008fc600000e0602 */
[----:B------:R4:W-:Y:S04]  /*e5990*/  STL [R1+0x14c], R133 ;  /* 0x00014c8501007387 */ /* 0x0009e80000100800 */
[----:B------:R-:W3:Y:S04]  /*e59a0*/  LDL.LU.64 R146, [R1+0x1938] ;  /* 0x0019380001927983 */ /* 0x000ee80000300a00 */
[----:B------:R2:W-:Y:S04]  /*e59b0*/  STL [R1+0x734], R3 ;  /* 0x0007340301007387 */ /* 0x0005e80000100800 */
[----:B------:R-:W3:Y:S01]  /*e59c0*/  LDL.LU.64 R144, [R1+0x18f8] ;  /* 0x0018f80001907983 */ /* 0x000ee20000300a00 */
[----:B----4-:R-:W-:-:S05]  /*e59d0*/  IADD3 R133, P0, R66, R132, RZ ;  /* 0x0000008442857210 */ /* 0x010fca0007f1e0ff */
[----:B------:R-:W-:Y:S04]  /*e59e0*/  STL [R1+0xb28], R133 ;  /* 0x000b288501007387 */ /* 0x000fe80000100800 */
[----:B------:R-:W4:Y:S01]  /*e59f0*/  LDL.LU.64 R136, [R1+0x18b8] ;  /* 0x0018b80001887983 */ /* 0x000f220000300a00 */
[----:B--2---:R-:W-:-:S05]  /*e5a00*/  IADD3 R3, P1, R246, R132, RZ ;  /* 0x00000084f6037210 */ /* 0x004fca0007f3e0ff */
[----:B------:R2:W-:Y:S02]  /*e5a10*/  STL [R1+0xd60], R3 ;  /* 0x000d600301007387 */ /* 0x0005e40000100800 */
[----:B--2---:R-:W-:-:S05]  /*e5a20*/  IADD3 R3, P2, R242, R132, RZ ;  /* 0x00000084f2037210 */ /* 0x004fca0007f5e0ff */
[----:B------:R2:W-:Y:S01]  /*e5a30*/  STL [R1+0xd98], R3 ;  /* 0x000d980301007387 */ /* 0x0005e20000100800 */
[----:B------:R-:W-:Y:S01]  /*e5a40*/  IADD3 R133, P3, R240, R132, RZ ;  /* 0x00000084f0857210 */ /* 0x000fe20007f7e0ff */
[--C-:B--2---:R-:W-:Y:S02]  /*e5a50*/  IMAD.X R3, R67, 0x1, R2.reuse, P0 ;  /* 0x0000000143037824 */ /* 0x104fe400000e0602 */
[----:B------:R-:W2:Y:S04]  /*e5a60*/  LDL.LU.64 R66, [R1+0x1880] ;  /* 0x0018800001427983 */ /* 0x000ea80000300a00 */
[----:B------:R1:W-:Y:S01]  /*e5a70*/  STL [R1+0xdd0], R133 ;  /* 0x000dd08501007387 */ /* 0x0003e20000100800 */
[----:B------:R-:W-:-:S03]  /*e5a80*/  IMAD.X R140, R241, 0x1, R2, P3 ;  /* 0x00000001f18c7824 */ /* 0x000fc600018e0602 */
[----:B------:R1:W-:Y:S02]  /*e5a90*/  STL [R1+0xb24], R3 ;  /* 0x000b240301007387 */ /* 0x0003e40000100800 */
[----:B-1----:R-:W-:Y:S01]  /*e5aa0*/  IADD3.X R133, R247, R2, RZ, P1, !PT ;  /* 0x00000002f7857210 */ /* 0x002fe20000ffe4ff */
[----:B------:R-:W-:-:S04]  /*e5ab0*/  IMAD.X R3, R243, 0x1, R2, P2 ;  /* 0x00000001f3037824 */ /* 0x000fc800010e0602 */
[----:B------:R1:W-:Y:S04]  /*e5ac0*/  STL [R1+0xd5c], R133 ;  /* 0x000d5c8501007387 */ /* 0x0003e80000100800 */
[----:B------:R3:W-:Y:S01]  /*e5ad0*/  STL [R1+0xd94], R3 ;  /* 0x000d940301007387 */ /* 0x0007e20000100800 */
[----:B-1----:R-:W-:-:S03]  /*e5ae0*/  IADD3 R133, P0, R244, R132, RZ ;  /* 0x00000084f4857210 */ /* 0x002fc60007f1e0ff */
[----:B------:R-:W-:Y:S04]  /*e5af0*/  STL [R1+0xdcc], R140 ;  /* 0x000dcc8c01007387 */ /* 0x000fe80000100800 */
[----:B------:R-:W2:Y:S04]  /*e5b00*/  LDL.LU.64 R246, [R1+0x1848] ;  /* 0x0018480001f67983 */ /* 0x000ea80000300a00 */
[----:B------:R1:W-:Y:S04]  /*e5b10*/  STL [R1+0xe08], R133 ;  /* 0x000e088501007387 */ /* 0x0003e80000100800 */
[----:B------:R-:W2:Y:S01]  /*e5b20*/  LDL.LU.64 R242, [R1+0x1810] ;  /* 0x0018100001f27983 */ /* 0x000ea20000300a00 */
[----:B---3--:R-:W-:-:S05]  /*e5b30*/  IADD3 R3, P1, R146, R132, RZ ;  /* 0x0000008492037210 */ /* 0x008fca0007f3e0ff */
[----:B------:R3:W-:Y:S01]  /*e5b40*/  STL [R1+0x730], R3 ;  /* 0x0007300301007387 */ /* 0x0007e20000100800 */
[----:B-1----:R-:W-:-:S03]  /*e5b50*/  IMAD.X R133, R245, 0x1, R2, P0 ;  /* 0x00000001f5857824 */ /* 0x002fc600000e0602 */
[----:B------:R-:W2:Y:S01]  /*e5b60*/  LDL.LU.64 R240, [R1+0x1940] ;  /* 0x0019400001f07983 */ /* 0x000ea20000300a00 */
[----:B---3--:R-:W-:-:S05]  /*e5b70*/  IADD3 R3, P2, R144, R132, RZ ;  /* 0x0000008490037210 */ /* 0x008fca0007f5e0ff */
[----:B------:R1:W-:Y:S02]  /*e5b80*/  STL [R1+0xb20], R3 ;  /* 0x000b200301007387 */ /* 0x0003e40000100800 */
[----:B-1----:R-:W-:Y:S01]  /*e5b90*/  IMAD.X R3, R147, 0x1, R2, P1 ;  /* 0x0000000193037824 */ /* 0x002fe200008e0602 */
[----:B----4-:R-:W-:-:S05]  /*e5ba0*/  IADD3 R140, P3, R136, R132, RZ ;  /* 0x00000084888c7210 */ /* 0x010fca0007f7e0ff */
[----:B------:R1:W-:Y:S04]  /*e5bb0*/  STL [R1+0xd58], R140 ;  /* 0x000d588c01007387 */ /* 0x0003e80000100800 */
[----:B------:R3:W-:Y:S01]  /*e5bc0*/  STL [R1+0xe04], R133 ;  /* 0x000e048501007387 */ /* 0x0007e20000100800 */
[----:B-1----:R-:W-:-:S03]  /*e5bd0*/  IADD3.X R140, R145, R2, RZ, P2, !PT ;  /* 0x00000002918c7210 */ /* 0x002fc600017fe4ff */
[----:B------:R2:W-:Y:S01]  /*e5be0*/  STL [R1+0x71c], R3 ;  /* 0x00071c0301007387 */ /* 0x0005e20000100800 */
[----:B---3--:R-:W-:-:S03]  /*e5bf0*/  IMAD.X R133, R137, 0x1, R2, P3 ;  /* 0x0000000189857824 */ /* 0x008fc600018e0602 */
[----:B------:R-:W-:Y:S04]  /*e5c00*/  STL [R1+0xb0c], R140 ;  /* 0x000b0c8c01007387 */ /* 0x000fe80000100800 */
[----:B------:R-:W3:Y:S04]  /*e5c10*/  LDL.LU.64 R244, [R1+0x1900] ;  /* 0x0019000001f47983 */ /* 0x000ee80000300a00 */
[----:B------:R-:W-:Y:S04]  /*e5c20*/  STL [R1+0xd54], R133 ;  /* 0x000d548501007387 */ /* 0x000fe80000100800 */
[----:B------:R-:W4:Y:S01]  /*e5c30*/  LDL.LU.64 R136, [R1+0x18c0] ;  /* 0x0018c00001887983 */ /* 0x000f220000300a00 */
[----:B--2---:R-:W-:-:S05]  /*e5c40*/  IADD3 R3, P0, R66, R132, RZ ;  /* 0x0000008442037210 */ /* 0x004fca0007f1e0ff */
[----:B------:R1:W-:Y:S04]  /*e5c50*/  STL [R1+0xd90], R3 ;  /* 0x000d900301007387 */ /* 0x0003e80000100800 */
[----:B------:R-:W2:Y:S04]  /*e5c60*/  LDL.LU.64 R146, [R1+0x1888] ;  /* 0x0018880001927983 */ /* 0x000ea80000300a00 */
[----:B------:R-:W2:Y:S01]  /*e5c70*/  LDL.LU.64 R144, [R1+0x1850] ;  /* 0x0018500001907983 */ /* 0x000ea20000300a00 */
[-C--:B-1----:R-:W-:Y:S02]  /*e5c80*/  IADD3 R3, P1, R246, R132.reuse, RZ ;  /* 0x00000084f6037210 */ /* 0x082fe40007f3e0ff */
[----:B------:R-:W-:-:S03]  /*e5c90*/  IADD3 R140, P2, R242, R132, RZ ;  /* 0x00000084f28c7210 */ /* 0x000fc60007f5e0ff */
[----:B------:R1:W-:Y:S04]  /*e5ca0*/  STL [R1+0xdc8], R3 ;  /* 0x000dc80301007387 */ /* 0x0003e80000100800 */
[----:B------:R1:W-:Y:S02]  /*e5cb0*/  STL [R1+0xe00], R140 ;  /* 0x000e008c01007387 */ /* 0x0003e40000100800 */
[--C-:B-1----:R-:W-:Y:S02]  /*e5cc0*/  IMAD.X R3, R67, 0x1, R2.reuse, P0 ;  /* 0x0000000143037824 */ /* 0x102fe400000e0602 */
[----:B------:R-:W2:Y:S01]  /*e5cd0*/  LDL.LU.64 R66, [R1+0x3d88] ;  /* 0x003d880001427983 */ /* 0x000ea20000300a00 */
[----:B------:R-:W-:Y:S01]  /*e5ce0*/  IADD3 R133, P3, R240, R132, RZ ;  /* 0x00000084f0857210 */ /* 0x000fe20007f7e0ff */
[----:B------:R-:W-:-:S04]  /*e5cf0*/  IMAD.X R140, R247, 0x1, R2, P1 ;  /* 0x00000001f78c7824 */ /* 0x000fc800008e0602 */
[----:B------:R1:W-:Y:S04]  /*e5d00*/  STL [R1+0x718], R133 ;  /* 0x0007188501007387 */ /* 0x0003e80000100800 */
[----:B------:R1:W-:Y:S02]  /*e5d10*/  STL [R1+0xd8c], R3 ;  /* 0x000d8c0301007387 */ /* 0x0003e40000100800 */
[----:B-1----:R-:W-:Y:S02]  /*e5d20*/  IMAD.X R133, R243, 0x1, R2, P2 ;  /* 0x00000001f3857824 */ /* 0x002fe400010e0602 */
[----:B------:R3:W-:Y:S01]  /*e5d30*/  STL [R1+0xdc4], R140 ;  /* 0x000dc48c01007387 */ /* 0x0007e20000100800 */
[----:B------:R-:W-:-:S03]  /*e5d40*/  IADD3.X R3, R241, R2, RZ, P3, !PT ;  /* 0x00000002f1037210 */ /* 0x000fc60001ffe4ff */
[----:B------:R-:W2:Y:S01]  /*e5d50*/  LDL.LU.64 R242, [R1+0x1948] ;  /* 0x0019480001f27983 */ /* 0x000ea20000300a00 */
[C---:B------:R-:W-:Y:S03]  /*e5d60*/  HMMA.1688.F32.TF32 R176, R232.reuse, R18, R176 ;  /* 0x00000012e8b0723c */ /* 0x040fe600000810b0 */
[----:B------:R4:W-:Y:S04]  /*e5d70*/  STL [R1+0xdfc], R133 ;  /* 0x000dfc8501007387 */ /* 0x0009e80000100800 */
[----:B------:R-:W2:Y:S01]  /*e5d80*/  LDL.LU.64 R240, [R1+0x1908] ;  /* 0x0019080001f07983 */ /* 0x000ea20000300a00 */
[C---:B------:R-:W-:Y:S03]  /*e5d90*/  HMMA.1688.F32.TF32 R180, R232.reuse, R22, R180 ;  /* 0x00000016e8b4723c */ /* 0x040fe600000810b4 */
[----:B------:R2:W-:Y:S05]  /*e5da0*/  STL [R1+0x714], R3 ;  /* 0x0007140301007387 */ /* 0x0005ea0000100800 */
        /* <DEDUP_REMOVED lines=10> */
[----:B---3--:R-:W-:-:S02]  /*e5e50*/  IADD3 R140, P0, R244, R132, RZ ;  /* 0x00000084f48c7210 */ /* 0x008fc40007f1e0ff */
[-C--:B----4-:R-:W-:Y:S02]  /*e5e60*/  IADD3 R133, P1, R136, R132.reuse, RZ ;  /* 0x0000008488857210 */ /* 0x090fe40007f3e0ff */
[----:B--2---:R-:W-:-:S03]  /*e5e70*/  IADD3 R3, P2, R146, R132, RZ ;  /* 0x0000008492037210 */ /* 0x004fc60007f5e0ff */
[----:B------:R-:W-:Y:S01]  /*e5e80*/  HMMA.1688.F32.TF32 R232, R232, R66, R236 ;  /* 0x00000042e8e8723c */ /* 0x000fe200000810ec */
[----:B------:R-:W2:Y:S04]  /*e5e90*/  LDL.LU.64 R238, [R1+0x1818] ;  /* 0x0018180001ee7983 */ /* 0x000ea80000300a00 */
[----:B------:R1:W-:Y:S04]  /*e5ea0*/  STL [R1+0xb04], R140 ;  /* 0x000b048c01007387 */ /* 0x0003e80000100800 */
[----:B------:R3:W-:Y:S01]  /*e5eb0*/  STL [R1+0xd50], R133 ;  /* 0x000d508501007387 */ /* 0x0007e20000100800 */
[----:B-1----:R-:W-:-:S03]  /*e5ec0*/  IADD3 R140, P3, R144, R132, RZ ;  /* 0x00000084908c7210 */ /* 0x002fc60007f7e0ff */
[----:B------:R1:W-:Y:S01]  /*e5ed0*/  STL [R1+0xd88], R3 ;  /* 0x000d880301007387 */ /* 0x0003e20000100800 */
[----:B---3--:R-:W-:-:S03]  /*e5ee0*/  IMAD.X R133, R245, 0x1, R2, P0 ;  /* 0x00000001f5857824 */ /* 0x008fc600000e0602 */
[----:B------:R-:W-:Y:S04]  /*e5ef0*/  STL [R1+0xdc0], R140 ;  /* 0x000dc08c01007387 */ /* 0x000fe80000100800 */
[----:B------:R-:W3:Y:S01]  /*e5f00*/  LDL.LU.64 R236, [R1+0x18c8] ;  /* 0x0018c80001ec7983 */ /* 0x000ee20000300a00 */
[----:B-1----:R-:W-:-:S03]  /*e5f10*/  IMAD.X R3, R137, 0x1, R2, P1 ;  /* 0x0000000189037824 */ /* 0x002fc600008e0602 */
[----:B------:R1:W-:Y:S04]  /*e5f20*/  STL [R1+0xb00], R133 ;  /* 0x000b008501007387 */ /* 0x0003e80000100800 */
[----:B------:R-:W4:Y:S04]  /*e5f30*/  LDL.LU.64 R136, [R1+0x1890] ;  /* 0x0018900001887983 */ /* 0x000f280000300a00 */
[----:B------:R1:W-:Y:S04]  /*e5f40*/  STL [R1+0xd1c], R3 ;  /* 0x000d1c0301007387 */ /* 0x0003e80000100800 */
[----:B------:R-:W3:Y:S04]  /*e5f50*/  LDL.LU.64 R246, [R1+0x1858] ;  /* 0x0018580001f67983 */ /* 0x000ee80000300a00 */
[----:B------:R-:W3:Y:S01]  /*e5f60*/  LDL.LU.64 R244, [R1+0x1820] ;  /* 0x0018200001f47983 */ /* 0x000ee20000300a00 */
[----:B-1----:R-:W-:-:S02]  /*e5f70*/  IMAD.X R133, R147, 0x1, R2, P2 ;  /* 0x0000000193857824 */ /* 0x002fc400010e0602 */
[----:B------:R-:W-:-:S03]  /*e5f80*/  IMAD.X R3, R145, 0x1, R2, P3 ;  /* 0x0000000191037824 */ /* 0x000fc600018e0602 */
[----:B------:R1:W-:Y:S04]  /*e5f90*/  STL [R1+0xd84], R133 ;  /* 0x000d848501007387 */ /* 0x0003e80000100800 */
[----:B------:R1:W-:Y:S02]  /*e5fa0*/  STL [R1+0xdbc], R3 ;  /* 0x000dbc0301007387 */ /* 0x0003e40000100800 */
[-C--:B-1----:R-:W-:Y:S02]  /*e5fb0*/  IADD3 R133, P1, R242, R132.reuse, RZ ;  /* 0x00000084f2857210 */ /* 0x082fe40007f3e0ff */
[-C--:B------:R-:W-:Y:S01]  /*e5fc0*/  IADD3 R3, P2, R240, R132.reuse, RZ ;  /* 0x00000084f0037210 */ /* 0x080fe20007f5e0ff */
[----:B------:R-:W-:Y:S01]  /*e5fd0*/  HMMA.1688.F32.TF32 R144, R228, R68, R212 ;  /* 0x00000044e490723c */ /* 0x000fe200000810d4 */
[----:B--2---:R-:W-:-:S05]  /*e5fe0*/  IADD3 R140, P0, R238, R132, RZ ;  /* 0x00000084ee8c7210 */ /* 0x004fca0007f1e0ff */
[----:B------:R1:W-:Y:S04]  /*e5ff0*/  STL [R1+0xdf8], R140 ;  /* 0x000df88c01007387 */ /* 0x0003e80000100800 */
[----:B------:R2:W-:Y:S01]  /*e6000*/  STL [R1+0x710], R133 ;  /* 0x0007108501007387 */ /* 0x0005e20000100800 */
[----:B-1----:R-:W-:-:S03]  /*e6010*/  IADD3.X R140, R239, R2, RZ, P0, !PT ;  /* 0x00000002ef8c7210 */ /* 0x002fc600007fe4ff */
[----:B------:R1:W-:Y:S01]  /*e6020*/  STL [R1+0xb08], R3 ;  /* 0x000b080301007387 */ /* 0x0003e20000100800 */
[----:B--2---:R-:W-:-:S03]  /*e6030*/  IMAD.X R133, R243, 0x1, R2, P1 ;  /* 0x00000001f3857824 */ /* 0x004fc600008e0602 */
[----:B------:R4:W-:Y:S04]  /*e6040*/  STL [R1+0xdf0], R140 ;  /* 0x000df08c01007387 */ /* 0x0009e80000100800 */
[----:B------:R-:W2:Y:S01]  /*e6050*/  LDL.LU.64 R238, [R1+0x1968] ;  /* 0x0019680001ee7983 */ /* 0x000ea20000300a00 */
[----:B-1----:R-:W-:-:S03]  /*e6060*/  IMAD.X R3, R241, 0x1, R2, P2 ;  /* 0x00000001f1037824 */ /* 0x002fc600010e0602 */
[----:B------:R-:W-:Y:S04]  /*e6070*/  STL [R1+0x70c], R133 ;  /* 0x00070c8501007387 */ /* 0x000fe80000100800 */
[----:B------:R-:W2:Y:S04]  /*e6080*/  LDL.LU.64 R214, [R1+0x1910] ;  /* 0x0019100001d67983 */ /* 0x000ea80000300a00 */
[----:B------:R3:W-:Y:S04]  /*e6090*/  STL [R1+0x9bc], R3 ;  /* 0x0009bc0301007387 */ /* 0x0007e80000100800 */
[----:B------:R-:W2:Y:S01]  /*e60a0*/  LDL.LU.64 R212, [R1+0x18d0] ;  /* 0x0018d00001d47983 */ /* 0x000ea20000300a00 */
[----:B----4-:R-:W-:-:S02]  /*e60b0*/  IADD3 R140, P1, R136, R132, RZ ;  /* 0x00000084888c7210 */ /* 0x010fc40007f3e0ff */
[-C--:B---3--:R-:W-:Y:S02]  /*e60c0*/  IADD3 R3, P0, R236, R132.reuse, RZ ;  /* 0x00000084ec037210 */ /* 0x088fe40007f1e0ff */
[----:B------:R-:W-:-:S03]  /*e60d0*/  IADD3 R133, P2, R246, R132, RZ ;  /* 0x00000084f6857210 */ /* 0x000fc60007f5e0ff */
[----:B------:R1:W-:Y:S04]  /*e60e0*/  STL [R1+0xd18], R3 ;  /* 0x000d180301007387 */ /* 0x0003e80000100800 */
[----:B------:R-:W-:Y:S01]  /*e60f0*/  STL [R1+0xd80], R140 ;  /* 0x000d808c01007387 */ /* 0x000fe20000100800 */
[----:B-1----:R-:W-:-:S03]  /*e6100*/  IADD3 R3, P3, R244, R132, RZ ;  /* 0x00000084f4037210 */ /* 0x002fc60007f7e0ff */
[----:B------:R1:W-:Y:S04]  /*e6110*/  STL [R1+0xdb8], R133 ;  /* 0x000db88501007387 */ /* 0x0003e80000100800 */
[----:B------:R3:W-:Y:S01]  /*e6120*/  STL [R1+0xdf4], R3 ;  /* 0x000df40301007387 */ /* 0x0007e20000100800 */
[----:B-1----:R-:W-:-:S03]  /*e6130*/  IMAD.X R133, R237, 0x1, R2, P0 ;  /* 0x00000001ed857824 */ /* 0x002fc600000e0602 */
[----:B------:R-:W4:Y:S01]  /*e6140*/  LDL.LU.64 R236, [R1+0x1898] ;  /* 0x0018980001ec7983 */ /* 0x000f220000300a00 */
[----:B---3--:R-:W-:-:S03]  /*e6150*/  IMAD.X R3, R137, 0x1, R2, P1 ;  /* 0x0000000189037824 */ /* 0x008fc600008e0602 */
[----:B------:R1:W-:Y:S04]  /*e6160*/  STL [R1+0xd10], R133 ;  /* 0x000d108501007387 */ /* 0x0003e80000100800 */
[----:B------:R-:W4:Y:S04]  /*e6170*/  LDL.LU.64 R136, [R1+0x1860] ;  /* 0x0018600001887983 */ /* 0x000f280000300a00 */
[----:B------:R1:W-:Y:S04]  /*e6180*/  STL [R1+0xd7c], R3 ;  /* 0x000d7c0301007387 */ /* 0x0003e80000100800 */
[----:B------:R-:W4:Y:S04]  /*e6190*/  LDL.LU.64 R242, [R1+0x1828] ;  /* 0x0018280001f27983 */ /* 0x000f280000300a00 */
[----:B------:R-:W4:Y:S01]  /*e61a0*/  LDL.LU.64 R240, [R1+0x1990] ;  /* 0x0019900001f07983 */ /* 0x000f220000300a00 */
[----:B-1----:R-:W-:Y:S01]  /*e61b0*/  IADD3.X R133, R247, R2, RZ, P2, !PT ;  /* 0x00000002f7857210 */ /* 0x002fe200017fe4ff */
[----:B------:R-:W-:-:S04]  /*e61c0*/  IMAD.X R3, R245, 0x1, R2, P3 ;  /* 0x00000001f5037824 */ /* 0x000fc800018e0602 */
[----:B------:R1:W-:Y:S04]  /*e61d0*/  STL [R1+0xdb4], R133 ;  /* 0x000db48501007387 */ /* 0x0003e80000100800 */
[----:B------:R-:W-:Y:S01]  /*e61e0*/  STL [R1+0xdec], R3 ;  /* 0x000dec0301007387 */ /* 0x000fe20000100800 */
[----:B--2---:R-:W-:-:S05]  /*e61f0*/  IADD3 R140, P0, R238, R132, RZ ;  /* 0x00000084ee8c7210 */ /* 0x004fca0007f1e0ff */
[----:B------:R2:W-:Y:S01]  /*e6200*/  STL [R1+0x65c], R140 ;  /* 0x00065c8c01007387 */ /* 0x0005e20000100800 */
[----:B-1----:R-:W-:-:S05]  /*e6210*/  IADD3 R133, P1, R214, R132, RZ ;  /* 0x00000084d6857210 */ /* 0x002fca0007f3e0ff */
[----:B------:R1:W-:Y:S01]  /*e6220*/  STL [R1+0x9b8], R133 ;  /* 0x0009b88501007387 */ /* 0x0003e20000100800 */
[----:B--2---:R-:W-:Y:S01]  /*e6230*/  IMAD.X R140, R239, 0x1, R2, P0 ;  /* 0x00000001ef8c7824 */ /* 0x004fe200000e0602 */
[----:B------:R-:W-:-:S05]  /*e6240*/  IADD3 R3, P2, R212, R132, RZ ;  /* 0x00000084d4037210 */ /* 0x000fca0007f5e0ff */
[----:B------:R2:W-:Y:S01]  /*e6250*/  STL [R1+0xd14], R3 ;  /* 0x000d140301007387 */ /* 0x0005e20000100800 */
[----:B-1----:R-:W-:-:S03]  /*e6260*/  IMAD.X R133, R215, 0x1, R2, P1 ;  /* 0x00000001d7857824 */ /* 0x002fc600008e0602 */
[----:B------:R-:W-:Y:S04]  /*e6270*/  STL [R1+0x638], R140 ;  /* 0x0006388c01007387 */ /* 0x000fe80000100800 */
[----:B------:R-:W3:Y:S01]  /*e6280*/  LDL.LU.64 R238, [R1+0x1918] ;  /* 0x0019180001ee7983 */ /* 0x000ee20000300a00 */
[----:B--2---:R-:W-:-:S03]  /*e6290*/  IMAD.X R3, R213, 0x1, R2, P2 ;  /* 0x00000001d5037824 */ /* 0x004fc600010e0602 */
[----:B------:R-:W-:Y:S04]  /*e62a0*/  STL [R1+0x9b4], R133 ;  /* 0x0009b48501007387 */ /* 0x000fe80000100800 */
[----:B------:R-:W2:Y:S04]  /*e62b0*/  LDL.LU.64 R214, [R1+0x18d8] ;  /* 0x0018d80001d67983 */ /* 0x000ea80000300a00 */
[----:B------:R4:W-:Y:S04]  /*e62c0*/  STL [R1+0xc2c], R3 ;  /* 0x000c2c0301007387 */ /* 0x0009e80000100800 */
[----:B------:R-:W2:Y:S01]  /*e62d0*/  LDL.LU.64 R212, [R1+0x18a0] ;  /* 0x0018a00001d47983 */ /* 0x000ea20000300a00 */
[----:B----4-:R-:W-:-:S05]  /*e62e0*/  IADD3 R3, P0, R236, R132, RZ ;  /* 0x00000084ec037210 */ /* 0x010fca0007f1e0ff */
[----:B------:R1:W-:Y:S01]  /*e62f0*/  STL [R1+0xd78], R3 ;  /* 0x000d780301007387 */ /* 0x0003e20000100800 */
[-C--:B------:R-:W-:Y:S02]  /*e6300*/  IADD3 R140, P1, R136, R132.reuse, RZ ;  /* 0x00000084888c7210 */ /* 0x080fe40007f3e0ff */
[----:B------:R-:W-:-:S03]  /*e6310*/  IADD3 R133, P2, R242, R132, RZ ;  /* 0x00000084f2857210 */ /* 0x000fc60007f5e0ff */
[----:B------:R-:W-:Y:S01]  /*e6320*/  STL [R1+0xdb0], R140 ;  /* 0x000db08c01007387 */ /* 0x000fe20000100800 */
[----:B-1----:R-:W-:-:S03]  /*e6330*/  IADD3 R3, P3, R240, R132, RZ ;  /* 0x00000084f0037210 */ /* 0x002fc60007f7e0ff */
[----:B------:R1:W-:Y:S04]  /*e6340*/  STL [R1+0xde8], R133 ;  /* 0x000de88501007387 */ /* 0x0003e80000100800 */
[----:B------:R4:W-:Y:S01]  /*e6350*/  STL [R1+0x63c], R3 ;  /* 0x00063c0301007387 */ /* 0x0009e20000100800 */
[----:B-1----:R-:W-:-:S03]  /*e6360*/  IADD3.X R133, R237, R2, RZ, P0, !PT ;  /* 0x00000002ed857210 */ /* 0x002fc600007fe4ff */
[----:B------:R-:W2:Y:S01]  /*e6370*/  LDL.LU.64 R236, [R1+0x1868] ;  /* 0x0018680001ec7983 */ /* 0x000ea20000300a00 */
        /* <DEDUP_REMOVED lines=9> */
[----:B------:R-:W-:Y:S01]  /*e6410*/  STL [R1+0x618], R3 ;  /* 0x0006180301007387 */ /* 0x000fe20000100800 */
[----:B---3--:R-:W-:-:S05]  /*e6420*/  IADD3 R140, P0, R238, R132, RZ ;  /* 0x00000084ee8c7210 */ /* 0x008fca0007f1e0ff */
[----:B------:R1:W-:Y:S01]  /*e6430*/  STL [R1+0x9b0], R140 ;  /* 0x0009b08c01007387 */ /* 0x0003e20000100800 */
[----:B--2---:R-:W-:-:S05]  /*e6440*/  IADD3 R133, P1, R214, R132, RZ ;  /* 0x00000084d6857210 */ /* 0x004fca0007f3e0ff */
[----:B------:R2:W-:Y:S01]  /*e6450*/  STL [R1+0xc28], R133 ;  /* 0x000c288501007387 */ /* 0x0005e20000100800 */
[----:B-1----:R-:W-:Y:S01]  /*e6460*/  IMAD.X R140, R239, 0x1, R2, P0 ;  /* 0x00000001ef8c7824 */ /* 0x002fe200000e0602 */
[----:B------:R-:W-:-:S05]  /*e6470*/  IADD3 R3, P2, R212, R132, RZ ;  /* 0x00000084d4037210 */ /* 0x000fca0007f5e0ff */
[----:B------:R1:W-:Y:S01]  /*e6480*/  STL [R1+0xd74], R3 ;  /* 0x000d740301007387 */ /* 0x0003e20000100800 */
[----:B--2---:R-:W-:-:S03]  /*e6490*/  IADD3.X R133, R215, R2, RZ, P1, !PT ;  /* 0x00000002d7857210 */ /* 0x004fc60000ffe4ff */
        /* <DEDUP_REMOVED lines=16> */
[--C-:B-1----:R-:W-:Y:S01]  /*e65a0*/  IMAD.X R133, R237, 0x1, R2.reuse, P0 ;  /* 0x00000001ed857824 */ /* 0x102fe200000e0602 */
[----:B------:R-:W-:Y:S01]  /*e65b0*/  IADD3 R250, R250, 0x7f, RZ ;  /* 0x0000007ffafa7810 */ /* 0x000fe20007ffe0ff */
[----:B------:R-:W-:Y:S01]  /*e65c0*/  HMMA.1688.F32.TF32 R168, R228, R72, R168 ;  /* 0x00000048e4a8723c */ /* 0x000fe200000810a8 */
[----:B------:R-:W-:Y:S01]  /*e65d0*/  LDS R246, [R251+0x15d380] ;  /* 0x15d38000fbf67984 */ /* 0x000fe20000000800 */
[----:B----4-:R-:W-:-:S03]  /*e65e0*/  IMAD.X R3, R137, 0x1, R2, P1 ;  /* 0x0000000189037824 */ /* 0x010fc600008e0602 */
[----:B------:R1:W-:Y:S04]  /*e65f0*/  STL [R1+0xda0], R133 ;  /* 0x000da08501007387 */ /* 0x0003e80000100800 */
[----:B------:R-:W4:Y:S04]  /*e6600*/  LDL.LU.64 R136, [R1+0x1a10] ;  /* 0x001a100001887983 */ /* 0x000f280000300a00 */
[----:B------:R1:W-:Y:S04]  /*e6610*/  STL [R1+0xddc], R3 ;  /* 0x000ddc0301007387 */ /* 0x0003e80000100800 */
[----:B------:R-:W4:Y:S04]  /*e6620*/  LDL.LU.64 R240, [R1+0x1928] ;  /* 0x0019280001f07983 */ /* 0x000f280000300a00 */
[----:B------:R-:W4:Y:S01]  /*e6630*/  LDL.LU.64 R236, [R1+0x18e8] ;  /* 0x0018e80001ec7983 */ /* 0x000f220000300a00 */
[----:B-1----:R-:W-:Y:S01]  /*e6640*/  IMAD.X R133, R247, 0x1, R2, P2 ;  /* 0x00000001f7857824 */ /* 0x002fe200010e0602 */
[----:B------:R-:W-:Y:S01]  /*e6650*/  IADD3.X R3, R245, R2, RZ, P3, !PT ;  /* 0x00000002f5037210 */ /* 0x000fe20001ffe4ff */
[----:B------:R-:W-:Y:S01]  /*e6660*/  HMMA.1688.F32.TF32 R172, R228, R76, R172 ;  /* 0x0000004ce4ac723c */ /* 0x000fe200000810ac */
[----:B------:R-:W-:Y:S04]  /*e6670*/  LDS R247, [R249+0x15d380] ;  /* 0x15d38000f9f77984 */ /* 0x000fe80000000800 */
[----:B------:R3:W-:Y:S04]  /*e6680*/  STL [R1+0x528], R133 ;  /* 0x0005288501007387 */ /* 0x0007e80000100800 */
[----:B------:R-:W-:Y:S01]  /*e6690*/  STL [R1+0x904], R3 ;  /* 0x0009040301007387 */ /* 0x000fe20000100800 */
[----:B--2---:R-:W-:-:S05]  /*e66a0*/  IADD3 R140, P0, R238, R132, RZ ;  /* 0x00000084ee8c7210 */ /* 0x004fca0007f1e0ff */
[----:B------:R1:W-:Y:S01]  /*e66b0*/  STL [R1+0xc20], R140 ;  /* 0x000c208c01007387 */ /* 0x0003e20000100800 */
[----:B---3--:R-:W-:-:S05]  /*e66c0*/  IADD3 R133, P1, R214, R132, RZ ;  /* 0x00000084d6857210 */ /* 0x008fca0007f3e0ff */
[----:B------:R2:W-:Y:S01]  /*e66d0*/  STL [R1+0xd68], R133 ;  /* 0x000d688501007387 */ /* 0x0005e20000100800 */
[----:B-1----:R-:W-:Y:S01]  /*e66e0*/  IMAD.X R140, R239, 0x1, R2, P0 ;  /* 0x00000001ef8c7824 */ /* 0x002fe200000e0602 */
[----:B------:R-:W-:-:S05]  /*e66f0*/  IADD3 R3, P2, R212, R132, RZ ;  /* 0x00000084d4037210 */ /* 0x000fca0007f5e0ff */
[----:B------:R1:W-:Y:S01]  /*e6700*/  STL [R1+0xda4], R3 ;  /* 0x000da40301007387 */ /* 0x0003e20000100800 */
[----:B--2---:R-:W-:-:S03]  /*e6710*/  IMAD.X R133, R215, 0x1, R2, P1 ;  /* 0x00000001d7857824 */ /* 0x004fc600008e0602 */
[----:B------:R-:W-:Y:S04]  /*e6720*/  STL [R1+0xb38], R140 ;  /* 0x000b388c01007387 */ /* 0x000fe80000100800 */
[----:B------:R-:W2:Y:S01]  /*e6730*/  LDL.LU.64 R214, [R1+0x1a50] ;  /* 0x001a500001d67983 */ /* 0x000ea20000300a00 */
[----:B-1----:R-:W-:-:S03]  /*e6740*/  IMAD.X R3, R213, 0x1, R2, P2 ;  /* 0x00000001d5037824 */ /* 0x002fc600010e0602 */
        /* <DEDUP_REMOVED lines=11> */
[----:B------:R4:W-:Y:S01]  /*e6800*/  STL [R1+0xb3c], R133 ;  /* 0x000b3c8501007387 */ /* 0x0009e20000100800 */
[--C-:B-1----:R-:W-:Y:S01]  /*e6810*/  IMAD.X R3, R243, 0x1, R2.reuse, P0 ;  /* 0x00000001f3037824 */ /* 0x102fe200000e0602 */
[----:B----4-:R-:W-:Y:S02]  /*e6820*/  IADD3.X R133, R137, R2, RZ, P1, !PT ;  /* 0x0000000289857210 */ /* 0x010fe40000ffe4ff */
[----:B------:R-:W4:Y:S04]  /*e6830*/  LDL.LU.64 R136, [R1+0x1ab0] ;  /* 0x001ab00001887983 */ /* 0x000f280000300a00 */
[----:B------:R1:W-:Y:S04]  /*e6840*/  STL [R1+0xdd4], R3 ;  /* 0x000dd40301007387 */ /* 0x0003e80000100800 */
[----:B------:R-:W-:Y:S04]  /*e6850*/  STL [R1+0x2fc], R133 ;  /* 0x0002fc8501007387 */ /* 0x000fe80000100800 */
[----:B------:R-:W4:Y:S01]  /*e6860*/  LDL.LU.64 R244, [R1+0x1aa8] ;  /* 0x001aa80001f47983 */ /* 0x000f220000300a00 */
[----:B-1----:R-:W-:-:S03]  /*e6870*/  IMAD.X R3, R241, 0x1, R2, P2 ;  /* 0x00000001f1037824 */ /* 0x002fc600010e0602 */
[----:B------:R-:W4:Y:S04]  /*e6880*/  LDL.LU.64 R242, [R1+0x1aa0] ;  /* 0x001aa00001f27983 */ /* 0x000f280000300a00 */
[----:B------:R1:W-:Y:S04]  /*e6890*/  STL [R1+0x73c], R3 ;  /* 0x00073c0301007387 */ /* 0x0003e80000100800 */
[----:B------:R-:W4:Y:S01]  /*e68a0*/  LDL.LU.64 R240, [R1+0x1a98] ;  /* 0x001a980001f07983 */ /* 0x000f220000300a00 */
[----:B-1----:R-:W-:-:S05]  /*e68b0*/  IMAD.X R3, R237, 0x1, R2, P3 ;  /* 0x00000001ed037824 */ /* 0x002fca00018e0602 */
[----:B------:R1:W-:Y:S01]  /*e68c0*/  STL [R1+0xb2c], R3 ;  /* 0x000b2c0301007387 */ /* 0x0003e20000100800 */
[-C--:B--2---:R-:W-:Y:S02]  /*e68d0*/  IADD3 R140, P0, R214, R132.reuse, RZ ;  /* 0x00000084d68c7210 */ /* 0x084fe40007f1e0ff */
[----:B---3--:R-:W-:-:S03]  /*e68e0*/  IADD3 R133, P1, R212, R132, RZ ;  /* 0x00000084d4857210 */ /* 0x008fc60007f3e0ff */
[----:B------:R-:W-:Y:S04]  /*e68f0*/  STL [R1+0x310], R140 ;  /* 0x0003108c01007387 */ /* 0x000fe80000100800 */
[----:B------:R2:W-:Y:S01]  /*e6900*/  STL [R1+0x314], R133 ;  /* 0x0003148501007387 */ /* 0x0005e20000100800 */
[----:B-1----:R-:W-:Y:S01]  /*e6910*/  IADD3 R3, P2, R238, R132, RZ ;  /* 0x00000084ee037210 */ /* 0x002fe20007f5e0ff */
[----:B--2---:R-:W-:-:S04]  /*e6920*/  IMAD.X R133, R215, 0x1, R2, P0 ;  /* 0x00000001d7857824 */ /* 0x004fc800000e0602 */
[----:B------:R1:W-:Y:S04]  /*e6930*/  STL [R1+0x318], R3 ;  /* 0x0003180301007387 */ /* 0x0003e80000100800 */
[----:B------:R-:W2:Y:S04]  /*e6940*/  LDL.LU.64 R236, [R1+0x1af0] ;  /* 0x001af00001ec7983 */ /* 0x000ea80000300a00 */
[----:B------:R3:W-:Y:S01]  /*e6950*/  STL [R1+0x298], R133 ;  /* 0x0002988501007387 */ /* 0x0007e20000100800 */
[----:B-1----:R-:W-:-:S03]  /*e6960*/  IMAD.X R3, R213, 0x1, R2, P1 ;  /* 0x00000001d5037824 */ /* 0x002fc600008e0602 */
[----:B------:R-:W2:Y:S04]  /*e6970*/  LDL.LU.64 R214, [R1+0x1b00] ;  /* 0x001b000001d67983 */ /* 0x000ea80000300a00 */
[----:B------:R4:W-:Y:S04]  /*e6980*/  STL [R1+0x29c], R3 ;  /* 0x00029c0301007387 */ /* 0x0009e80000100800 */
[----:B------:R-:W2:Y:S01]  /*e6990*/  LDL.LU.64 R212, [R1+0x1af8] ;  /* 0x001af80001d47983 */ /* 0x000ea20000300a00 */
[----:B------:R-:W-:-:S03]  /*e69a0*/  IADD3.X R140, R239, R2, RZ, P2, !PT ;  /* 0x00000002ef8c7210 */ /* 0x000fc600017fe4ff */
[----:B---3--:R-:W3:Y:S04]  /*e69b0*/  LDL R133, [R1+0x1800] ;  /* 0x0018000001857983 */ /* 0x008ee80000100800 */
[----:B------:R1:W-:Y:S01]  /*e69c0*/  STL [R1+0x2a0], R140 ;  /* 0x0002a08c01007387 */ /* 0x0003e20000100800 */
[----:B----4-:R-:W-:-:S05]  /*e69d0*/  IADD3 R3, P0, R136, R132, RZ ;  /* 0x0000008488037210 */ /* 0x010fca0007f1e0ff */
[----:B------:R4:W-:Y:S01]  /*e69e0*/  STL [R1+0x2a4], R3 ;  /* 0x0002a40301007387 */ /* 0x0009e20000100800 */
[-C--:B------:R-:W-:Y:S01]  /*e69f0*/  IADD3 R238, P1, R244, R132.reuse, RZ ;  /* 0x00000084f4ee7210 */ /* 0x080fe20007f3e0ff */
[----:B------:R-:W-:Y:S02]  /*e6a00*/  HMMA.1688.F32.TF32 R176, R228, R80, R176 ;  /* 0x00000050e4b0723c */ /* 0x000fe400000810b0 */
[----:B------:R-:W-:Y:S01]  /*e6a10*/  LDS R244, [R251+0x15c380] ;  /* 0x15c38000fbf47984 */ /* 0x000fe20000000800 */
[----:B-1----:R-:W-:-:S03]  /*e6a20*/  IADD3 R140, P2, R242, R132, RZ ;  /* 0x00000084f28c7210 */ /* 0x002fc60007f5e0ff */
[----:B------:R1:W-:Y:S02]  /*e6a30*/  STL [R1+0x2a8], R238 ;  /* 0x0002a8ee01007387 */ /* 0x0003e40000100800 */
[----:B------:R-:W-:Y:S02]  /*e6a40*/  HMMA.1688.F32.TF32 R180, R228, R84, R180 ;  /* 0x00000054e4b4723c */ /* 0x000fe400000810b4 */
[----:B------:R-:W-:Y:S01]  /*e6a50*/  LDS R242, [R251+0x15b380] ;  /* 0x15b38000fbf27984 */ /* 0x000fe20000000800 */
[----:B----4-:R-:W-:-:S03]  /*e6a60*/  IADD3 R3, P3, R240, R132, RZ ;  /* 0x00000084f0037210 */ /* 0x010fc60007f7e0ff */
[----:B-1----:R-:W4:Y:S04]  /*e6a70*/  LDL.LU.64 R238, [R1+0x1b48] ;  /* 0x001b480001ee7983 */ /* 0x002f280000300a00 */
[----:B------:R-:W-:Y:S04]  /*e6a80*/  STL [R1+0x2ac], R140 ;  /* 0x0002ac8c01007387 */ /* 0x000fe80000100800 */
[----:B------:R1:W-:Y:S02]  /*e6a90*/  STL [R1+0x2b0], R3 ;  /* 0x0002b00301007387 */ /* 0x0003e40000100800 */
[----:B-1----:R-:W-:-:S02]  /*e6aa0*/  IMAD.X R3, R137, 0x1, R2, P0 ;  /* 0x0000000189037824 */ /* 0x002fc400000e0602 */
[----:B------:R-:W4:Y:S01]  /*e6ab0*/  LDL.LU.64 R136, [R1+0x1b70] ;  /* 0x001b700001887983 */ /* 0x000f220000300a00 */
[----:B------:R-:W-:-:S03]  /*e6ac0*/  IMAD.X R140, R245, 0x1, R2, P1 ;  /* 0x00000001f58c7824 */ /* 0x000fc600008e0602 */
[----:B------:R1:W-:Y:S01]  /*e6ad0*/  STL [R1+0x154], R3 ;  /* 0x0001540301007387 */ /* 0x0003e20000100800 */
[----:B------:R-:W-:-:S03]  /*e6ae0*/  IMAD.X R240, R241, 0x1, R2, P3 ;  /* 0x00000001f1f07824 */ /* 0x000fc600018e0602 */
[----:B------:R2:W-:Y:S01]  /*e6af0*/  STL [R1+0x158], R140 ;  /* 0x0001588c01007387 */ /* 0x0005e20000100800 */
[----:B------:R-:W-:Y:S03]  /*e6b00*/  HMMA.1688.F32.TF32 R184, R228, R88, R184 ;  /* 0x00000058e4b8723c */ /* 0x000fe600000810b8 */
[----:B------:R-:W-:Y:S01]  /*e6b10*/  LDS R241, [R249+0x15a380] ;  /* 0x15a38000f9f17984 */ /* 0x000fe20000000800 */
[----:B-1----:R-:W-:-:S03]  /*e6b20*/  IMAD.X R3, R243, 0x1, R2, P2 ;  /* 0x00000001f3037824 */ /* 0x002fc600010e0602 */
[----:B------:R-:W-:Y:S04]  /*e6b30*/  LDS R243, [R249+0x15b380] ;  /* 0x15b38000f9f37984 */ /* 0x000fe80000000800 */
[----:B------:R1:W-:Y:S04]  /*e6b40*/  STL [R1+0x15c], R3 ;  /* 0x00015c0301007387 */ /* 0x0003e80000100800 */
[----:B------:R-:W-:Y:S01]  /*e6b50*/  STL [R1+0x160], R240 ;  /* 0x000160f001007387 */ /* 0x000fe20000100800 */
[----:B------:R-:W-:Y:S03]  /*e6b60*/  HMMA.1688.F32.TF32 R188, R228, R92, R188 ;  /* 0x0000005ce4bc723c */ /* 0x000fe600000810bc */
[----:B------:R-:W-:Y:S01]  /*e6b70*/  LDS R240, [R251+0x15a380] ;  /* 0x15a38000fbf07984 */ /* 0x000fe20000000800 */
[----:B--2---:R-:W-:-:S02]  /*e6b80*/  IADD3 R140, P0, R236, R132, RZ ;  /* 0x00000084ec8c7210 */ /* 0x004fc40007f1e0ff */
[----:B-1----:R-:W-:-:S03]  /*e6b90*/  IADD3 R3, P1, R214, R132, RZ ;  /* 0x00000084d6037210 */ /* 0x002fc60007f3e0ff */
[----:B------:R1:W-:Y:S04]  /*e6ba0*/  STL [R1+0x164], R140 ;  /* 0x0001648c01007387 */ /* 0x0003e80000100800 */
[----:B------:R2:W-:Y:S01]  /*e6bb0*/  STL [R1+0x168], R3 ;  /* 0x0001680301007387 */ /* 0x0005e20000100800 */
[----:B-1----:R-:W-:Y:S02]  /*e6bc0*/  SHF.R.S32.HI R140, RZ, 0x1f, R250 ;  /* 0x0000001fff8c7819 */ /* 0x002fe400000114fa */
[----:B--2---:R-:W-:Y:S02]  /*e6bd0*/  IADD3 R3, P2, R212, R132, RZ ;  /* 0x00000084d4037210 */ /* 0x004fe40007f5e0ff */
[----:B------:R-:W-:-:S03]  /*e6be0*/  LEA.HI R140, R140, R250, RZ, 0x7 ;  /* 0x000000fa8c8c7211 */ /* 0x000fc600078f38ff */
[----:B------:R1:W-:Y:S01]  /*e6bf0*/  STL [R1+0x16c], R3 ;  /* 0x00016c0301007387 */ /* 0x0003e20000100800 */
[----:B------:R-:W-:Y:S01]  /*e6c00*/  SHF.R.S32.HI R140, RZ, 0x7, R140 ;  /* 0x00000007ff8c7819 */ /* 0x000fe2000001148c */
[----:B------:R-:W-:Y:S02]  /*e6c10*/  IMAD.X R236, R237, 0x1, R2, P0 ;  /* 0x00000001edec7824 */ /* 0x000fe400000e0602 */
[----:B-1----:R-:W-:Y:S01]  /*e6c20*/  IMAD.MOV.U32 R3, RZ, RZ, c[0x0][0x180] ;  /* 0x00006000ff037624 */ /* 0x002fe200078e00ff */
[----:B------:R-:W-:-:S04]  /*e6c30*/  IADD3 R140, R140, -0x5, RZ ;  /* 0xfffffffb8c8c7810 */ /* 0x000fc80007ffe0ff */
[----:B------:R-:W-:Y:S01]  /*e6c40*/  IADD3 R3, R3, -0x280, RZ ;  /* 0xfffffd8003037810 */ /* 0x000fe20007ffe0ff */
[--C-:B------:R-:W-:Y:S01]  /*e6c50*/  IMAD.X R214, R215, 0x1, R2.reuse, P1 ;  /* 0x00000001d7d67824 */ /* 0x100fe200008e0602 */
[----:B---3--:R-:W-:Y:S01]  /*e6c60*/  ISETP.GE.AND P0, PT, R133, R140, PT ;  /* 0x0000008c8500720c */ /* 0x008fe20003f06270 */
[----:B------:R-:W-:Y:S01]  /*e6c70*/  IMAD.X R212, R213, 0x1, R2, P2 ;  /* 0x00000001d5d47824 */ /* 0x000fe200010e0602 */
[----:B------:R-:W-:Y:S01]  /*e6c80*/  STL [R1+0x124], R236 ;  /* 0x000124ec01007387 */ /* 0x000fe20000100800 */
[----:B------:R-:W-:-:S03]  /*e6c90*/  IMAD R3, R133, -0x80, R3 ;  /* 0xffffff8085037824 */ /* 0x000fc600078e0203 */
[----:B------:R-:W-:Y:S04]  /*e6ca0*/  STL [R1+0x128], R214 ;  /* 0x000128d601007387 */ /* 0x000fe80000100800 */
[----:B------:R-:W-:Y:S04]  /*e6cb0*/  STL [R1+0x12c], R212 ;  /* 0x00012cd401007387 */ /* 0x000fe80000100800 */
[----:B------:R-:W-:Y:S04]  /*e6cc0*/  LDS R212, [R251+0x15e300] ;  /* 0x15e30000fbd47984 */ /* 0x000fe80000000800 */
[----:B------:R-:W-:Y:S01]  /*e6cd0*/  LDS R214, [R251+0x15f300] ;  /* 0x15f30000fbd67984 */ /* 0x000fe20000000800 */
[----:B----4-:R-:W-:-:S03]  /*e6ce0*/  IADD3 R133, P3, R238, R132, RZ ;  /* 0x00000084ee857210 */ /* 0x010fc60007f7e0ff */
[----:B------:R-:W-:Y:S04]  /*e6cf0*/  LDS R213, [R249+0x15e300] ;  /* 0x15e30000f9d57984 */ /* 0x000fe80000000800 */
[----:B------:R1:W-:Y:S04]  /*e6d00*/  STL [R1+0x130], R133 ;  /* 0x0001308501007387 */ /* 0x0003e80000100800 */
[----:B------:R-:W2:Y:S04]  /*e6d10*/  LDL.LU R237, [R1+0x1688] ;  /* 0x0016880001ed7983 */ /* 0x000ea80000300800 */
[----:B------:R-:W3:Y:S01]  /*e6d20*/  LDS R215, [R249+0x15f300] ;  /* 0x15f30000f9d77984 */ /* 0x000ee20000000800 */
[----:B-1----:R-:W-:-:S02]  /*e6d30*/  IADD3.X R133, R239, R2, RZ, P3, !PT ;  /* 0x00000002ef857210 */ /* 0x002fc40001ffe4ff */
[----:B------:R-:W-:Y:S01]  /*e6d40*/  IADD3 R132, P4, R136, R132, RZ ;  /* 0x0000008488847210 */ /* 0x000fe20007f9e0ff */
[----:B------:R-:W-:Y:S01]  /*e6d50*/  IMAD.MOV.U32 R250, RZ, RZ, c[0x0][0x188] ;  /* 0x00006200fffa7624 */ /* 0x000fe200078e00ff */
[C---:B------:R-:W-:Y:S01]  /*e6d60*/  ISETP.GT.AND P1, PT, R3.reuse, RZ, PT ;  /* 0x000000ff0300720c */ /* 0x040fe20003f24270 */
[----:B------:R-:W-:Y:S01]  /*e6d70*/  HMMA.1688.F32.TF32 R192, R228, R96, R192 ;  /* 0x00000060e4c0723c */ /* 0x000fe200000810c0 */
[----:B------:R-:W-:Y:S01]  /*e6d80*/  ISETP.GT.AND P2, PT, R3, 0x4, PT ;  /* 0x000000040300780c */ /* 0x000fe20003f44270 */
[----:B------:R1:W-:Y:S01]  /*e6d90*/  STL [R1+0x104], R132 ;  /* 0x0001048401007387 */ /* 0x0003e20000100800 */
[----:B------:R-:W-:-:S03]  /*e6da0*/  IMAD.X R136, R137, 0x1, R2, P4 ;  /* 0x0000000189887824 */ /* 0x000fc600020e0602 */
[----:B------:R-:W4:Y:S04]  /*e6db0*/  LDL.LU R236, [R1+0x3004] ;  /* 0x0030040001ec7983 */ /* 0x000f280000300800 */
[----:B------:R1:W-:Y:S04]  /*e6dc0*/  STL [R1+0xd4], R133 ;  /* 0x0000d48501007387 */ /* 0x0003e80000100800 */
[----:B------:R-:W4:Y:S04]  /*e6dd0*/  LDL.LU R137, [R1+0x300c] ;  /* 0x00300c0001897983 */ /* 0x000f280000300800 */
[----:B------:R-:W4:Y:S04]  /*e6de0*/  LDL.LU R245, [R1+0x3008] ;  /* 0x0030080001f57983 */ /* 0x000f280000300800 */
[----:B------:R3:W-:Y:S04]  /*e6df0*/  STL [R1+0xd0], R136 ;  /* 0x0000d08801007387 */ /* 0x0007e80000100800 */
[----:B------:R-:W4:Y:S01]  /*e6e00*/  LDL.LU R140, [R1+0x2ffc] ;  /* 0x002ffc00018c7983 */ /* 0x000f220000300800 */
[----:B-1----:R-:W-:Y:S01]  /*e6e10*/  SEL R132, RZ, 0x4, !P1 ;  /* 0x00000004ff847807 */ /* 0x002fe20004800000 */
[----:B---3--:R-:W-:Y:S03]  /*e6e20*/  HMMA.1688.F32.TF32 R144, R212, R70, R144 ;  /* 0x00000046d490723c */ /* 0x008fe60000081090 */
[----:B------:R-:W-:Y:S01]  /*e6e30*/  SEL R132, R132, RZ, !P0 ;  /* 0x000000ff84847207 */ /* 0x000fe20004000000 */
[----:B------:R-:W-:Y:S01]  /*e6e40*/  IMAD.SHL.U32 R238, R250, 0x80, RZ ;  /* 0x00000080faee7824 */ /* 0x000fe200078e00ff */
[----:B------:R-:W-:Y:S01]  /*e6e50*/  SEL R133, RZ, 0x4, !P2 ;  /* 0x00000004ff857807 */ /* 0x000fe20005000000 */
[----:B------:R-:W-:Y:S01]  /*e6e60*/  LDS R239, [R249+0x159380] ;  /* 0x15938000f9ef7984 */ /* 0x000fe20000000800 */
[----:B------:R-:W-:-:S02]  /*e6e70*/  ISETP.GT.AND P1, PT, R3, 0x8, PT ;  /* 0x000000080300780c */ /* 0x000fc40003f24270 */
[----:B------:R-:W-:Y:S01]  /*e6e80*/  ISETP.NE.U32.AND P2, PT, R132, RZ, PT ;  /* 0x000000ff8400720c */ /* 0x000fe20003f45070 */
[----:B------:R-:W-:Y:S01]  /*e6e90*/  HMMA.1688.F32.TF32 R168, R212, R74, R168 ;  /* 0x0000004ad4a8723c */ /* 0x000fe200000810a8 */
[----:B------:R-:W-:Y:S01]  /*e6ea0*/  IMAD.SHL.U32 R238, R238, 0x4, RZ ;  /* 0x00000004eeee7824 */ /* 0x000fe200078e00ff */
[----:B------:R-:W-:-:S06]  /*e6eb0*/  SEL R136, RZ, 0x4, !P1 ;  /* 0x00000004ff887807 */ /* 0x000fcc0004800000 */
[----:B------:R-:W-:Y:S01]  /*e6ec0*/  HMMA.1688.F32.TF32 R172, R212, R78, R172 ;  /* 0x0000004ed4ac723c */ /* 0x000fe200000810ac */
[----:B--2---:R-:W-:-:S04]  /*e6ed0*/  IADD3 R132, R237, 0x1, RZ ;  /* 0x00000001ed847810 */ /* 0x004fc80007ffe0ff */
[----:B------:R-:W-:-:S04]  /*e6ee0*/  ISETP.GT.AND P1, PT, R132, 0x4, PT ;  /* 0x000000048400780c */ /* 0x000fc80003f24270 */
[----:B------:R-:W-:Y:S02]  /*e6ef0*/  SEL R237, R132, RZ, !P1 ;  /* 0x000000ff84ed7207 */ /* 0x000fe40004800000 */
[-C--:B----4-:R-:W-:Y:S02]  /*e6f00*/  IADD3 R137, P5, R137, R238.reuse, RZ ;  /* 0x000000ee89897210 */ /* 0x090fe40007fbe0ff */
[----:B------:R-:W-:Y:S02]  /*e6f10*/  IADD3 R245, P6, R245, R238, RZ ;  /* 0x000000eef5f57210 */ /* 0x000fe40007fde0ff */
[----:B------:R-:W-:Y:S01]  /*e6f20*/  IADD3.X R236, R236, R0, RZ, P5, !PT ;  /* 0x00000000ecec7210 */ /* 0x000fe20002ffe4ff */
[----:B------:R-:W-:Y:S02]  /*e6f30*/  STL [R1+0x300c], R137 ;  /* 0x00300c8901007387 */ /* 0x000fe40000100800 */
[----:B------:R-:W-:Y:S02]  /*e6f40*/  IMAD.X R140, R140, 0x1, R0, P6 ;  /* 0x000000018c8c7824 */ /* 0x000fe400030e0600 */
[----:B------:R-:W-:Y:S04]  /*e6f50*/  STL [R1+0x1688], R237 ;  /* 0x001688ed01007387 */ /* 0x000fe80000100800 */
[----:B------:R-:W-:Y:S04]  /*e6f60*/  STL [R1+0x3008], R245 ;  /* 0x003008f501007387 */ /* 0x000fe80000100800 */
[----:B------:R-:W-:Y:S04]  /*e6f70*/  STL [R1+0x3004], R236 ;  /* 0x003004ec01007387 */ /* 0x000fe80000100800 */
[----:B------:R-:W-:Y:S04]  /*e6f80*/  STL [R1+0x2ffc], R140 ;  /* 0x002ffc8c01007387 */ /* 0x000fe80000100800 */
[----:B------:R-:W-:Y:S04]  /*e6f90*/  STL.64 [R1+0xb90], R144 ;  /* 0x000b909001007387 */ /* 0x000fe80000100a00 */
[----:B------:R1:W-:Y:S04]  /*e6fa0*/  STL.64 [R1+0xb98], R146 ;  /* 0x000b989201007387 */ /* 0x0003e80000100a00 */
[----:B-1----:R-:W2:Y:S04]  /*e6fb0*/  LDL.LU.64 R146, [R1+0x3d80] ;  /* 0x003d800001927983 */ /* 0x002ea80000300a00 */
[----:B------:R-:W2:Y:S04]  /*e6fc0*/  LDL.LU.64 R144, [R1+0x3d78] ;  /* 0x003d780001907983 */ /* 0x000ea80000300a00 */
[----:B------:R-:W-:Y:S04]  /*e6fd0*/  STL.64 [R1+0xb60], R168 ;  /* 0x000b60a801007387 */ /* 0x000fe80000100a00 */
[----:B------:R1:W-:Y:S04]  /*e6fe0*/  STL.64 [R1+0xb68], R170 ;  /* 0x000b68aa01007387 */ /* 0x0003e80000100a00 */
[----:B-1----:R-:W4:Y:S04]  /*e6ff0*/  LDL.LU R171, [R1+0x2fd0] ;  /* 0x002fd00001ab7983 */ /* 0x002f280000300800 */
[----:B------:R-:W2:Y:S04]  /*e7000*/  LDL.LU R170, [R1+0x2fc8] ;  /* 0x002fc80001aa7983 */ /* 0x000ea80000300800 */
[----:B------:R1:W-:Y:S04]  /*e7010*/  STL.64 [R1+0xb40], R172 ;  /* 0x000b40ac01007387 */ /* 0x0003e80000100a00 */
[----:B------:R1:W-:Y:S04]  /*e7020*/  STL.64 [R1+0xb48], R174 ;  /* 0x000b48ae01007387 */ /* 0x0003e80000100a00 */
[----:B-1----:R-:W2:Y:S04]  /*e7030*/  LDL.LU R173, [R1+0x2fc4] ;  /* 0x002fc40001ad7983 */ /* 0x002ea80000300800 */
[----:B------:R-:W1:Y:S01]  /*e7040*/  S2R R250, SR_TID.X ;  /* 0x0000000000fa7919 */ /* 0x000e620000002100 */
[----:B------:R-:W-:-:S02]  /*e7050*/  SEL R133, R133, RZ, !P0 ;  /* 0x000000ff85857207 */ /* 0x000fc40004000000 */
[----:B------:R-:W-:Y:S01]  /*e7060*/  ISETP.GT.AND P3, PT, R3, 0xc, PT ;  /* 0x0000000c0300780c */ /* 0x000fe20003f64270 */
[C---:B------:R-:W-:Y:S01]  /*e7070*/  HMMA.1688.F32.TF32 R196, R228.reuse, R100, R196 ;  /* 0x00000064e4c4723c */ /* 0x040fe200000810c4 */
[----:B------:R-:W-:Y:S01]  /*e7080*/  ISETP.NE.U32.AND P4, PT, R133, RZ, PT ;  /* 0x000000ff8500720c */ /* 0x000fe20003f85070 */
[----:B------:R-:W-:Y:S01]  /*e7090*/  IMAD.MOV.U32 R168, RZ, RZ, R245 ;  /* 0x000000ffffa87224 */ /* 0x000fe200078e00f5 */
[----:B------:R-:W-:Y:S01]  /*e70a0*/  SEL R133, R136, RZ, !P0 ;  /* 0x000000ff88857207 */ /* 0x000fe20004000000 */
[----:B------:R-:W-:Y:S01]  /*e70b0*/  LDS R245, [R249+0x15c380] ;  /* 0x15c38000f9f57984 */ /* 0x000fe20000000800 */
[----:B------:R-:W-:Y:S02]  /*e70c0*/  SEL R136, RZ, 0x4, !P3 ;  /* 0x00000004ff887807 */ /* 0x000fe40005800000 */
[----:B------:R-:W-:Y:S01]  /*e70d0*/  ISETP.NE.U32.AND P3, PT, R133, RZ, PT ;  /* 0x000000ff8500720c */ /* 0x000fe20003f65070 */
[----:B------:R-:W-:Y:S01]  /*e70e0*/  HMMA.1688.F32.TF32 R200, R228, R104, R200 ;  /* 0x00000068e4c8723c */ /* 0x000fe200000810c8 */
[----:B------:R-:W-:Y:S01]  /*e70f0*/  SEL R133, R136, RZ, !P0 ;  /* 0x000000ff88857207 */ /* 0x000fe20004000000 */
[----:B------:R-:W-:Y:S01]  /*e7100*/  IMAD.MOV.U32 R136, RZ, RZ, R137 ;  /* 0x000000ffff887224 */ /* 0x000fe200078e0089 */
[----:B------:R-:W2:Y:S01]  /*e7110*/  LDL.LU R169, [R1+0x2fbc] ;  /* 0x002fbc0001a97983 */ /* 0x000ea20000300800 */
[----:B-1----:R-:W-:-:S04]  /*e7120*/  LOP3.LUT R250, R250, 0x7f, RZ, 0xc0, !PT ;  /* 0x0000007ffafa7812 */ /* 0x002fc800078ec0ff */
[----:B------:R-:W-:Y:S01]  /*e7130*/  HMMA.1688.F32.TF32 R204, R228, R108, R204 ;  /* 0x0000006ce4cc723c */ /* 0x000fe200000810cc */
[----:B------:R-:W-:Y:S01]  /*e7140*/  MOV R137, R236 ;  /* 0x000000ec00897202 */ /* 0x000fe20000000f00 */
[----:B------:R-:W2:Y:S01]  /*e7150*/  LDL.LU R172, [R1+0x2f90] ;  /* 0x002f900001ac7983 */ /* 0x000ea20000300800 */
[----:B------:R-:W-:-:S03]  /*e7160*/  IMAD.SHL.U32 R238, R250, 0x4, RZ ;  /* 0x00000004faee7824 */ /* 0x000fc600078e00ff */
[----:B------:R-:W-:Y:S02]  /*e7170*/  LDS R236, [R251+0x158380] ;  /* 0x15838000fbec7984 */ /* 0x000fe40000000800 */
[C---:B------:R-:W-:Y:S01]  /*e7180*/  HMMA.1688.F32.TF32 R208, R228.reuse, R112, R208 ;  /* 0x00000070e4d0723c */ /* 0x040fe200000810d0 */
[----:B------:R-:W-:Y:S01]  /*e7190*/  IMAD R132, R237, 0x20000, R238 ;  /* 0x00020000ed847824 */ /* 0x000fe200078e02ee */
[----:B------:R-:W-:Y:S04]  /*e71a0*/  LDS R250, [R251+0x15f380] ;  /* 0x15f38000fbfa7984 */ /* 0x000fe80000000800 */
[----:B------:R-:W-:Y:S02]  /*e71b0*/  LDS R238, [R251+0x159380] ;  /* 0x15938000fbee7984 */ /* 0x000fe40000000800 */
[C---:B------:R-:W-:Y:S02]  /*e71c0*/  HMMA.1688.F32.TF32 R216, R228.reuse, R116, R216 ;  /* 0x00000074e4d8723c */ /* 0x040fe400000810d8 */
[----:B------:R-:W-:Y:S06]  /*e71d0*/  LDS R237, [R249+0x158380] ;  /* 0x15838000f9ed7984 */ /* 0x000fec0000000800 */
[C---:B------:R-:W-:Y:S08]  /*e71e0*/  HMMA.1688.F32.TF32 R220, R228.reuse, R120, R220 ;  /* 0x00000078e4dc723c */ /* 0x040ff000000810dc */
[C---:B------:R-:W-:Y:S08]  /*e71f0*/  HMMA.1688.F32.TF32 R224, R228.reuse, R124, R224 ;  /* 0x0000007ce4e0723c */ /* 0x040ff000000810e0 */
[----:B------:R-:W-:Y:S01]  /*e7200*/  HMMA.1688.F32.TF32 R228, R228, R128, R232 ;  /* 0x00000080e4e4723c */ /* 0x000fe200000810e8 */
[----:B------:R-:W-:Y:S04]  /*e7210*/  LDS R232, [R251+0x156380] ;  /* 0x15638000fbe87984 */ /* 0x000fe80000000800 */
[----:B------:R-:W-:Y:S04]  /*e7220*/  LDS R234, [R251+0x157380] ;  /* 0x15738000fbea7984 */ /* 0x000fe80000000800 */
[----:B------:R-:W-:Y:S04]  /*e7230*/  LDS R251, [R249+0x15f380] ;  /* 0x15f38000f9fb7984 */ /* 0x000fe80000000800 */
[----:B------:R-:W-:Y:S04]  /*e7240*/  LDS R233, [R249+0x156380] ;  /* 0x15638000f9e97984 */ /* 0x000fe80000000800 */
[----:B------:R-:W1:Y:S04]  /*e7250*/  LDS R235, [R249+0x157380] ;  /* 0x15738000f9eb7984 */ /* 0x000e680000000800 */
[----:B------:R-:W1:Y:S04]  /*e7260*/  LDS R249, [R249+0x15e380] ;  /* 0x15e38000f9f97984 */ /* 0x000e680000000800 */
[----:B------:R-:W-:Y:S01]  /*e7270*/  BAR.SYNC.DEFER_BLOCKING 0x0 ;  /* 0x0000000000007b1d */ /* 0x000fe20000010000 */
[----:B------:R-:W-:-:S02]  /*e7280*/  ISETP.NE.U32.AND P1, PT, R133, RZ, PT ;  /* 0x000000ff8500720c */ /* 0x000fc40003f25070 */
[----:B------:R-:W-:Y:S02]  /*e7290*/  IADD3 R133, R132, 0x100000, RZ ;  /* 0x0010000084857810 */ /* 0x000fe40007ffe0ff */
[----:B------:R-:W-:-:S03]  /*e72a0*/  ISETP.GT.AND P5, PT, R3, 0x10, PT ;  /* 0x000000100300780c */ /* 0x000fc60003fa4270 */
[----:B------:R-:W-:Y:S01]  /*e72b0*/  @!PT LDS RZ, [RZ] ;  /* 0x00000000fffff984 */ /* 0x000fe20000000800 */
[----:B------:R-:W-:Y:S01]  /*e72c0*/  @!PT LDS RZ, [RZ] ;  /* 0x00000000fffff984 */ /* 0x000fe20000000800 */
[----:B------:R-:W-:Y:S01]  /*e72d0*/  @!PT LDS RZ, [RZ] ;  /* 0x00000000fffff984 */ /* 0x000fe20000000800 */
[----:B------:R1:W-:Y:S02]  /*e72e0*/  LDGSTS.E [R133+0x40000], [R136.64], P2 ;  /* 0x4000000088857fae */ /* 0x0003e40009121844 */
[----:B-1----:R-:W-:-:S04]  /*e72f0*/  IMAD.MOV.U32 R136, RZ, RZ, c[0x0][0x188] ;  /* 0x00006200ff887624 */ /* 0x002fc800078e00ff */
[----:B------:R-:W-:Y:S02]  /*e7300*/  IMAD.SHL.U32 R175, R136, 0x80, RZ ;  /* 0x0000008088af7824 */ /* 0x000fe400078e00ff */
[----:B------:R-:W-:-:S03]  /*e7310*/  IMAD.MOV.U32 R137, RZ, RZ, R140 ;  /* 0x000000ffff897224 */ /* 0x000fc600078e008c */
[----:B------:R-:W-:Y:S02]  /*e7320*/  SHF.L.U32 R175, R175, 0x2, RZ ;  /* 0x00000002afaf7819 */ /* 0x000fe400000006ff */
[----:B------:R-:W-:Y:S01]  /*e7330*/  SEL R140, RZ, 0x4, !P5 ;  /* 0x00000004ff8c7807 */ /* 0x000fe20006800000 */
[----:B------:R-:W-:Y:S02]  /*e7340*/  IMAD.MOV.U32 R136, RZ, RZ, R168 ;  /* 0x000000ffff887224 */ /* 0x000fe400078e00a8 */
[----:B------:R-:W3:Y:S01]  /*e7350*/  LDL.LU R168, [R1+0x2f88] ;  /* 0x002f880001a87983 */ /* 0x000ee20000300800 */
[----:B------:R-:W-:Y:S03]  /*e7360*/  HMMA.1688.F32.TF32 R176, R212, R82, R176 ;  /* 0x00000052d4b0723c */ /* 0x000fe600000810b0 */
[----:B------:R1:W-:Y:S01]  /*e7370*/  LDGSTS.E [R133+0x40200], [R136.64], P2 ;  /* 0x4020000088857fae */ /* 0x0003e20009121844 */
[----:B----4-:R-:W-:-:S02]  /*e7380*/  IADD3 R171, P5, R171, R175, RZ ;  /* 0x000000afabab7210 */ /* 0x010fc40007fbe0ff */
[----:B--2---:R-:W-:-:S03]  /*e7390*/  IADD3 R170, P6, R170, R175, RZ ;  /* 0x000000afaaaa7210 */ /* 0x004fc60007fde0ff */
[----:B------:R2:W-:Y:S04]  /*e73a0*/  STL [R1+0x2fd0], R171 ;  /* 0x002fd0ab01007387 */ /* 0x0005e80000100800 */
[----:B------:R-:W-:Y:S01]  /*e73b0*/  STL [R1+0x2fc8], R170 ;  /* 0x002fc8aa01007387 */ /* 0x000fe20000100800 */
[----:B------:R-:W-:-:S05]  /*e73c0*/  IMAD.X R173, R173, 0x1, R0, P5 ;  /* 0x00000001adad7824 */ /* 0x000fca00028e0600 */
[----:B------:R-:W-:Y:S04]  /*e73d0*/  STL [R1+0x2fc4], R173 ;  /* 0x002fc4ad01007387 */ /* 0x000fe80000100800 */
[----:B------:R-:W4:Y:S01]  /*e73e0*/  LDL.LU R174, [R1+0x2f84] ;  /* 0x002f840001ae7983 */ /* 0x000f220000300800 */
[----:B-1----:R-:W-:-:S03]  /*e73f0*/  IMAD.MOV.U32 R136, RZ, RZ, R171 ;  /* 0x000000ffff887224 */ /* 0x002fc600078e00ab */
[----:B------:R-:W-:Y:S04]  /*e7400*/  STL.64 [R1+0xb10], R176 ;  /* 0x000b10b001007387 */ /* 0x000fe80000100a00 */
[----:B------:R1:W-:Y:S04]  /*e7410*/  STL.64 [R1+0xb18], R178 ;  /* 0x000b18b201007387 */ /* 0x0003e80000100a00 */
[----:B--2---:R-:W2:Y:S01]  /*e7420*/  LDL.LU R171, [R1+0x2f7c] ;  /* 0x002f7c0001ab7983 */ /* 0x004ea20000300800 */
[----:B-1----:R-:W-:Y:S01]  /*e7430*/  HMMA.1688.F32.TF32 R176, R212, R86, R180 ;  /* 0x00000056d4b0723c */ /* 0x002fe200000810b4 */
[----:B------:R-:W-:Y:S01]  /*e7440*/  IMAD.X R169, R169, 0x1, R0, P6 ;  /* 0x00000001a9a97824 */ /* 0x000fe200030e0600 */
[----:B------:R-:W-:-:S04]  /*e7450*/  SEL R133, R140, RZ, !P0 ;  /* 0x000000ff8c857207 */ /* 0x000fc80004000000 */
[----:B------:R-:W-:Y:S01]  /*e7460*/  STL [R1+0x2fbc], R169 ;  /* 0x002fbca901007387 */ /* 0x000fe20000100800 */
[----:B------:R-:W-:Y:S02]  /*e7470*/  IADD3 R140, R132, 0x100000, RZ ;  /* 0x00100000848c7810 */ /* 0x000fe40007ffe0ff */
[----:B------:R-:W-:Y:S02]  /*e7480*/  MOV R137, R173 ;  /* 0x000000ad00897202 */ /* 0x000fe40000000f00 */
[----:B------:R-:W-:-:S03]  /*e7490*/  ISETP.GT.AND P5, PT, R3, 0x14, PT ;  /* 0x000000140300780c */ /* 0x000fc60003fa4270 */
[----:B------:R1:W-:Y:S09]  /*e74a0*/  LDGSTS.E [R140+0x41000], [R136.64], P4 ;  /* 0x41000000888c7fae */ /* 0x0003f2000a121844 */
[----:B------:R-:W-:Y:S04]  /*e74b0*/  STL.64 [R1+0xaa0], R176 ;  /* 0x000aa0b001007387 */ /* 0x000fe80000100a00 */
[----:B------:R1:W-:Y:S02]  /*e74c0*/  STL.64 [R1+0xaa8], R178 ;  /* 0x000aa8b201007387 */ /* 0x0003e40000100a00 */
[----:B-1----:R-:W-:-:S02]  /*e74d0*/  SEL R140, RZ, 0x4, !P5 ;  /* 0x00000004ff8c7807 */ /* 0x002fc40006800000 */
[----:B------:R-:W-:Y:S01]  /*e74e0*/  IADD3 R172, P5, R172, R175, RZ ;  /* 0x000000afacac7210 */ /* 0x000fe20007fbe0ff */
[----:B------:R-:W-:Y:S01]  /*e74f0*/  HMMA.1688.F32.TF32 R176, R212, R90, R184 ;  /* 0x0000005ad4b0723c */ /* 0x000fe200000810b8 */
[----:B------:R-:W-:Y:S02]  /*e7500*/  IMAD.MOV.U32 R137, RZ, RZ, R169 ;  /* 0x000000ffff897224 */ /* 0x000fe400078e00a9 */
[----:B------:R-:W-:Y:S01]  /*e7510*/  IMAD.MOV.U32 R136, RZ, RZ, R170 ;  /* 0x000000ffff887224 */ /* 0x000fe200078e00aa */
[----:B------:R-:W2:Y:S04]  /*e7520*/  LDL.LU R169, [R1+0x2f50] ;  /* 0x002f500001a97983 */ /* 0x000ea80000300800 */
[----:B------:R-:W2:Y:S04]  /*e7530*/  LDL.LU R170, [R1+0x2f48] ;  /* 0x002f480001aa7983 */ /* 0x000ea80000300800 */
[----:B------:R1:W-:Y:S01]  /*e7540*/  STL [R1+0x2f90], R172 ;  /* 0x002f90ac01007387 */ /* 0x0003e20000100800 */
[----:B------:R-:W-:-:S02]  /*e7550*/  ISETP.NE.U32.AND P2, PT, R133, RZ, PT ;  /* 0x000000ff8500720c */ /* 0x000fc40003f45070 */
[----:B------:R-:W-:-:S05]  /*e7560*/  IADD3 R133, R132, 0x100000, RZ ;  /* 0x0010000084857810 */ /* 0x000fca0007ffe0ff */
[----:B------:R1:W-:Y:S02]  /*e7570*/  LDGSTS.E [R133+0x41200], [R136.64], P4 ;  /* 0x4120000088857fae */ /* 0x0003e4000a121844 */
[----:B-1----:R-:W-:Y:S02]  /*e7580*/  SEL R133, R140, RZ, !P0 ;  /* 0x000000ff8c857207 */ /* 0x002fe40004000000 */
[----:B------:R-:W-:Y:S02]  /*e7590*/  MOV R136, R172 ;  /* 0x000000ac00887202 */ /* 0x000fe40000000f00 */
[----:B------:R-:W-:Y:S02]  /*e75a0*/  IADD3 R140, R132, 0x100000, RZ ;  /* 0x00100000848c7810 */ /* 0x000fe40007ffe0ff */
[----:B---3--:R-:W-:-:S05]  /*e75b0*/  IADD3 R168, P6, R168, R175, RZ ;  /* 0x000000afa8a87210 */ /* 0x008fca0007fde0ff */
[----:B------:R-:W-:Y:S01]  /*e75c0*/  STL [R1+0x2f88], R168 ;  /* 0x002f88a801007387 */ /* 0x000fe20000100800 */
[----:B----4-:R-:W-:-:S05]  /*e75d0*/  IMAD.X R174, R174, 0x1, R0, P5 ;  /* 0x00000001aeae7824 */ /* 0x010fca00028e0600 */
[----:B------:R-:W-:Y:S04]  /*e75e0*/  STL [R1+0x2f84], R174 ;  /* 0x002f84ae01007387 */ /* 0x000fe80000100800 */
[----:B------:R-:W3:Y:S04]  /*e75f0*/  LDL.LU R173, [R1+0x2f44] ;  /* 0x002f440001ad7983 */ /* 0x000ee80000300800 */
[----:B------:R-:W-:Y:S04]  /*e7600*/  STL.64 [R1+0xa60], R176 ;  /* 0x000a60b001007387 */ /* 0x000fe80000100a00 */
[----:B------:R1:W-:Y:S01]  /*e7610*/  STL.64 [R1+0xa68], R178 ;  /* 0x000a68b201007387 */ /* 0x0003e20000100a00 */
[----:B--2---:R-:W-:-:S02]  /*e7620*/  IMAD.X R171, R171, 0x1, R0, P6 ;  /* 0x00000001abab7824 */ /* 0x004fc400030e0600 */
[----:B------:R-:W-:Y:S01]  /*e7630*/  IMAD.MOV.U32 R137, RZ, RZ, R174 ;  /* 0x000000ffff897224 */ /* 0x000fe200078e00ae */
[----:B------:R-:W2:Y:S01]  /*e7640*/  LDL.LU R172, [R1+0x2f3c] ;  /* 0x002f3c0001ac7983 */ /* 0x000ea20000300800 */
[C---:B-1----:R-:W-:Y:S03]  /*e7650*/  HMMA.1688.F32.TF32 R176, R212.reuse, R94, R188 ;  /* 0x0000005ed4b0723c */ /* 0x042fe600000810bc */
[----:B------:R1:W-:Y:S04]  /*e7660*/  STL [R1+0x2f7c], R171 ;  /* 0x002f7cab01007387 */ /* 0x0003e80000100800 */
[----:B------:R4:W-:Y:S02]  /*e7670*/  LDGSTS.E [R140+0x42000], [R136.64], P3 ;  /* 0x42000000888c7fae */ /* 0x0009e40009921844 */
[----:B----4-:R-:W-:Y:S11]  /*e7680*/  IMAD.MOV.U32 R137, RZ, RZ, R171 ;  /* 0x000000ffff897224 */ /* 0x010ff600078e00ab */
[----:B------:R-:W-:Y:S03]  /*e7690*/  @!UPT UIADD3 URZ, URZ, URZ, URZ ;  /* 0x0000003f3f3ff290 */ /* 0x000fe6000fffe03f */
[----:B------:R-:W-:Y:S04]  /*e76a0*/  STL.64 [R1+0x810], R176 ;  /* 0x000810b001007387 */ /* 0x000fe80000100a00 */
[----:B------:R4:W-:Y:S04]  /*e76b0*/  STL.64 [R1+0x818], R178 ;  /* 0x000818b201007387 */ /* 0x0009e80000100a00 */
[----:B------:R-:W2:Y:S04]  /*e76c0*/  LDL.LU R174, [R1+0x2f04] ;  /* 0x002f040001ae7983 */ /* 0x000ea80000300800 */
[----:B-1----:R-:W2:Y:S01]  /*e76d0*/  LDL.LU R171, [R1+0x2f10] ;  /* 0x002f100001ab7983 */ /* 0x002ea20000300800 */
[----:B----4-:R-:W-:Y:S01]  /*e76e0*/  HMMA.1688.F32.TF32 R176, R212, R98, R192 ;  /* 0x00000062d4b0723c */ /* 0x010fe200000810c0 */
[----:B------:R-:W-:-:S04]  /*e76f0*/  ISETP.GT.AND P5, PT, R3, 0x18, PT ;  /* 0x000000180300780c */ /* 0x000fc80003fa4270 */
[----:B------:R-:W-:Y:S02]  /*e7700*/  SEL R140, RZ, 0x4, !P5 ;  /* 0x00000004ff8c7807 */ /* 0x000fe40006800000 */
[-C--:B------:R-:W-:Y:S02]  /*e7710*/  IADD3 R169, P5, R169, R175.reuse, RZ ;  /* 0x000000afa9a97210 */ /* 0x080fe40007fbe0ff */
[----:B------:R-:W-:Y:S01]  /*e7720*/  IADD3 R170, P6, R170, R175, RZ ;  /* 0x000000afaaaa7210 */ /* 0x000fe20007fde0ff */
[----:B------:R-:W-:Y:S02]  /*e7730*/  IMAD.MOV.U32 R136, RZ, RZ, R168 ;  /* 0x000000ffff887224 */ /* 0x000fe400078e00a8 */
[----:B------:R1:W-:Y:S04]  /*e7740*/  STL [R1+0x2f50], R169 ;  /* 0x002f50a901007387 */ /* 0x0003e80000100800 */
[----:B------:R-:W4:Y:S04]  /*e7750*/  LDL.LU R168, [R1+0x2f08] ;  /* 0x002f080001a87983 */ /* 0x000f280000300800 */
[----:B------:R-:W-:Y:S01]  /*e7760*/  STL [R1+0x2f48], R170 ;  /* 0x002f48aa01007387 */ /* 0x000fe20000100800 */
[----:B------:R-:W-:-:S02]  /*e7770*/  ISETP.NE.U32.AND P4, PT, R133, RZ, PT ;  /* 0x000000ff8500720c */ /* 0x000fc40003f85070 */
[----:B------:R-:W-:-:S05]  /*e7780*/  IADD3 R133, R132, 0x100000, RZ ;  /* 0x0010000084857810 */ /* 0x000fca0007ffe0ff */
[----:B------:R1:W-:Y:S02]  /*e7790*/  LDGSTS.E [R133+0x42200], [R136.64], P3 ;  /* 0x4220000088857fae */ /* 0x0003e40009921844 */
[----:B-1----:R-:W-:Y:S01]  /*e77a0*/  SEL R133, R140, RZ, !P0 ;  /* 0x000000ff8c857207 */ /* 0x002fe20004000000 */
[----:B------:R-:W-:Y:S01]  /*e77b0*/  IMAD.MOV.U32 R136, RZ, RZ, R169 ;  /* 0x000000ffff887224 */ /* 0x000fe200078e00a9 */
[----:B------:R-:W-:Y:S01]  /*e77c0*/  IADD3 R140, R132, 0x100000, RZ ;  /* 0x00100000848c7810 */ /* 0x000fe20007ffe0ff */
[----:B---3--:R-:W-:-:S05]  /*e77d0*/  IMAD.X R173, R173, 0x1, R0, P5 ;  /* 0x00000001adad7824 */ /* 0x008fca00028e0600 */
[----:B------:R-:W-:Y:S04]  /*e77e0*/  STL [R1+0x2f44], R173 ;  /* 0x002f44ad01007387 */ /* 0x000fe80000100800 */
[----:B------:R-:W-:Y:S04]  /*e77f0*/  STL.64 [R1+0x740], R176 ;  /* 0x000740b001007387 */ /* 0x000fe80000100a00 */
[----:B------:R1:W-:Y:S01]  /*e7800*/  STL.64 [R1+0x748], R178 ;  /* 0x000748b201007387 */ /* 0x0003e20000100a00 */
[----:B--2---:R-:W-:Y:S01]  /*e7810*/  IADD3.X R172, R172, R0, RZ, P6, !PT ;  /* 0x00000000acac7210 */ /* 0x004fe200037fe4ff */
[----:B------:R-:W-:Y:S01]  /*e7820*/  IMAD.MOV.U32 R137, RZ, RZ, R173 ;  /* 0x000000ffff897224 */ /* 0x000fe200078e00ad */
[----:B------:R-:W-:Y:S01]  /*e7830*/  ISETP.GT.AND P5, PT, R3, 0x1c, PT ;  /* 0x0000001c0300780c */ /* 0x000fe20003fa4270 */
[----:B------:R-:W2:Y:S01]  /*e7840*/  LDL.LU R169, [R1+0x2efc] ;  /* 0x002efc0001a97983 */ /* 0x000ea20000300800 */
[----:B-1----:R-:W-:Y:S03]  /*e7850*/  HMMA.1688.F32.TF32 R176, R212, R102, R196 ;  /* 0x00000066d4b0723c */ /* 0x002fe600000810c4 */
[----:B------:R1:W-:Y:S04]  /*e7860*/  STL [R1+0x2f3c], R172 ;  /* 0x002f3cac01007387 */ /* 0x0003e80000100800 */
[----:B------:R3:W-:Y:S02]  /*e7870*/  LDGSTS.E [R140+0x43000], [R136.64], P1 ;  /* 0x43000000888c7fae */ /* 0x0007e40008921844 */
[----:B---3--:R-:W-:Y:S01]  /*e7880*/  SEL R140, RZ, 0x4, !P5 ;  /* 0x00000004ff8c7807 */ /* 0x008fe20006800000 */
[----:B------:R-:W-:Y:S11]  /*e7890*/  IMAD.MOV.U32 R137, RZ, RZ, R172 ;  /* 0x000000ffff897224 */ /* 0x000ff600078e00ac */
[----:B------:R-:W-:Y:S02]  /*e78a0*/  @!UPT UIADD3 URZ, URZ, URZ, URZ ;  /* 0x0000003f3f3ff290 */ /* 0x000fe4000fffe03f */
[----:B------:R-:W-:Y:S04]  /*e78b0*/  STL.64 [R1+0x720], R176 ;  /* 0x000720b001007387 */ /* 0x000fe80000100a00 */
[----:B------:R3:W-:Y:S01]  /*e78c0*/  STL.64 [R1+0x728], R178 ;  /* 0x000728b201007387 */ /* 0x0007e20000100a00 */
[----:B------:R-:W-:-:S03]  /*e78d0*/  IADD3 R171, P5, R171, R175, RZ ;  /* 0x000000afabab7210 */ /* 0x000fc60007fbe0ff */
[----:B------:R-:W2:Y:S01]  /*e78e0*/  LDL.LU R173, [R1+0x2ec4] ;  /* 0x002ec40001ad7983 */ /* 0x000ea20000300800 */
[----:B------:R-:W-:-:S03]  /*e78f0*/  IMAD.MOV.U32 R136, RZ, RZ, R170 ;  /* 0x000000ffff887224 */ /* 0x000fc600078e00aa */
[----:B-1----:R-:W2:Y:S04]  /*e7900*/  LDL.LU R172, [R1+0x2ed0] ;  /* 0x002ed00001ac7983 */ /* 0x002ea80000300800 */
[----:B------:R1:W-:Y:S04]  /*e7910*/  STL [R1+0x2f10], R171 ;  /* 0x002f10ab01007387 */ /* 0x0003e80000100800 */
[----:B------:R-:W2:Y:S01]  /*e7920*/  LDL.LU R170, [R1+0x2ec8] ;  /* 0x002ec80001aa7983 */ /* 0x000ea20000300800 */
[----:B---3--:R-:W-:Y:S01]  /*e7930*/  HMMA.1688.F32.TF32 R176, R212, R106, R200 ;  /* 0x0000006ad4b0723c */ /* 0x008fe200000810c8 */
[----:B------:R-:W-:-:S02]  /*e7940*/  IADD3.X R174, R174, R0, RZ, P5, !PT ;  /* 0x00000000aeae7210 */ /* 0x000fc40002ffe4ff */
[----:B----4-:R-:W-:Y:S02]  /*e7950*/  IADD3 R168, P6, R168, R175, RZ ;  /* 0x000000afa8a87210 */ /* 0x010fe40007fde0ff */
[----:B------:R-:W-:Y:S02]  /*e7960*/  ISETP.NE.U32.AND P3, PT, R133, RZ, PT ;  /* 0x000000ff8500720c */ /* 0x000fe40003f65070 */
[----:B------:R-:W-:Y:S01]  /*e7970*/  IADD3 R133, R132, 0x100000, RZ ;  /* 0x0010000084857810 */ /* 0x000fe20007ffe0ff */
[----:B------:R-:W-:Y:S04]  /*e7980*/  STL [R1+0x2f08], R168 ;  /* 0x002f08a801007387 */ /* 0x000fe80000100800 */
[----:B------:R-:W-:Y:S04]  /*e7990*/  STL [R1+0x2f04], R174 ;  /* 0x002f04ae01007387 */ /* 0x000fe80000100800 */
[----:B------:R3:W-:Y:S07]  /*e79a0*/  LDGSTS.E [R133+0x43200], [R136.64], P1 ;  /* 0x4320000088857fae */ /* 0x0007ee0008921844 */
[----:B------:R-:W-:Y:S04]  /*e79b0*/  STL.64 [R1+0xb50], R176 ;  /* 0x000b50b001007387 */ /* 0x000fe80000100a00 */
[----:B------:R4:W-:Y:S01]  /*e79c0*/  STL.64 [R1+0xb58], R178 ;  /* 0x000b58b201007387 */ /* 0x0009e20000100a00 */
[----:B------:R-:W-:-:S02]  /*e79d0*/  IMAD.MOV.U32 R175, RZ, RZ, c[0x0][0x188] ;  /* 0x00006200ffaf7624 */ /* 0x000fc400078e00ff */
[----:B---3--:R-:W-:Y:S02]  /*e79e0*/  IMAD.MOV.U32 R136, RZ, RZ, R171 ;  /* 0x000000ffff887224 */ /* 0x008fe400078e00ab */
[----:B-1----:R-:W3:Y:S01]  /*e79f0*/  LDL.LU R171, [R1+0x2ebc] ;  /* 0x002ebc0001ab7983 */ /* 0x002ee20000300800 */
[----:B----4-:R-:W-:Y:S01]  /*e7a00*/  HMMA.1688.F32.TF32 R176, R212, R110, R204 ;  /* 0x0000006ed4b0723c */ /* 0x010fe200000810cc */
[----:B------:R-:W-:Y:S01]  /*e7a10*/  SHF.L.U32 R202, R175, 0x7, RZ ;  /* 0x00000007afca7819 */ /* 0x000fe200000006ff */
[----:B------:R-:W-:Y:S01]  /*e7a20*/  IMAD.MOV.U32 R137, RZ, RZ, R174 ;  /* 0x000000ffff897224 */ /* 0x000fe200078e00ae */
[----:B------:R-:W-:-:S05]  /*e7a30*/  SEL R133, R140, RZ, !P0 ;  /* 0x000000ff8c857207 */ /* 0x000fca0004000000 */
[----:B------:R-:W-:Y:S01]  /*e7a40*/  HMMA.1688.F32.TF32 R180, R212, R114, R208 ;  /* 0x00000072d4b4723c */ /* 0x000fe200000810d0 */
[----:B------:R-:W-:Y:S01]  /*e7a50*/  IADD3 R140, R132, 0x100000, RZ ;  /* 0x00100000848c7810 */ /* 0x000fe20007ffe0ff */
[----:B------:R-:W-:Y:S01]  /*e7a60*/  IMAD.SHL.U32 R202, R202, 0x4, RZ ;  /* 0x00000004caca7824 */ /* 0x000fe200078e00ff */
[----:B------:R-:W-:Y:S02]  /*e7a70*/  ISETP.GT.AND P5, PT, R3, 0x20, PT ;  /* 0x000000200300780c */ /* 0x000fe40003fa4270 */
[----:B------:R-:W-:Y:S01]  /*e7a80*/  ISETP.NE.U32.AND P1, PT, R133, RZ, PT ;  /* 0x000000ff8500720c */ /* 0x000fe20003f25070 */
[----:B------:R1:W-:Y:S01]  /*e7a90*/  LDGSTS.E [R140+0x44000], [R136.64], P2 ;  /* 0x44000000888c7fae */ /* 0x0003e20009121844 */
[----:B------:R-:W-:Y:S01]  /*e7aa0*/  IADD3 R133, R132, 0x100000, RZ ;  /* 0x0010000084857810 */ /* 0x000fe20007ffe0ff */
[----:B-1----:R-:W-:Y:S01]  /*e7ab0*/  IMAD.MOV.U32 R136, RZ, RZ, R168 ;  /* 0x000000ffff887224 */ /* 0x002fe200078e00a8 */
[----:B------:R-:W-:Y:S01]  /*e7ac0*/  SEL R140, RZ, 0x4, !P5 ;  /* 0x00000004ff8c7807 */ /* 0x000fe20006800000 */
[----:B--2---:R-:W-:-:S04]  /*e7ad0*/  IMAD.X R169, R169, 0x1, R0, P6 ;  /* 0x00000001a9a97824 */ /* 0x004fc800030e0600 */
[----:B------:R-:W-:Y:S01]  /*e7ae0*/  IMAD.MOV.U32 R137, RZ, RZ, R169 ;  /* 0x000000ffff897224 */ /* 0x000fe200078e00a9 */
[----:B------:R1:W-:Y:S04]  /*e7af0*/  STL [R1+0x2efc], R169 ;  /* 0x002efca901007387 */ /* 0x0003e80000100800 */
[----:B------:R2:W-:Y:S04]  /*e7b00*/  STL.64 [R1+0xbd0], R176 ;  /* 0x000bd0b001007387 */ /* 0x0005e80000100a00 */
[----:B------:R2:W-:Y:S04]  /*e7b10*/  LDGSTS.E [R133+0x44200], [R136.64], P2 ;  /* 0x4420000088857fae */ /* 0x0005e80009121844 */
[----:B------:R-:W-:Y:S04]  /*e7b20*/  STL.64 [R1+0xbd8], R178 ;  /* 0x000bd8b201007387 */ /* 0x000fe80000100a00 */
[----:B-1----:R-:W4:Y:S04]  /*e7b30*/  LDL.LU R169, [R1+0x2e84] ;  /* 0x002e840001a97983 */ /* 0x002f280000300800 */
[----:B------:R-:W4:Y:S01]  /*e7b40*/  LDL.LU R168, [R1+0x2e90] ;  /* 0x002e900001a87983 */ /* 0x000f220000300800 */
[----:B------:R-:W-:-:S05]  /*e7b50*/  IADD3 R172, P5, R172, R202, RZ ;  /* 0x000000caacac7210 */ /* 0x000fca0007fbe0ff */
[----:B------:R-:W-:Y:S01]  /*e7b60*/  IMAD.X R173, R173, 0x1, R0, P5 ;  /* 0x00000001adad7824 */ /* 0x000fe200028e0600 */
[----:B------:R-:W-:Y:S01]  /*e7b70*/  IADD3 R170, P2, R170, R202, RZ ;  /* 0x000000caaaaa7210 */ /* 0x000fe20007f5e0ff */
[----:B------:R-:W-:Y:S04]  /*e7b80*/  STL [R1+0x2ed0], R172 ;  /* 0x002ed0ac01007387 */ /* 0x000fe80000100800 */
[----:B--2---:R-:W2:Y:S04]  /*e7b90*/  LDL.LU R176, [R1+0x2e88] ;  /* 0x002e880001b07983 */ /* 0x004ea80000300800 */
[----:B------:R-:W-:Y:S04]  /*e7ba0*/  STL [R1+0x2ec8], R170 ;  /* 0x002ec8aa01007387 */ /* 0x000fe80000100800 */
[----:B------:R-:W-:Y:S04]  /*e7bb0*/  STL [R1+0x2ec4], R173 ;  /* 0x002ec4ad01007387 */ /* 0x000fe80000100800 */
[----:B------:R-:W-:Y:S04]  /*e7bc0*/  STL.64 [R1+0xba0], R180 ;  /* 0x000ba0b401007387 */ /* 0x000fe80000100a00 */
[----:B------:R1:W-:Y:S04]  /*e7bd0*/  STL.64 [R1+0xba8], R182 ;  /* 0x000ba8b601007387 */ /* 0x0003e80000100a00 */
[----:B------:R-:W2:Y:S01]  /*e7be0*/  LDL.LU R177, [R1+0x2e7c] ;  /* 0x002e7c0001b17983 */ /* 0x000ea20000300800 */
[----:B-1----:R-:W-:Y:S01]  /*e7bf0*/  HMMA.1688.F32.TF32 R180, R212, R118, R216 ;  /* 0x00000076d4b4723c */ /* 0x002fe200000810d8 */
[----:B---3--:R-:W-:Y:S01]  /*e7c00*/  IADD3.X R171, R171, R0, RZ, P2, !PT ;  /* 0x00000000abab7210 */ /* 0x008fe200017fe4ff */
[----:B------:R-:W-:-:S04]  /*e7c10*/  IMAD.MOV.U32 R136, RZ, RZ, R172 ;  /* 0x000000ffff887224 */ /* 0x000fc800078e00ac */
[----:B------:R-:W-:Y:S04]  /*e7c20*/  STL [R1+0x2ebc], R171 ;  /* 0x002ebcab01007387 */ /* 0x000fe80000100800 */
[----:B------:R-:W3:Y:S04]  /*e7c30*/  LDL.LU R175, [R1+0x2e44] ;  /* 0x002e440001af7983 */ /* 0x000ee80000300800 */
[----:B------:R-:W3:Y:S01]  /*e7c40*/  LDL.LU R172, [R1+0x2e50] ;  /* 0x002e500001ac7983 */ /* 0x000ee20000300800 */
[----:B------:R-:W-:Y:S01]  /*e7c50*/  SEL R133, R140, RZ, !P0 ;  /* 0x000000ff8c857207 */ /* 0x000fe20004000000 */
[----:B------:R-:W-:Y:S01]  /*e7c60*/  IMAD.MOV.U32 R137, RZ, RZ, R173 ;  /* 0x000000ffff897224 */ /* 0x000fe200078e00ad */
[----:B------:R-:W-:-:S06]  /*e7c70*/  IADD3 R140, R132, 0x100000, RZ ;  /* 0x00100000848c7810 */ /* 0x000fcc0007ffe0ff */
[----:B------:R-:W-:Y:S04]  /*e7c80*/  STL.64 [R1+0xb80], R180 ;  /* 0x000b80b401007387 */ /* 0x000fe80000100a00 */
[----:B------:R1:W-:Y:S01]  /*e7c90*/  STL.64 [R1+0xb88], R182 ;  /* 0x000b88b601007387 */ /* 0x0003e20000100a00 */
[----:B------:R-:W-:Y:S02]  /*e7ca0*/  ISETP.NE.U32.AND P5, PT, R133, RZ, PT ;  /* 0x000000ff8500720c */ /* 0x000fe40003fa5070 */
[----:B------:R-:W-:Y:S01]  /*e7cb0*/  ISETP.GT.AND P2, PT, R3, 0x24, PT ;  /* 0x000000240300780c */ /* 0x000fe20003f44270 */
[----:B------:R1:W-:Y:S02]  /*e7cc0*/  LDGSTS.E [R140+0x45000], [R136.64], P4 ;  /* 0x45000000888c7fae */ /* 0x0003e4000a121844 */
[----:B-1----:R-:W-:Y:S01]  /*e7cd0*/  HMMA.1688.F32.TF32 R180, R212, R122, R220 ;  /* 0x0000007ad4b4723c */ /* 0x002fe200000810dc */
[----:B------:R-:W-:Y:S01]  /*e7ce0*/  IADD3 R133, R132, 0x100000, RZ ;  /* 0x0010000084857810 */ /* 0x000fe20007ffe0ff */
[----:B------:R-:W3:Y:S01]  /*e7cf0*/  LDL.LU R174, [R1+0x2e3c] ;  /* 0x002e3c0001ae7983 */ /* 0x000ee20000300800 */
[----:B------:R-:W-:-:S02]  /*e7d00*/  IMAD.MOV.U32 R136, RZ, RZ, R170 ;  /* 0x000000ffff887224 */ /* 0x000fc400078e00aa */
[----:B------:R-:W-:Y:S01]  /*e7d10*/  IMAD.MOV.U32 R137, RZ, RZ, R171 ;  /* 0x000000ffff897224 */ /* 0x000fe200078e00ab */
[----:B------:R-:W-:Y:S01]  /*e7d20*/  SEL R140, RZ, 0x4, !P2 ;  /* 0x00000004ff8c7807 */ /* 0x000fe20005000000 */
[----:B------:R-:W3:Y:S04]  /*e7d30*/  LDL.LU R173, [R1+0x2e48] ;  /* 0x002e480001ad7983 */ /* 0x000ee80000300800 */
[----:B------:R1:W-:Y:S01]  /*e7d40*/  LDGSTS.E [R133+0x45200], [R136.64], P4 ;  /* 0x4520000088857fae */ /* 0x0003e2000a121844 */
[----:B----4-:R-:W-:-:S04]  /*e7d50*/  IADD3 R168, P2, R168, R202, RZ ;  /* 0x000000caa8a87210 */ /* 0x010fc80007f5e0ff */
[----:B------:R-:W-:Y:S01]  /*e7d60*/  IADD3.X R169, R169, R0, RZ, P2, !PT ;  /* 0x00000000a9a97210 */ /* 0x000fe200017fe4ff */
[----:B------:R-:W-:Y:S04]  /*e7d70*/  STL [R1+0x2e90], R168 ;  /* 0x002e90a801007387 */ /* 0x000fe80000100800 */
[----:B------:R-:W4:Y:S04]  /*e7d80*/  LDL.LU R171, [R1+0x2e04] ;  /* 0x002e040001ab7983 */ /* 0x000f280000300800 */
[----:B------:R-:W4:Y:S01]  /*e7d90*/  LDL.LU R170, [R1+0x2e10] ;  /* 0x002e100001aa7983 */ /* 0x000f220000300800 */
[----:B-1----:R-:W-:-:S02]  /*e7da0*/  IMAD.MOV.U32 R137, RZ, RZ, R169 ;  /* 0x000000ffff897224 */ /* 0x002fc400078e00a9 */
[----:B------:R-:W-:Y:S01]  /*e7db0*/  IMAD.MOV.U32 R136, RZ, RZ, R168 ;  /* 0x000000ffff887224 */ /* 0x000fe200078e00a8 */
[----:B--2---:R-:W-:-:S05]  /*e7dc0*/  IADD3 R176, P4, R176, R202, RZ ;  /* 0x000000cab0b07210 */ /* 0x004fca0007f9e0ff */
[----:B------:R-:W-:Y:S04]  /*e7dd0*/  STL [R1+0x2e88], R176 ;  /* 0x002e88b001007387 */ /* 0x000fe80000100800 */
[----:B------:R1:W-:Y:S04]  /*e7de0*/  STL [R1+0x2e84], R169 ;  /* 0x002e84a901007387 */ /* 0x0003e80000100800 */
[----:B------:R-:W-:Y:S01]  /*e7df0*/  STL.64 [R1+0x6e0], R180 ;  /* 0x0006e0b401007387 */ /* 0x000fe20000100a00 */
[----:B------:R-:W-:-:S03]  /*e7e00*/  IMAD.X R177, R177, 0x1, R0, P4 ;  /* 0x00000001b1b17824 */ /* 0x000fc600020e0600 */
[----:B------:R2:W-:Y:S04]  /*e7e10*/  STL.64 [R1+0x6e8], R182 ;  /* 0x0006e8b601007387 */ /* 0x0005e80000100a00 */
[----:B------:R2:W-:Y:S04]  /*e7e20*/  STL [R1+0x2e7c], R177 ;  /* 0x002e7cb101007387 */ /* 0x0005e80000100800 */
[----:B-1----:R-:W4:Y:S04]  /*e7e30*/  LDL.LU R169, [R1+0x2dfc] ;  /* 0x002dfc0001a97983 */ /* 0x002f280000300800 */
[----:B------:R-:W4:Y:S01]  /*e7e40*/  LDL.LU R168, [R1+0x2e08] ;  /* 0x002e080001a87983 */ /* 0x000f220000300800 */
[----:B------:R-:W-:-:S02]  /*e7e50*/  SEL R133, R140, RZ, !P0 ;  /* 0x000000ff8c857207 */ /* 0x000fc40004000000 */
[----:B------:R-:W-:Y:S01]  /*e7e60*/  IADD3 R140, R132, 0x100000, RZ ;  /* 0x00100000848c7810 */ /* 0x000fe20007ffe0ff */
[C---:B--2---:R-:W-:Y:S04]  /*e7e70*/  HMMA.1688.F32.TF32 R180, R212.reuse, R126, R224 ;  /* 0x0000007ed4b4723c */ /* 0x044fe800000810e0 */
[----:B------:R1:W-:Y:S01]  /*e7e80*/  LDGSTS.E [R140+0x46000], [R136.64], P3 ;  /* 0x46000000888c7fae */ /* 0x0003e20009921844 */
[----:B------:R-:W-:Y:S01]  /*e7e90*/  ISETP.GT.AND P2, PT, R3, 0x28, PT ;  /* 0x000000280300780c */ /* 0x000fe20003f44270 */
[----:B-1----:R-:W-:Y:S01]  /*e7ea0*/  IMAD.MOV.U32 R136, RZ, RZ, R176 ;  /* 0x000000ffff887224 */ /* 0x002fe200078e00b0 */
[----:B------:R-:W-:Y:S02]  /*e7eb0*/  MOV R137, R177 ;  /* 0x000000b100897202 */ /* 0x000fe40000000f00 */
[----:B------:R-:W-:Y:S01]  /*e7ec0*/  HMMA.1688.F32.TF32 R176, R212, R130, R228 ;  /* 0x00000082d4b0723c */ /* 0x000fe200000810e4 */
[----:B------:R-:W-:-:S02]  /*e7ed0*/  ISETP.NE.U32.AND P4, PT, R133, RZ, PT ;  /* 0x000000ff8500720c */ /* 0x000fc40003f85070 */
[----:B------:R-:W-:Y:S01]  /*e7ee0*/  SEL R133, RZ, 0x4, !P2 ;  /* 0x00000004ff857807 */ /* 0x000fe20005000000 */
[----:B------:R1:W-:Y:S01]  /*e7ef0*/  LDGSTS.E [R140+0x46200], [R136.64], P3 ;  /* 0x46200000888c7fae */ /* 0x0003e20009921844 */
[----:B---3--:R-:W-:Y:S02]  /*e7f00*/  IADD3 R172, P2, R172, R202, RZ ;  /* 0x000000caacac7210 */ /* 0x008fe40007f5e0ff */
[----:B------:R-:W-:-:S07]  /*e7f10*/  SEL R133, R133, RZ, !P0 ;  /* 0x000000ff85857207 */ /* 0x000fce0004000000 */
[----:B------:R-:W-:Y:S01]  /*e7f20*/  STL.64 [R1+0x6b0], R180 ;  /* 0x0006b0b401007387 */ /* 0x000fe20000100a00 */
[----:B------:R-:W-:Y:S01]  /*e7f30*/  IMAD.X R175, R175, 0x1, R0, P2 ;  /* 0x00000001afaf7824 */ /* 0x000fe200010e0600 */
[----:B------:R-:W-:Y:S02]  /*e7f40*/  ISETP.NE.U32.AND P2, PT, R133, RZ, PT ;  /* 0x000000ff8500720c */ /* 0x000fe40003f45070 */
[----:B------:R-:W-:Y:S01]  /*e7f50*/  STL.64 [R1+0x6b8], R182 ;  /* 0x0006b8b601007387 */ /* 0x000fe20000100a00 */
[----:B------:R-:W-:-:S03]  /*e7f60*/  IADD3 R173, P3, R173, R202, RZ ;  /* 0x000000caadad7210 */ /* 0x000fc60007f7e0ff */
[----:B------:R2:W-:Y:S01]  /*e7f70*/  STL [R1+0x2e50], R172 ;  /* 0x002e50ac01007387 */ /* 0x0005e20000100800 */
[----:B------:R-:W-:Y:S01]  /*e7f80*/  IADD3 R133, R132, 0x100000, RZ ;  /* 0x0010000084857810 */ /* 0x000fe20007ffe0ff */
[----:B-1----:R-:W-:Y:S02]  /*e7f90*/  IMAD.MOV.U32 R136, RZ, RZ, R172 ;  /* 0x000000ffff887224 */ /* 0x002fe400078e00ac */
[----:B------:R-:W-:Y:S01]  /*e7fa0*/  IMAD.X R174, R174, 0x1, R0, P3 ;  /* 0x00000001aeae7824 */ /* 0x000fe200018e0600 */
[----:B------:R1:W-:Y:S01]  /*e7fb0*/  STL [R1+0x2e48], R173 ;  /* 0x002e48ad01007387 */ /* 0x0003e20000100800 */
[----:B------:R-:W-:-:S03]  /*e7fc0*/  IMAD.MOV.U32 R137, RZ, RZ, R175 ;  /* 0x000000ffff897224 */ /* 0x000fc600078e00af */
[----:B------:R-:W-:Y:S04]  /*e7fd0*/  STL [R1+0x2e44], R175 ;  /* 0x002e44af01007387 */ /* 0x000fe80000100800 */
[----:B------:R-:W-:Y:S04]  /*e7fe0*/  STL.64 [R1+0x690], R176 ;  /* 0x000690b001007387 */ /* 0x000fe80000100a00 */
[----:B------:R-:W-:Y:S04]  /*e7ff0*/  STL.64 [R1+0x698], R178 ;  /* 0x000698b201007387 */ /* 0x000fe80000100a00 */
[----:B------:R-:W3:Y:S04]  /*e8000*/  LDL.LU R188, [R1+0x2dd0] ;  /* 0x002dd00001bc7983 */ /* 0x000ee80000300800 */
[----:B------:R1:W-:Y:S04]  /*e8010*/  LDGSTS.E [R133+0x47000], [R136.64], P1 ;  /* 0x4700000088857fae */ /* 0x0003e80008921844 */
[----:B------:R-:W-:Y:S04]  /*e8020*/  STL [R1+0x2e3c], R174 ;  /* 0x002e3cae01007387 */ /* 0x000fe80000100800 */
[----:B--2---:R-:W2:Y:S01]  /*e8030*/  LDL.LU R172, [R1+0x2dc8] ;  /* 0x002dc80001ac7983 */ /* 0x004ea20000300800 */
[----:B-1----:R-:W-:-:S02]  /*e8040*/  IMAD.MOV.U32 R136, RZ, RZ, R173 ;  /* 0x000000ffff887224 */ /* 0x002fc400078e00ad */
[----:B------:R-:W-:-:S05]  /*e8050*/  IMAD.MOV.U32 R137, RZ, RZ, R174 ;  /* 0x000000ffff897224 */ /* 0x000fca00078e00ae */
[----:B------:R1:W-:Y:S01]  /*e8060*/  LDGSTS.E [R140+0x47200], [R136.64], P1 ;  /* 0x47200000888c7fae */ /* 0x0003e20008921844 */
[----:B----4-:R-:W-:-:S04]  /*e8070*/  IADD3 R170, P3, R170, R202, RZ ;  /* 0x000000caaaaa7210 */ /* 0x010fc80007f7e0ff */
[----:B------:R-:W-:Y:S01]  /*e8080*/  IADD3.X R171, R171, R0, RZ, P3, !PT ;  /* 0x00000000abab7210 */ /* 0x000fe20001ffe4ff */
[----:B------:R-:W-:Y:S01]  /*e8090*/  STL [R1+0x2e10], R170 ;  /* 0x002e10aa01007387 */ /* 0x000fe20000100800 */
[----:B-1----:R-:W-:-:S03]  /*e80a0*/  IMAD.MOV.U32 R136, RZ, RZ, R170 ;  /* 0x000000ffff887224 */ /* 0x002fc600078e00aa */
[----:B------:R-:W4:Y:S01]  /*e80b0*/  LDL.LU R189, [R1+0x2dc4] ;  /* 0x002dc40001bd7983 */ /* 0x000f220000300800 */
[----:B------:R-:W-:-:S03]  /*e80c0*/  MOV R137, R171 ;  /* 0x000000ab00897202 */ /* 0x000fc60000000f00 */
[----:B------:R1:W-:Y:S04]  /*e80d0*/  STL [R1+0x2e04], R171 ;  /* 0x002e04ab01007387 */ /* 0x0003e80000100800 */
[----:B------:R-:W4:Y:S01]  /*e80e0*/  LDL.LU R173, [R1+0x2dbc] ;  /* 0x002dbc0001ad7983 */ /* 0x000f220000300800 */
[----:B------:R-:W-:-:S03]  /*e80f0*/  ISETP.GT.AND P1, PT, R3, 0x2c, PT ;  /* 0x0000002c0300780c */ /* 0x000fc60003f24270 */
[----:B------:R1:W-:Y:S02]  /*e8100*/  LDGSTS.E [R133+0x48000], [R136.64], P5 ;  /* 0x4800000088857fae */ /* 0x0003e4000a921844 */
[----:B-1----:R-:W-:Y:S01]  /*e8110*/  IMAD.MOV.U32 R171, RZ, RZ, R149 ;  /* 0x000000ffffab7224 */ /* 0x002fe200078e0095 */
[----:B------:R-:W-:-:S05]  /*e8120*/  IADD3 R168, P3, R168, R202, RZ ;  /* 0x000000caa8a87210 */ /* 0x000fca0007f7e0ff */
[----:B------:R-:W-:Y:S01]  /*e8130*/  IMAD.X R169, R169, 0x1, R0, P3 ;  /* 0x00000001a9a97824 */ /* 0x000fe200018e0600 */
[----:B------:R-:W-:Y:S04]  /*e8140*/  STL [R1+0x2e08], R168 ;  /* 0x002e08a801007387 */ /* 0x000fe80000100800 */
[----:B------:R-:W4:Y:S04]  /*e8150*/  LDL.LU R170, [R1+0x208] ;  /* 0x0002080001aa7983 */ /* 0x000f280000300800 */
[----:B------:R1:W-:Y:S04]  /*e8160*/  STL [R1+0x2dfc], R169 ;  /* 0x002dfca901007387 */ /* 0x0003e80000100800 */
[----:B------:R-:W4:Y:S04]  /*e8170*/  LDL.LU R149, [R1+0x3d74] ;  /* 0x003d740001957983 */ /* 0x000f280000300800 */
[----:B------:R-:W1:Y:S04]  /*e8180*/  LDL.LU R176, [R1+0x1140] ;  /* 0x0011400001b07983 */ /* 0x000e680000300800 */
[----:B------:R-:W1:Y:S04]  /*e8190*/  LDL.LU R177, [R1+0x1144] ;  /* 0x0011440001b17983 */ /* 0x000e680000300800 */
[----:B------:R-:W1:Y:S04]  /*e81a0*/  LDL.LU R178, [R1+0x1148] ;  /* 0x0011480001b27983 */ /* 0x000e680000300800 */
[----:B------:R-:W1:Y:S01]  /*e81b0*/  LDL.LU R179, [R1+0x114c] ;  /* 0x00114c0001b37983 */ /* 0x000e620000300800 */
[----:B------:R-:W-:Y:S01]  /*e81c0*/  IMAD.MOV.U32 R136, RZ, RZ, R168 ;  /* 0x000000ffff887224 */ /* 0x000fe200078e00a8 */
[----:B------:R-:W-:Y:S01]  /*e81d0*/  SEL R133, RZ, 0x4, !P1 ;  /* 0x00000004ff857807 */ /* 0x000fe20004800000 */
[----:B------:R-:W-:Y:S01]  /*e81e0*/  IMAD.MOV.U32 R137, RZ, RZ, R169 ;  /* 0x000000ffff897224 */ /* 0x000fe200078e00a9 */
[----:B------:R-:W-:Y:S01]  /*e81f0*/  ISETP.GT.AND P1, PT, R3, 0x30, PT ;  /* 0x000000300300780c */ /* 0x000fe20003f24270 */
[----:B------:R-:W4:Y:S01]  /*e8200*/  LDL.LU R180, [R1+0x2d90] ;  /* 0x002d900001b47983 */ /* 0x000f220000300800 */
[----:B------:R-:W-:-:S03]  /*e8210*/  IMAD.MOV.U32 R174, RZ, RZ, R145 ;  /* 0x000000ffffae7224 */ /* 0x000fc600078e0091 */
[----:B------:R3:W-:Y:S04]  /*e8220*/  LDGSTS.E [R140+0x48200], [R136.64], P5 ;  /* 0x48200000888c7fae */ /* 0x0007e8000a921844 */
[----:B------:R-:W4:Y:S04]  /*e8230*/  LDL.LU R145, [R1+0x3d70] ;  /* 0x003d700001917983 */ /* 0x000f280000300800 */
[----:B------:R-:W4:Y:S01]  /*e8240*/  LDL.LU R184, [R1+0x1150] ;  /* 0x0011500001b87983 */ /* 0x000f220000300800 */
[----:B---3--:R-:W-:-:S03]  /*e8250*/  SEL R136, RZ, 0x4, !P1 ;  /* 0x00000004ff887807 */ /* 0x008fc60004800000 */
[----:B------:R-:W3:Y:S04]  /*e8260*/  LDL.LU R185, [R1+0x1154] ;  /* 0x0011540001b97983 */ /* 0x000ee80000300800 */
[----:B------:R-:W3:Y:S01]  /*e8270*/  LDL.LU R186, [R1+0x1158] ;  /* 0x0011580001ba7983 */ /* 0x000ee20000300800 */
[----:B------:R-:W-:-:S03]  /*e8280*/  IADD3 R188, P1, R188, R202, RZ ;  /* 0x000000cabcbc7210 */ /* 0x000fc60007f3e0ff */
[----:B------:R-:W3:Y:S04]  /*e8290*/  LDL.LU R187, [R1+0x115c] ;  /* 0x00115c0001bb7983 */ /* 0x000ee80000300800 */
[----:B------:R-:W3:Y:S04]  /*e82a0*/  LDL.LU R181, [R1+0x2d84] ;  /* 0x002d840001b57983 */ /* 0x000ee80000300800 */
[----:B------:R-:W3:Y:S01]  /*e82b0*/  LDL.LU R183, [R1+0x2d7c] ;  /* 0x002d7c0001b77983 */ /* 0x000ee20000300800 */
[----:B--2---:R-:W-:-:S03]  /*e82c0*/  IADD3 R172, P3, R172, R202, RZ ;  /* 0x000000caacac7210 */ /* 0x004fc60007f7e0ff */
[----:B------:R-:W2:Y:S04]  /*e82d0*/  LDL.LU R182, [R1+0x2d88] ;  /* 0x002d880001b67983 */ /* 0x000ea80000300800 */
[----:B------:R-:W-:Y:S04]  /*e82e0*/  STL [R1+0x2dd0], R188 ;  /* 0x002dd0bc01007387 */ /* 0x000fe80000100800 */
[----:B------:R-:W-:Y:S01]  /*e82f0*/  STL [R1+0x2dc8], R172 ;  /* 0x002dc8ac01007387 */ /* 0x000fe20000100800 */
[--C-:B----4-:R-:W-:Y:S02]  /*e8300*/  IMAD.X R189, R189, 0x1, R0.reuse, P1 ;  /* 0x00000001bdbd7824 */ /* 0x110fe400008e0600 */
[----:B------:R-:W-:-:S03]  /*e8310*/  IMAD.X R173, R173, 0x1, R0, P3 ;  /* 0x00000001adad7824 */ /* 0x000fc600018e0600 */
[----:B------:R-:W-:Y:S04]  /*e8320*/  STL [R1+0x2dc4], R189 ;  /* 0x002dc4bd01007387 */ /* 0x000fe80000100800 */
[----:B------:R2:W-:Y:S01]  /*e8330*/  STL [R1+0x2dbc], R173 ;  /* 0x002dbcad01007387 */ /* 0x0005e20000100800 */
[----:B-1----:R-:W-:Y:S03]  /*e8340*/  HMMA.1688.F32.TF32 R168, R232, R170, R176 ;  /* 0x000000aae8a8723c */ /* 0x002fe600000810b0 */
[----:B------:R-:W4:Y:S04]  /*e8350*/  LDL.LU R179, [R1+0x2d44] ;  /* 0x002d440001b37983 */ /* 0x000f280000300800 */
[----:B------:R-:W4:Y:S01]  /*e8360*/  LDL.LU R178, [R1+0x2d50] ;  /* 0x002d500001b27983 */ /* 0x000f220000300800 */
[----:B------:R-:W-:Y:S01]  /*e8370*/  SEL R133, R133, RZ, !P0 ;  /* 0x000000ff85857207 */ /* 0x000fe20004000000 */
[----:B------:R-:W-:Y:S01]  /*e8380*/  IMAD.MOV.U32 R137, RZ, RZ, R189 ;  /* 0x000000ffff897224 */ /* 0x000fe200078e00bd */
[----:B------:R-:W-:Y:S01]  /*e8390*/  MOV R175, R141 ;  /* 0x0000008d00af7202 */ /* 0x000fe20000000f00 */
[----:B------:R-:W4:Y:S01]  /*e83a0*/  LDL.LU R177, [R1+0x2d3c] ;  /* 0x002d3c0001b17983 */ /* 0x000f220000300800 */
[----:B------:R-:W-:-:S02]  /*e83b0*/  ISETP.NE.U32.AND P5, PT, R133, RZ, PT ;  /* 0x000000ff8500720c */ /* 0x000fc40003fa5070 */
[----:B------:R-:W-:Y:S01]  /*e83c0*/  SEL R133, R136, RZ, !P0 ;  /* 0x000000ff88857207 */ /* 0x000fe20004000000 */
[----:B------:R-:W-:Y:S01]  /*e83d0*/  IMAD.MOV.U32 R136, RZ, RZ, R188 ;  /* 0x000000ffff887224 */ /* 0x000fe200078e00bc */
[----:B------:R-:W-:Y:S01]  /*e83e0*/  IADD3 R141, R132, 0x100000, RZ ;  /* 0x00100000848d7810 */ /* 0x000fe20007ffe0ff */
[----:B------:R-:W4:Y:S01]  /*e83f0*/  LDL.LU R176, [R1+0x2d48] ;  /* 0x002d480001b07983 */ /* 0x000f220000300800 */
[----:B------:R-:W-:-:S03]  /*e8400*/  ISETP.GT.AND P3, PT, R3, 0x34, PT ;  /* 0x000000340300780c */ /* 0x000fc60003f64270 */
[----:B------:R1:W-:Y:S01]  /*e8410*/  LDGSTS.E [R141+0x49000], [R136.64], P4 ;  /* 0x49000000888d7fae */ /* 0x0003e2000a121844 */
[----:B------:R-:W-:Y:S02]  /*e8420*/  ISETP.NE.U32.AND P1, PT, R133, RZ, PT ;  /* 0x000000ff8500720c */ /* 0x000fe40003f25070 */
[----:B------:R-:W-:Y:S02]  /*e8430*/  SEL R133, RZ, 0x4, !P3 ;  /* 0x00000004ff857807 */ /* 0x000fe40005800000 */
[----:B------:R-:W-:Y:S02]  /*e8440*/  IADD3 R180, P3, R180, R202, RZ ;  /* 0x000000cab4b47210 */ /* 0x000fe40007f7e0ff */
[----:B-1----:R-:W-:Y:S01]  /*e8450*/  MOV R136, R172 ;  /* 0x000000ac00887202 */ /* 0x002fe20000000f00 */
[----:B------:R-:W-:-:S05]  /*e8460*/  IMAD.MOV.U32 R137, RZ, RZ, R173 ;  /* 0x000000ffff897224 */ /* 0x000fca00078e00ad */
[----:B------:R1:W-:Y:S01]  /*e8470*/  LDGSTS.E [R140+0x49200], [R136.64], P4 ;  /* 0x49200000888c7fae */ /* 0x0003e2000a121844 */
[--C-:B---3--:R-:W-:Y:S01]  /*e8480*/  IMAD.X R181, R181, 0x1, R0.reuse, P3 ;  /* 0x00000001b5b57824 */ /* 0x108fe200018e0600 */
[----:B--2---:R-:W-:Y:S02]  /*e8490*/  IADD3 R182, P4, R182, R202, RZ ;  /* 0x000000cab6b67210 */ /* 0x004fe40007f9e0ff */
[----:B------:R-:W-:Y:S01]  /*e84a0*/  STL [R1+0x2d90], R180 ;  /* 0x002d90b401007387 */ /* 0x000fe20000100800 */
[----:B------:R-:W-:Y:S02]  /*e84b0*/  HMMA.1688.F32.TF32 R172, R232, R174, R184 ;  /* 0x000000aee8ac723c */ /* 0x000fe400000810b8 */
[----:B------:R-:W-:Y:S01]  /*e84c0*/  IMAD.X R183, R183, 0x1, R0, P4 ;  /* 0x00000001b7b77824 */ /* 0x000fe200020e0600 */
[----:B------:R-:W-:Y:S04]  /*e84d0*/  STL [R1+0x2d88], R182 ;  /* 0x002d88b601007387 */ /* 0x000fe80000100800 */
[----:B------:R2:W-:Y:S01]  /*e84e0*/  STL [R1+0x2d84], R181 ;  /* 0x002d84b501007387 */ /* 0x0005e20000100800 */
[----:B-1----:R-:W-:-:S03]  /*e84f0*/  MOV R137, R181 ;  /* 0x000000b500897202 */ /* 0x002fc60000000f00 */
[----:B------:R-:W3:Y:S01]  /*e8500*/  LDL.LU R185, [R1+0x2d04] ;  /* 0x002d040001b97983 */ /* 0x000ee20000300800 */
[----:B------:R-:W-:-:S03]  /*e8510*/  IMAD.MOV.U32 R136, RZ, RZ, R180 ;  /* 0x000000ffff887224 */ /* 0x000fc600078e00b4 */
[----:B------:R-:W-:Y:S04]  /*e8520*/  STL [R1+0x2d7c], R183 ;  /* 0x002d7cb701007387 */ /* 0x000fe80000100800 */
[----:B------:R-:W3:Y:S01]  /*e8530*/  LDL.LU R184, [R1+0x2d10] ;  /* 0x002d100001b87983 */ /* 0x000ee20000300800 */
[----:B----4-:R-:W-:-:S05]  /*e8540*/  IADD3 R178, P4, R178, R202, RZ ;  /* 0x000000cab2b27210 */ /* 0x010fca0007f9e0ff */
[----:B------:R1:W-:Y:S04]  /*e8550*/  STL [R1+0x2d50], R178 ;  /* 0x002d50b201007387 */ /* 0x0003e80000100800 */
[----:B--2---:R-:W2:Y:S04]  /*e8560*/  LDL.LU R181, [R1+0x2cfc] ;  /* 0x002cfc0001b57983 */ /* 0x004ea80000300800 */
[----:B------:R-:W4:Y:S01]  /*e8570*/  LDL.LU R180, [R1+0x2d08] ;  /* 0x002d080001b47983 */ /* 0x000f220000300800 */
[----:B------:R-:W-:-:S04]  /*e8580*/  SEL R133, R133, RZ, !P0 ;  /* 0x000000ff85857207 */ /* 0x000fc80004000000 */
[----:B------:R-:W-:Y:S02]  /*e8590*/  ISETP.NE.U32.AND P3, PT, R133, RZ, PT ;  /* 0x000000ff8500720c */ /* 0x000fe40003f65070 */
[----:B------:R-:W-:Y:S01]  /*e85a0*/  IADD3 R133, R132, 0x100000, RZ ;  /* 0x0010000084857810 */ /* 0x000fe20007ffe0ff */
[----:B------:R-:W-:Y:S01]  /*e85b0*/  IMAD.X R179, R179, 0x1, R0, P4 ;  /* 0x00000001b3b37824 */ /* 0x000fe200020e0600 */
[----:B------:R-:W-:-:S03]  /*e85c0*/  IADD3 R176, P4, R176, R202, RZ ;  /* 0x000000cab0b07210 */ /* 0x000fc60007f9e0ff */
[----:B------:R1:W-:Y:S02]  /*e85d0*/  LDGSTS.E [R133+0x4a000], [R136.64], P2 ;  /* 0x4a00000088857fae */ /* 0x0003e40009121844 */
[----:B------:R-:W-:Y:S02]  /*e85e0*/  IMAD.X R177, R177, 0x1, R0, P4 ;  /* 0x00000001b1b17824 */ /* 0x000fe400020e0600 */
[----:B-1----:R-:W-:Y:S02]  /*e85f0*/  IMAD.MOV.U32 R136, RZ, RZ, R182 ;  /* 0x000000ffff887224 */ /* 0x002fe400078e00b6 */
[----:B------:R-:W-:-:S05]  /*e8600*/  IMAD.MOV.U32 R137, RZ, RZ, R183 ;  /* 0x000000ffff897224 */ /* 0x000fca00078e00b7 */
[----:B------:R1:W-:Y:S01]  /*e8610*/  LDGSTS.E [R140+0x4a200], [R136.64], P2 ;  /* 0x4a200000888c7fae */ /* 0x0003e20009121844 */
[----:B------:R-:W-:-:S03]  /*e8620*/  ISETP.GT.AND P2, PT, R3, 0x38, PT ;  /* 0x000000380300780c */ /* 0x000fc60003f44270 */
[----:B------:R3:W-:Y:S01]  /*e8630*/  STL [R1+0x2d44], R179 ;  /* 0x002d44b301007387 */ /* 0x0007e20000100800 */
[----:B-1----:R-:W-:Y:S01]  /*e8640*/  MOV R136, R178 ;  /* 0x000000b200887202 */ /* 0x002fe20000000f00 */
[----:B------:R-:W-:Y:S02]  /*e8650*/  IMAD.MOV.U32 R137, RZ, RZ, R179 ;  /* 0x000000ffff897224 */ /* 0x000fe400078e00b3 */
[----:B------:R-:W-:Y:S01]  /*e8660*/  STL [R1+0x2d48], R176 ;  /* 0x002d48b001007387 */ /* 0x000fe20000100800 */
[----:B------:R-:W-:-:S03]  /*e8670*/  IMAD.MOV.U32 R178, RZ, RZ, R157 ;  /* 0x000000ffffb27224 */ /* 0x000fc600078e009d */
[----:B------:R1:W-:Y:S01]  /*e8680*/  LDGSTS.E [R133+0x4b000], [R136.64], P5 ;  /* 0x4b00000088857fae */ /* 0x0003e2000a921844 */
[----:B---3--:R-:W-:-:S03]  /*e8690*/  IMAD.MOV.U32 R179, RZ, RZ, R153 ;  /* 0x000000ffffb37224 */ /* 0x008fc600078e0099 */
[----:B------:R-:W3:Y:S04]  /*e86a0*/  LDL.LU R157, [R1+0x3d6c] ;  /* 0x003d6c00019d7983 */ /* 0x000ee80000300800 */
[----:B------:R-:W-:Y:S01]  /*e86b0*/  STL [R1+0x2d3c], R177 ;  /* 0x002d3cb101007387 */ /* 0x000fe20000100800 */
[----:B-1----:R-:W-:Y:S01]  /*e86c0*/  IMAD.MOV.U32 R136, RZ, RZ, R176 ;  /* 0x000000ffff887224 */ /* 0x002fe200078e00b0 */
[----:B------:R-:W-:Y:S02]  /*e86d0*/  MOV R137, R177 ;  /* 0x000000b100897202 */ /* 0x000fe40000000f00 */
[----:B------:R-:W3:Y:S01]  /*e86e0*/  LDL.LU R153, [R1+0x3d68] ;  /* 0x003d680001997983 */ /* 0x000ee20000300800 */
[----:B------:R-:W-:Y:S02]  /*e86f0*/  SEL R133, RZ, 0x4, !P2 ;  /* 0x00000004ff857807 */ /* 0x000fe40005000000 */
[----:B------:R-:W-:Y:S01]  /*e8700*/  ISETP.GT.AND P2, PT, R3, 0x3c, PT ;  /* 0x0000003c0300780c */ /* 0x000fe20003f44270 */
[----:B------:R-:W3:Y:S04]  /*e8710*/  LDL.LU R196, [R1+0x1160] ;  /* 0x0011600001c47983 */ /* 0x000ee80000300800 */
[----:B------:R-:W3:Y:S04]  /*e8720*/  LDL.LU R197, [R1+0x1164] ;  /* 0x0011640001c57983 */ /* 0x000ee80000300800 */
[----:B------:R1:W-:Y:S04]  /*e8730*/  LDGSTS.E [R140+0x4b200], [R136.64], P5 ;  /* 0x4b200000888c7fae */ /* 0x0003e8000a921844 */
[----:B------:R-:W3:Y:S04]  /*e8740*/  LDL.LU R198, [R1+0x1168] ;  /* 0x0011680001c67983 */ /* 0x000ee80000300800 */
[----:B------:R-:W3:Y:S01]  /*e8750*/  LDL.LU R199, [R1+0x116c] ;  /* 0x00116c0001c77983 */ /* 0x000ee20000300800 */
[----:B-1----:R-:W-:-:S03]  /*e8760*/  SEL R136, RZ, 0x4, !P2 ;  /* 0x00000004ff887807 */ /* 0x002fc60005000000 */
[----:B------:R-:W3:Y:S01]  /*e8770*/  LDL.LU R192, [R1+0x1170] ;  /* 0x0011700001c07983 */ /* 0x000ee20000300800 */
[----:B------:R-:W-:-:S03]  /*e8780*/  IADD3 R184, P2, R184, R202, RZ ;  /* 0x000000cab8b87210 */ /* 0x000fc60007f5e0ff */
[----:B------:R-:W3:Y:S01]  /*e8790*/  LDL.LU R193, [R1+0x1174] ;  /* 0x0011740001c17983 */ /* 0x000ee20000300800 */
[----:B------:R-:W-:-:S03]  /*e87a0*/  IMAD.MOV.U32 R183, RZ, RZ, R144 ;  /* 0x000000ffffb77224 */ /* 0x000fc600078e0090 */
[----:B------:R-:W3:Y:S01]  /*e87b0*/  LDL.LU R194, [R1+0x1178] ;  /* 0x0011780001c27983 */ /* 0x000ee20000300800 */
[----:B------:R-:W-:-:S03]  /*e87c0*/  IMAD.X R185, R185, 0x1, R0, P2 ;  /* 0x00000001b9b97824 */ /* 0x000fc600010e0600 */
[----:B------:R-:W3:Y:S04]  /*e87d0*/  LDL.LU R195, [R1+0x117c] ;  /* 0x00117c0001c37983 */ /* 0x000ee80000300800 */
[----:B------:R-:W3:Y:S04]  /*e87e0*/  LDL.LU R189, [R1+0x2cc4] ;  /* 0x002cc40001bd7983 */ /* 0x000ee80000300800 */
[----:B------:R-:W3:Y:S04]  /*e87f0*/  LDL.LU R188, [R1+0x2cd0] ;  /* 0x002cd00001bc7983 */ /* 0x000ee80000300800 */
[----:B------:R-:W3:Y:S01]  /*e8800*/  LDL.LU R144, [R1+0x2cc8] ;  /* 0x002cc80001907983 */ /* 0x000ee20000300800 */
[----:B------:R-:W-:-:S03]  /*e8810*/  IMAD.MOV.U32 R182, RZ, RZ, R160 ;  /* 0x000000ffffb67224 */ /* 0x000fc600078e00a0 */
[----:B------:R-:W-:Y:S01]  /*e8820*/  STL [R1+0x2d10], R184 ;  /* 0x002d10b801007387 */ /* 0x000fe20000100800 */
[----:B------:R-:W-:Y:S01]  /*e8830*/  SEL R133, R133, RZ, !P0 ;  /* 0x000000ff85857207 */ /* 0x000fe20004000000 */
[----:B------:R-:W-:-:S03]  /*e8840*/  IMAD.MOV.U32 R137, RZ, RZ, R185 ;  /* 0x000000ffff897224 */ /* 0x000fc600078e00b9 */
[----:B------:R-:W-:Y:S02]  /*e8850*/  ISETP.NE.U32.AND P4, PT, R133, RZ, PT ;  /* 0x000000ff8500720c */ /* 0x000fe40003f85070 */
[----:B------:R-:W-:Y:S02]  /*e8860*/  SEL R133, R136, RZ, !P0 ;  /* 0x000000ff88857207 */ /* 0x000fe40004000000 */
[----:B------:R-:W-:Y:S02]  /*e8870*/  MOV R136, R184 ;  /* 0x000000b800887202 */ /* 0x000fe40000000f00 */
[----:B----4-:R-:W-:-:S03]  /*e8880*/  IADD3 R180, P5, R180, R202, RZ ;  /* 0x000000cab4b47210 */ /* 0x010fc60007fbe0ff */
[----:B------:R1:W-:Y:S02]  /*e8890*/  LDGSTS.E [R141+0x4c000], [R136.64], P1 ;  /* 0x4c000000888d7fae */ /* 0x0003e40008921844 */
[----:B--2---:R-:W-:Y:S02]  /*e88a0*/  IMAD.X R181, R181, 0x1, R0, P5 ;  /* 0x00000001b5b57824 */ /* 0x004fe400028e0600 */
[----:B------:R-:W-:Y:S04]  /*e88b0*/  STL [R1+0x2d08], R180 ;  /* 0x002d08b401007387 */ /* 0x000fe80000100800 */
[----:B------:R2:W-:Y:S04]  /*e88c0*/  STL [R1+0x2d04], R185 ;  /* 0x002d04b901007387 */ /* 0x0005e80000100800 */
[----:B------:R-:W-:Y:S04]  /*e88d0*/  STL [R1+0x2cfc], R181 ;  /* 0x002cfcb501007387 */ /* 0x000fe80000100800 */
[----:B------:R-:W4:Y:S04]  /*e88e0*/  LDL.LU R160, [R1+0x2cbc] ;  /* 0x002cbc0001a07983 */ /* 0x000f280000300800 */
[----:B------:R-:W4:Y:S04]  /*e88f0*/  LDL.LU R187, [R1+0x2c84] ;  /* 0x002c840001bb7983 */ /* 0x000f280000300800 */
[----:B------:R-:W4:Y:S04]  /*e8900*/  LDL.LU R186, [R1+0x2c90] ;  /* 0x002c900001ba7983 */ /* 0x000f280000300800 */
[----:B--2---:R-:W2:Y:S04]  /*e8910*/  LDL.LU R185, [R1+0x2c7c] ;  /* 0x002c7c0001b97983 */ /* 0x004ea80000300800 */
[----:B------:R-:W2:Y:S01]  /*e8920*/  LDL.LU R184, [R1+0x2c88] ;  /* 0x002c880001b87983 */ /* 0x000ea20000300800 */
[----:B------:R-:W-:-:S02]  /*e8930*/  ISETP.GT.AND P5, PT, R3, 0x40, PT ;  /* 0x000000400300780c */ /* 0x000fc40003fa4270 */
[----:B------:R-:W-:Y:S02]  /*e8940*/  ISETP.NE.U32.AND P2, PT, R133, RZ, PT ;  /* 0x000000ff8500720c */ /* 0x000fe40003f45070 */
[----:B------:R-:W-:Y:S01]  /*e8950*/  SEL R133, RZ, 0x4, !P5 ;  /* 0x00000004ff857807 */ /* 0x000fe20006800000 */
[----:B-1----:R-:W-:Y:S02]  /*e8960*/  IMAD.MOV.U32 R136, RZ, RZ, R180 ;  /* 0x000000ffff887224 */ /* 0x002fe400078e00b4 */
[----:B------:R-:W-:Y:S01]  /*e8970*/  IMAD.MOV.U32 R137, RZ, RZ, R181 ;  /* 0x000000ffff897224 */ /* 0x000fe200078e00b5 */
[----:B------:R-:W-:-:S04]  /*e8980*/  SEL R133, R133, RZ, !P0 ;  /* 0x000000ff85857207 */ /* 0x000fc80004000000 */
[----:B------:R1:W-:Y:S01]  /*e8990*/  LDGSTS.E [R140+0x4c200], [R136.64], P1 ;  /* 0x4c200000888c7fae */ /* 0x0003e20008921844 */
[----:B------:R-:W-:Y:S02]  /*e89a0*/  ISETP.NE.U32.AND P1, PT, R133, RZ, PT ;  /* 0x000000ff8500720c */ /* 0x000fe40003f25070 */
[----:B------:R-:W-:Y:S02]  /*e89b0*/  IADD3 R133, R132, 0x100000, RZ ;  /* 0x0010000084857810 */ /* 0x000fe40007ffe0ff */
[----:B---3--:R-:W-:-:S05]  /*e89c0*/  IADD3 R188, P5, R188, R202, RZ ;  /* 0x000000cabcbc7210 */ /* 0x008fca0007fbe0ff */
[----:B------:R-:W-:Y:S01]  /*e89d0*/  IMAD.X R189, R189, 0x1, R0, P5 ;  /* 0x00000001bdbd7824 */ /* 0x000fe200028e0600 */
[----:B------:R-:W-:Y:S01]  /*e89e0*/  IADD3 R144, P6, R144, R202, RZ ;  /* 0x000000ca90907210 */ /* 0x000fe20007fde0ff */
[----:B-1----:R-:W-:Y:S02]  /*e89f0*/  IMAD.MOV.U32 R136, RZ, RZ, R188 ;  /* 0x000000ffff887224 */ /* 0x002fe400078e00bc */
[----:B------:R-:W-:Y:S01]  /*e8a00*/  IMAD.MOV.U32 R137, RZ, RZ, R189 ;  /* 0x000000ffff897224 */ /* 0x000fe200078e00bd */
[----:B------:R-:W-:Y:S04]  /*e8a10*/  STL [R1+0x2cd0], R188 ;  /* 0x002cd0bc01007387 */ /* 0x000fe80000100800 */
[----:B------:R-:W-:Y:S04]  /*e8a20*/  STL [R1+0x2cc8], R144 ;  /* 0x002cc89001007387 */ /* 0x000fe80000100800 */
[----:B------:R1:W-:Y:S04]  /*e8a30*/  LDGSTS.E [R133+0x4d000], [R136.64], P3 ;  /* 0x4d00000088857fae */ /* 0x0003e80009921844 */
[----:B------:R-:W-:Y:S01]  /*e8a40*/  STL [R1+0x2cc4], R189 ;  /* 0x002cc4bd01007387 */ /* 0x000fe20000100800 */
[----:B-1----:R-:W-:Y:S01]  /*e8a50*/  IMAD.MOV.U32 R136, RZ, RZ, R144 ;  /* 0x000000ffff887224 */ /* 0x002fe200078e0090 */
[----:B----4-:R-:W-:-:S02]  /*e8a60*/  IADD3.X R160, R160, R0, RZ, P6, !PT ;  /* 0x00000000a0a07210 */ /* 0x010fc400037fe4ff */
[----:B------:R-:W-:-:S03]  /*e8a70*/  IADD3 R186, P5, R186, R202, RZ ;  /* 0x000000cababa7210 */ /* 0x000fc60007fbe0ff */
[----:B------:R1:W-:Y:S01]  /*e8a80*/  STL [R1+0x2cbc], R160 ;  /* 0x002cbca001007387 */ /* 0x0003e20000100800 */
[----:B------:R-:W-:Y:S01]  /*e8a90*/  MOV R137, R160 ;  /* 0x000000a000897202 */ /* 0x000fe20000000f00 */
[----:B------:R-:W-:Y:S02]  /*e8aa0*/  IMAD.X R187, R187, 0x1, R0, P5 ;  /* 0x00000001bbbb7824 */ /* 0x000fe400028e0600 */
[----:B------:R3:W-:Y:S01]  /*e8ab0*/  STL [R1+0x2c90], R186 ;  /* 0x002c90ba01007387 */ /* 0x0007e20000100800 */
[----:B--2---:R-:W-:-:S03]  /*e8ac0*/  IADD3 R184, P5, R184, R202, RZ ;  /* 0x000000cab8b87210 */ /* 0x004fc60007fbe0ff */
[----:B------:R2:W-:Y:S02]  /*e8ad0*/  LDGSTS.E [R140+0x4d200], [R136.64], P3 ;  /* 0x4d200000888c7fae */ /* 0x0005e40009921844 */
[----:B------:R-:W-:Y:S02]  /*e8ae0*/  IMAD.X R185, R185, 0x1, R0, P5 ;  /* 0x00000001b9b97824 */ /* 0x000fe400028e0600 */
[----:B-1----:R-:W4:Y:S04]  /*e8af0*/  LDL.LU R160, [R1+0x2c44] ;  /* 0x002c440001a07983 */ /* 0x002f280000300800 */
[----:B------:R1:W-:Y:S04]  /*e8b00*/  STL [R1+0x2c84], R187 ;  /* 0x002c84bb01007387 */ /* 0x0003e80000100800 */
[----:B------:R-:W4:Y:S01]  /*e8b10*/  LDL.LU R144, [R1+0x2c50] ;  /* 0x002c500001907983 */ /* 0x000f220000300800 */
[----:B--2---:R-:W-:-:S02]  /*e8b20*/  IMAD.MOV.U32 R136, RZ, RZ, R186 ;  /* 0x000000ffff887224 */ /* 0x004fc400078e00ba */
[----:B---3--:R-:W-:Y:S01]  /*e8b30*/  IMAD.MOV.U32 R186, RZ, RZ, R165 ;  /* 0x000000ffffba7224 */ /* 0x008fe200078e00a5 */
[----:B------:R-:W-:Y:S01]  /*e8b40*/  STL [R1+0x2c88], R184 ;  /* 0x002c88b801007387 */ /* 0x000fe20000100800 */
[----:B------:R-:W-:Y:S01]  /*e8b50*/  IMAD.MOV.U32 R137, RZ, RZ, R187 ;  /* 0x000000ffff897224 */ /* 0x000fe200078e00bb */
[----:B-1----:R-:W-:Y:S02]  /*e8b60*/  MOV R187, R161 ;  /* 0x000000a100bb7202 */ /* 0x002fe40000000f00 */
[----:B------:R-:W2:Y:S04]  /*e8b70*/  LDL.LU R189, [R1+0x2c3c] ;  /* 0x002c3c0001bd7983 */ /* 0x000ea80000300800 */
[----:B------:R-:W3:Y:S04]  /*e8b80*/  LDL.LU R165, [R1+0x3d64] ;  /* 0x003d640001a57983 */ /* 0x000ee80000300800 */
[----:B------:R-:W-:Y:S04]  /*e8b90*/  STL [R1+0x2c7c], R185 ;  /* 0x002c7cb901007387 */ /* 0x000fe80000100800 */
[----:B------:R-:W2:Y:S04]  /*e8ba0*/  LDL.LU R161, [R1+0x3d60] ;  /* 0x003d600001a17983 */ /* 0x000ea80000300800 */
[----:B------:R-:W2:Y:S04]  /*e8bb0*/  LDL.LU R204, [R1+0x1180] ;  /* 0x0011800001cc7983 */ /* 0x000ea80000300800 */
[----:B------:R-:W2:Y:S04]  /*e8bc0*/  LDL.LU R205, [R1+0x1184] ;  /* 0x0011840001cd7983 */ /* 0x000ea80000300800 */
[----:B------:R-:W2:Y:S04]  /*e8bd0*/  LDL.LU R206, [R1+0x1188] ;  /* 0x0011880001ce7983 */ /* 0x000ea80000300800 */
[----:B------:R-:W2:Y:S04]  /*e8be0*/  LDL.LU R207, [R1+0x118c] ;  /* 0x00118c0001cf7983 */ /* 0x000ea80000300800 */
[----:B------:R-:W2:Y:S01]  /*e8bf0*/  LDL.LU R188, [R1+0x2c48] ;  /* 0x002c480001bc7983 */ /* 0x000ea20000300800 */
[----:B------:R-:W-:-:S03]  /*e8c00*/  ISETP.GT.AND P3, PT, R3, 0x44, PT ;  /* 0x000000440300780c */ /* 0x000fc60003f64270 */
[----:B------:R1:W-:Y:S01]  /*e8c10*/  LDGSTS.E [R133+0x4e000], [R136.64], P4 ;  /* 0x4e00000088857fae */ /* 0x0003e2000a121844 */
[----:B------:R-:W-:Y:S03]  /*e8c20*/  HMMA.1688.F32.TF32 R176, R232, R178, R196 ;  /* 0x000000b2e8b0723c */ /* 0x000fe600000810c4 */
[----:B------:R-:W3:Y:S01]  /*e8c30*/  LDL.LU R196, [R1+0x1190] ;  /* 0x0011900001c47983 */ /* 0x000ee20000300800 */
[----:B------:R-:W-:-:S03]  /*e8c40*/  IMAD.MOV.U32 R190, RZ, RZ, R164 ;  /* 0x000000ffffbe7224 */ /* 0x000fc600078e00a4 */
[----:B------:R-:W3:Y:S01]  /*e8c50*/  LDL.LU R197, [R1+0x1194] ;  /* 0x0011940001c57983 */ /* 0x000ee20000300800 */
[----:B-1----:R-:W-:Y:S01]  /*e8c60*/  IMAD.MOV.U32 R136, RZ, RZ, R184 ;  /* 0x000000ffff887224 */ /* 0x002fe200078e00b8 */
[----:B------:R-:W-:Y:S01]  /*e8c70*/  SEL R133, RZ, 0x4, !P3 ;  /* 0x00000004ff857807 */ /* 0x000fe20005800000 */
[----:B------:R-:W-:Y:S01]  /*e8c80*/  IMAD.MOV.U32 R137, RZ, RZ, R185 ;  /* 0x000000ffff897224 */ /* 0x000fe200078e00b9 */
[----:B------:R-:W-:Y:S01]  /*e8c90*/  ISETP.GT.AND P3, PT, R3, 0x48, PT ;  /* 0x000000480300780c */ /* 0x000fe20003f64270 */
[----:B------:R-:W3:Y:S04]  /*e8ca0*/  LDL.LU R198, [R1+0x1198] ;  /* 0x0011980001c67983 */ /* 0x000ee80000300800 */
[----:B------:R1:W-:Y:S01]  /*e8cb0*/  LDGSTS.E [R140+0x4e200], [R136.64], P4 ;  /* 0x4e200000888c7fae */ /* 0x0003e2000a121844 */
[----:B------:R-:W-:Y:S03]  /*e8cc0*/  HMMA.1688.F32.TF32 R180, R232, R182, R192 ;  /* 0x000000b6e8b4723c */ /* 0x000fe600000810c0 */
[----:B------:R-:W3:Y:S04]  /*e8cd0*/  LDL.LU R199, [R1+0x119c] ;  /* 0x00119c0001c77983 */ /* 0x000ee80000300800 */
[----:B------:R-:W3:Y:S01]  /*e8ce0*/  LDL.LU R193, [R1+0x2c10] ;  /* 0x002c100001c17983 */ /* 0x000ee20000300800 */
[----:B-1----:R-:W-:-:S03]  /*e8cf0*/  SEL R136, RZ, 0x4, !P3 ;  /* 0x00000004ff887807 */ /* 0x002fc60005800000 */
[----:B------:R-:W3:Y:S01]  /*e8d00*/  LDL.LU R164, [R1+0x2c08] ;  /* 0x002c080001a47983 */ /* 0x000ee20000300800 */
[----:B------:R-:W-:Y:S01]  /*e8d10*/  SEL R133, R133, RZ, !P0 ;  /* 0x000000ff85857207 */ /* 0x000fe20004000000 */
[----:B------:R-:W-:-:S03]  /*e8d20*/  IMAD.MOV.U32 R191, RZ, RZ, R152 ;  /* 0x000000ffffbf7224 */ /* 0x000fc600078e0098 */
[----:B------:R-:W-:Y:S02]  /*e8d30*/  ISETP.NE.U32.AND P4, PT, R133, RZ, PT ;  /* 0x000000ff8500720c */ /* 0x000fe40003f85070 */
[----:B------:R-:W-:Y:S02]  /*e8d40*/  SEL R133, R136, RZ, !P0 ;  /* 0x000000ff88857207 */ /* 0x000fe40004000000 */
[----:B----4-:R-:W-:-:S04]  /*e8d50*/  IADD3 R144, P3, R144, R202, RZ ;  /* 0x000000ca90907210 */ /* 0x010fc80007f7e0ff */
[----:B------:R-:W-:Y:S01]  /*e8d60*/  IADD3.X R160, R160, R0, RZ, P3, !PT ;  /* 0x00000000a0a07210 */ /* 0x000fe20001ffe4ff */
[----:B------:R-:W-:Y:S01]  /*e8d70*/  STL [R1+0x2c50], R144 ;  /* 0x002c509001007387 */ /* 0x000fe20000100800 */
[----:B------:R-:W-:-:S03]  /*e8d80*/  IMAD.MOV.U32 R136, RZ, RZ, R144 ;  /* 0x000000ffff887224 */ /* 0x000fc600078e0090 */
[----:B------:R-:W-:-:S05]  /*e8d90*/  IMAD.MOV.U32 R137, RZ, RZ, R160 ;  /* 0x000000ffff897224 */ /* 0x000fca00078e00a0 */
[----:B------:R1:W-:Y:S01]  /*e8da0*/  LDGSTS.E [R141+0x4f000], [R136.64], P2 ;  /* 0x4f000000888d7fae */ /* 0x0003e20009121844 */
[----:B--2---:R-:W-:-:S05]  /*e8db0*/  IADD3 R188, P5, R188, R202, RZ ;  /* 0x000000cabcbc7210 */ /* 0x004fca0007fbe0ff */
[----:B------:R-:W-:Y:S01]  /*e8dc0*/  IMAD.X R189, R189, 0x1, R0, P5 ;  /* 0x00000001bdbd7824 */ /* 0x000fe200028e0600 */
[----:B------:R-:W-:Y:S04]  /*e8dd0*/  STL [R1+0x2c48], R188 ;  /* 0x002c48bc01007387 */ /* 0x000fe80000100800 */
[----:B------:R2:W-:Y:S04]  /*e8de0*/  STL [R1+0x2c44], R160 ;  /* 0x002c44a001007387 */ /* 0x0005e80000100800 */
[----:B------:R-:W-:Y:S04]  /*e8df0*/  STL [R1+0x2c3c], R189 ;  /* 0x002c3cbd01007387 */ /* 0x000fe80000100800 */
[----:B------:R-:W4:Y:S04]  /*e8e00*/  LDL.LU R194, [R1+0x2c04] ;  /* 0x002c040001c27983 */ /* 0x000f280000300800 */
[----:B------:R-:W4:Y:S04]  /*e8e10*/  LDL.LU R192, [R1+0x2bfc] ;  /* 0x002bfc0001c07983 */ /* 0x000f280000300800 */
[----:B------:R-:W4:Y:S04]  /*e8e20*/  LDL.LU R152, [R1+0x2bd0] ;  /* 0x002bd00001987983 */ /* 0x000f280000300800 */
[----:B--2---:R-:W2:Y:S04]  /*e8e30*/  LDL.LU R160, [R1+0x2bc4] ;  /* 0x002bc40001a07983 */ /* 0x004ea80000300800 */
[----:B------:R-:W2:Y:S04]  /*e8e40*/  LDL.LU R144, [R1+0x2bc8] ;  /* 0x002bc80001907983 */ /* 0x000ea80000300800 */
[----:B-1----:R-:W2:Y:S01]  /*e8e50*/  LDL.LU R141, [R1+0x2bbc] ;  /* 0x002bbc00018d7983 */ /* 0x002ea20000300800 */
[----:B------:R-:W-:-:S02]  /*e8e60*/  ISETP.GT.AND P5, PT, R3, 0x4c, PT ;  /* 0x0000004c0300780c */ /* 0x000fc40003fa4270 */
[----:B------:R-:W-:Y:S02]  /*e8e70*/  ISETP.NE.U32.AND P3, PT, R133, RZ, PT ;  /* 0x000000ff8500720c */ /* 0x000fe40003f65070 */
[----:B------:R-:W-:Y:S02]  /*e8e80*/  SEL R133, RZ, 0x4, !P5 ;  /* 0x00000004ff857807 */ /* 0x000fe40006800000 */
[-C--:B---3--:R-:W-:Y:S02]  /*e8e90*/  IADD3 R193, P5, R193, R202.reuse, RZ ;  /* 0x000000cac1c17210 */ /* 0x088fe40007fbe0ff */
[----:B------:R-:W-:-:S03]  /*e8ea0*/  IADD3 R164, P6, R164, R202, RZ ;  /* 0x000000caa4a47210 */ /* 0x000fc60007fde0ff */
[----:B------:R-:W-:Y:S01]  /*e8eb0*/  STL [R1+0x2c10], R193 ;  /* 0x002c10c101007387 */ /* 0x000fe20000100800 */
[----:B------:R-:W-:Y:S01]  /*e8ec0*/  IMAD.MOV.U32 R136, RZ, RZ, R188 ;  /* 0x000000ffff887224 */ /* 0x000fe200078e00bc */
[----:B------:R-:W-:Y:S02]  /*e8ed0*/  MOV R137, R189 ;  /* 0x000000bd00897202 */ /* 0x000fe40000000f00 */
[----:B------:R-:W-:Y:S01]  /*e8ee0*/  STL [R1+0x2c08], R164 ;  /* 0x002c08a401007387 */ /* 0x000fe20000100800 */
[----:B------:R-:W-:-:S03]  /*e8ef0*/  IMAD.MOV.U32 R195, RZ, RZ, R148 ;  /* 0x000000ffffc37224 */ /* 0x000fc600078e0094 */
[----:B------:R1:W-:Y:S01]  /*e8f00*/  LDGSTS.E [R140+0x4f200], [R136.64], P2 ;  /* 0x4f200000888c7fae */ /* 0x0003e20009121844 */
[----:B------:R-:W-:Y:S01]  /*e8f10*/  HMMA.1688.F32.TF32 R184, R232, R186, R204 ;  /* 0x000000bae8b8723c */ /* 0x000fe200000810cc */
[--C-:B----4-:R-:W-:Y:S02]  /*e8f20*/  IMAD.X R194, R194, 0x1, R0.reuse, P5 ;  /* 0x00000001c2c27824 */ /* 0x110fe400028e0600 */
[----:B------:R-:W-:Y:S01]  /*e8f30*/  IMAD.X R192, R192, 0x1, R0, P6 ;  /* 0x00000001c0c07824 */ /* 0x000fe200030e0600 */
[----:B------:R-:W-:Y:S02]  /*e8f40*/  IADD3 R152, P5, R152, R202, RZ ;  /* 0x000000ca98987210 */ /* 0x000fe40007fbe0ff */
[----:B------:R3:W-:Y:S02]  /*e8f50*/  STL [R1+0x2c04], R194 ;  /* 0x002c04c201007387 */ /* 0x0007e40000100800 */
[----:B--2---:R-:W-:Y:S02]  /*e8f60*/  IADD3.X R160, R160, R0, RZ, P5, !PT ;  /* 0x00000000a0a07210 */ /* 0x004fe40002ffe4ff */
[----:B------:R-:W-:Y:S01]  /*e8f70*/  STL [R1+0x2bfc], R192 ;  /* 0x002bfcc001007387 */ /* 0x000fe20000100800 */
[----:B------:R-:W-:-:S03]  /*e8f80*/  IADD3 R144, P5, R144, R202, RZ ;  /* 0x000000ca90907210 */ /* 0x000fc60007fbe0ff */
[----:B------:R2:W-:Y:S04]  /*e8f90*/  STL [R1+0x2bd0], R152 ;  /* 0x002bd09801007387 */ /* 0x0005e80000100800 */
[----:B------:R4:W-:Y:S01]  /*e8fa0*/  STL [R1+0x2bc4], R160 ;  /* 0x002bc4a001007387 */ /* 0x0009e20000100800 */
[----:B-1----:R-:W-:-:S03]  /*e8fb0*/  IMAD.MOV.U32 R137, RZ, RZ, R194 ;  /* 0x000000ffff897224 */ /* 0x002fc600078e00c2 */
[----:B------:R1:W-:Y:S01]  /*e8fc0*/  STL [R1+0x2bc8], R144 ;  /* 0x002bc89001007387 */ /* 0x0003e20000100800 */
[----:B------:R-:W-:-:S03]  /*e8fd0*/  IADD3.X R141, R141, R0, RZ, P5, !PT ;  /* 0x000000008d8d7210 */ /* 0x000fc60002ffe4ff */
[----:B------:R-:W4:Y:S01]  /*e8fe0*/  LDL.LU R208, [R1+0x11a0] ;  /* 0x0011a00001d07983 */ /* 0x000f220000300800 */
[----:B---3--:R-:W-:-:S03]  /*e8ff0*/  IMAD.MOV.U32 R194, RZ, RZ, R156 ;  /* 0x000000ffffc27224 */ /* 0x008fc600078e009c */
[----:B------:R-:W3:Y:S04]  /*e9000*/  LDL.LU R209, [R1+0x11a4] ;  /* 0x0011a40001d17983 */ /* 0x000ee80000300800 */
[----:B------:R-:W3:Y:S04]  /*e9010*/  LDL.LU R210, [R1+0x11a8] ;  /* 0x0011a80001d27983 */ /* 0x000ee80000300800 */
[----:B------:R-:W3:Y:S04]  /*e9020*/  LDL.LU R211, [R1+0x11ac] ;  /* 0x0011ac0001d37983 */ /* 0x000ee80000300800 */
[----:B------:R-:W3:Y:S04]  /*e9030*/  LDL.LU R156, [R1+0x2b84] ;  /* 0x002b8400019c7983 */ /* 0x000ee80000300800 */
[----:B------:R-:W3:Y:S04]  /*e9040*/  LDL.LU R148, [R1+0x2b90] ;  /* 0x002b900001947983 */ /* 0x000ee80000300800 */
[----:B------:R-:W4:Y:S04]  /*e9050*/  LDL.LU R204, [R1+0x2b7c] ;  /* 0x002b7c0001cc7983 */ /* 0x000f280000300800 */
[----:B------:R-:W-:Y:S04]  /*e9060*/  STL [R1+0x2bbc], R141 ;  /* 0x002bbc8d01007387 */ /* 0x000fe80000100800 */
[----:B------:R-:W4:Y:S01]  /*e9070*/  LDL.LU R203, [R1+0x2b88] ;  /* 0x002b880001cb7983 */ /* 0x000f220000300800 */
[----:B------:R-:W-:Y:S01]  /*e9080*/  SEL R133, R133, RZ, !P0 ;  /* 0x000000ff85857207 */ /* 0x000fe20004000000 */
[----:B------:R-:W-:-:S03]  /*e9090*/  IMAD.MOV.U32 R136, RZ, RZ, R193 ;  /* 0x000000ffff887224 */ /* 0x000fc600078e00c1 */
[----:B------:R-:W-:Y:S02]  /*e90a0*/  ISETP.NE.U32.AND P2, PT, R133, RZ, PT ;  /* 0x000000ff8500720c */ /* 0x000fe40003f45070 */
[----:B------:R-:W-:-:S05]  /*e90b0*/  IADD3 R133, R132, 0x100000, RZ ;  /* 0x0010000084857810 */ /* 0x000fca0007ffe0ff */
[----:B------:R1:W-:Y:S02]  /*e90c0*/  LDGSTS.E [R133+0x50000], [R136.64], P1 ;  /* 0x5000000088857fae */ /* 0x0003e40008921844 */
[----:B-1----:R-:W-:Y:S02]  /*e90d0*/  IMAD.MOV.U32 R136, RZ, RZ, R164 ;  /* 0x000000ffff887224 */ /* 0x002fe400078e00a4 */
[----:B------:R-:W-:-:S05]  /*e90e0*/  IMAD.MOV.U32 R137, RZ, RZ, R192 ;  /* 0x000000ffff897224 */ /* 0x000fca00078e00c0 */
[----:B------:R1:W-:Y:S01]  /*e90f0*/  LDGSTS.E [R140+0x50200], [R136.64], P1 ;  /* 0x50200000888c7fae */ /* 0x0003e20008921844 */
[----:B------:R-:W-:Y:S01]  /*e9100*/  ISETP.GT.AND P1, PT, R3, 0x50, PT ;  /* 0x000000500300780c */ /* 0x000fe20003f24270 */
[----:B-1----:R-:W-:Y:S02]  /*e9110*/  IMAD.MOV.U32 R136, RZ, RZ, R152 ;  /* 0x000000ffff887224 */ /* 0x002fe400078e0098 */
[----:B------:R-:W-:-:S05]  /*e9120*/  IMAD.MOV.U32 R137, RZ, RZ, R160 ;  /* 0x000000ffff897224 */ /* 0x000fca00078e00a0 */
[----:B------:R1:W-:Y:S01]  /*e9130*/  LDGSTS.E [R133+0x51000], [R136.64], P4 ;  /* 0x5100000088857fae */ /* 0x0003e2000a121844 */
[----:B------:R-:W-:Y:S03]  /*e9140*/  HMMA.1688.F32.TF32 R188, R232, R190, R196 ;  /* 0x000000bee8bc723c */ /* 0x000fe600000810c4 */
[----:B------:R-:W4:Y:S04]  /*e9150*/  LDL.LU R196, [R1+0x11b0] ;  /* 0x0011b00001c47983 */ /* 0x000f280000300800 */
[----:B------:R-:W4:Y:S01]  /*e9160*/  LDL.LU R197, [R1+0x11b4] ;  /* 0x0011b40001c57983 */ /* 0x000f220000300800 */
[----:B-1----:R-:W-:Y:S01]  /*e9170*/  IMAD.MOV.U32 R136, RZ, RZ, R144 ;  /* 0x000000ffff887224 */ /* 0x002fe200078e0090 */
[----:B------:R-:W-:Y:S01]  /*e9180*/  SEL R133, RZ, 0x4, !P1 ;  /* 0x00000004ff857807 */ /* 0x000fe20004800000 */
[----:B------:R-:W-:Y:S01]  /*e9190*/  IMAD.MOV.U32 R137, RZ, RZ, R141 ;  /* 0x000000ffff897224 */ /* 0x000fe200078e008d */
[----:B------:R-:W-:Y:S01]  /*e91a0*/  ISETP.GT.AND P1, PT, R3, 0x54, PT ;  /* 0x000000540300780c */ /* 0x000fe20003f24270 */
[----:B------:R-:W4:Y:S04]  /*e91b0*/  LDL.LU R198, [R1+0x11b8] ;  /* 0x0011b80001c67983 */ /* 0x000f280000300800 */
[----:B------:R1:W-:Y:S04]  /*e91c0*/  LDGSTS.E [R140+0x51200], [R136.64], P4 ;  /* 0x51200000888c7fae */ /* 0x0003e8000a121844 */
[----:B------:R-:W4:Y:S04]  /*e91d0*/  LDL.LU R199, [R1+0x11bc] ;  /* 0x0011bc0001c77983 */ /* 0x000f280000300800 */
[----:B------:R-:W4:Y:S01]  /*e91e0*/  LDL.LU R200, [R1+0x2b50] ;  /* 0x002b500001c87983 */ /* 0x000f220000300800 */
[----:B-1----:R-:W-:-:S03]  /*e91f0*/  SEL R136, RZ, 0x4, !P1 ;  /* 0x00000004ff887807 */ /* 0x002fc60004800000 */
[----:B--2---:R-:W2:Y:S01]  /*e9200*/  LDL.LU R152, [R1+0x2b48] ;  /* 0x002b480001987983 */ /* 0x004ea20000300800 */
[----:B------:R-:W-:-:S04]  /*e9210*/  SEL R133, R133, RZ, !P0 ;  /* 0x000000ff85857207 */ /* 0x000fc80004000000 */
[----:B------:R-:W-:Y:S02]  /*e9220*/  ISETP.NE.U32.AND P5, PT, R133, RZ, PT ;  /* 0x000000ff8500720c */ /* 0x000fe40003fa5070 */
[----:B------:R-:W-:Y:S02]  /*e9230*/  SEL R133, R136, RZ, !P0 ;  /* 0x000000ff88857207 */ /* 0x000fe40004000000 */
[----:B---3--:R-:W-:-:S04]  /*e9240*/  IADD3 R148, P1, R148, R202, RZ ;  /* 0x000000ca94947210 */ /* 0x008fc80007f3e0ff */
[----:B------:R-:W-:Y:S01]  /*e9250*/  IADD3.X R156, R156, R0, RZ, P1, !PT ;  /* 0x000000009c9c7210 */ /* 0x000fe20000ffe4ff */
[----:B------:R-:W-:Y:S01]  /*e9260*/  STL [R1+0x2b90], R148 ;  /* 0x002b909401007387 */ /* 0x000fe20000100800 */
[----:B----4-:R-:W-:-:S05]  /*e9270*/  IADD3 R203, P4, R203, R202, RZ ;  /* 0x000000cacbcb7210 */ /* 0x010fca0007f9e0ff */
[----:B------:R-:W-:Y:S01]  /*e9280*/  IMAD.X R204, R204, 0x1, R0, P4 ;  /* 0x00000001cccc7824 */ /* 0x000fe200020e0600 */
[----:B------:R-:W-:Y:S04]  /*e9290*/  STL [R1+0x2b88], R203 ;  /* 0x002b88cb01007387 */ /* 0x000fe80000100800 */
[----:B------:R1:W-:Y:S04]  /*e92a0*/  STL [R1+0x2b84], R156 ;  /* 0x002b849c01007387 */ /* 0x0003e80000100800 */
[----:B------:R-:W-:Y:S04]  /*e92b0*/  STL [R1+0x2b7c], R204 ;  /* 0x002b7ccc01007387 */ /* 0x000fe80000100800 */
[----:B------:R-:W3:Y:S04]  /*e92c0*/  LDL.LU R201, [R1+0x2b44] ;  /* 0x002b440001c97983 */ /* 0x000ee80000300800 */
[----:B------:R-:W4:Y:S04]  /*e92d0*/  LDL.LU R164, [R1+0x2b3c] ;  /* 0x002b3c0001a47983 */ /* 0x000f280000300800 */
[----:B------:R-:W4:Y:S04]  /*e92e0*/  LDL.LU R160, [R1+0x2b04] ;  /* 0x002b040001a07983 */ /* 0x000f280000300800 */
[----:B------:R-:W4:Y:S01]  /*e92f0*/  LDL.LU R144, [R1+0x2b10] ;  /* 0x002b100001907983 */ /* 0x000f220000300800 */
[----:B------:R-:W-:-:S02]  /*e9300*/  IMAD.MOV.U32 R137, RZ, RZ, R156 ;  /* 0x000000ffff897224 */ /* 0x000fc400078e009c */
[----:B------:R-:W-:Y:S01]  /*e9310*/  IMAD.MOV.U32 R136, RZ, RZ, R148 ;  /* 0x000000ffff887224 */ /* 0x000fe200078e0094 */
[----:B-1----:R-:W4:Y:S04]  /*e9320*/  LDL.LU R156, [R1+0x2aec] ;  /* 0x002aec00019c7983 */ /* 0x002f280000300800 */
[----:B------:R-:W4:Y:S01]  /*e9330*/  LDL.LU R148, [R1+0x2b08] ;  /* 0x002b080001947983 */ /* 0x000f220000300800 */
[----:B------:R-:W-:Y:S02]  /*e9340*/  IADD3 R141, R132, 0x100000, RZ ;  /* 0x00100000848d7810 */ /* 0x000fe40007ffe0ff */
[----:B------:R-:W-:-:S03]  /*e9350*/  ISETP.GT.AND P1, PT, R3, 0x58, PT ;  /* 0x000000580300780c */ /* 0x000fc60003f24270 */
[----:B------:R1:W-:Y:S01]  /*e9360*/  LDGSTS.E [R141+0x52000], [R136.64], P3 ;  /* 0x52000000888d7fae */ /* 0x0003e20009921844 */
[----:B------:R-:W-:Y:S02]  /*e9370*/  ISETP.NE.U32.AND P4, PT, R133, RZ, PT ;  /* 0x000000ff8500720c */ /* 0x000fe40003f85070 */
[----:B------:R-:W-:Y:S01]  /*e9380*/  SEL R133, RZ, 0x4, !P1 ;  /* 0x00000004ff857807 */ /* 0x000fe20004800000 */
[----:B-1----:R-:W-:Y:S01]  /*e9390*/  IMAD.MOV.U32 R136, RZ, RZ, R203 ;  /* 0x000000ffff887224 */ /* 0x002fe200078e00cb */
[----:B------:R-:W-:Y:S02]  /*e93a0*/  MOV R137, R204 ;  /* 0x000000cc00897202 */ /* 0x000fe40000000f00 */
[----:B------:R-:W-:-:S03]  /*e93b0*/  SEL R133, R133, RZ, !P0 ;  /* 0x000000ff85857207 */ /* 0x000fc60004000000 */
[----:B------:R1:W-:Y:S01]  /*e93c0*/  LDGSTS.E [R140+0x52200], [R136.64], P3 ;  /* 0x52200000888c7fae */ /* 0x0003e20009921844 */
[-C--:B------:R-:W-:Y:S02]  /*e93d0*/  IADD3 R200, P1, R200, R202.reuse, RZ ;  /* 0x000000cac8c87210 */ /* 0x080fe40007f3e0ff */
[-C--:B--2---:R-:W-:Y:S01]  /*e93e0*/  IADD3 R152, P3, R152, R202.reuse, RZ ;  /* 0x000000ca98987210 */ /* 0x084fe20007f7e0ff */
[C---:B------:R-:W-:Y:S02]  /*e93f0*/  HMMA.1688.F32.TF32 R196, R232.reuse, R134, R196 ;  /* 0x00000086e8c4723c */ /* 0x040fe400000810c4 */
[----:B------:R-:W-:Y:S04]  /*e9400*/  STL [R1+0x2b50], R200 ;  /* 0x002b50c801007387 */ /* 0x000fe80000100800 */
[----:B------:R2:W-:Y:S01]  /*e9410*/  STL [R1+0x2b48], R152 ;  /* 0x002b489801007387 */ /* 0x0005e20000100800 */
[----:B------:R-:W-:Y:S01]  /*e9420*/  IMAD.MOV.U32 R134, RZ, RZ, R200 ;  /* 0x000000ffff867224 */ /* 0x000fe200078e00c8 */
[----:B------:R-:W-:Y:S01]  /*e9430*/  HMMA.1688.F32.TF32 R192, R232, R194, R208 ;  /* 0x000000c2e8c0723c */ /* 0x000fe200000810d0 */
[--C-:B---3--:R-:W-:Y:S01]  /*e9440*/  IMAD.X R201, R201, 0x1, R0.reuse, P1 ;  /* 0x00000001c9c97824 */ /* 0x108fe200008e0600 */
[----:B------:R-:W-:Y:S01]  /*e9450*/  ISETP.NE.U32.AND P1, PT, R133, RZ, PT ;  /* 0x000000ff8500720c */ /* 0x000fe20003f25070 */
[----:B----4-:R-:W-:Y:S01]  /*e9460*/  IMAD.X R164, R164, 0x1, R0, P3 ;  /* 0x00000001a4a47824 */ /* 0x010fe200018e0600 */
[----:B------:R-:W-:Y:S01]  /*e9470*/  IADD3 R133, R132, 0x100000, RZ ;  /* 0x0010000084857810 */ /* 0x000fe20007ffe0ff */
[----:B------:R-:W-:Y:S01]  /*e9480*/  IMAD.MOV.U32 R135, RZ, RZ, R201 ;  /* 0x000000ffff877224 */ /* 0x000fe200078e00c9 */
[----:B------:R-:W-:Y:S04]  /*e9490*/  STL [R1+0x2b44], R201 ;  /* 0x002b44c901007387 */ /* 0x000fe80000100800 */
[----:B-1----:R-:W3:Y:S01]  /*e94a0*/  LDL.LU R140, [R1+0x2ab4] ;  /* 0x002ab400018c7983 */ /* 0x002ee20000300800 */
[----:B------:R-:W-:-:S03]  /*e94b0*/  IADD3 R144, P3, R144, R202, RZ ;  /* 0x000000ca90907210 */ /* 0x000fc60007f7e0ff */
[----:B------:R1:W-:Y:S01]  /*e94c0*/  LDGSTS.E [R133+0x53000], [R134.64], P2 ;  /* 0x5300000086857fae */ /* 0x0003e20009121844 */
[----:B------:R-:W-:-:S03]  /*e94d0*/  IADD3.X R160, R160, R0, RZ, P3, !PT ;  /* 0x00000000a0a07210 */ /* 0x000fc60001ffe4ff */
[----:B------:R-:W-:Y:S01]  /*e94e0*/  STL [R1+0x2b3c], R164 ;  /* 0x002b3ca401007387 */ /* 0x000fe20000100800 */
[----:B------:R-:W-:-:S03]  /*e94f0*/  IADD3 R148, P3, R148, R202, RZ ;  /* 0x000000ca94947210 */ /* 0x000fc60007f7e0ff */
[----:B------:R4:W-:Y:S01]  /*e9500*/  STL [R1+0x2b10], R144 ;  /* 0x002b109001007387 */ /* 0x0009e20000100800 */
[----:B-1----:R-:W-:-:S03]  /*e9510*/  IMAD.MOV.U32 R134, RZ, RZ, R152 ;  /* 0x000000ffff867224 */ /* 0x002fc600078e0098 */
[----:B--2---:R-:W2:Y:S04]  /*e9520*/  LDL.LU R152, [R1+0x2ab0] ;  /* 0x002ab00001987983 */ /* 0x004ea80000300800 */
[----:B------:R1:W-:Y:S04]  /*e9530*/  STL [R1+0x2b04], R160 ;  /* 0x002b04a001007387 */ /* 0x0003e80000100800 */
[----:B------:R-:W2:Y:S04]  /*e9540*/  LDL.LU R208, [R1+0x2ab8] ;  /* 0x002ab80001d07983 */ /* 0x000ea80000300800 */
[----:B------:R1:W-:Y:S04]  /*e9550*/  STL [R1+0x2b08], R148 ;  /* 0x002b089401007387 */ /* 0x0003e80000100800 */
[----:B------:R-:W2:Y:S01]  /*e9560*/  LDL.LU R203, [R1+0x2abc] ;  /* 0x002abc0001cb7983 */ /* 0x000ea20000300800 */
[----:B------:R-:W-:Y:S01]  /*e9570*/  IADD3 R136, R132, 0x100000, RZ ;  /* 0x0010000084887810 */ /* 0x000fe20007ffe0ff */
[----:B------:R-:W-:-:S02]  /*e9580*/  IMAD.MOV.U32 R135, RZ, RZ, R164 ;  /* 0x000000ffff877224 */ /* 0x000fc400078e00a4 */
[----:B------:R-:W-:Y:S01]  /*e9590*/  IMAD.X R156, R156, 0x1, R0, P3 ;  /* 0x000000019c9c7824 */ /* 0x000fe200018e0600 */
[----:B------:R-:W2:Y:S04]  /*e95a0*/  LDL.LU R216, [R1+0x11c0] ;  /* 0x0011c00001d87983 */ /* 0x000ea80000300800 */
[----:B------:R1:W-:Y:S01]  /*e95b0*/  LDGSTS.E [R136+0x53200], [R134.64], P2 ;  /* 0x5320000086887fae */ /* 0x0003e20009121844 */
[----:B------:R-:W-:-:S03]  /*e95c0*/  ISETP.GT.AND P2, PT, R3, 0x5c, PT ;  /* 0x0000005c0300780c */ /* 0x000fc60003f44270 */
[----:B------:R2:W-:Y:S04]  /*e95d0*/  STL [R1+0x2aec], R156 ;  /* 0x002aec9c01007387 */ /* 0x0005e80000100800 */
[----:B------:R-:W2:Y:S01]  /*e95e0*/  LDL.LU R217, [R1+0x11c4] ;  /* 0x0011c40001d97983 */ /* 0x000ea20000300800 */
[----:B-1----:R-:W-:Y:S01]  /*e95f0*/  IMAD.MOV.U32 R134, RZ, RZ, R144 ;  /* 0x000000ffff867224 */ /* 0x002fe200078e0090 */
[----:B------:R-:W-:Y:S02]  /*e9600*/  MOV R135, R160 ;  /* 0x000000a000877202 */ /* 0x000fe40000000f00 */
[----:B------:R-:W2:Y:S04]  /*e9610*/  LDL.LU R218, [R1+0x11c8] ;  /* 0x0011c80001da7983 */ /* 0x000ea80000300800 */
[----:B------:R1:W-:Y:S04]  /*e9620*/  LDGSTS.E [R133+0x54000], [R134.64], P5 ;  /* 0x5400000086857fae */ /* 0x0003e8000a921844 */
[----:B------:R-:W2:Y:S04]  /*e9630*/  LDL.LU R219, [R1+0x11cc] ;  /* 0x0011cc0001db7983 */ /* 0x000ea80000300800 */
[----:B----4-:R-:W4:Y:S01]  /*e9640*/  LDL.LU R144, [R1+0x2a74] ;  /* 0x002a740001907983 */ /* 0x010f220000300800 */
[----:B-1----:R-:W-:Y:S01]  /*e9650*/  IMAD.MOV.U32 R134, RZ, RZ, R148 ;  /* 0x000000ffff867224 */ /* 0x002fe200078e0094 */
[----:B------:R-:W-:Y:S01]  /*e9660*/  SEL R133, RZ, 0x4, !P2 ;  /* 0x00000004ff857807 */ /* 0x000fe20005000000 */
[----:B------:R-:W-:Y:S01]  /*e9670*/  IMAD.MOV.U32 R135, RZ, RZ, R156 ;  /* 0x000000ffff877224 */ /* 0x000fe200078e009c */
[----:B------:R-:W-:Y:S01]  /*e9680*/  ISETP.GT.AND P2, PT, R3, 0x60, PT ;  /* 0x000000600300780c */ /* 0x000fe20003f44270 */
[----:B------:R-:W4:Y:S04]  /*e9690*/  LDL.LU R204, [R1+0x11d0] ;  /* 0x0011d00001cc7983 */ /* 0x000f280000300800 */
[----:B------:R-:W4:Y:S04]  /*e96a0*/  LDL.LU R205, [R1+0x11d4] ;  /* 0x0011d40001cd7983 */ /* 0x000f280000300800 */
[----:B------:R-:W4:Y:S04]  /*e96b0*/  LDL.LU R206, [R1+0x11d8] ;  /* 0x0011d80001ce7983 */ /* 0x000f280000300800 */
[----:B------:R1:W-:Y:S04]  /*e96c0*/  LDGSTS.E [R136+0x54200], [R134.64], P5 ;  /* 0x5420000086887fae */ /* 0x0003e8000a921844 */
[----:B------:R-:W4:Y:S04]  /*e96d0*/  LDL.LU R207, [R1+0x11dc] ;  /* 0x0011dc0001cf7983 */ /* 0x000f280000300800 */
[----:B------:R-:W4:Y:S01]  /*e96e0*/  LDL.LU R201, [R1+0x2a70] ;  /* 0x002a700001c97983 */ /* 0x000f220000300800 */
[----:B-1----:R-:W-:-:S03]  /*e96f0*/  SEL R134, RZ, 0x4, !P2 ;  /* 0x00000004ff867807 */ /* 0x002fc60005000000 */
[----:B------:R-:W4:Y:S04]  /*e9700*/  LDL.LU R160, [R1+0x2a78] ;  /* 0x002a780001a07983 */ /* 0x000f280000300800 */
[----:B------:R-:W4:Y:S04]  /*e9710*/  LDL.LU R148, [R1+0x2a7c] ;  /* 0x002a7c0001947983 */ /* 0x000f280000300800 */
[----:B------:R-:W4:Y:S04]  /*e9720*/  LDL.LU R200, [R1+0x2a20] ;  /* 0x002a200001c87983 */ /* 0x000f280000300800 */
[----:B------:R-:W4:Y:S01]  /*e9730*/  LDL.LU R164, [R1+0x2a24] ;  /* 0x002a240001a47983 */ /* 0x000f220000300800 */
[----:B---3--:R-:W-:-:S05]  /*e9740*/  IADD3 R140, P2, R140, R202, RZ ;  /* 0x000000ca8c8c7210 */ /* 0x008fca0007f5e0ff */
[----:B------:R-:W-:Y:S01]  /*e9750*/  STL [R1+0x2ab4], R140 ;  /* 0x002ab48c01007387 */ /* 0x000fe20000100800 */
[----:B--2---:R-:W-:-:S04]  /*e9760*/  IMAD.X R152, R152, 0x1, R0, P2 ;  /* 0x0000000198987824 */ /* 0x004fc800010e0600 */
[----:B------:R-:W-:Y:S01]  /*e9770*/  IMAD.MOV.U32 R135, RZ, RZ, R152 ;  /* 0x000000ffff877224 */ /* 0x000fe200078e0098 */
[----:B------:R-:W-:-:S05]  /*e9780*/  IADD3 R203, P3, R203, R202, RZ ;  /* 0x000000cacbcb7210 */ /* 0x000fca0007f7e0ff */
[----:B------:R-:W-:Y:S01]  /*e9790*/  IMAD.X R208, R208, 0x1, R0, P3 ;  /* 0x00000001d0d07824 */ /* 0x000fe200018e0600 */
[----:B------:R-:W-:Y:S04]  /*e97a0*/  STL [R1+0x2abc], R203 ;  /* 0x002abccb01007387 */ /* 0x000fe80000100800 */
[----:B------:R1:W-:Y:S04]  /*e97b0*/  STL [R1+0x2ab0], R152 ;  /* 0x002ab09801007387 */ /* 0x0003e80000100800 */
[----:B------:R-:W-:Y:S04]  /*e97c0*/  STL [R1+0x2ab8], R208 ;  /* 0x002ab8d001007387 */ /* 0x000fe80000100800 */
[----:B------:R-:W2:Y:S04]  /*e97d0*/  LDL.LU R156, [R1+0x2a28] ;  /* 0x002a2800019c7983 */ /* 0x000ea80000300800 */
[----:B-1----:R-:W3:Y:S01]  /*e97e0*/  LDL.LU R152, [R1+0x2a2c] ;  /* 0x002a2c0001987983 */ /* 0x002ee20000300800 */
[----:B------:R-:W-:-:S04]  /*e97f0*/  SEL R133, R133, RZ, !P0 ;  /* 0x000000ff85857207 */ /* 0x000fc80004000000 */
[----:B------:R-:W-:Y:S02]  /*e9800*/  ISETP.NE.U32.AND P5, PT, R133, RZ, PT ;  /* 0x000000ff8500720c */ /* 0x000fe40003fa5070 */
[----:B------:R-:W-:Y:S02]  /*e9810*/  SEL R133, R134, RZ, !P0 ;  /* 0x000000ff86857207 */ /* 0x000fe40004000000 */
[----:B------:R-:W-:Y:S02]  /*e9820*/  MOV R134, R140 ;  /* 0x0000008c00867202 */ /* 0x000fe40000000f00 */
[----:B------:R-:W-:Y:S02]  /*e9830*/  ISETP.GT.AND P3, PT, R3, 0x64, PT ;  /* 0x000000640300780c */ /* 0x000fe40003f64270 */
[----:B------:R-:W-:Y:S01]  /*e9840*/  IADD3 R140, R132, 0x100000, RZ ;  /* 0x00100000848c7810 */ /* 0x000fe20007ffe0ff */
[----:B------:R1:W-:Y:S01]  /*e9850*/  LDGSTS.E [R141+0x55000], [R134.64], P4 ;  /* 0x55000000868d7fae */ /* 0x0003e2000a121844 */
[----:B------:R-:W-:-:S02]  /*e9860*/  ISETP.NE.U32.AND P2, PT, R133, RZ, PT ;  /* 0x000000ff8500720c */ /* 0x000fc40003f45070 */
[----:B------:R-:W-:Y:S02]  /*e9870*/  SEL R133, RZ, 0x4, !P3 ;  /* 0x00000004ff857807 */ /* 0x000fe40005800000 */
[----:B----4-:R-:W-:Y:S01]  /*e9880*/  IADD3 R144, P3, R144, R202, RZ ;  /* 0x000000ca90907210 */ /* 0x010fe20007f7e0ff */
[----:B-1----:R-:W-:Y:S02]  /*e9890*/  IMAD.MOV.U32 R134, RZ, RZ, R203 ;  /* 0x000000ffff867224 */ /* 0x002fe400078e00cb */
[----:B------:R-:W-:Y:S01]  /*e98a0*/  IMAD.MOV.U32 R135, RZ, RZ, R208 ;  /* 0x000000ffff877224 */ /* 0x000fe200078e00d0 */
[----:B------:R-:W-:-:S04]  /*e98b0*/  SEL R133, R133, RZ, !P0 ;  /* 0x000000ff85857207 */ /* 0x000fc80004000000 */
[----:B------:R1:W-:Y:S01]  /*e98c0*/  LDGSTS.E [R140+0x55200], [R134.64], P4 ;  /* 0x55200000868c7fae */ /* 0x0003e2000a121844 */
[----:B------:R-:W-:Y:S01]  /*e98d0*/  IMAD.X R201, R201, 0x1, R0, P3 ;  /* 0x00000001c9c97824 */ /* 0x000fe200018e0600 */
[----:B------:R-:W-:Y:S02]  /*e98e0*/  ISETP.NE.U32.AND P3, PT, R133, RZ, PT ;  /* 0x000000ff8500720c */ /* 0x000fe40003f65070 */
[----:B------:R-:W-:-:S04]  /*e98f0*/  IADD3 R148, P4, R148, R202, RZ ;  /* 0x000000ca94947210 */ /* 0x000fc80007f9e0ff */
[----:B------:R-:W-:Y:S01]  /*e9900*/  IADD3.X R160, R160, R0, RZ, P4, !PT ;  /* 0x00000000a0a07210 */ /* 0x000fe200027fe4ff */
[----:B-1----:R-:W-:Y:S01]  /*e9910*/  IMAD.MOV.U32 R134, RZ, RZ, R144 ;  /* 0x000000ffff867224 */ /* 0x002fe200078e0090 */
[----:B------:R-:W-:Y:S01]  /*e9920*/  IADD3 R164, P4, R164, R202, RZ ;  /* 0x000000caa4a47210 */ /* 0x000fe20007f9e0ff */
[----:B------:R-:W-:Y:S01]  /*e9930*/  IMAD.MOV.U32 R135, RZ, RZ, R201 ;  /* 0x000000ffff877224 */ /* 0x000fe200078e00c9 */
[----:B------:R-:W-:Y:S01]  /*e9940*/  IADD3 R133, R132, 0x100000, RZ ;  /* 0x0010000084857810 */ /* 0x000fe20007ffe0ff */
[----:B------:R1:W-:Y:S02]  /*e9950*/  STL [R1+0x2a74], R144 ;  /* 0x002a749001007387 */ /* 0x0003e40000100800 */
[----:B------:R-:W-:Y:S02]  /*e9960*/  IMAD.X R200, R200, 0x1, R0, P4 ;  /* 0x00000001c8c87824 */ /* 0x000fe400020e0600 */
[----:B------:R-:W-:Y:S04]  /*e9970*/  STL [R1+0x2a7c], R148 ;  /* 0x002a7c9401007387 */ /* 0x000fe80000100800 */
[----:B------:R-:W-:Y:S04]  /*e9980*/  STL [R1+0x2a70], R201 ;  /* 0x002a70c901007387 */ /* 0x000fe80000100800 */
[----:B------:R4:W-:Y:S04]  /*e9990*/  STL [R1+0x2a78], R160 ;  /* 0x002a78a001007387 */ /* 0x0009e80000100800 */
[----:B------:R4:W-:Y:S04]  /*e99a0*/  LDGSTS.E [R133+0x56000], [R134.64], P1 ;  /* 0x5600000086857fae */ /* 0x0009e80008921844 */
[----:B------:R2:W-:Y:S01]  /*e99b0*/  STL [R1+0x2a24], R164 ;  /* 0x002a24a401007387 */ /* 0x0005e20000100800 */
[----:B------:R-:W-:Y:S01]  /*e99c0*/  HMMA.1688.F32.TF32 R140, R232, R142, R204 ;  /* 0x0000008ee88c723c */ /* 0x000fe200000810cc */
[----:B-1----:R-:W-:-:S02]  /*e99d0*/  IADD3 R144, R132, 0x100000, RZ ;  /* 0x0010000084907810 */ /* 0x002fc40007ffe0ff */
[----:B----4-:R-:W-:Y:S01]  /*e99e0*/  MOV R135, R160 ;  /* 0x000000a000877202 */ /* 0x010fe20000000f00 */
[----:B------:R-:W-:Y:S01]  /*e99f0*/  IMAD.MOV.U32 R134, RZ, RZ, R148 ;  /* 0x000000ffff867224 */ /* 0x000fe200078e0094 */
[----:B------:R-:W4:Y:S03]  /*e9a00*/  LDL.LU R160, [R1+0x29e0] ;  /* 0x0029e00001a07983 */ /* 0x000f260000300800 */
[----:B------:R-:W-:Y:S01]  /*e9a10*/  HMMA.1688.F32.TF32 R136, R232, R138, R216 ;  /* 0x0000008ae888723c */ /* 0x000fe200000810d8 */
[----:B------:R-:W-:Y:S04]  /*e9a20*/  STL [R1+0x2a20], R200 ;  /* 0x002a20c801007387 */ /* 0x000fe80000100800 */
[----:B------:R-:W4:Y:S04]  /*e9a30*/  LDL.LU R148, [R1+0x29e4] ;  /* 0x0029e40001947983 */ /* 0x000f280000300800 */
[----:B------:R1:W-:Y:S02]  /*e9a40*/  LDGSTS.E [R144+0x56200], [R134.64], P1 ;  /* 0x5620000086907fae */ /* 0x0003e40008921844 */
[----:B-1----:R-:W-:Y:S01]  /*e9a50*/  IMAD.MOV.U32 R134, RZ, RZ, R164 ;  /* 0x000000ffff867224 */ /* 0x002fe200078e00a4 */
[----:B---3--:R-:W-:-:S05]  /*e9a60*/  IADD3 R152, P4, R152, R202, RZ ;  /* 0x000000ca98987210 */ /* 0x008fca0007f9e0ff */
[----:B--2---:R-:W-:Y:S01]  /*e9a70*/  IMAD.X R156, R156, 0x1, R0, P4 ;  /* 0x000000019c9c7824 */ /* 0x004fe200020e0600 */
[----:B------:R1:W-:Y:S04]  /*e9a80*/  STL [R1+0x2a2c], R152 ;  /* 0x002a2c9801007387 */ /* 0x0003e80000100800 */
[----:B------:R-:W2:Y:S04]  /*e9a90*/  LDL.LU R205, [R1+0x29e8] ;  /* 0x0029e80001cd7983 */ /* 0x000ea80000300800 */
[----:B------:R-:W3:Y:S04]  /*e9aa0*/  LDL.LU R216, [R1+0x11e0] ;  /* 0x0011e00001d87983 */ /* 0x000ee80000300800 */
[----:B------:R1:W-:Y:S04]  /*e9ab0*/  STL [R1+0x2a28], R156 ;  /* 0x002a289c01007387 */ /* 0x0003e80000100800 */
[----:B------:R-:W3:Y:S04]  /*e9ac0*/  LDL.LU R217, [R1+0x11e4] ;  /* 0x0011e40001d97983 */ /* 0x000ee80000300800 */
[----:B------:R-:W3:Y:S04]  /*e9ad0*/  LDL.LU R218, [R1+0x11e8] ;  /* 0x0011e80001da7983 */ /* 0x000ee80000300800 */
[----:B------:R-:W3:Y:S04]  /*e9ae0*/  LDL.LU R219, [R1+0x11ec] ;  /* 0x0011ec0001db7983 */ /* 0x000ee80000300800 */
[----:B------:R-:W2:Y:S01]  /*e9af0*/  LDL.LU R164, [R1+0x29ec] ;  /* 0x0029ec0001a47983 */ /* 0x000ea20000300800 */
[----:B------:R-:W-:Y:S01]  /*e9b00*/  IMAD.MOV.U32 R135, RZ, RZ, R200 ;  /* 0x000000ffff877224 */ /* 0x000fe200078e00c8 */
[----:B------:R-:W-:-:S02]  /*e9b10*/  ISETP.GT.AND P1, PT, R3, 0x68, PT ;  /* 0x000000680300780c */ /* 0x000fc40003f24270 */
[----:B------:R-:W3:Y:S04]  /*e9b20*/  LDL.LU R208, [R1+0x11f0] ;  /* 0x0011f00001d07983 */ /* 0x000ee80000300800 */
[----:B------:R1:W-:Y:S04]  /*e9b30*/  LDGSTS.E [R133+0x57000], [R134.64], P5 ;  /* 0x5700000086857fae */ /* 0x0003e8000a921844 */
[----:B------:R-:W3:Y:S04]  /*e9b40*/  LDL.LU R209, [R1+0x11f4] ;  /* 0x0011f40001d17983 */ /* 0x000ee80000300800 */
[----:B------:R-:W3:Y:S01]  /*e9b50*/  LDL.LU R204, [R1+0x29a0] ;  /* 0x0029a00001cc7983 */ /* 0x000ee20000300800 */
[----:B-1----:R-:W-:Y:S01]  /*e9b60*/  IMAD.MOV.U32 R134, RZ, RZ, R152 ;  /* 0x000000ffff867224 */ /* 0x002fe200078e0098 */
[----:B------:R-:W-:-:S02]  /*e9b70*/  MOV R135, R156 ;  /* 0x0000009c00877202 */ /* 0x000fc40000000f00 */
[----:B------:R-:W3:Y:S01]  /*e9b80*/  LDL.LU R152, [R1+0x29a4] ;  /* 0x0029a40001987983 */ /* 0x000ee20000300800 */
[----:B------:R-:W-:Y:S02]  /*e9b90*/  SEL R133, RZ, 0x4, !P1 ;  /* 0x00000004ff857807 */ /* 0x000fe40004800000 */
[----:B------:R-:W-:Y:S01]  /*e9ba0*/  ISETP.GT.AND P1, PT, R3, 0x6c, PT ;  /* 0x0000006c0300780c */ /* 0x000fe20003f24270 */
[----:B------:R1:W-:Y:S04]  /*e9bb0*/  LDGSTS.E [R144+0x57200], [R134.64], P5 ;  /* 0x5720000086907fae */ /* 0x0003e8000a921844 */
[----:B------:R-:W3:Y:S01]  /*e9bc0*/  LDL.LU R200, [R1+0x29a8] ;  /* 0x0029a80001c87983 */ /* 0x000ee20000300800 */
[----:B------:R-:W-:-:S03]  /*e9bd0*/  SEL R133, R133, RZ, !P0 ;  /* 0x000000ff85857207 */ /* 0x000fc60004000000 */
[----:B------:R-:W3:Y:S01]  /*e9be0*/  LDL.LU R156, [R1+0x29ac] ;  /* 0x0029ac00019c7983 */ /* 0x000ee20000300800 */
[----:B-1----:R-:W-:-:S03]  /*e9bf0*/  SEL R134, RZ, 0x4, !P1 ;  /* 0x00000004ff867807 */ /* 0x002fc60004800000 */
[----:B------:R-:W3:Y:S01]  /*e9c00*/  LDL.LU R203, [R1+0x2960] ;  /* 0x0029600001cb7983 */ /* 0x000ee20000300800 */
[----:B------:R-:W-:-:S03]  /*e9c10*/  ISETP.NE.U32.AND P5, PT, R133, RZ, PT ;  /* 0x000000ff8500720c */ /* 0x000fc60003fa5070 */
[----:B------:R-:W3:Y:S01]  /*e9c20*/  LDL.LU R201, [R1+0x2964] ;  /* 0x0029640001c97983 */ /* 0x000ee20000300800 */
[----:B------:R-:W-:Y:S01]  /*e9c30*/  IMAD.MOV.U32 R210, RZ, RZ, R149 ;  /* 0x000000ffffd27224 */ /* 0x000fe200078e0095 */
[----:B------:R-:W-:Y:S02]  /*e9c40*/  SEL R133, R134, RZ, !P0 ;  /* 0x000000ff86857207 */ /* 0x000fe40004000000 */
[----:B------:R-:W-:Y:S02]  /*e9c50*/  IADD3 R149, R132, 0x100000, RZ ;  /* 0x0010000084957810 */ /* 0x000fe40007ffe0ff */
[----:B----4-:R-:W-:-:S05]  /*e9c60*/  IADD3 R148, P1, R148, R202, RZ ;  /* 0x000000ca94947210 */ /* 0x010fca0007f3e0ff */
[----:B------:R-:W-:Y:S01]  /*e9c70*/  IMAD.X R160, R160, 0x1, R0, P1 ;  /* 0x00000001a0a07824 */ /* 0x000fe200008e0600 */
[----:B------:R-:W-:Y:S01]  /*e9c80*/  STL [R1+0x29e4], R148 ;  /* 0x0029e49401007387 */ /* 0x000fe20000100800 */
[----:B------:R-:W-:Y:S02]  /*e9c90*/  MOV R134, R148 ;  /* 0x0000009400867202 */ /* 0x000fe40000000f00 */
[----:B------:R-:W-:-:S05]  /*e9ca0*/  IMAD.MOV.U32 R135, RZ, RZ, R160 ;  /* 0x000000ffff877224 */ /* 0x000fca00078e00a0 */
[----:B------:R1:W-:Y:S01]  /*e9cb0*/  LDGSTS.E [R149+0x58000], [R134.64], P2 ;  /* 0x5800000086957fae */ /* 0x0003e20009121844 */
[----:B--2---:R-:W-:-:S05]  /*e9cc0*/  IADD3 R164, P4, R164, R202, RZ ;  /* 0x000000caa4a47210 */ /* 0x004fca0007f9e0ff */
[----:B------:R-:W-:Y:S01]  /*e9cd0*/  IMAD.X R205, R205, 0x1, R0, P4 ;  /* 0x00000001cdcd7824 */ /* 0x000fe200020e0600 */
[----:B------:R-:W-:Y:S04]  /*e9ce0*/  STL [R1+0x29ec], R164 ;  /* 0x0029eca401007387 */ /* 0x000fe80000100800 */
[----:B------:R2:W-:Y:S04]  /*e9cf0*/  STL [R1+0x29e0], R160 ;  /* 0x0029e0a001007387 */ /* 0x0005e80000100800 */
[----:B------:R-:W-:Y:S01]  /*e9d00*/  STL [R1+0x29e8], R205 ;  /* 0x0029e8cd01007387 */ /* 0x000fe20000100800 */
[----:B-1----:R-:W-:-:S03]  /*e9d10*/  IMAD.MOV.U32 R134, RZ, RZ, R164 ;  /* 0x000000ffff867224 */ /* 0x002fc600078e00a4 */
[----:B--2---:R-:W2:Y:S04]  /*e9d20*/  LDL.LU R160, [R1+0x296c] ;  /* 0x00296c0001a07983 */ /* 0x004ea80000300800 */
[----:B------:R-:W4:Y:S01]  /*e9d30*/  LDL.LU R164, [R1+0x2968] ;  /* 0x0029680001a47983 */ /* 0x000f220000300800 */
[----:B------:R-:W-:Y:S01]  /*e9d40*/  IADD3 R148, R132, 0x100000, RZ ;  /* 0x0010000084947810 */ /* 0x000fe20007ffe0ff */
[----:B------:R-:W-:Y:S01]  /*e9d50*/  IMAD.MOV.U32 R135, RZ, RZ, R205 ;  /* 0x000000ffff877224 */ /* 0x000fe200078e00cd */
[----:B------:R-:W-:Y:S02]  /*e9d60*/  ISETP.GT.AND P1, PT, R3, 0x70, PT ;  /* 0x000000700300780c */ /* 0x000fe40003f24270 */
[----:B------:R-:W-:Y:S02]  /*e9d70*/  ISETP.NE.U32.AND P4, PT, R133, RZ, PT ;  /* 0x000000ff8500720c */ /* 0x000fe40003f85070 */
[----:B------:R-:W-:Y:S01]  /*e9d80*/  SEL R133, RZ, 0x4, !P1 ;  /* 0x00000004ff857807 */ /* 0x000fe20004800000 */
[----:B------:R1:W-:Y:S01]  /*e9d90*/  LDGSTS.E [R148+0x58200], [R134.64], P2 ;  /* 0x5820000086947fae */ /* 0x0003e20009121844 */
[----:B---3--:R-:W-:-:S02]  /*e9da0*/  IADD3 R152, P1, R152, R202, RZ ;  /* 0x000000ca98987210 */ /* 0x008fc40007f3e0ff */
[----:B------:R-:W-:Y:S02]  /*e9db0*/  IADD3 R156, P2, R156, R202, RZ ;  /* 0x000000ca9c9c7210 */ /* 0x000fe40007f5e0ff */
[----:B------:R-:W-:Y:S01]  /*e9dc0*/  SEL R133, R133, RZ, !P0 ;  /* 0x000000ff85857207 */ /* 0x000fe20004000000 */
[----:B------:R-:W-:Y:S01]  /*e9dd0*/  IMAD.X R204, R204, 0x1, R0, P1 ;  /* 0x00000001cccc7824 */ /* 0x000fe200008e0600 */
[----:B------:R-:W-:Y:S02]  /*e9de0*/  IADD3.X R200, R200, R0, RZ, P2, !PT ;  /* 0x00000000c8c87210 */ /* 0x000fe400017fe4ff */
[----:B------:R-:W-:Y:S01]  /*e9df0*/  IADD3 R201, P2, R201, R202, RZ ;  /* 0x000000cac9c97210 */ /* 0x000fe20007f5e0ff */
[----:B-1----:R-:W-:Y:S01]  /*e9e00*/  IMAD.MOV.U32 R134, RZ, RZ, R152 ;  /* 0x000000ffff867224 */ /* 0x002fe200078e0098 */
[----:B------:R-:W-:Y:S01]  /*e9e10*/  ISETP.NE.U32.AND P1, PT, R133, RZ, PT ;  /* 0x000000ff8500720c */ /* 0x000fe20003f25070 */
[----:B------:R-:W-:Y:S01]  /*e9e20*/  IMAD.MOV.U32 R135, RZ, RZ, R204 ;  /* 0x000000ffff877224 */ /* 0x000fe200078e00cc */
[----:B------:R-:W-:Y:S01]  /*e9e30*/  IADD3 R133, R132, 0x100000, RZ ;  /* 0x0010000084857810 */ /* 0x000fe20007ffe0ff */
[----:B------:R-:W-:Y:S01]  /*e9e40*/  IMAD.X R203, R203, 0x1, R0, P2 ;  /* 0x00000001cbcb7824 */ /* 0x000fe200010e0600 */
[----:B------:R1:W-:Y:S04]  /*e9e50*/  STL [R1+0x29a4], R152 ;  /* 0x0029a49801007387 */ /* 0x0003e80000100800 */
[----:B------:R-:W-:Y:S04]  /*e9e60*/  STL [R1+0x29ac], R156 ;  /* 0x0029ac9c01007387 */ /* 0x000fe80000100800 */
[----:B------:R-:W-:Y:S04]  /*e9e70*/  STL [R1+0x29a0], R204 ;  /* 0x0029a0cc01007387 */ /* 0x000fe80000100800 */
[----:B------:R3:W-:Y:S04]  /*e9e80*/  STL [R1+0x29a8], R200 ;  /* 0x0029a8c801007387 */ /* 0x0007e80000100800 */
[----:B------:R3:W-:Y:S01]  /*e9e90*/  LDGSTS.E [R133+0x59000], [R134.64], P3 ;  /* 0x5900000086857fae */ /* 0x0007e20009921844 */
[----:B------:R-:W-:-:S03]  /*e9ea0*/  IMAD.MOV.U32 R211, RZ, RZ, R145 ;  /* 0x000000ffffd37224 */ /* 0x000fc600078e0091 */
[----:B------:R-:W-:Y:S01]  /*e9eb0*/  STL [R1+0x2964], R201 ;  /* 0x002964c901007387 */ /* 0x000fe20000100800 */
[----:B------:R-:W-:Y:S01]  /*e9ec0*/  HMMA.1688.F32.TF32 R144, R232, R146, R216 ;  /* 0x00000092e890723c */ /* 0x000fe200000810d8 */
[----:B-1----:R-:W-:Y:S02]  /*e9ed0*/  IADD3 R152, R132, 0x100000, RZ ;  /* 0x0010000084987810 */ /* 0x002fe40007ffe0ff */
[----:B---3--:R-:W-:Y:S01]  /*e9ee0*/  MOV R135, R200 ;  /* 0x000000c800877202 */ /* 0x008fe20000000f00 */
[----:B------:R-:W-:Y:S01]  /*e9ef0*/  IMAD.MOV.U32 R134, RZ, RZ, R156 ;  /* 0x000000ffff867224 */ /* 0x000fe200078e009c */
[----:B------:R-:W3:Y:S04]  /*e9f00*/  LDL.LU R200, [R1+0x2920] ;  /* 0x0029200001c87983 */ /* 0x000ee80000300800 */
[----:B------:R1:W-:Y:S04]  /*e9f10*/  STL [R1+0x2960], R203 ;  /* 0x002960cb01007387 */ /* 0x0003e80000100800 */
[----:B------:R-:W3:Y:S04]  /*e9f20*/  LDL.LU R156, [R1+0x2924] ;  /* 0x00292400019c7983 */ /* 0x000ee80000300800 */
[----:B------:R1:W-:Y:S02]  /*e9f30*/  LDGSTS.E [R152+0x59200], [R134.64], P3 ;  /* 0x5920000086987fae */ /* 0x0003e40009921844 */
[----:B-1----:R-:W-:Y:S01]  /*e9f40*/  IMAD.MOV.U32 R135, RZ, RZ, R203 ;  /* 0x000000ffff877224 */ /* 0x002fe200078e00cb */
[----:B--2---:R-:W-:-:S05]  /*e9f50*/  IADD3 R160, P2, R160, R202, RZ ;  /* 0x000000caa0a07210 */ /* 0x004fca0007f5e0ff */
[----:B----4-:R-:W-:Y:S01]  /*e9f60*/  IMAD.X R164, R164, 0x1, R0, P2 ;  /* 0x00000001a4a47824 */ /* 0x010fe200010e0600 */
[----:B------:R1:W-:Y:S04]  /*e9f70*/  STL [R1+0x296c], R160 ;  /* 0x00296ca001007387 */ /* 0x0003e80000100800 */
[----:B------:R-:W2:Y:S04]  /*e9f80*/  LDL.LU R216, [R1+0x1200] ;  /* 0x0012000001d87983 */ /* 0x000ea80000300800 */
[----:B------:R4:W-:Y:S04]  /*e9f90*/  STL [R1+0x2968], R164 ;  /* 0x002968a401007387 */ /* 0x0009e80000100800 */
[----:B------:R-:W2:Y:S04]  /*e9fa0*/  LDL.LU R217, [R1+0x1204] ;  /* 0x0012040001d97983 */ /* 0x000ea80000300800 */
[----:B------:R-:W2:Y:S04]  /*e9fb0*/  LDL.LU R218, [R1+0x1208] ;  /* 0x0012080001da7983 */ /* 0x000ea80000300800 */
[----:B------:R-:W2:Y:S04]  /*e9fc0*/  LDL.LU R219, [R1+0x120c] ;  /* 0x00120c0001db7983 */ /* 0x000ea80000300800 */
[----:B------:R-:W2:Y:S04]  /*e9fd0*/  LDL.LU R207, [R1+0x2928] ;  /* 0x0029280001cf7983 */ /* 0x000ea80000300800 */
[----:B------:R-:W2:Y:S01]  /*e9fe0*/  LDL.LU R203, [R1+0x292c] ;  /* 0x00292c0001cb7983 */ /* 0x000ea20000300800 */
[----:B------:R-:W-:Y:S01]  /*e9ff0*/  IMAD.MOV.U32 R134, RZ, RZ, R201 ;  /* 0x000000ffff867224 */ /* 0x000fe200078e00c9 */
[----:B------:R-:W-:Y:S01]  /*ea000*/  ISETP.GT.AND P2, PT, R3, 0x74, PT ;  /* 0x000000740300780c */ /* 0x000fe20003f44270 */
[----:B------:R-:W-:Y:S01]  /*ea010*/  HMMA.1688.F32.TF32 R148, R232, R150, R208 ;  /* 0x00000096e894723c */ /* 0x000fe200000810d0 */
[----:B------:R-:W2:Y:S04]  /*ea020*/  LDL.LU R208, [R1+0x1210] ;  /* 0x0012100001d07983 */ /* 0x000ea80000300800 */
[----:B------:R1:W-:Y:S04]  /*ea030*/  LDGSTS.E [R133+0x5a000], [R134.64], P5 ;  /* 0x5a00000086857fae */ /* 0x0003e8000a921844 */
[----:B------:R-:W2:Y:S04]  /*ea040*/  LDL.LU R209, [R1+0x1214] ;  /* 0x0012140001d17983 */ /* 0x000ea80000300800 */
[----:B------:R-:W2:Y:S01]  /*ea050*/  LDL.LU R206, [R1+0x2810] ;  /* 0x0028100001ce7983 */ /* 0x000ea20000300800 */
[----:B-1----:R-:W-:Y:S01]  /*ea060*/  IMAD.MOV.U32 R134, RZ, RZ, R160 ;  /* 0x000000ffff867224 */ /* 0x002fe200078e00a0 */
[----:B------:R-:W-:-:S02]  /*ea070*/  MOV R135, R164 ;  /* 0x000000a400877202 */ /* 0x000fc40000000f00 */
[----:B------:R-:W2:Y:S01]  /*ea080*/  LDL.LU R160, [R1+0x2814] ;  /* 0x0028140001a07983 */ /* 0x000ea20000300800 */
[----:B------:R-:W-:Y:S02]  /*ea090*/  SEL R133, RZ, 0x4, !P2 ;  /* 0x00000004ff857807 */ /* 0x000fe40005000000 */
[----:B------:R-:W-:Y:S01]  /*ea0a0*/  ISETP.GT.AND P2, PT, R3, 0x78, PT ;  /* 0x000000780300780c */ /* 0x000fe20003f44270 */
[----:B------:R1:W-:Y:S04]  /*ea0b0*/  LDGSTS.E [R152+0x5a200], [R134.64], P5 ;  /* 0x5a20000086987fae */ /* 0x0003e8000a921844 */
[----:B------:R-:W2:Y:S01]  /*ea0c0*/  LDL.LU R205, [R1+0x2818] ;  /* 0x0028180001cd7983 */ /* 0x000ea20000300800 */
[----:B------:R-:W-:-:S03]  /*ea0d0*/  SEL R133, R133, RZ, !P0 ;  /* 0x000000ff85857207 */ /* 0x000fc60004000000 */
[----:B----4-:R-:W4:Y:S01]  /*ea0e0*/  LDL.LU R164, [R1+0x281c] ;  /* 0x00281c0001a47983 */ /* 0x010f220000300800 */
[----:B-1----:R-:W-:-:S03]  /*ea0f0*/  SEL R134, RZ, 0x4, !P2 ;  /* 0x00000004ff867807 */ /* 0x002fc60005000000 */
[----:B------:R-:W4:Y:S01]  /*ea100*/  LDL.LU R204, [R1+0x2850] ;  /* 0x0028500001cc7983 */ /* 0x000f220000300800 */
[----:B---3--:R-:W-:-:S03]  /*ea110*/  IADD3 R156, P2, R156, R202, RZ ;  /* 0x000000ca9c9c7210 */ /* 0x008fc60007f5e0ff */
[----:B------:R-:W3:Y:S02]  /*ea120*/  LDL.LU R201, [R1+0x2854] ;  /* 0x0028540001c97983 */ /* 0x000ee40000300800 */
[----:B------:R-:W-:Y:S01]  /*ea130*/  IMAD.X R200, R200, 0x1, R0, P2 ;  /* 0x00000001c8c87824 */ /* 0x000fe200010e0600 */
[----:B------:R-:W-:Y:S01]  /*ea140*/  ISETP.NE.U32.AND P5, PT, R133, RZ, PT ;  /* 0x000000ff8500720c */ /* 0x000fe20003fa5070 */
[----:B------:R-:W-:Y:S01]  /*ea150*/  STL [R1+0x2924], R156 ;  /* 0x0029249c01007387 */ /* 0x000fe20000100800 */
[----:B------:R-:W-:Y:S01]  /*ea160*/  IMAD.MOV.U32 R210, RZ, RZ, R157 ;  /* 0x000000ffffd27224 */ /* 0x000fe200078e009d */
[----:B------:R-:W-:Y:S01]  /*ea170*/  SEL R133, R134, RZ, !P0 ;  /* 0x000000ff86857207 */ /* 0x000fe20004000000 */
[----:B------:R-:W-:Y:S01]  /*ea180*/  IMAD.MOV.U32 R135, RZ, RZ, R200 ;  /* 0x000000ffff877224 */ /* 0x000fe200078e00c8 */
[----:B------:R-:W-:Y:S02]  /*ea190*/  IADD3 R157, R132, 0x100000, RZ ;  /* 0x00100000849d7810 */ /* 0x000fe40007ffe0ff */
[----:B------:R-:W-:-:S05]  /*ea1a0*/  MOV R134, R156 ;  /* 0x0000009c00867202 */ /* 0x000fca0000000f00 */
        /* <DEDUP_REMOVED lines=8> */
[----:B------:R-:W2:Y:S01]  /*ea230*/  LDL.LU R203, [R1+0x2858] ;  /* 0x0028580001cb7983 */ /* 0x000ea20000300800 */
[----:B------:R-:W-:Y:S01]  /*ea240*/  IADD3 R156, R132, 0x100000, RZ ;  /* 0x00100000849c7810 */ /* 0x000fe20007ffe0ff */
[----:B------:R-:W-:Y:S01]  /*ea250*/  IMAD.MOV.U32 R135, RZ, RZ, R207 ;  /* 0x000000ffff877224 */ /* 0x000fe200078e00cf */
[----:B------:R-:W-:Y:S02]  /*ea260*/  ISETP.GT.AND P3, PT, R3, 0x7c, PT ;  /* 0x0000007c0300780c */ /* 0x000fe40003f64270 */
[----:B------:R-:W-:Y:S02]  /*ea270*/  ISETP.NE.U32.AND P2, PT, R133, RZ, PT ;  /* 0x000000ff8500720c */ /* 0x000fe40003f45070 */
[----:B------:R1:W-:Y:S01]  /*ea280*/  LDGSTS.E [R156+0x5b200], [R134.64], P4 ;  /* 0x5b200000869c7fae */ /* 0x0003e2000a121844 */
[----:B------:R-:W-:-:S02]  /*ea290*/  SEL R133, RZ, 0x4, !P3 ;  /* 0x00000004ff857807 */ /* 0x000fc40005800000 */
[-C--:B----4-:R-:W-:Y:S02]  /*ea2a0*/  IADD3 R164, P4, R164, R202.reuse, RZ ;  /* 0x000000caa4a47210 */ /* 0x090fe40007f9e0ff */
[----:B------:R-:W-:Y:S02]  /*ea2b0*/  IADD3 R160, P3, R160, R202, RZ ;  /* 0x000000caa0a07210 */ /* 0x000fe40007f7e0ff */
[----:B------:R-:W-:Y:S02]  /*ea2c0*/  IADD3.X R205, R205, R0, RZ, P4, !PT ;  /* 0x00000000cdcd7210 */ /* 0x000fe400027fe4ff */
[----:B------:R-:W-:Y:S01]  /*ea2d0*/  SEL R133, R133, RZ, !P0 ;  /* 0x000000ff85857207 */ /* 0x000fe20004000000 */
[----:B------:R-:W-:Y:S01]  /*ea2e0*/  IMAD.X R206, R206, 0x1, R0, P3 ;  /* 0x00000001cece7824 */ /* 0x000fe200018e0600 */
[----:B---3--:R-:W-:Y:S01]  /*ea2f0*/  IADD3 R201, P4, R201, R202, RZ ;  /* 0x000000cac9c97210 */ /* 0x008fe20007f9e0ff */
[----:B------:R3:W-:Y:S01]  /*ea300*/  STL [R1+0x2814], R160 ;  /* 0x002814a001007387 */ /* 0x0007e20000100800 */
[----:B------:R-:W-:Y:S01]  /*ea310*/  ISETP.NE.U32.AND P3, PT, R133, RZ, PT ;  /* 0x000000ff8500720c */ /* 0x000fe20003f65070 */
[----:B-1----:R-:W-:Y:S01]  /*ea320*/  IMAD.MOV.U32 R134, RZ, RZ, R160 ;  /* 0x000000ffff867224 */ /* 0x002fe200078e00a0 */
[----:B------:R-:W-:Y:S01]  /*ea330*/  IADD3 R133, R132, 0x100000, RZ ;  /* 0x0010000084857810 */ /* 0x000fe20007ffe0ff */
[----:B------:R-:W-:Y:S01]  /*ea340*/  IMAD.X R204, R204, 0x1, R0, P4 ;  /* 0x00000001cccc7824 */ /* 0x000fe200020e0600 */
[----:B------:R-:W-:Y:S01]  /*ea350*/  STL [R1+0x281c], R164 ;  /* 0x00281ca401007387 */ /* 0x000fe20000100800 */
[----:B------:R-:W-:-:S02]  /*ea360*/  IMAD.MOV.U32 R135, RZ, RZ, R206 ;  /* 0x000000ffff877224 */ /* 0x000fc400078e00ce */
[----:B------:R-:W-:Y:S01]  /*ea370*/  IMAD.MOV.U32 R211, RZ, RZ, R153 ;  /* 0x000000ffffd37224 */ /* 0x000fe200078e0099 */
[----:B------:R1:W-:Y:S04]  /*ea380*/  STL [R1+0x2810], R206 ;  /* 0x002810ce01007387 */ /* 0x0003e80000100800 */
[----:B------:R-:W-:Y:S01]  /*ea390*/  STL [R1+0x2818], R205 ;  /* 0x002818cd01007387 */ /* 0x000fe20000100800 */
[----:B---3--:R-:W-:-:S03]  /*ea3a0*/  IADD3 R160, R132, 0x100000, RZ ;  /* 0x0010000084a07810 */ /* 0x008fc60007ffe0ff */
[----:B------:R-:W-:Y:S01]  /*ea3b0*/  STL [R1+0x2854], R201 ;  /* 0x002854c901007387 */ /* 0x000fe20000100800 */
[----:B------:R-:W-:Y:S03]  /*ea3c0*/  HMMA.1688.F32.TF32 R156, R232, R158, R208 ;  /* 0x0000009ee89c723c */ /* 0x000fe600000810d0 */
[----:B------:R3:W-:Y:S04]  /*ea3d0*/  LDGSTS.E [R133+0x5c000], [R134.64], P1 ;  /* 0x5c00000086857fae */ /* 0x0007e80008921844 */
[----:B-1----:R-:W2:Y:S04]  /*ea3e0*/  LDL.LU R206, [R1+0x2890] ;  /* 0x0028900001ce7983 */ /* 0x002ea80000300800 */
[----:B------:R1:W-:Y:S01]  /*ea3f0*/  STL [R1+0x2850], R204 ;  /* 0x002850cc01007387 */ /* 0x0003e20000100800 */
[----:B---3--:R-:W-:Y:S01]  /*ea400*/  IMAD.MOV.U32 R134, RZ, RZ, R164 ;  /* 0x000000ffff867224 */ /* 0x008fe200078e00a4 */
[----:B------:R-:W-:-:S02]  /*ea410*/  MOV R135, R205 ;  /* 0x000000cd00877202 */ /* 0x000fc40000000f00 */
[----:B------:R-:W3:Y:S04]  /*ea420*/  LDL.LU R164, [R1+0x2894] ;  /* 0x0028940001a47983 */ /* 0x000ee80000300800 */
[----:B------:R1:W-:Y:S02]  /*ea430*/  LDGSTS.E [R160+0x5c200], [R134.64], P1 ;  /* 0x5c20000086a07fae */ /* 0x0003e40008921844 */
[----:B-1----:R-:W-:Y:S02]  /*ea440*/  IMAD.MOV.U32 R135, RZ, RZ, R204 ;  /* 0x000000ffff877224 */ /* 0x002fe400078e00cc */
[----:B------:R-:W-:Y:S01]  /*ea450*/  IMAD.MOV.U32 R134, RZ, RZ, R201 ;  /* 0x000000ffff867224 */ /* 0x000fe200078e00c9 */
[----:B--2---:R-:W-:Y:S01]  /*ea460*/  IADD3 R200, P4, R200, R202, RZ ;  /* 0x000000cac8c87210 */ /* 0x004fe20007f9e0ff */
[----:B------:R-:W-:Y:S01]  /*ea470*/  HMMA.1688.F32.TF32 R152, R232, R154, R216 ;  /* 0x0000009ae898723c */ /* 0x000fe200000810d8 */
[----:B------:R-:W-:-:S02]  /*ea480*/  ISETP.GT.AND P1, PT, R3, 0x1, PT ;  /* 0x000000010300780c */ /* 0x000fc40003f24270 */
[----:B------:R1:W-:Y:S01]  /*ea490*/  LDGSTS.E [R133+0x5d000], [R134.64], P5 ;  /* 0x5d00000086857fae */ /* 0x0003e2000a921844 */
[----:B------:R-:W-:-:S03]  /*ea4a0*/  IMAD.X R203, R203, 0x1, R0, P4 ;  /* 0x00000001cbcb7824 */ /* 0x000fc600020e0600 */
[----:B------:R2:W-:Y:S04]  /*ea4b0*/  STL [R1+0x285c], R200 ;  /* 0x00285cc801007387 */ /* 0x0005e80000100800 */
[----:B------:R-:W4:Y:S04]  /*ea4c0*/  LDL.LU R208, [R1+0x1220] ;  /* 0x0012200001d07983 */ /* 0x000f280000300800 */
[----:B------:R1:W-:Y:S04]  /*ea4d0*/  STL [R1+0x2858], R203 ;  /* 0x002858cb01007387 */ /* 0x0003e80000100800 */
[----:B------:R-:W4:Y:S04]  /*ea4e0*/  LDL.LU R209, [R1+0x1224] ;  /* 0x0012240001d17983 */ /* 0x000f280000300800 */
[----:B------:R-:W4:Y:S04]  /*ea4f0*/  LDL.LU R210, [R1+0x1228] ;  /* 0x0012280001d27983 */ /* 0x000f280000300800 */
[----:B------:R-:W4:Y:S04]  /*ea500*/  LDL.LU R211, [R1+0x122c] ;  /* 0x00122c0001d37983 */ /* 0x000f280000300800 */
[----:B------:R-:W4:Y:S04]  /*ea510*/  LDL.LU R204, [R1+0x2898] ;  /* 0x0028980001cc7983 */ /* 0x000f280000300800 */
[----:B------:R-:W4:Y:S01]  /*ea520*/  LDL.LU R201, [R1+0x289c] ;  /* 0x00289c0001c97983 */ /* 0x000f220000300800 */
[----:B-1----:R-:W-:-:S03]  /*ea530*/  IMAD.MOV.U32 R134, RZ, RZ, R200 ;  /* 0x000000ffff867224 */ /* 0x002fc600078e00c8 */
[----:B------:R-:W4:Y:S01]  /*ea540*/  LDL.LU R216, [R1+0x1230] ;  /* 0x0012300001d87983 */ /* 0x000f220000300800 */
[----:B------:R-:W-:-:S03]  /*ea550*/  MOV R135, R203 ;  /* 0x000000cb00877202 */ /* 0x000fc60000000f00 */
[----:B------:R-:W4:Y:S01]  /*ea560*/  LDL.LU R217, [R1+0x1234] ;  /* 0x0012340001d97983 */ /* 0x000f220000300800 */
[----:B------:R-:W-:-:S03]  /*ea570*/  SEL R133, RZ, 0x4, !P1 ;  /* 0x00000004ff857807 */ /* 0x000fc60004800000 */
[----:B------:R-:W4:Y:S01]  /*ea580*/  LDL.LU R207, [R1+0x28d0] ;  /* 0x0028d00001cf7983 */ /* 0x000f220000300800 */
[----:B------:R-:W-:-:S03]  /*ea590*/  ISETP.GT.AND P1, PT, R3, 0x5, PT ;  /* 0x000000050300780c */ /* 0x000fc60003f24270 */
[----:B------:R-:W4:Y:S04]  /*ea5a0*/  LDL.LU R205, [R1+0x28d4] ;  /* 0x0028d40001cd7983 */ /* 0x000f280000300800 */
[----:B------:R1:W-:Y:S04]  /*ea5b0*/  LDGSTS.E [R160+0x5d200], [R134.64], P5 ;  /* 0x5d20000086a07fae */ /* 0x0003e8000a921844 */
[----:B--2---:R-:W2:Y:S04]  /*ea5c0*/  LDL.LU R200, [R1+0x28dc] ;  /* 0x0028dc0001c87983 */ /* 0x004ea80000300800 */
[----:B------:R-:W2:Y:S01]  /*ea5d0*/  LDL R203, [R1+0x1688] ;  /* 0x0016880001cb7983 */ /* 0x000ea20000100800 */
[----:B-1----:R-:W-:-:S02]  /*ea5e0*/  SEL R134, RZ, 0x4, !P1 ;  /* 0x00000004ff867807 */ /* 0x002fc40004800000 */
[----:B---3--:R-:W-:-:S05]  /*ea5f0*/  IADD3 R164, P1, R164, R202, RZ ;  /* 0x000000caa4a47210 */ /* 0x008fca0007f3e0ff */
[----:B------:R-:W-:Y:S01]  /*ea600*/  IMAD.X R206, R206, 0x1, R0, P1 ;  /* 0x00000001cece7824 */ /* 0x000fe200008e0600 */
[----:B------:R-:W-:Y:S03]  /*ea610*/  STL [R1+0x2894], R164 ;  /* 0x002894a401007387 */ /* 0x000fe60000100800 */
[----:B------:R-:W-:Y:S01]  /*ea620*/  IMAD.MOV.U32 R135, RZ, RZ, R206 ;  /* 0x000000ffff877224 */ /* 0x000fe200078e00ce */
[----:B----4-:R-:W-:-:S05]  /*ea630*/  IADD3 R201, P5, R201, R202, RZ ;  /* 0x000000cac9c97210 */ /* 0x010fca0007fbe0ff */
[----:B------:R-:W-:Y:S01]  /*ea640*/  IMAD.X R204, R204, 0x1, R0, P5 ;  /* 0x00000001cccc7824 */ /* 0x000fe200028e0600 */
[----:B------:R-:W-:Y:S04]  /*ea650*/  STL [R1+0x289c], R201 ;  /* 0x00289cc901007387 */ /* 0x000fe80000100800 */
[----:B------:R1:W-:Y:S04]  /*ea660*/  STL [R1+0x2890], R206 ;  /* 0x002890ce01007387 */ /* 0x0003e80000100800 */
[----:B------:R3:W-:Y:S04]  /*ea670*/  STL [R1+0x2898], R204 ;  /* 0x002898cc01007387 */ /* 0x0007e80000100800 */
[----:B-1----:R-:W4:Y:S04]  /*ea680*/  LDL.LU R206, [R1+0x28d8] ;  /* 0x0028d80001ce7983 */ /* 0x002f280000300800 */
[----:B------:R-:W4:Y:S04]  /*ea690*/  LDL.LU R213, [R1+0x2ff4] ;  /* 0x002ff40001d57983 */ /* 0x000f280000300800 */
[----:B------:R-:W4:Y:S01]  /*ea6a0*/  LDL.LU R212, [R1+0x3000] ;  /* 0x0030000001d47983 */ /* 0x000f220000300800 */
[----:B------:R-:W-:-:S02]  /*ea6b0*/  SEL R133, R133, RZ, !P0 ;  /* 0x000000ff85857207 */ /* 0x000fc40004000000 */
[----:B------:R-:W-:Y:S02]  /*ea6c0*/  ISETP.GT.AND P5, PT, R3, 0x9, PT ;  /* 0x000000090300780c */ /* 0x000fe40003fa4270 */
[----:B------:R-:W-:Y:S02]  /*ea6d0*/  ISETP.NE.U32.AND P4, PT, R133, RZ, PT ;  /* 0x000000ff8500720c */ /* 0x000fe40003f85070 */
[----:B------:R-:W-:-:S04]  /*ea6e0*/  SEL R133, R134, RZ, !P0 ;  /* 0x000000ff86857207 */ /* 0x000fc80004000000 */
[----:B------:R-:W-:Y:S02]  /*ea6f0*/  ISETP.NE.U32.AND P1, PT, R133, RZ, PT ;  /* 0x000000ff8500720c */ /* 0x000fe40003f25070 */
[----:B------:R-:W-:Y:S02]  /*ea700*/  SEL R133, RZ, 0x4, !P5 ;  /* 0x00000004ff857807 */ /* 0x000fe40006800000 */
[----:B------:R-:W-:Y:S01]  /*ea710*/  IADD3 R205, P5, R205, R202, RZ ;  /* 0x000000cacdcd7210 */ /* 0x000fe20007fbe0ff */
[----:B------:R-:W-:Y:S01]  /*ea720*/  IMAD.MOV.U32 R218, RZ, RZ, R165 ;  /* 0x000000ffffda7224 */ /* 0x000fe200078e00a5 */
[C---:B------:R-:W-:Y:S01]  /*ea730*/  IADD3 R165, R132.reuse, 0x100000, RZ ;  /* 0x0010000084a57810 */ /* 0x040fe20007ffe0ff */
[----:B------:R-:W-:Y:S01]  /*ea740*/  IMAD.MOV.U32 R219, RZ, RZ, R161 ;  /* 0x000000ffffdb7224 */ /* 0x000fe200078e00a1 */
[----:B------:R-:W-:Y:S01]  /*ea750*/  MOV R134, R164 ;  /* 0x000000a400867202 */ /* 0x000fe20000000f00 */
[----:B------:R-:W-:Y:S01]  /*ea760*/  HMMA.1688.F32.TF32 R160, R232, R162, R208 ;  /* 0x000000a2e8a0723c */ /* 0x000fe200000810d0 */
[----:B------:R1:W-:Y:S01]  /*ea770*/  STL [R1+0x28d4], R205 ;  /* 0x0028d4cd01007387 */ /* 0x0003e20000100800 */
[----:B------:R-:W-:-:S03]  /*ea780*/  IADD3 R164, R132, 0x100000, RZ ;  /* 0x0010000084a47810 */ /* 0x000fc60007ffe0ff */
[----:B------:R-:W4:Y:S04]  /*ea790*/  LDL.LU R211, [R1+0x2fec] ;  /* 0x002fec0001d37983 */ /* 0x000f280000300800 */
[----:B------:R-:W4:Y:S04]  /*ea7a0*/  LDL.LU R208, [R1+0x2ff8] ;  /* 0x002ff80001d07983 */ /* 0x000f280000300800 */
[----:B------:R1:W-:Y:S01]  /*ea7b0*/  LDGSTS.E [R165+0x5e000], [R134.64], P2 ;  /* 0x5e00000086a57fae */ /* 0x0003e20009121844 */
[----:B------:R-:W-:Y:S01]  /*ea7c0*/  SEL R133, R133, RZ, !P0 ;  /* 0x000000ff85857207 */ /* 0x000fe20004000000 */
[----:B------:R-:W-:-:S02]  /*ea7d0*/  IMAD.X R207, R207, 0x1, R0, P5 ;  /* 0x00000001cfcf7824 */ /* 0x000fc400028e0600 */
[----:B-1----:R-:W-:Y:S02]  /*ea7e0*/  IMAD.MOV.U32 R134, RZ, RZ, R201 ;  /* 0x000000ffff867224 */ /* 0x002fe400078e00c9 */
[----:B------:R-:W-:Y:S01]  /*ea7f0*/  IMAD.MOV.U32 R135, RZ, RZ, R204 ;  /* 0x000000ffff877224 */ /* 0x000fe200078e00cc */
[----:B------:R-:W-:-:S04]  /*ea800*/  ISETP.NE.U32.AND P5, PT, R133, RZ, PT ;  /* 0x000000ff8500720c */ /* 0x000fc80003fa5070 */
[----:B------:R1:W-:Y:S01]  /*ea810*/  LDGSTS.E [R164+0x5e200], [R134.64], P2 ;  /* 0x5e20000086a47fae */ /* 0x0003e20009121844 */
[----:B--2---:R-:W-:Y:S02]  /*ea820*/  IADD3 R200, P2, R200, R202, RZ ;  /* 0x000000cac8c87210 */ /* 0x004fe40007f5e0ff */
[----:B------:R-:W-:-:S03]  /*ea830*/  IADD3 R133, R132, 0x100000, RZ ;  /* 0x0010000084857810 */ /* 0x000fc60007ffe0ff */
[----:B------:R-:W-:Y:S01]  /*ea840*/  STL [R1+0x28dc], R200 ;  /* 0x0028dcc801007387 */ /* 0x000fe20000100800 */
[----:B-1----:R-:W-:Y:S02]  /*ea850*/  IMAD.MOV.U32 R134, RZ, RZ, R205 ;  /* 0x000000ffff867224 */ /* 0x002fe400078e00cd */
[----:B------:R-:W-:Y:S01]  /*ea860*/  IMAD.MOV.U32 R135, RZ, RZ, R207 ;  /* 0x000000ffff877224 */ /* 0x000fe200078e00cf */
[----:B------:R-:W-:Y:S04]  /*ea870*/  STL [R1+0x28d0], R207 ;  /* 0x0028d0cf01007387 */ /* 0x000fe80000100800 */
[----:B---3--:R-:W2:Y:S04]  /*ea880*/  LDL.LU R204, [R1+0x2fc0] ;  /* 0x002fc00001cc7983 */ /* 0x008ea80000300800 */
[----:B------:R1:W-:Y:S01]  /*ea890*/  LDGSTS.E [R133+0x5f000], [R134.64], P3 ;  /* 0x5f00000086857fae */ /* 0x0003e20009921844 */
[----:B------:R-:W-:Y:S01]  /*ea8a0*/  IMAD.MOV.U32 R132, RZ, RZ, R200 ;  /* 0x000000ffff847224 */ /* 0x000fe200078e00c8 */
[----:B------:R-:W-:Y:S01]  /*ea8b0*/  HMMA.1688.F32.TF32 R232, R232, R166, R216 ;  /* 0x000000a6e8e8723c */ /* 0x000fe200000810d8 */
[----:B----4-:R-:W-:-:S02]  /*ea8c0*/  IADD3.X R206, R206, R0, RZ, P2, !PT ;  /* 0x00000000cece7210 */ /* 0x010fc400017fe4ff */
[----:B------:R-:W-:-:S03]  /*ea8d0*/  ISETP.GT.AND P2, PT, R3, 0xd, PT ;  /* 0x0000000d0300780c */ /* 0x000fc60003f44270 */
[----:B------:R3:W-:Y:S01]  /*ea8e0*/  STL [R1+0x28d8], R206 ;  /* 0x0028d8ce01007387 */ /* 0x0007e20000100800 */
[----:B-1----:R-:W-:Y:S02]  /*ea8f0*/  SEL R134, RZ, 0x4, !P2 ;  /* 0x00000004ff867807 */ /* 0x002fe40005000000 */
[----:B------:R-:W-:Y:S01]  /*ea900*/  IADD3 R212, P2, R212, R202, RZ ;  /* 0x000000cad4d47210 */ /* 0x000fe20007f5e0ff */
[----:B------:R-:W4:Y:S01]  /*ea910*/  LDL.LU R209, [R1+0x2fb4] ;  /* 0x002fb40001d17983 */ /* 0x000f220000300800 */
[----:B------:R-:W-:-:S03]  /*ea920*/  MOV R133, R206 ;  /* 0x000000ce00857202 */ /* 0x000fc60000000f00 */
[----:B------:R-:W4:Y:S04]  /*ea930*/  LDL.LU R205, [R1+0x2fb8] ;  /* 0x002fb80001cd7983 */ /* 0x000f280000300800 */
[----:B------:R-:W4:Y:S04]  /*ea940*/  LDL.LU R210, [R1+0x2fac] ;  /* 0x002fac0001d27983 */ /* 0x000f280000300800 */
[----:B---3--:R-:W3:Y:S04]  /*ea950*/  LDL.LU R206, [R1+0x2f74] ;  /* 0x002f740001ce7983 */ /* 0x008ee80000300800 */
[----:B------:R-:W-:Y:S04]  /*ea960*/  STL [R1+0x3000], R212 ;  /* 0x003000d401007387 */ /* 0x000fe80000100800 */
[----:B------:R-:W3:Y:S04]  /*ea970*/  LDL.LU R200, [R1+0x2f80] ;  /* 0x002f800001c87983 */ /* 0x000ee80000300800 */
[----:B------:R-:W3:Y:S04]  /*ea980*/  LDL.LU R167, [R1+0x2f6c] ;  /* 0x002f6c0001a77983 */ /* 0x000ee80000300800 */
[----:B------:R-:W3:Y:S04]  /*ea990*/  LDL.LU R166, [R1+0x2f78] ;  /* 0x002f780001a67983 */ /* 0x000ee80000300800 */
[----:B------:R-:W1:Y:S01]  /*ea9a0*/  S2R R201, SR_TID.X ;  /* 0x0000000000c97919 */ /* 0x000e620000002100 */
[----:B------:R-:W-:-:S03]  /*ea9b0*/  IMAD.X R213, R213, 0x1, R0, P2 ;  /* 0x00000001d5d57824 */ /* 0x000fc600010e0600 */
[----:B------:R1:W-:Y:S01]  /*ea9c0*/  LDGSTS.E [R164+0x5f200], [R132.64], P3 ;  /* 0x5f20000084a47fae */ /* 0x0003e20009921844 */
[----:B------:R-:W-:Y:S02]  /*ea9d0*/  IADD3 R208, P3, R208, R202, RZ ;  /* 0x000000cad0d07210 */ /* 0x000fe40007f7e0ff */
[----:B-1----:R-:W-:-:S05]  /*ea9e0*/  LOP3.LUT R201, R201, 0x7f, RZ, 0xc0, !PT ;  /* 0x0000007fc9c97812 */ /* 0x002fca00078ec0ff */
[----:B------:R-:W-:-:S05]  /*ea9f0*/  IMAD.SHL.U32 R207, R201, 0x4, RZ ;  /* 0x00000004c9cf7824 */ /* 0x000fca00078e00ff */
[----:B------:R-:W-:Y:S02]  /*eaa00*/  LOP3.LUT R165, R207, 0x20, RZ, 0x3c, !PT ;  /* 0x00000020cfa57812 */ /* 0x000fe400078e3cff */
[----:B------:R-:W-:-:S03]  /*eaa10*/  SEL R133, R134, RZ, !P0 ;  /* 0x000000ff86857207 */ /* 0x000fc60004000000 */
[----:B------:R-:W-:Y:S01]  /*eaa20*/  IMAD R132, R203, 0x20000, R165 ;  /* 0x00020000cb847824 */ /* 0x000fe200078e02a5 */
[----:B------:R-:W-:Y:S01]  /*eaa30*/  HMMA.1688.F32.TF32 R168, R236, R4, R168 ;  /* 0x00000004eca8723c */ /* 0x000fe200000810a8 */
[----:B------:R-:W-:Y:S01]  /*eaa40*/  IMAD.X R211, R211, 0x1, R0, P3 ;  /* 0x00000001d3d37824 */ /* 0x000fe200018e0600 */
[----:B------:R-:W-:Y:S02]  /*eaa50*/  ISETP.NE.U32.AND P3, PT, R133, RZ, PT ;  /* 0x000000ff8500720c */ /* 0x000fe40003f65070 */
[----:B------:R-:W-:-:S03]  /*eaa60*/  IADD3 R133, R132, 0x100000, RZ ;  /* 0x0010000084857810 */ /* 0x000fc60007ffe0ff */
[----:B------:R-:W-:Y:S01]  /*eaa70*/  IMAD.MOV.U32 R4, RZ, RZ, R212 ;  /* 0x000000ffff047224 */ /* 0x000fe200078e00d4 */
[----:B------:R-:W-:Y:S02]  /*eaa80*/  MOV R5, R213 ;  /* 0x000000d500057202 */ /* 0x000fe40000000f00 */
[----:B------:R-:W-:Y:S02]  /*eaa90*/  ISETP.GT.AND P2, PT, R3, 0x11, PT ;  /* 0x000000110300780c */ /* 0x000fe40003f44270 */
[----:B------:R-:W-:Y:S01]  /*eaaa0*/  IADD3 R134, R132, 0x100000, RZ ;  /* 0x0010000084867810 */ /* 0x000fe20007ffe0ff */
[----:B------:R1:W-:Y:S01]  /*eaab0*/  LDGSTS.E [R133+0x40400], [R4.64], P4 ;  /* 0x4040000004857fae */ /* 0x0003e2000a121844 */
[----:B------:R-:W-:Y:S02]  /*eaac0*/  SEL R135, RZ, 0x4, !P2 ;  /* 0x00000004ff877807 */ /* 0x000fe40005000000 */
[----:B--2---:R-:W-:Y:S01]  /*eaad0*/  IADD3 R204, P2, R204, R202, RZ ;  /* 0x000000cacccc7210 */ /* 0x004fe20007f5e0ff */
[----:B------:R2:W-:Y:S01]  /*eaae0*/  STL [R1+0x2ff8], R208 ;  /* 0x002ff8d001007387 */ /* 0x0005e20000100800 */
[----:B-1----:R-:W-:-:S02]  /*eaaf0*/  IMAD.MOV.U32 R4, RZ, RZ, R208 ;  /* 0x000000ffff047224 */ /* 0x002fc400078e00d0 */
[----:B------:R-:W-:Y:S01]  /*eab00*/  IMAD.MOV.U32 R5, RZ, RZ, R211 ;  /* 0x000000ffff057224 */ /* 0x000fe200078e00d3 */
[----:B------:R-:W-:Y:S04]  /*eab10*/  STL [R1+0x2ff4], R213 ;  /* 0x002ff4d501007387 */ /* 0x000fe80000100800 */
[----:B------:R1:W-:Y:S04]  /*eab20*/  LDGSTS.E [R134+0x40600], [R4.64], P4 ;  /* 0x4060000004867fae */ /* 0x0003e8000a121844 */
[----:B------:R-:W-:Y:S04]  /*eab30*/  STL [R1+0x2fec], R211 ;  /* 0x002fecd301007387 */ /* 0x000fe80000100800 */
[----:B--2---:R-:W2:Y:S04]  /*eab40*/  LDL.LU R208, [R1+0x2f40] ;  /* 0x002f400001d07983 */ /* 0x004ea80000300800 */
[----:B------:R-:W2:Y:S01]  /*eab50*/  LDL.LU R164, [R1+0x2f38] ;  /* 0x002f380001a47983 */ /* 0x000ea20000300800 */
[----:B------:R-:W-:Y:S03]  /*eab60*/  HMMA.1688.F32.TF32 R172, R236, R8, R172 ;  /* 0x00000008ecac723c */ /* 0x000fe600000810ac */
[----:B------:R-:W-:Y:S01]  /*eab70*/  STL [R1+0x2fc0], R204 ;  /* 0x002fc0cc01007387 */ /* 0x000fe20000100800 */
[----:B-1----:R-:W-:-:S03]  /*eab80*/  MOV R4, R204 ;  /* 0x000000cc00047202 */ /* 0x002fc60000000f00 */
[C---:B------:R-:W-:Y:S02]  /*eab90*/  IADD3 R8, R132.reuse, 0x100000, RZ ;  /* 0x0010000084087810 */ /* 0x040fe40007ffe0ff */
[----:B------:R-:W-:Y:S02]  /*eaba0*/  SEL R133, R135, RZ, !P0 ;  /* 0x000000ff87857207 */ /* 0x000fe40004000000 */
[----:B------:R-:W-:Y:S01]  /*eabb0*/  IADD3 R9, R132, 0x100000, RZ ;  /* 0x0010000084097810 */ /* 0x000fe20007ffe0ff */
[----:B----4-:R-:W-:Y:S01]  /*eabc0*/  IMAD.X R209, R209, 0x1, R0, P2 ;  /* 0x00000001d1d17824 */ /* 0x010fe200010e0600 */
[----:B------:R-:W-:-:S03]  /*eabd0*/  IADD3 R205, P4, R205, R202, RZ ;  /* 0x000000cacdcd7210 */ /* 0x000fc60007f9e0ff */
[----:B------:R-:W-:Y:S02]  /*eabe0*/  IMAD.MOV.U32 R5, RZ, RZ, R209 ;  /* 0x000000ffff057224 */ /* 0x000fe400078e00d1 */
[----:B------:R-:W-:Y:S01]  /*eabf0*/  IMAD.X R210, R210, 0x1, R0, P4 ;  /* 0x00000001d2d27824 */ /* 0x000fe200020e0600 */
[----:B------:R-:W-:Y:S04]  /*eac00*/  STL [R1+0x2fb8], R205 ;  /* 0x002fb8cd01007387 */ /* 0x000fe80000100800 */
[----:B------:R1:W-:Y:S04]  /*eac10*/  STL [R1+0x2fb4], R209 ;  /* 0x002fb4d101007387 */ /* 0x0003e80000100800 */
[----:B------:R4:W-:Y:S01]  /*eac20*/  LDGSTS.E [R8+0x41400], [R4.64], P1 ;  /* 0x4140000004087fae */ /* 0x0009e20008921844 */
[----:B---3--:R-:W-:-:S03]  /*eac30*/  IADD3 R200, P4, R200, R202, RZ ;  /* 0x000000cac8c87210 */ /* 0x008fc60007f9e0ff */
[----:B-1----:R-:W3:Y:S02]  /*eac40*/  LDL.LU R209, [R1+0x2f34] ;  /* 0x002f340001d17983 */ /* 0x002ee40000300800 */
[----:B------:R-:W-:Y:S02]  /*eac50*/  IMAD.X R206, R206, 0x1, R0, P4 ;  /* 0x00000001cece7824 */ /* 0x000fe400020e0600 */
[----:B------:R-:W-:Y:S01]  /*eac60*/  STL [R1+0x2fac], R210 ;  /* 0x002facd201007387 */ /* 0x000fe20000100800 */
[----:B------:R-:W-:-:S03]  /*eac70*/  IADD3 R166, P4, R166, R202, RZ ;  /* 0x000000caa6a67210 */ /* 0x000fc60007f9e0ff */
[----:B------:R-:W3:Y:S01]  /*eac80*/  LDL.LU R204, [R1+0x2f2c] ;  /* 0x002f2c0001cc7983 */ /* 0x000ee20000300800 */
[----:B----4-:R-:W-:Y:S01]  /*eac90*/  IMAD.MOV.U32 R4, RZ, RZ, R205 ;  /* 0x000000ffff047224 */ /* 0x010fe200078e00cd */
[----:B------:R-:W-:Y:S01]  /*eaca0*/  IADD3.X R167, R167, R0, RZ, P4, !PT ;  /* 0x00000000a7a77210 */ /* 0x000fe200027fe4ff */
[----:B------:R-:W-:Y:S01]  /*eacb0*/  IMAD.MOV.U32 R5, RZ, RZ, R210 ;  /* 0x000000ffff057224 */ /* 0x000fe200078e00d2 */
[----:B------:R-:W-:Y:S01]  /*eacc0*/  STL [R1+0x2f80], R200 ;  /* 0x002f80c801007387 */ /* 0x000fe20000100800 */
[----:B------:R-:W-:-:S03]  /*eacd0*/  ISETP.NE.U32.AND P2, PT, R133, RZ, PT ;  /* 0x000000ff8500720c */ /* 0x000fc60003f45070 */
[----:B------:R-:W4:Y:S04]  /*eace0*/  LDL.LU R205, [R1+0x2f00] ;  /* 0x002f000001cd7983 */ /* 0x000f280000300800 */
[----:B------:R1:W-:Y:S04]  /*eacf0*/  STL [R1+0x2f74], R206 ;  /* 0x002f74ce01007387 */ /* 0x0003e80000100800 */
[----:B------:R-:W-:Y:S04]  /*ead00*/  STL [R1+0x2f78], R166 ;  /* 0x002f78a601007387 */ /* 0x000fe80000100800 */
[----:B------:R1:W-:Y:S04]  /*ead10*/  LDGSTS.E [R9+0x41600], [R4.64], P1 ;  /* 0x4160000004097fae */ /* 0x0003e80008921844 */
[----:B------:R-:W4:Y:S04]  /*ead20*/  LDL.LU R133, [R1+0x2ef8] ;  /* 0x002ef80001857983 */ /* 0x000f280000300800 */
[----:B------:R1:W-:Y:S02]  /*ead30*/  STL [R1+0x2f6c], R167 ;  /* 0x002f6ca701007387 */ /* 0x0003e40000100800 */
[----:B-1----:R-:W-:-:S02]  /*ead40*/  IMAD.MOV.U32 R4, RZ, RZ, R200 ;  /* 0x000000ffff047224 */ /* 0x002fc400078e00c8 */
[----:B------:R-:W-:Y:S02]  /*ead50*/  IMAD.MOV.U32 R5, RZ, RZ, R206 ;  /* 0x000000ffff057224 */ /* 0x000fe400078e00ce */
[----:B------:R-:W4:Y:S04]  /*ead60*/  LDL.LU R206, [R1+0x2ef4] ;  /* 0x002ef40001ce7983 */ /* 0x000f280000300800 */
[----:B------:R1:W-:Y:S04]  /*ead70*/  LDGSTS.E [R8+0x42400], [R4.64], P5 ;  /* 0x4240000004087fae */ /* 0x0003e8000a921844 */
[----:B------:R-:W4:Y:S01]  /*ead80*/  LDL.LU R200, [R1+0x2eec] ;  /* 0x002eec0001c87983 */ /* 0x000f220000300800 */
[----:B-1----:R-:W-:-:S03]  /*ead90*/  IMAD.MOV.U32 R5, RZ, RZ, R167 ;  /* 0x000000ffff057224 */ /* 0x002fc600078e00a7 */
[----:B------:R-:W4:Y:S01]  /*eada0*/  LDL.LU R167, [R1+0x2eb4] ;  /* 0x002eb40001a77983 */ /* 0x000f220000300800 */
[----:B------:R-:W-:-:S03]  /*eadb0*/  IMAD.MOV.U32 R4, RZ, RZ, R166 ;  /* 0x000000ffff047224 */ /* 0x000fc600078e00a6 */
[----:B------:R-:W4:Y:S04]  /*eadc0*/  LDL.LU R134, [R1+0x2ec0] ;  /* 0x002ec00001867983 */ /* 0x000f280000300800 */
[----:B------:R-:W4:Y:S04]  /*eadd0*/  LDL.LU R166, [R1+0x2eac] ;  /* 0x002eac0001a67983 */ /* 0x000f280000300800 */
[----:B------:R-:W4:Y:S01]  /*eade0*/  LDL.LU R135, [R1+0x2eb8] ;  /* 0x002eb80001877983 */ /* 0x000f220000300800 */
[----:B------:R-:W-:-:S03]  /*eadf0*/  ISETP.GT.AND P1, PT, R3, 0x15, PT ;  /* 0x000000150300780c */ /* 0x000fc60003f24270 */
[----:B------:R1:W-:Y:S01]  /*eae00*/  LDGSTS.E [R9+0x42600], [R4.64], P5 ;  /* 0x4260000004097fae */ /* 0x0003e2000a921844 */
[----:B------:R-:W-:Y:S02]  /*eae10*/  SEL R8, RZ, 0x4, !P1 ;  /* 0x00000004ff087807 */ /* 0x000fe40004800000 */
[----:B------:R-:W-:Y:S02]  /*eae20*/  ISETP.GT.AND P1, PT, R3, 0x19, PT ;  /* 0x000000190300780c */ /* 0x000fe40003f24270 */
[----:B-1----:R-:W-:Y:S02]  /*eae30*/  SEL R4, R8, RZ, !P0 ;  /* 0x000000ff08047207 */ /* 0x002fe40004000000 */
[----:B------:R-:W-:Y:S02]  /*eae40*/  SEL R5, RZ, 0x4, !P1 ;  /* 0x00000004ff057807 */ /* 0x000fe40004800000 */
[-C--:B--2---:R-:W-:Y:S02]  /*eae50*/  IADD3 R208, P1, R208, R202.reuse, RZ ;  /* 0x000000cad0d07210 */ /* 0x084fe40007f3e0ff */
[----:B------:R-:W-:-:S02]  /*eae60*/  IADD3 R164, P5, R164, R202, RZ ;  /* 0x000000caa4a47210 */ /* 0x000fc40007fbe0ff */
[----:B------:R-:W-:Y:S02]  /*eae70*/  ISETP.NE.U32.AND P4, PT, R4, RZ, PT ;  /* 0x000000ff0400720c */ /* 0x000fe40003f85070 */
[----:B------:R-:W-:Y:S02]  /*eae80*/  SEL R4, R5, RZ, !P0 ;  /* 0x000000ff05047207 */ /* 0x000fe40004000000 */
[----:B------:R-:W-:Y:S01]  /*eae90*/  IADD3 R8, R132, 0x100000, RZ ;  /* 0x0010000084087810 */ /* 0x000fe20007ffe0ff */
[C---:B------:R-:W-:Y:S01]  /*eaea0*/  HMMA.1688.F32.TF32 R176, R236.reuse, R12, R176 ;  /* 0x0000000cecb0723c */ /* 0x040fe200000810b0 */
[----:B------:R-:W-:Y:S04]  /*eaeb0*/  STL [R1+0x2f40], R208 ;  /* 0x002f40d001007387 */ /* 0x000fe80000100800 */
[----:B------:R-:W-:Y:S03]  /*eaec0*/  STL [R1+0x2f38], R164 ;  /* 0x002f38a401007387 */ /* 0x000fe60000100800 */
[----:B------:R-:W-:Y:S01]  /*eaed0*/  HMMA.1688.F32.TF32 R180, R236, R16, R180 ;  /* 0x00000010ecb4723c */ /* 0x000fe200000810b4 */
[----:B---3--:R-:W-:-:S02]  /*eaee0*/  IADD3.X R209, R209, R0, RZ, P1, !PT ;  /* 0x00000000d1d17210 */ /* 0x008fc40000ffe4ff */
[----:B------:R-:W-:Y:S01]  /*eaef0*/  ISETP.NE.U32.AND P1, PT, R4, RZ, PT ;  /* 0x000000ff0400720c */ /* 0x000fe20003f25070 */
[----:B------:R-:W-:Y:S02]  /*eaf00*/  IMAD.MOV.U32 R4, RZ, RZ, R208 ;  /* 0x000000ffff047224 */ /* 0x000fe400078e00d0 */
[----:B------:R-:W-:Y:S02]  /*eaf10*/  IMAD.MOV.U32 R5, RZ, RZ, R209 ;  /* 0x000000ffff057224 */ /* 0x000fe400078e00d1 */
[----:B------:R-:W-:Y:S01]  /*eaf20*/  IMAD.X R204, R204, 0x1, R0, P5 ;  /* 0x00000001cccc7824 */ /* 0x000fe200028e0600 */
[----:B------:R-:W-:Y:S02]  /*eaf30*/  ISETP.GT.AND P5, PT, R3, 0x1d, PT ;  /* 0x0000001d0300780c */ /* 0x000fe40003fa4270 */
[----:B------:R1:W-:Y:S02]  /*eaf40*/  LDGSTS.E [R8+0x43400], [R4.64], P3 ;  /* 0x4340000004087fae */ /* 0x0003e40009921844 */
[----:B------:R-:W-:-:S02]  /*eaf50*/  SEL R12, RZ, 0x4, !P5 ;  /* 0x00000004ff0c7807 */ /* 0x000fc40006800000 */
[----:B----4-:R-:W-:Y:S01]  /*eaf60*/  IADD3 R205, P5, R205, R202, RZ ;  /* 0x000000cacdcd7210 */ /* 0x010fe20007fbe0ff */
[----:B-1----:R-:W-:Y:S01]  /*eaf70*/  IMAD.MOV.U32 R4, RZ, RZ, R164 ;  /* 0x000000ffff047224 */ /* 0x002fe200078e00a4 */
[----:B------:R-:W-:Y:S02]  /*eaf80*/  MOV R5, R204 ;  /* 0x000000cc00057202 */ /* 0x000fe40000000f00 */
[----:B------:R-:W-:Y:S01]  /*eaf90*/  SEL R8, R12, RZ, !P0 ;  /* 0x000000ff0c087207 */ /* 0x000fe20004000000 */
[----:B------:R-:W-:Y:S04]  /*eafa0*/  STL [R1+0x2f34], R209 ;  /* 0x002f34d101007387 */ /* 0x000fe80000100800 */
[----:B------:R1:W-:Y:S01]  /*eafb0*/  LDGSTS.E [R9+0x43600], [R4.64], P3 ;  /* 0x4360000004097fae */ /* 0x0003e20009921844 */
[----:B------:R-:W-:-:S02]  /*eafc0*/  IADD3 R133, P6, R133, R202, RZ ;  /* 0x000000ca85857210 */ /* 0x000fc40007fde0ff */
[----:B------:R-:W-:Y:S01]  /*eafd0*/  ISETP.NE.U32.AND P3, PT, R8, RZ, PT ;  /* 0x000000ff0800720c */ /* 0x000fe20003f65070 */
[----:B------:R2:W-:Y:S01]  /*eafe0*/  STL [R1+0x2f2c], R204 ;  /* 0x002f2ccc01007387 */ /* 0x0005e20000100800 */
[----:B------:R-:W-:Y:S01]  /*eaff0*/  IADD3 R8, R132, 0x100000, RZ ;  /* 0x0010000084087810 */ /* 0x000fe20007ffe0ff */
[----:B------:R-:W-:Y:S02]  /*eb000*/  IMAD.X R206, R206, 0x1, R0, P5 ;  /* 0x00000001cece7824 */ /* 0x000fe400028e0600 */
[----:B--2---:R-:W2:Y:S01]  /*eb010*/  LDL.LU R204, [R1+0x2e80] ;  /* 0x002e800001cc7983 */ /* 0x004ea20000300800 */
[----:B-1----:R-:W-:Y:S02]  /*eb020*/  IMAD.MOV.U32 R4, RZ, RZ, R205 ;  /* 0x000000ffff047224 */ /* 0x002fe400078e00cd */
[----:B------:R-:W-:Y:S01]  /*eb030*/  IMAD.MOV.U32 R5, RZ, RZ, R206 ;  /* 0x000000ffff057224 */ /* 0x000fe200078e00ce */
[----:B------:R-:W3:Y:S01]  /*eb040*/  LDL.LU R164, [R1+0x2e78] ;  /* 0x002e780001a47983 */ /* 0x000ee20000300800 */
[----:B------:R-:W-:-:S03]  /*eb050*/  IMAD.X R200, R200, 0x1, R0, P6 ;  /* 0x00000001c8c87824 */ /* 0x000fc600030e0600 */
[----:B------:R1:W-:Y:S04]  /*eb060*/  STL [R1+0x2f00], R205 ;  /* 0x002f00cd01007387 */ /* 0x0003e80000100800 */
[----:B------:R4:W-:Y:S04]  /*eb070*/  STL [R1+0x2ef8], R133 ;  /* 0x002ef88501007387 */ /* 0x0009e80000100800 */
[----:B------:R4:W-:Y:S01]  /*eb080*/  LDGSTS.E [R8+0x44400], [R4.64], P2 ;  /* 0x4440000004087fae */ /* 0x0009e20009121844 */
[----:B------:R-:W-:-:S03]  /*eb090*/  IADD3 R134, P5, R134, R202, RZ ;  /* 0x000000ca86867210 */ /* 0x000fc60007fbe0ff */
[----:B------:R-:W-:Y:S01]  /*eb0a0*/  STL [R1+0x2ef4], R206 ;  /* 0x002ef4ce01007387 */ /* 0x000fe20000100800 */
[----:B------:R-:W-:-:S03]  /*eb0b0*/  IADD3.X R167, R167, R0, RZ, P5, !PT ;  /* 0x00000000a7a77210 */ /* 0x000fc60002ffe4ff */
[----:B-1----:R-:W3:Y:S01]  /*eb0c0*/  LDL.LU R205, [R1+0x2e74] ;  /* 0x002e740001cd7983 */ /* 0x002ee20000300800 */
[----:B----4-:R-:W-:Y:S02]  /*eb0d0*/  IMAD.MOV.U32 R4, RZ, RZ, R133 ;  /* 0x000000ffff047224 */ /* 0x010fe400078e0085 */
[----:B------:R-:W-:Y:S01]  /*eb0e0*/  IMAD.MOV.U32 R5, RZ, RZ, R200 ;  /* 0x000000ffff057224 */ /* 0x000fe200078e00c8 */
[----:B------:R-:W-:Y:S01]  /*eb0f0*/  STL [R1+0x2eec], R200 ;  /* 0x002eecc801007387 */ /* 0x000fe20000100800 */
[----:B------:R-:W-:-:S03]  /*eb100*/  IADD3 R135, P5, R135, R202, RZ ;  /* 0x000000ca87877210 */ /* 0x000fc60007fbe0ff */
[----:B------:R-:W4:Y:S02]  /*eb110*/  LDL.LU R16, [R1+0x2e6c] ;  /* 0x002e6c0001107983 */ /* 0x000f240000300800 */
[----:B------:R-:W-:Y:S02]  /*eb120*/  IMAD.X R166, R166, 0x1, R0, P5 ;  /* 0x00000001a6a67824 */ /* 0x000fe400028e0600 */
[----:B------:R1:W-:Y:S04]  /*eb130*/  LDGSTS.E [R9+0x44600], [R4.64], P2 ;  /* 0x4460000004097fae */ /* 0x0003e80009121844 */
[----:B------:R1:W-:Y:S04]  /*eb140*/  STL [R1+0x2ec0], R134 ;  /* 0x002ec08601007387 */ /* 0x0003e80000100800 */
[----:B------:R-:W4:Y:S01]  /*eb150*/  LDL.LU R133, [R1+0x2e40] ;  /* 0x002e400001857983 */ /* 0x000f220000300800 */
[----:B-1----:R-:W-:Y:S01]  /*eb160*/  IMAD.MOV.U32 R4, RZ, RZ, R134 ;  /* 0x000000ffff047224 */ /* 0x002fe200078e0086 */
[----:B------:R-:W-:-:S02]  /*eb170*/  MOV R5, R167 ;  /* 0x000000a700057202 */ /* 0x000fc40000000f00 */
[----:B------:R-:W-:Y:S04]  /*eb180*/  STL [R1+0x2eb4], R167 ;  /* 0x002eb4a701007387 */ /* 0x000fe80000100800 */
[----:B------:R-:W-:Y:S04]  /*eb190*/  STL [R1+0x2eb8], R135 ;  /* 0x002eb88701007387 */ /* 0x000fe80000100800 */
[----:B------:R-:W4:Y:S04]  /*eb1a0*/  LDL.LU R134, [R1+0x2e38] ;  /* 0x002e380001867983 */ /* 0x000f280000300800 */
[----:B------:R1:W-:Y:S04]  /*eb1b0*/  LDGSTS.E [R8+0x45400], [R4.64], P4 ;  /* 0x4540000004087fae */ /* 0x0003e8000a121844 */
[----:B------:R1:W-:Y:S02]  /*eb1c0*/  STL [R1+0x2eac], R166 ;  /* 0x002eaca601007387 */ /* 0x0003e40000100800 */
[----:B-1----:R-:W-:-:S02]  /*eb1d0*/  IMAD.MOV.U32 R5, RZ, RZ, R166 ;  /* 0x000000ffff057224 */ /* 0x002fc400078e00a6 */
[----:B------:R-:W4:Y:S01]  /*eb1e0*/  LDL.LU R166, [R1+0x2e34] ;  /* 0x002e340001a67983 */ /* 0x000f220000300800 */
[----:B------:R-:W-:-:S03]  /*eb1f0*/  IMAD.MOV.U32 R4, RZ, RZ, R135 ;  /* 0x000000ffff047224 */ /* 0x000fc600078e0087 */
[----:B------:R-:W4:Y:S04]  /*eb200*/  LDL.LU R200, [R1+0x2e2c] ;  /* 0x002e2c0001c87983 */ /* 0x000f280000300800 */
[----:B------:R-:W4:Y:S04]  /*eb210*/  LDL.LU R167, [R1+0x2df4] ;  /* 0x002df40001a77983 */ /* 0x000f280000300800 */
        /* <DEDUP_REMOVED lines=9> */
[----:B------:R-:W-:Y:S02]  /*eb2b0*/  ISETP.NE.U32.AND P4, PT, R4, RZ, PT ;  /* 0x000000ff0400720c */ /* 0x000fe40003f85070 */
[----:B------:R-:W-:-:S02]  /*eb2c0*/  SEL R4, R5, RZ, !P0 ;  /* 0x000000ff05047207 */ /* 0x000fc40004000000 */
[----:B------:R-:W-:Y:S01]  /*eb2d0*/  IADD3 R8, R132, 0x100000, RZ ;  /* 0x0010000084087810 */ /* 0x000fe20007ffe0ff */
[C---:B------:R-:W-:Y:S08]  /*eb2e0*/  HMMA.1688.F32.TF32 R188, R236.reuse, R24, R188 ;  /* 0x00000018ecbc723c */ /* 0x040ff000000810bc */
[----:B------:R-:W-:Y:S01]  /*eb2f0*/  HMMA.1688.F32.TF32 R184, R236, R20, R184 ;  /* 0x00000014ecb8723c */ /* 0x000fe200000810b8 */
[----:B--2---:R-:W-:-:S02]  /*eb300*/  IADD3 R204, P2, R204, R202, RZ ;  /* 0x000000cacccc7210 */ /* 0x004fc40007f5e0ff */
[----:B---3--:R-:W-:-:S03]  /*eb310*/  IADD3 R164, P5, R164, R202, RZ ;  /* 0x000000caa4a47210 */ /* 0x008fc60007fbe0ff */
[----:B------:R-:W-:Y:S04]  /*eb320*/  STL [R1+0x2e80], R204 ;  /* 0x002e80cc01007387 */ /* 0x000fe80000100800 */
[----:B------:R1:W-:Y:S01]  /*eb330*/  STL [R1+0x2e78], R164 ;  /* 0x002e78a401007387 */ /* 0x0003e20000100800 */
[--C-:B------:R-:W-:Y:S01]  /*eb340*/  IMAD.X R205, R205, 0x1, R0.reuse, P2 ;  /* 0x00000001cdcd7824 */ /* 0x100fe200010e0600 */
[----:B------:R-:W-:Y:S02]  /*eb350*/  ISETP.NE.U32.AND P2, PT, R4, RZ, PT ;  /* 0x000000ff0400720c */ /* 0x000fe40003f45070 */
[----:B------:R-:W-:Y:S01]  /*eb360*/  MOV R4, R204 ;  /* 0x000000cc00047202 */ /* 0x000fe20000000f00 */
[----:B------:R-:W-:Y:S02]  /*eb370*/  IMAD.MOV.U32 R5, RZ, RZ, R205 ;  /* 0x000000ffff057224 */ /* 0x000fe400078e00cd */
[----:B----4-:R-:W-:Y:S01]  /*eb380*/  IMAD.X R16, R16, 0x1, R0, P5 ;  /* 0x0000000110107824 */ /* 0x010fe200028e0600 */
[----:B------:R-:W-:-:S02]  /*eb390*/  ISETP.GT.AND P5, PT, R3, 0x29, PT ;  /* 0x000000290300780c */ /* 0x000fc40003fa4270 */
[----:B------:R2:W-:Y:S02]  /*eb3a0*/  LDGSTS.E [R8+0x46400], [R4.64], P1 ;  /* 0x4640000004087fae */ /* 0x0005e40008921844 */
[----:B------:R-:W-:Y:S02]  /*eb3b0*/  SEL R12, RZ, 0x4, !P5 ;  /* 0x00000004ff0c7807 */ /* 0x000fe40006800000 */
[----:B------:R-:W-:Y:S01]  /*eb3c0*/  STL [R1+0x2e74], R205 ;  /* 0x002e74cd01007387 */ /* 0x000fe20000100800 */
[----:B------:R-:W-:-:S03]  /*eb3d0*/  IADD3 R133, P5, R133, R202, RZ ;  /* 0x000000ca85857210 */ /* 0x000fc60007fbe0ff */
[----:B------:R3:W-:Y:S01]  /*eb3e0*/  STL [R1+0x2e6c], R16 ;  /* 0x002e6c1001007387 */ /* 0x0007e20000100800 */
[----:B--2---:R-:W-:Y:S02]  /*eb3f0*/  IMAD.MOV.U32 R4, RZ, RZ, R164 ;  /* 0x000000ffff047224 */ /* 0x004fe400078e00a4 */
[----:B------:R-:W-:Y:S01]  /*eb400*/  IMAD.MOV.U32 R5, RZ, RZ, R16 ;  /* 0x000000ffff057224 */ /* 0x000fe200078e0010 */
[----:B-1----:R-:W2:Y:S01]  /*eb410*/  LDL.LU R164, [R1+0x2dc0] ;  /* 0x002dc00001a47983 */ /* 0x002ea20000300800 */
[----:B------:R-:W-:-:S03]  /*eb420*/  SEL R8, R12, RZ, !P0 ;  /* 0x000000ff0c087207 */ /* 0x000fc60004000000 */
[----:B------:R1:W-:Y:S01]  /*eb430*/  LDGSTS.E [R9+0x46600], [R4.64], P1 ;  /* 0x4660000004097fae */ /* 0x0003e20008921844 */
[----:B------:R-:W-:-:S03]  /*eb440*/  IADD3 R134, P6, R134, R202, RZ ;  /* 0x000000ca86867210 */ /* 0x000fc60007fde0ff */
[----:B---3--:R-:W3:Y:S01]  /*eb450*/  LDL.LU R16, [R1+0x2db8] ;  /* 0x002db80001107983 */ /* 0x008ee20000300800 */
[----:B------:R-:W-:-:S03]  /*eb460*/  ISETP.NE.U32.AND P1, PT, R8, RZ, PT ;  /* 0x000000ff0800720c */ /* 0x000fc60003f25070 */
[----:B------:R-:W-:Y:S01]  /*eb470*/  STL [R1+0x2e40], R133 ;  /* 0x002e408501007387 */ /* 0x000fe20000100800 */
[----:B------:R-:W-:Y:S01]  /*eb480*/  IADD3 R8, R132, 0x100000, RZ ;  /* 0x0010000084087810 */ /* 0x000fe20007ffe0ff */
[----:B-1----:R-:W-:Y:S02]  /*eb490*/  IMAD.MOV.U32 R4, RZ, RZ, R133 ;  /* 0x000000ffff047224 */ /* 0x002fe400078e0085 */
[----:B------:R-:W-:Y:S01]  /*eb4a0*/  STL [R1+0x2e38], R134 ;  /* 0x002e388601007387 */ /* 0x000fe20000100800 */
[----:B------:R-:W-:Y:S01]  /*eb4b0*/  IMAD.X R166, R166, 0x1, R0, P5 ;  /* 0x00000001a6a67824 */ /* 0x000fe200028e0600 */
[----:B------:R-:W-:-:S04]  /*eb4c0*/  IADD3.X R200, R200, R0, RZ, P6, !PT ;  /* 0x00000000c8c87210 */ /* 0x000fc800037fe4ff */
[----:B------:R1:W-:Y:S01]  /*eb4d0*/  STL [R1+0x2e34], R166 ;  /* 0x002e34a601007387 */ /* 0x0003e20000100800 */
[----:B------:R-:W-:-:S05]  /*eb4e0*/  IMAD.MOV.U32 R5, RZ, RZ, R166 ;  /* 0x000000ffff057224 */ /* 0x000fca00078e00a6 */
[----:B------:R4:W-:Y:S01]  /*eb4f0*/  LDGSTS.E [R8+0x47400], [R4.64], P3 ;  /* 0x4740000004087fae */ /* 0x0009e20009921844 */
[----:B------:R-:W-:-:S03]  /*eb500*/  IADD3 R135, P5, R135, R202, RZ ;  /* 0x000000ca87877210 */ /* 0x000fc60007fbe0ff */
[----:B-1----:R-:W3:Y:S02]  /*eb510*/  LDL.LU R166, [R1+0x2db4] ;  /* 0x002db40001a67983 */ /* 0x002ee40000300800 */
[----:B------:R-:W-:Y:S02]  /*eb520*/  IMAD.X R167, R167, 0x1, R0, P5 ;  /* 0x00000001a7a77824 */ /* 0x000fe400028e0600 */
[----:B------:R-:W-:Y:S01]  /*eb530*/  STL [R1+0x2e2c], R200 ;  /* 0x002e2cc801007387 */ /* 0x000fe20000100800 */
[----:B------:R-:W-:-:S03]  /*eb540*/  IADD3 R13, P5, R13, R202, RZ ;  /* 0x000000ca0d0d7210 */ /* 0x000fc60007fbe0ff */
[----:B------:R-:W3:Y:S01]  /*eb550*/  LDL.LU R133, [R1+0x2dac] ;  /* 0x002dac0001857983 */ /* 0x000ee20000300800 */
[----:B----4-:R-:W-:Y:S01]  /*eb560*/  IMAD.MOV.U32 R4, RZ, RZ, R134 ;  /* 0x000000ffff047224 */ /* 0x010fe200078e0086 */
[----:B------:R-:W-:Y:S01]  /*eb570*/  MOV R5, R200 ;  /* 0x000000c800057202 */ /* 0x000fe20000000f00 */
[----:B------:R-:W-:Y:S01]  /*eb580*/  IMAD.X R17, R17, 0x1, R0, P5 ;  /* 0x0000000111117824 */ /* 0x000fe200028e0600 */
[----:B------:R1:W-:Y:S04]  /*eb590*/  STL [R1+0x2e00], R135 ;  /* 0x002e008701007387 */ /* 0x0003e80000100800 */
[----:B------:R-:W4:Y:S04]  /*eb5a0*/  LDL.LU R134, [R1+0x2d80] ;  /* 0x002d800001867983 */ /* 0x000f280000300800 */
        /* <DEDUP_REMOVED lines=11> */
[----:B------:R1:W-:Y:S02]  /*eb660*/  LDGSTS.E [R8+0x48400], [R4.64], P4 ;  /* 0x4840000004087fae */ /* 0x0003e4000a121844 */
[----:B-1----:R-:W-:Y:S01]  /*eb670*/  MOV R5, R17 ;  /* 0x0000001100057202 */ /* 0x002fe20000000f00 */
[----:B------:R-:W-:Y:S01]  /*eb680*/  IMAD.MOV.U32 R4, RZ, RZ, R13 ;  /* 0x000000ffff047224 */ /* 0x000fe200078e000d */
        /* <DEDUP_REMOVED lines=16> */
[----:B------:R-:W-:Y:S01]  /*eb790*/  STL [R1+0x2db8], R16 ;  /* 0x002db81001007387 */ /* 0x000fe20000100800 */
[----:B------:R-:W-:Y:S01]  /*eb7a0*/  IMAD.X R166, R166, 0x1, R0, P3 ;  /* 0x00000001a6a67824 */ /* 0x000fe200018e0600 */
[----:B------:R-:W-:Y:S01]  /*eb7b0*/  ISETP.NE.U32.AND P3, PT, R4, RZ, PT ;  /* 0x000000ff0400720c */ /* 0x000fe20003f65070 */
[----:B------:R-:W-:Y:S02]  /*eb7c0*/  IMAD.MOV.U32 R4, RZ, RZ, R164 ;  /* 0x000000ffff047224 */ /* 0x000fe400078e00a4 */
[----:B------:R-:W-:Y:S01]  /*eb7d0*/  IMAD.X R133, R133, 0x1, R0, P5 ;  /* 0x0000000185857824 */ /* 0x000fe200028e0600 */
[----:B------:R-:W-:Y:S01]  /*eb7e0*/  ISETP.GT.AND P5, PT, R3, 0x35, PT ;  /* 0x000000350300780c */ /* 0x000fe20003fa4270 */
[----:B------:R-:W-:-:S03]  /*eb7f0*/  IMAD.MOV.U32 R5, RZ, RZ, R166 ;  /* 0x000000ffff057224 */ /* 0x000fc600078e00a6 */
[----:B------:R-:W-:Y:S01]  /*eb800*/  SEL R12, RZ, 0x4, !P5 ;  /* 0x00000004ff0c7807 */ /* 0x000fe20006800000 */
[----:B------:R-:W-:Y:S01]  /*eb810*/  STL [R1+0x2db4], R166 ;  /* 0x002db4a601007387 */ /* 0x000fe20000100800 */
[----:B----4-:R-:W-:-:S03]  /*eb820*/  IADD3 R134, P5, R134, R202, RZ ;  /* 0x000000ca86867210 */ /* 0x010fc60007fbe0ff */
[----:B------:R1:W-:Y:S04]  /*eb830*/  LDGSTS.E [R8+0x49400], [R4.64], P2 ;  /* 0x4940000004087fae */ /* 0x0003e80009121844 */
[----:B------:R2:W-:Y:S01]  /*eb840*/  STL [R1+0x2dac], R133 ;  /* 0x002dac8501007387 */ /* 0x0005e20000100800 */
[----:B------:R-:W-:Y:S01]  /*eb850*/  IADD3 R24, P6, R24, R202, RZ ;  /* 0x000000ca18187210 */ /* 0x000fe20007fde0ff */
[----:B-1----:R-:W-:Y:S01]  /*eb860*/  IMAD.MOV.U32 R5, RZ, RZ, R133 ;  /* 0x000000ffff057224 */ /* 0x002fe200078e0085 */
[----:B------:R-:W-:Y:S01]  /*eb870*/  MOV R4, R16 ;  /* 0x0000001000047202 */ /* 0x000fe20000000f00 */
[----:B--2---:R-:W2:Y:S04]  /*eb880*/  LDL.LU R133, [R1+0x2d00] ;  /* 0x002d000001857983 */ /* 0x004ea80000300800 */
[----:B------:R-:W3:Y:S04]  /*eb890*/  LDL.LU R16, [R1+0x2cf8] ;  /* 0x002cf80001107983 */ /* 0x000ee80000300800 */
[----:B------:R-:W-:Y:S01]  /*eb8a0*/  STL [R1+0x2d80], R134 ;  /* 0x002d808601007387 */ /* 0x000fe20000100800 */
[----:B------:R-:W-:-:S03]  /*eb8b0*/  IMAD.X R135, R135, 0x1, R0, P5 ;  /* 0x0000000187877824 */ /* 0x000fc600028e0600 */
[----:B------:R1:W-:Y:S01]  /*eb8c0*/  STL [R1+0x2d78], R24 ;  /* 0x002d781801007387 */ /* 0x0003e20000100800 */
[----:B------:R-:W-:-:S03]  /*eb8d0*/  IMAD.X R25, R25, 0x1, R0, P6 ;  /* 0x0000000119197824 */ /* 0x000fc600030e0600 */
[----:B------:R-:W-:Y:S01]  /*eb8e0*/  STL [R1+0x2d74], R135 ;  /* 0x002d748701007387 */ /* 0x000fe20000100800 */
[----:B------:R-:W-:-:S03]  /*eb8f0*/  SEL R8, R12, RZ, !P0 ;  /* 0x000000ff0c087207 */ /* 0x000fc60004000000 */
[----:B------:R-:W4:Y:S01]  /*eb900*/  LDL.LU R33, [R1+0x2cf4] ;  /* 0x002cf40001217983 */ /* 0x000f220000300800 */
[----:B------:R-:W-:-:S03]  /*eb910*/  IADD3 R20, P5, R20, R202, RZ ;  /* 0x000000ca14147210 */ /* 0x000fc60007fbe0ff */
[----:B------:R1:W-:Y:S04]  /*eb920*/  STL [R1+0x2d6c], R25 ;  /* 0x002d6c1901007387 */ /* 0x0003e80000100800 */
[----:B------:R-:W4:Y:S01]  /*eb930*/  LDL.LU R32, [R1+0x2cec] ;  /* 0x002cec0001207983 */ /* 0x000f220000300800 */
[----:B------:R-:W-:-:S03]  /*eb940*/  IMAD.X R21, R21, 0x1, R0, P5 ;  /* 0x0000000115157824 */ /* 0x000fc600028e0600 */
[----:B------:R1:W-:Y:S01]  /*eb950*/  LDGSTS.E [R9+0x49600], [R4.64], P2 ;  /* 0x4960000004097fae */ /* 0x0003e20009121844 */
[----:B------:R-:W-:Y:S02]  /*eb960*/  ISETP.NE.U32.AND P2, PT, R8, RZ, PT ;  /* 0x000000ff0800720c */ /* 0x000fe40003f45070 */
[----:B------:R-:W-:Y:S01]  /*eb970*/  IADD3 R8, R132, 0x100000, RZ ;  /* 0x0010000084087810 */ /* 0x000fe20007ffe0ff */
[----:B------:R-:W-:Y:S04]  /*eb980*/  STL [R1+0x2d40], R20 ;  /* 0x002d401401007387 */ /* 0x000fe80000100800 */
[----:B------:R-:W4:Y:S01]  /*eb990*/  LDL.LU R28, [R1+0x2cc0] ;  /* 0x002cc000011c7983 */ /* 0x000f220000300800 */
[----:B------:R-:W-:Y:S01]  /*eb9a0*/  IADD3 R13, P5, R13, R202, RZ ;  /* 0x000000ca0d0d7210 */ /* 0x000fe20007fbe0ff */
[----:B-1----:R-:W-:Y:S01]  /*eb9b0*/  IMAD.MOV.U32 R4, RZ, RZ, R134 ;  /* 0x000000ffff047224 */ /* 0x002fe200078e0086 */
[----:B------:R-:W-:Y:S01]  /*eb9c0*/  MOV R5, R135 ;  /* 0x0000008700057202 */ /* 0x000fe20000000f00 */
[----:B------:R1:W-:Y:S02]  /*eb9d0*/  STL [R1+0x2d34], R21 ;  /* 0x002d341501007387 */ /* 0x0003e40000100800 */
[----:B------:R-:W-:-:S02]  /*eb9e0*/  IMAD.X R17, R17, 0x1, R0, P5 ;  /* 0x0000000111117824 */ /* 0x000fc400028e0600 */
[----:B------:R1:W-:Y:S04]  /*eb9f0*/  LDGSTS.E [R8+0x4a400], [R4.64], P1 ;  /* 0x4a40000004087fae */ /* 0x0003e80008921844 */
[----:B------:R-:W-:Y:S01]  /*eba00*/  STL [R1+0x2d38], R13 ;  /* 0x002d380d01007387 */ /* 0x000fe20000100800 */
[----:B-1----:R-:W-:-:S03]  /*eba10*/  IMAD.MOV.U32 R4, RZ, RZ, R24 ;  /* 0x000000ffff047224 */ /* 0x002fc600078e0018 */
[----:B------:R-:W4:Y:S01]  /*eba20*/  LDL.LU R24, [R1+0x2cb8] ;  /* 0x002cb80001187983 */ /* 0x000f220000300800 */
[----:B------:R-:W-:-:S03]  /*eba30*/  IMAD.MOV.U32 R5, RZ, RZ, R25 ;  /* 0x000000ffff057224 */ /* 0x000fc600078e0019 */
[----:B------:R1:W-:Y:S04]  /*eba40*/  STL [R1+0x2d2c], R17 ;  /* 0x002d2c1101007387 */ /* 0x0003e80000100800 */
[----:B------:R-:W4:Y:S04]  /*eba50*/  LDL.LU R29, [R1+0x2cb4] ;  /* 0x002cb400011d7983 */ /* 0x000f280000300800 */
[----:B------:R1:W-:Y:S04]  /*eba60*/  LDGSTS.E [R9+0x4a600], [R4.64], P1 ;  /* 0x4a60000004097fae */ /* 0x0003e80008921844 */
[----:B------:R-:W4:Y:S01]  /*eba70*/  LDL.LU R25, [R1+0x2cac] ;  /* 0x002cac0001197983 */ /* 0x000f220000300800 */
[----:B-1----:R-:W-:Y:S01]  /*eba80*/  MOV R4, R20 ;  /* 0x0000001400047202 */ /* 0x002fe20000000f00 */
[----:B------:R-:W-:-:S02]  /*eba90*/  IMAD.MOV.U32 R5, RZ, RZ, R21 ;  /* 0x000000ffff057224 */ /* 0x000fc400078e0015 */
[----:B------:R-:W4:Y:S04]  /*ebaa0*/  LDL.LU R21, [R1+0x2c74] ;  /* 0x002c740001157983 */ /* 0x000f280000300800 */
[----:B------:R-:W4:Y:S04]  /*ebab0*/  LDL.LU R20, [R1+0x2c80] ;  /* 0x002c800001147983 */ /* 0x000f280000300800 */
[----:B------:R1:W-:Y:S02]  /*ebac0*/  LDGSTS.E [R8+0x4b400], [R4.64], P4 ;  /* 0x4b40000004087fae */ /* 0x0003e4000a121844 */
[----:B-1----:R-:W-:-:S02]  /*ebad0*/  IMAD.MOV.U32 R5, RZ, RZ, R17 ;  /* 0x000000ffff057224 */ /* 0x002fc400078e0011 */
        /* <DEDUP_REMOVED lines=12> */
[----:B------:R-:W-:Y:S01]  /*ebba0*/  HMMA.1688.F32.TF32 R136, R236, R36, R136 ;  /* 0x00000024ec88723c */ /* 0x000fe20000081088 */
[-C--:B--2---:R-:W-:Y:S02]  /*ebbb0*/  IADD3 R133, P1, R133, R202.reuse, RZ ;  /* 0x000000ca85857210 */ /* 0x084fe40007f3e0ff */
[----:B---3--:R-:W-:-:S03]  /*ebbc0*/  IADD3 R16, P4, R16, R202, RZ ;  /* 0x000000ca10107210 */ /* 0x008fc60007f9e0ff */
[----:B------:R-:W-:Y:S01]  /*ebbd0*/  STL [R1+0x2d00], R133 ;  /* 0x002d008501007387 */ /* 0x000fe20000100800 */
[----:B----4-:R-:W-:-:S04]  /*ebbe0*/  IMAD.X R33, R33, 0x1, R0, P1 ;  /* 0x0000000121217824 */ /* 0x010fc800008e0600 */
[----:B------:R-:W-:Y:S01]  /*ebbf0*/  IMAD.MOV.U32 R5, RZ, RZ, R33 ;  /* 0x000000ffff057224 */ /* 0x000fe200078e0021 */
[----:B------:R-:W-:Y:S02]  /*ebc00*/  IADD3.X R32, R32, R0, RZ, P4, !PT ;  /* 0x0000000020207210 */ /* 0x000fe400027fe4ff */
[----:B------:R-:W-:Y:S01]  /*ebc10*/  ISETP.NE.U32.AND P4, PT, R4, RZ, PT ;  /* 0x000000ff0400720c */ /* 0x000fe20003f85070 */
[----:B------:R-:W-:Y:S01]  /*ebc20*/  IMAD.MOV.U32 R4, RZ, RZ, R133 ;  /* 0x000000ffff047224 */ /* 0x000fe200078e0085 */
[----:B------:R-:W-:-:S04]  /*ebc30*/  ISETP.GT.AND P1, PT, R3, 0x41, PT ;  /* 0x000000410300780c */ /* 0x000fc80003f24270 */
[----:B------:R1:W-:Y:S01]  /*ebc40*/  LDGSTS.E [R8+0x4c400], [R4.64], P3 ;  /* 0x4c40000004087fae */ /* 0x0003e20009921844 */
[----:B------:R-:W-:Y:S02]  /*ebc50*/  SEL R12, RZ, 0x4, !P1 ;  /* 0x00000004ff0c7807 */ /* 0x000fe40004800000 */
[-C--:B------:R-:W-:Y:S01]  /*ebc60*/  IADD3 R28, P1, R28, R202.reuse, RZ ;  /* 0x000000ca1c1c7210 */ /* 0x080fe20007f3e0ff */
[----:B------:R-:W-:Y:S01]  /*ebc70*/  STL [R1+0x2cf8], R16 ;  /* 0x002cf81001007387 */ /* 0x000fe20000100800 */
[----:B-1----:R-:W-:Y:S02]  /*ebc80*/  IMAD.MOV.U32 R4, RZ, RZ, R16 ;  /* 0x000000ffff047224 */ /* 0x002fe400078e0010 */
[----:B------:R-:W-:Y:S01]  /*ebc90*/  IMAD.MOV.U32 R5, RZ, RZ, R32 ;  /* 0x000000ffff057224 */ /* 0x000fe200078e0020 */
[----:B------:R1:W-:Y:S04]  /*ebca0*/  STL [R1+0x2cf4], R33 ;  /* 0x002cf42101007387 */ /* 0x0003e80000100800 */
[----:B------:R2:W-:Y:S04]  /*ebcb0*/  LDGSTS.E [R9+0x4c600], [R4.64], P3 ;  /* 0x4c60000004097fae */ /* 0x0005e80009921844 */
[----:B------:R3:W-:Y:S04]  /*ebcc0*/  STL [R1+0x2cec], R32 ;  /* 0x002cec2001007387 */ /* 0x0007e80000100800 */
[----:B-1----:R-:W4:Y:S01]  /*ebcd0*/  LDL.LU R33, [R1+0x2c40] ;  /* 0x002c400001217983 */ /* 0x002f220000300800 */
[----:B------:R-:W-:-:S03]  /*ebce0*/  IADD3 R24, P3, R24, R202, RZ ;  /* 0x000000ca18187210 */ /* 0x000fc60007f7e0ff */
[----:B------:R-:W4:Y:S04]  /*ebcf0*/  LDL.LU R16, [R1+0x2c38] ;  /* 0x002c380001107983 */ /* 0x000f280000300800 */
[----:B------:R1:W-:Y:S01]  /*ebd00*/  STL [R1+0x2cc0], R28 ;  /* 0x002cc01c01007387 */ /* 0x0003e20000100800 */
[----:B------:R-:W-:-:S03]  /*ebd10*/  IADD3.X R29, R29, R0, RZ, P1, !PT ;  /* 0x000000001d1d7210 */ /* 0x000fc60000ffe4ff */
[----:B------:R1:W-:Y:S04]  /*ebd20*/  STL [R1+0x2cb8], R24 ;  /* 0x002cb81801007387 */ /* 0x0003e80000100800 */
[----:B------:R1:W-:Y:S01]  /*ebd30*/  STL [R1+0x2cb4], R29 ;  /* 0x002cb41d01007387 */ /* 0x0003e20000100800 */
[----:B------:R-:W-:-:S03]  /*ebd40*/  IMAD.X R25, R25, 0x1, R0, P3 ;  /* 0x0000000119197824 */ /* 0x000fc600018e0600 */
[----:B------:R-:W4:Y:S01]  /*ebd50*/  LDL.LU R36, [R1+0x2c34] ;  /* 0x002c340001247983 */ /* 0x000f220000300800 */
[----:B------:R-:W-:-:S03]  /*ebd60*/  SEL R8, R12, RZ, !P0 ;  /* 0x000000ff0c087207 */ /* 0x000fc60004000000 */
[----:B------:R1:W-:Y:S01]  /*ebd70*/  STL [R1+0x2cac], R25 ;  /* 0x002cac1901007387 */ /* 0x0003e20000100800 */
[----:B------:R-:W-:-:S03]  /*ebd80*/  ISETP.NE.U32.AND P1, PT, R8, RZ, PT ;  /* 0x000000ff0800720c */ /* 0x000fc60003f25070 */
[----:B---3--:R-:W3:Y:S01]  /*ebd90*/  LDL.LU R32, [R1+0x2c2c] ;  /* 0x002c2c0001207983 */ /* 0x008ee20000300800 */
[----:B------:R-:W-:Y:S01]  /*ebda0*/  IADD3 R20, P3, R20, R202, RZ ;  /* 0x000000ca14147210 */ /* 0x000fe20007f7e0ff */
[----:B--2---:R-:W-:Y:S01]  /*ebdb0*/  IMAD.MOV.U32 R4, RZ, RZ, R28 ;  /* 0x000000ffff047224 */ /* 0x004fe200078e001c */
[----:B------:R-:W-:-:S03]  /*ebdc0*/  IADD3 R8, R132, 0x100000, RZ ;  /* 0x0010000084087810 */ /* 0x000fc60007ffe0ff */
[----:B------:R-:W-:Y:S02]  /*ebdd0*/  IMAD.X R21, R21, 0x1, R0, P3 ;  /* 0x0000000115157824 */ /* 0x000fe400018e0600 */
[----:B------:R-:W-:Y:S01]  /*ebde0*/  IMAD.MOV.U32 R5, RZ, RZ, R29 ;  /* 0x000000ffff057224 */ /* 0x000fe200078e001d */
[----:B------:R-:W-:Y:S04]  /*ebdf0*/  STL [R1+0x2c80], R20 ;  /* 0x002c801401007387 */ /* 0x000fe80000100800 */
[----:B-1----:R-:W2:Y:S04]  /*ebe00*/  LDL.LU R28, [R1+0x2c00] ;  /* 0x002c0000011c7983 */ /* 0x002ea80000300800 */
[----:B------:R1:W-:Y:S01]  /*ebe10*/  LDGSTS.E [R8+0x4d400], [R4.64], P2 ;  /* 0x4d40000004087fae */ /* 0x0003e20009121844 */
[----:B------:R-:W-:-:S03]  /*ebe20*/  IADD3 R13, P3, R13, R202, RZ ;  /* 0x000000ca0d0d7210 */ /* 0x000fc60007f7e0ff */
[----:B------:R1:W-:Y:S02]  /*ebe30*/  STL [R1+0x2c74], R21 ;  /* 0x002c741501007387 */ /* 0x0003e40000100800 */
[----:B------:R-:W-:Y:S01]  /*ebe40*/  IMAD.X R17, R17, 0x1, R0, P3 ;  /* 0x0000000111117824 */ /* 0x000fe200018e0600 */
[----:B-1----:R-:W-:Y:S01]  /*ebe50*/  MOV R4, R24 ;  /* 0x0000001800047202 */ /* 0x002fe20000000f00 */
[----:B------:R-:W-:Y:S01]  /*ebe60*/  STL [R1+0x2c78], R13 ;  /* 0x002c780d01007387 */ /* 0x000fe20000100800 */
[----:B------:R-:W-:-:S03]  /*ebe70*/  IMAD.MOV.U32 R5, RZ, RZ, R25 ;  /* 0x000000ffff057224 */ /* 0x000fc600078e0019 */
[----:B------:R-:W2:Y:S04]  /*ebe80*/  LDL.LU R24, [R1+0x2bf8] ;  /* 0x002bf80001187983 */ /* 0x000ea80000300800 */
[----:B------:R1:W-:Y:S04]  /*ebe90*/  STL [R1+0x2c6c], R17 ;  /* 0x002c6c1101007387 */ /* 0x0003e80000100800 */
[----:B------:R-:W2:Y:S04]  /*ebea0*/  LDL.LU R29, [R1+0x2bf4] ;  /* 0x002bf400011d7983 */ /* 0x000ea80000300800 */
[----:B------:R-:W2:Y:S04]  /*ebeb0*/  LDL.LU R25, [R1+0x2bec] ;  /* 0x002bec0001197983 */ /* 0x000ea80000300800 */
[----:B------:R1:W-:Y:S02]  /*ebec0*/  LDGSTS.E [R9+0x4d600], [R4.64], P2 ;  /* 0x4d60000004097fae */ /* 0x0003e40009121844 */
[----:B-1----:R-:W-:-:S02]  /*ebed0*/  IMAD.MOV.U32 R4, RZ, RZ, R20 ;  /* 0x000000ffff047224 */ /* 0x002fc400078e0014 */
[----:B------:R-:W-:Y:S02]  /*ebee0*/  IMAD.MOV.U32 R5, RZ, RZ, R21 ;  /* 0x000000ffff057224 */ /* 0x000fe400078e0015 */
[----:B------:R-:W2:Y:S04]  /*ebef0*/  LDL.LU R21, [R1+0x2bb4] ;  /* 0x002bb40001157983 */ /* 0x000ea80000300800 */
[----:B------:R-:W2:Y:S04]  /*ebf00*/  LDL.LU R20, [R1+0x2bc0] ;  /* 0x002bc00001147983 */ /* 0x000ea80000300800 */
[----:B------:R1:W-:Y:S02]  /*ebf10*/  LDGSTS.E [R8+0x4e400], [R4.64], P5 ;  /* 0x4e40000004087fae */ /* 0x0003e4000a921844 */
[----:B-1----:R-:W-:Y:S01]  /*ebf20*/  IMAD.MOV.U32 R5, RZ, RZ, R17 ;  /* 0x000000ffff057224 */ /* 0x002fe200078e0011 */
[----:B------:R-:W-:Y:S01]  /*ebf30*/  MOV R4, R13 ;  /* 0x0000000d00047202 */ /* 0x000fe20000000f00 */
[----:B------:R-:W2:Y:S04]  /*ebf40*/  LDL.LU R17, [R1+0x2bac] ;  /* 0x002bac0001117983 */ /* 0x000ea80000300800 */
[----:B------:R-:W2:Y:S01]  /*ebf50*/  LDL.LU R13, [R1+0x2bb8] ;  /* 0x002bb800010d7983 */ /* 0x000ea20000300800 */
[----:B------:R-:W-:-:S03]  /*ebf60*/  ISETP.GT.AND P2, PT, R3, 0x45, PT ;  /* 0x000000450300780c */ /* 0x000fc60003f44270 */
[----:B------:R1:W-:Y:S01]  /*ebf70*/  LDGSTS.E [R9+0x4e600], [R4.64], P5 ;  /* 0x4e60000004097fae */ /* 0x0003e2000a921844 */
[----:B------:R-:W-:Y:S02]  /*ebf80*/  SEL R8, RZ, 0x4, !P2 ;  /* 0x00000004ff087807 */ /* 0x000fe40005000000 */
[----:B------:R-:W-:-:S04]  /*ebf90*/  ISETP.GT.AND P2, PT, R3, 0x49, PT ;  /* 0x000000490300780c */ /* 0x000fc80003f44270 */
[----:B-1----:R-:W-:Y:S02]  /*ebfa0*/  SEL R5, RZ, 0x4, !P2 ;  /* 0x00000004ff057807 */ /* 0x002fe40005000000 */
[----:B------:R-:W-:-:S04]  /*ebfb0*/  SEL R4, R8, RZ, !P0 ;  /* 0x000000ff08047207 */ /* 0x000fc80004000000 */
[----:B------:R-:W-:Y:S02]  /*ebfc0*/  ISETP.NE.U32.AND P5, PT, R4, RZ, PT ;  /* 0x000000ff0400720c */ /* 0x000fe40003fa5070 */
[----:B------:R-:W-:Y:S02]  /*ebfd0*/  SEL R4, R5, RZ, !P0 ;  /* 0x000000ff05047207 */ /* 0x000fe40004000000 */
[----:B------:R-:W-:Y:S02]  /*ebfe0*/  IADD3 R8, R132, 0x100000, RZ ;  /* 0x0010000084087810 */ /* 0x000fe40007ffe0ff */
[-C--:B----4-:R-:W-:Y:S02]  /*ebff0*/  IADD3 R33, P2, R33, R202.reuse, RZ ;  /* 0x000000ca21217210 */ /* 0x090fe40007f5e0ff */
[----:B------:R-:W-:-:S03]  /*ec000*/  IADD3 R16, P3, R16, R202, RZ ;  /* 0x000000ca10107210 */ /* 0x000fc60007f7e0ff */
[----:B------:R-:W-:Y:S01]  /*ec010*/  IMAD.X R36, R36, 0x1, R0, P2 ;  /* 0x0000000124247824 */ /* 0x000fe200010e0600 */
[----:B------:R-:W-:Y:S01]  /*ec020*/  ISETP.NE.U32.AND P2, PT, R4, RZ, PT ;  /* 0x000000ff0400720c */ /* 0x000fe20003f45070 */
[----:B------:R-:W-:-:S03]  /*ec030*/  IMAD.MOV.U32 R4, RZ, RZ, R33 ;  /* 0x000000ffff047224 */ /* 0x000fc600078e0021 */
[----:B------:R-:W-:Y:S01]  /*ec040*/  MOV R5, R36 ;  /* 0x0000002400057202 */ /* 0x000fe20000000f00 */
[----:B---3--:R-:W-:Y:S01]  /*ec050*/  IMAD.X R32, R32, 0x1, R0, P3 ;  /* 0x0000000120207824 */ /* 0x008fe200018e0600 */
[----:B------:R-:W-:-:S03]  /*ec060*/  ISETP.GT.AND P3, PT, R3, 0x4d, PT ;  /* 0x0000004d0300780c */ /* 0x000fc60003f64270 */
[----:B------:R1:W-:Y:S01]  /*ec070*/  LDGSTS.E [R8+0x4f400], [R4.64], P4 ;  /* 0x4f40000004087fae */ /* 0x0003e2000a121844 */
[----:B------:R-:W-:-:S03]  /*ec080*/  SEL R12, RZ, 0x4, !P3 ;  /* 0x00000004ff0c7807 */ /* 0x000fc60005800000 */
[----:B------:R3:W-:Y:S01]  /*ec090*/  STL [R1+0x2c40], R33 ;  /* 0x002c402101007387 */ /* 0x0007e20000100800 */
[----:B-1----:R-:W-:Y:S02]  /*ec0a0*/  IMAD.MOV.U32 R4, RZ, RZ, R16 ;  /* 0x000000ffff047224 */ /* 0x002fe400078e0010 */
[----:B------:R-:W-:Y:S01]  /*ec0b0*/  IMAD.MOV.U32 R5, RZ, RZ, R32 ;  /* 0x000000ffff057224 */ /* 0x000fe200078e0020 */
[-C--:B--2---:R-:W-:Y:S01]  /*ec0c0*/  IADD3 R28, P3, R28, R202.reuse, RZ ;  /* 0x000000ca1c1c7210 */ /* 0x084fe20007f7e0ff */
[----:B------:R1:W-:Y:S04]  /*ec0d0*/  STL [R1+0x2c38], R16 ;  /* 0x002c381001007387 */ /* 0x0003e80000100800 */
[----:B------:R2:W-:Y:S04]  /*ec0e0*/  LDGSTS.E [R9+0x4f600], [R4.64], P4 ;  /* 0x4f60000004097fae */ /* 0x0005e8000a121844 */
[----:B------:R4:W-:Y:S04]  /*ec0f0*/  STL [R1+0x2c34], R36 ;  /* 0x002c342401007387 */ /* 0x0009e80000100800 */
[----:B------:R4:W-:Y:S04]  /*ec100*/  STL [R1+0x2c2c], R32 ;  /* 0x002c2c2001007387 */ /* 0x0009e80000100800 */
[----:B---3--:R-:W3:Y:S04]  /*ec110*/  LDL.LU R33, [R1+0x2b80] ;  /* 0x002b800001217983 */ /* 0x008ee80000300800 */
[----:B-1----:R-:W3:Y:S01]  /*ec120*/  LDL.LU R16, [R1+0x2b78] ;  /* 0x002b780001107983 */ /* 0x002ee20000300800 */
[----:B------:R-:W-:-:S03]  /*ec130*/  IADD3 R24, P4, R24, R202, RZ ;  /* 0x000000ca18187210 */ /* 0x000fc60007f9e0ff */
[----:B------:R1:W-:Y:S01]  /*ec140*/  STL [R1+0x2c00], R28 ;  /* 0x002c001c01007387 */ /* 0x0003e20000100800 */
[----:B------:R-:W-:-:S03]  /*ec150*/  IMAD.X R29, R29, 0x1, R0, P3 ;  /* 0x000000011d1d7824 */ /* 0x000fc600018e0600 */
[----:B------:R1:W-:Y:S01]  /*ec160*/  STL [R1+0x2bf8], R24 ;  /* 0x002bf81801007387 */ /* 0x0003e20000100800 */
[----:B------:R-:W-:-:S03]  /*ec170*/  IMAD.X R25, R25, 0x1, R0, P4 ;  /* 0x0000000119197824 */ /* 0x000fc600020e0600 */
[----:B------:R1:W-:Y:S04]  /*ec180*/  STL [R1+0x2bf4], R29 ;  /* 0x002bf41d01007387 */ /* 0x0003e80000100800 */
[----:B----4-:R-:W4:Y:S01]  /*ec190*/  LDL.LU R36, [R1+0x2b74] ;  /* 0x002b740001247983 */ /* 0x010f220000300800 */
[----:B------:R-:W-:-:S03]  /*ec1a0*/  SEL R8, R12, RZ, !P0 ;  /* 0x000000ff0c087207 */ /* 0x000fc60004000000 */
[----:B------:R1:W-:Y:S04]  /*ec1b0*/  STL [R1+0x2bec], R25 ;  /* 0x002bec1901007387 */ /* 0x0003e80000100800 */
[----:B------:R-:W4:Y:S01]  /*ec1c0*/  LDL.LU R32, [R1+0x2b6c] ;  /* 0x002b6c0001207983 */ /* 0x000f220000300800 */
[----:B------:R-:W-:Y:S01]  /*ec1d0*/  ISETP.NE.U32.AND P3, PT, R8, RZ, PT ;  /* 0x000000ff0800720c */ /* 0x000fe20003f65070 */
[----:B--2---:R-:W-:Y:S01]  /*ec1e0*/  IMAD.MOV.U32 R5, RZ, RZ, R29 ;  /* 0x000000ffff057224 */ /* 0x004fe200078e001d */
[----:B------:R-:W-:Y:S02]  /*ec1f0*/  IADD3 R8, R132, 0x100000, RZ ;  /* 0x0010000084087810 */ /* 0x000fe40007ffe0ff */
[----:B------:R-:W-:Y:S02]  /*ec200*/  IADD3 R20, P4, R20, R202, RZ ;  /* 0x000000ca14147210 */ /* 0x000fe40007f9e0ff */
[----:B------:R-:W-:-:S03]  /*ec210*/  MOV R4, R28 ;  /* 0x0000001c00047202 */ /* 0x000fc60000000f00 */
[----:B------:R-:W-:Y:S01]  /*ec220*/  IMAD.X R21, R21, 0x1, R0, P4 ;  /* 0x0000000115157824 */ /* 0x000fe200020e0600 */
[----:B------:R-:W-:Y:S04]  /*ec230*/  STL [R1+0x2bc0], R20 ;  /* 0x002bc01401007387 */ /* 0x000fe80000100800 */
[----:B-1----:R-:W2:Y:S04]  /*ec240*/  LDL.LU R28, [R1+0x2b40] ;  /* 0x002b4000011c7983 */ /* 0x002ea80000300800 */
[----:B------:R1:W-:Y:S01]  /*ec250*/  LDGSTS.E [R8+0x50400], [R4.64], P1 ;  /* 0x5040000004087fae */ /* 0x0003e20008921844 */
[----:B------:R-:W-:-:S03]  /*ec260*/  IADD3 R13, P4, R13, R202, RZ ;  /* 0x000000ca0d0d7210 */ /* 0x000fc60007f9e0ff */
[----:B------:R1:W-:Y:S01]  /*ec270*/  STL [R1+0x2bb4], R21 ;  /* 0x002bb41501007387 */ /* 0x0003e20000100800 */
[----:B------:R-:W-:Y:S01]  /*ec280*/  IADD3.X R17, R17, R0, RZ, P4, !PT ;  /* 0x0000000011117210 */ /* 0x000fe200027fe4ff */
[----:B-1----:R-:W-:Y:S02]  /*ec290*/  IMAD.MOV.U32 R4, RZ, RZ, R24 ;  /* 0x000000ffff047224 */ /* 0x002fe400078e0018 */
[----:B------:R-:W-:Y:S01]  /*ec2a0*/  STL [R1+0x2bb8], R13 ;  /* 0x002bb80d01007387 */ /* 0x000fe20000100800 */
[----:B------:R-:W-:-:S03]  /*ec2b0*/  IMAD.MOV.U32 R5, RZ, RZ, R25 ;  /* 0x000000ffff057224 */ /* 0x000fc600078e0019 */
[----:B------:R-:W2:Y:S04]  /*ec2c0*/  LDL.LU R24, [R1+0x2b38] ;  /* 0x002b380001187983 */ /* 0x000ea80000300800 */
[----:B------:R1:W-:Y:S04]  /*ec2d0*/  STL [R1+0x2bac], R17 ;  /* 0x002bac1101007387 */ /* 0x0003e80000100800 */
[----:B------:R-:W2:Y:S04]  /*ec2e0*/  LDL.LU R29, [R1+0x2b34] ;  /* 0x002b3400011d7983 */ /* 0x000ea80000300800 */
[----:B------:R1:W-:Y:S04]  /*ec2f0*/  LDGSTS.E [R9+0x50600], [R4.64], P1 ;  /* 0x5060000004097fae */ /* 0x0003e80008921844 */
[----:B------:R-:W2:Y:S01]  /*ec300*/  LDL.LU R25, [R1+0x2b2c] ;  /* 0x002b2c0001197983 */ /* 0x000ea20000300800 */
[----:B-1----:R-:W-:-:S02]  /*ec310*/  IMAD.MOV.U32 R4, RZ, RZ, R20 ;  /* 0x000000ffff047224 */ /* 0x002fc400078e0014 */
[----:B------:R-:W-:Y:S02]  /*ec320*/  IMAD.MOV.U32 R5, RZ, RZ, R21 ;  /* 0x000000ffff057224 */ /* 0x000fe400078e0015 */
[----:B------:R-:W2:Y:S04]  /*ec330*/  LDL.LU R21, [R1+0x2af0] ;  /* 0x002af00001157983 */ /* 0x000ea80000300800 */
[----:B------:R-:W2:Y:S04]  /*ec340*/  LDL.LU R20, [R1+0x2af4] ;  /* 0x002af40001147983 */ /* 0x000ea80000300800 */
[----:B------:R1:W-:Y:S02]  /*ec350*/  LDGSTS.E [R8+0x51400], [R4.64], P5 ;  /* 0x5140000004087fae */ /* 0x0003e4000a921844 */
[----:B-1----:R-:W-:-:S02]  /*ec360*/  IMAD.MOV.U32 R5, RZ, RZ, R17 ;  /* 0x000000ffff057224 */ /* 0x002fc400078e0011 */
[----:B------:R-:W-:Y:S01]  /*ec370*/  IMAD.MOV.U32 R4, RZ, RZ, R13 ;  /* 0x000000ffff047224 */ /* 0x000fe200078e000d */
[----:B------:R-:W2:Y:S04]  /*ec380*/  LDL.LU R17, [R1+0x2af8] ;  /* 0x002af80001117983 */ /* 0x000ea80000300800 */
[----:B------:R-:W2:Y:S01]  /*ec390*/  LDL.LU R13, [R1+0x2afc] ;  /* 0x002afc00010d7983 */ /* 0x000ea20000300800 */
        /* <DEDUP_REMOVED lines=8> */
[----:B------:R-:W-:Y:S02]  /*ec420*/  IADD3 R8, R132, 0x100000, RZ ;  /* 0x0010000084087810 */ /* 0x000fe40007ffe0ff */
[-C--:B---3--:R-:W-:Y:S02]  /*ec430*/  IADD3 R33, P1, R33, R202.reuse, RZ ;  /* 0x000000ca21217210 */ /* 0x088fe40007f3e0ff */
[----:B------:R-:W-:-:S03]  /*ec440*/  IADD3 R16, P4, R16, R202, RZ ;  /* 0x000000ca10107210 */ /* 0x000fc60007f9e0ff */
[----:B------:R1:W-:Y:S01]  /*ec450*/  STL [R1+0x2b80], R33 ;  /* 0x002b802101007387 */ /* 0x0003e20000100800 */
[----:B----4-:R-:W-:Y:S02]  /*ec460*/  IADD3.X R36, R36, R0, RZ, P1, !PT ;  /* 0x0000000024247210 */ /* 0x010fe40000ffe4ff */
[----:B------:R-:W-:-:S03]  /*ec470*/  ISETP.GT.AND P1, PT, R3, 0x59, PT ;  /* 0x000000590300780c */ /* 0x000fc60003f24270 */
[----:B------:R-:W-:Y:S02]  /*ec480*/  IMAD.MOV.U32 R5, RZ, RZ, R36 ;  /* 0x000000ffff057224 */ /* 0x000fe400078e0024 */
[----:B------:R-:W-:Y:S01]  /*ec490*/  IMAD.X R32, R32, 0x1, R0, P4 ;  /* 0x0000000120207824 */ /* 0x000fe200020e0600 */
[----:B------:R-:W-:Y:S01]  /*ec4a0*/  ISETP.NE.U32.AND P4, PT, R4, RZ, PT ;  /* 0x000000ff0400720c */ /* 0x000fe20003f85070 */
[----:B------:R-:W-:Y:S01]  /*ec4b0*/  IMAD.MOV.U32 R4, RZ, RZ, R33 ;  /* 0x000000ffff047224 */ /* 0x000fe200078e0021 */
[----:B------:R-:W-:-:S04]  /*ec4c0*/  SEL R12, RZ, 0x4, !P1 ;  /* 0x00000004ff0c7807 */ /* 0x000fc80004800000 */
[----:B------:R3:W-:Y:S04]  /*ec4d0*/  LDGSTS.E [R8+0x52400], [R4.64], P2 ;  /* 0x5240000004087fae */ /* 0x0007e80009121844 */
[----:B------:R4:W-:Y:S01]  /*ec4e0*/  STL [R1+0x2b78], R16 ;  /* 0x002b781001007387 */ /* 0x0009e20000100800 */
[----:B---3--:R-:W-:Y:S01]  /*ec4f0*/  IMAD.MOV.U32 R4, RZ, RZ, R16 ;  /* 0x000000ffff047224 */ /* 0x008fe200078e0010 */
[----:B------:R-:W-:Y:S02]  /*ec500*/  MOV R5, R32 ;  /* 0x0000002000057202 */ /* 0x000fe40000000f00 */
[-C--:B--2---:R-:W-:Y:S01]  /*ec510*/  IADD3 R28, P1, R28, R202.reuse, RZ ;  /* 0x000000ca1c1c7210 */ /* 0x084fe20007f3e0ff */
[----:B------:R3:W-:Y:S04]  /*ec520*/  STL [R1+0x2b74], R36 ;  /* 0x002b742401007387 */ /* 0x0007e80000100800 */
[----:B------:R3:W-:Y:S04]  /*ec530*/  LDGSTS.E [R9+0x52600], [R4.64], P2 ;  /* 0x5260000004097fae */ /* 0x0007e80009121844 */
[----:B------:R3:W-:Y:S04]  /*ec540*/  STL [R1+0x2b6c], R32 ;  /* 0x002b6c2001007387 */ /* 0x0007e80000100800 */
[----:B-1----:R-:W2:Y:S04]  /*ec550*/  LDL.LU R33, [R1+0x2ac4] ;  /* 0x002ac40001217983 */ /* 0x002ea80000300800 */
[----:B----4-:R-:W4:Y:S01]  /*ec560*/  LDL.LU R16, [R1+0x2acc] ;  /* 0x002acc0001107983 */ /* 0x010f220000300800 */
[----:B------:R-:W-:-:S03]  /*ec570*/  IADD3 R24, P2, R24, R202, RZ ;  /* 0x000000ca18187210 */ /* 0x000fc60007f5e0ff */
[----:B------:R-:W-:Y:S01]  /*ec580*/  STL [R1+0x2b40], R28 ;  /* 0x002b401c01007387 */ /* 0x000fe20000100800 */
[----:B------:R-:W-:Y:S01]  /*ec590*/  SEL R8, R12, RZ, !P0 ;  /* 0x000000ff0c087207 */ /* 0x000fe20004000000 */
[--C-:B------:R-:W-:Y:S02]  /*ec5a0*/  IMAD.X R29, R29, 0x1, R0.reuse, P1 ;  /* 0x000000011d1d7824 */ /* 0x100fe400008e0600 */
[----:B------:R-:W-:Y:S04]  /*ec5b0*/  STL [R1+0x2b38], R24 ;  /* 0x002b381801007387 */ /* 0x000fe80000100800 */
[----:B------:R-:W-:Y:S01]  /*ec5c0*/  STL [R1+0x2b34], R29 ;  /* 0x002b341d01007387 */ /* 0x000fe20000100800 */
[----:B------:R-:W-:-:S03]  /*ec5d0*/  IMAD.X R25, R25, 0x1, R0, P2 ;  /* 0x0000000119197824 */ /* 0x000fc600010e0600 */
[----:B---3--:R-:W3:Y:S01]  /*ec5e0*/  LDL.LU R36, [R1+0x2ac0] ;  /* 0x002ac00001247983 */ /* 0x008ee20000300800 */
[----:B------:R-:W-:Y:S01]  /*ec5f0*/  ISETP.NE.U32.AND P1, PT, R8, RZ, PT ;  /* 0x000000ff0800720c */ /* 0x000fe20003f25070 */
[----:B------:R-:W-:Y:S01]  /*ec600*/  IMAD.MOV.U32 R4, RZ, RZ, R28 ;  /* 0x000000ffff047224 */ /* 0x000fe200078e001c */
[----:B------:R-:W-:Y:S01]  /*ec610*/  IADD3 R8, R132, 0x100000, RZ ;  /* 0x0010000084087810 */ /* 0x000fe20007ffe0ff */
[----:B------:R-:W-:Y:S01]  /*ec620*/  IMAD.MOV.U32 R5, RZ, RZ, R29 ;  /* 0x000000ffff057224 */ /* 0x000fe200078e001d */
[----:B------:R1:W-:Y:S04]  /*ec630*/  STL [R1+0x2b2c], R25 ;  /* 0x002b2c1901007387 */ /* 0x0003e80000100800 */
[----:B------:R-:W3:Y:S04]  /*ec640*/  LDL.LU R32, [R1+0x2ac8] ;  /* 0x002ac80001207983 */ /* 0x000ee80000300800 */
[----:B------:R1:W-:Y:S01]  /*ec650*/  LDGSTS.E [R8+0x53400], [R4.64], P3 ;  /* 0x5340000004087fae */ /* 0x0003e20009921844 */
[----:B------:R-:W-:-:S04]  /*ec660*/  IADD3 R20, P2, R20, R202, RZ ;  /* 0x000000ca14147210 */ /* 0x000fc80007f5e0ff */
[----:B------:R-:W-:Y:S01]  /*ec670*/  IADD3.X R21, R21, R0, RZ, P2, !PT ;  /* 0x0000000015157210 */ /* 0x000fe200017fe4ff */
[----:B------:R-:W-:Y:S01]  /*ec680*/  STL [R1+0x2af4], R20 ;  /* 0x002af41401007387 */ /* 0x000fe20000100800 */
[----:B-1----:R-:W-:Y:S02]  /*ec690*/  IMAD.MOV.U32 R4, RZ, RZ, R24 ;  /* 0x000000ffff047224 */ /* 0x002fe400078e0018 */
[----:B------:R-:W-:Y:S02]  /*ec6a0*/  IMAD.MOV.U32 R5, RZ, RZ, R25 ;  /* 0x000000ffff057224 */ /* 0x000fe400078e0019 */
[----:B------:R-:W3:Y:S01]  /*ec6b0*/  LDL.LU R25, [R1+0x2a84] ;  /* 0x002a840001197983 */ /* 0x000ee20000300800 */
[----:B------:R-:W-:-:S03]  /*ec6c0*/  IADD3 R13, P2, R13, R202, RZ ;  /* 0x000000ca0d0d7210 */ /* 0x000fc60007f5e0ff */
[----:B------:R1:W-:Y:S02]  /*ec6d0*/  STL [R1+0x2af0], R21 ;  /* 0x002af01501007387 */ /* 0x0003e40000100800 */
[----:B------:R-:W-:Y:S02]  /*ec6e0*/  IMAD.X R17, R17, 0x1, R0, P2 ;  /* 0x0000000111117824 */ /* 0x000fe400010e0600 */
[----:B------:R-:W-:Y:S04]  /*ec6f0*/  STL [R1+0x2afc], R13 ;  /* 0x002afc0d01007387 */ /* 0x000fe80000100800 */
[----:B------:R1:W-:Y:S04]  /*ec700*/  LDGSTS.E [R9+0x53600], [R4.64], P3 ;  /* 0x5360000004097fae */ /* 0x0003e80009921844 */
[----:B------:R-:W3:Y:S04]  /*ec710*/  LDL.LU R24, [R1+0x2a8c] ;  /* 0x002a8c0001187983 */ /* 0x000ee80000300800 */
[----:B------:R1:W-:Y:S02]  /*ec720*/  STL [R1+0x2af8], R17 ;  /* 0x002af81101007387 */ /* 0x0003e40000100800 */
[----:B-1----:R-:W-:Y:S01]  /*ec730*/  IMAD.MOV.U32 R4, RZ, RZ, R20 ;  /* 0x000000ffff047224 */ /* 0x002fe200078e0014 */
[----:B------:R-:W-:Y:S01]  /*ec740*/  MOV R5, R21 ;  /* 0x0000001500057202 */ /* 0x000fe20000000f00 */
[----:B------:R-:W3:Y:S04]  /*ec750*/  LDL.LU R29, [R1+0x2a80] ;  /* 0x002a8000011d7983 */ /* 0x000ee80000300800 */
[----:B------:R-:W3:Y:S04]  /*ec760*/  LDL.LU R28, [R1+0x2a88] ;  /* 0x002a8800011c7983 */ /* 0x000ee80000300800 */
[----:B------:R1:W-:Y:S04]  /*ec770*/  LDGSTS.E [R8+0x54400], [R4.64], P5 ;  /* 0x5440000004087fae */ /* 0x0003e8000a921844 */
[----:B------:R-:W3:Y:S01]  /*ec780*/  LDL.LU R21, [R1+0x2a30] ;  /* 0x002a300001157983 */ /* 0x000ee20000300800 */
[----:B-1----:R-:W-:-:S03]  /*ec790*/  IMAD.MOV.U32 R5, RZ, RZ, R17 ;  /* 0x000000ffff057224 */ /* 0x002fc600078e0011 */
[----:B------:R-:W3:Y:S01]  /*ec7a0*/  LDL.LU R17, [R1+0x2a34] ;  /* 0x002a340001117983 */ /* 0x000ee20000300800 */
[----:B------:R-:W-:-:S03]  /*ec7b0*/  IMAD.MOV.U32 R4, RZ, RZ, R13 ;  /* 0x000000ffff047224 */ /* 0x000fc600078e000d */
[----:B------:R-:W3:Y:S04]  /*ec7c0*/  LDL.LU R20, [R1+0x2a38] ;  /* 0x002a380001147983 */ /* 0x000ee80000300800 */
[----:B------:R-:W3:Y:S01]  /*ec7d0*/  LDL.LU R13, [R1+0x2a3c] ;  /* 0x002a3c00010d7983 */ /* 0x000ee20000300800 */
        /* <DEDUP_REMOVED lines=9> */
[-C--:B--2---:R-:W-:Y:S02]  /*ec870*/  IADD3 R33, P2, R33, R202.reuse, RZ ;  /* 0x000000ca21217210 */ /* 0x084fe40007f5e0ff */
[----:B----4-:R-:W-:-:S03]  /*ec880*/  IADD3 R16, P3, R16, R202, RZ ;  /* 0x000000ca10107210 */ /* 0x010fc60007f7e0ff */
[----:B------:R-:W-:Y:S04]  /*ec890*/  STL [R1+0x2ac4], R33 ;  /* 0x002ac42101007387 */ /* 0x000fe80000100800 */
[----:B------:R-:W-:Y:S01]  /*ec8a0*/  STL [R1+0x2acc], R16 ;  /* 0x002acc1001007387 */ /* 0x000fe20000100800 */
[----:B---3--:R-:W-:Y:S01]  /*ec8b0*/  IMAD.X R36, R36, 0x1, R0, P2 ;  /* 0x0000000124247824 */ /* 0x008fe200010e0600 */
[----:B------:R-:W-:Y:S02]  /*ec8c0*/  ISETP.NE.U32.AND P2, PT, R4, RZ, PT ;  /* 0x000000ff0400720c */ /* 0x000fe40003f45070 */
[----:B------:R-:W-:Y:S01]  /*ec8d0*/  MOV R4, R33 ;  /* 0x0000002100047202 */ /* 0x000fe20000000f00 */
[----:B------:R-:W-:Y:S02]  /*ec8e0*/  IMAD.MOV.U32 R5, RZ, RZ, R36 ;  /* 0x000000ffff057224 */ /* 0x000fe400078e0024 */
[----:B------:R-:W-:Y:S01]  /*ec8f0*/  IMAD.X R32, R32, 0x1, R0, P3 ;  /* 0x0000000120207824 */ /* 0x000fe200018e0600 */
[----:B------:R-:W-:-:S02]  /*ec900*/  ISETP.GT.AND P3, PT, R3, 0x65, PT ;  /* 0x000000650300780c */ /* 0x000fc40003f64270 */
[----:B------:R1:W-:Y:S02]  /*ec910*/  LDGSTS.E [R8+0x55400], [R4.64], P4 ;  /* 0x5540000004087fae */ /* 0x0003e4000a121844 */
[----:B------:R-:W-:Y:S02]  /*ec920*/  SEL R12, RZ, 0x4, !P3 ;  /* 0x00000004ff0c7807 */ /* 0x000fe40005800000 */
[----:B------:R-:W-:Y:S01]  /*ec930*/  STL [R1+0x2ac0], R36 ;  /* 0x002ac02401007387 */ /* 0x000fe20000100800 */
[----:B-1----:R-:W-:Y:S02]  /*ec940*/  IMAD.MOV.U32 R4, RZ, RZ, R16 ;  /* 0x000000ffff047224 */ /* 0x002fe400078e0010 */
[----:B------:R-:W-:Y:S01]  /*ec950*/  IMAD.MOV.U32 R5, RZ, RZ, R32 ;  /* 0x000000ffff057224 */ /* 0x000fe200078e0020 */
[----:B------:R-:W-:-:S04]  /*ec960*/  IADD3 R25, P3, R25, R202, RZ ;  /* 0x000000ca19197210 */ /* 0x000fc80007f7e0ff */
[----:B------:R1:W-:Y:S01]  /*ec970*/  LDGSTS.E [R9+0x55600], [R4.64], P4 ;  /* 0x5560000004097fae */ /* 0x0003e2000a121844 */
[----:B------:R-:W-:-:S03]  /*ec980*/  SEL R8, R12, RZ, !P0 ;  /* 0x000000ff0c087207 */ /* 0x000fc60004000000 */
[----:B------:R2:W-:Y:S04]  /*ec990*/  STL [R1+0x2ac8], R32 ;  /* 0x002ac82001007387 */ /* 0x0005e80000100800 */
[----:B--2---:R-:W2:Y:S04]  /*ec9a0*/  LDL.LU R32, [R1+0x29f4] ;  /* 0x0029f40001207983 */ /* 0x004ea80000300800 */
[----:B------:R-:W3:Y:S01]  /*ec9b0*/  LDL.LU R16, [R1+0x29fc] ;  /* 0x0029fc0001107983 */ /* 0x000ee20000300800 */
[----:B------:R-:W-:-:S03]  /*ec9c0*/  IADD3 R24, P4, R24, R202, RZ ;  /* 0x000000ca18187210 */ /* 0x000fc60007f9e0ff */
[----:B------:R4:W-:Y:S01]  /*ec9d0*/  STL [R1+0x2a84], R25 ;  /* 0x002a841901007387 */ /* 0x0009e20000100800 */
[----:B-1----:R-:W-:-:S03]  /*ec9e0*/  IMAD.MOV.U32 R4, RZ, RZ, R25 ;  /* 0x000000ffff047224 */ /* 0x002fc600078e0019 */
[----:B------:R1:W-:Y:S01]  /*ec9f0*/  STL [R1+0x2a8c], R24 ;  /* 0x002a8c1801007387 */ /* 0x0003e20000100800 */
[----:B------:R-:W-:Y:S01]  /*eca00*/  IMAD.X R29, R29, 0x1, R0, P3 ;  /* 0x000000011d1d7824 */ /* 0x000fe200018e0600 */
[----:B------:R-:W-:-:S04]  /*eca10*/  IADD3.X R28, R28, R0, RZ, P4, !PT ;  /* 0x000000001c1c7210 */ /* 0x000fc800027fe4ff */
[----:B------:R-:W-:Y:S01]  /*eca20*/  STL [R1+0x2a80], R29 ;  /* 0x002a801d01007387 */ /* 0x000fe20000100800 */
[----:B------:R-:W-:Y:S01]  /*eca30*/  ISETP.NE.U32.AND P3, PT, R8, RZ, PT ;  /* 0x000000ff0800720c */ /* 0x000fe20003f65070 */
[----:B------:R-:W-:Y:S02]  /*eca40*/  IMAD.MOV.U32 R5, RZ, RZ, R29 ;  /* 0x000000ffff057224 */ /* 0x000fe400078e001d */
[----:B------:R-:W3:Y:S01]  /*eca50*/  LDL.LU R33, [R1+0x29f0] ;  /* 0x0029f00001217983 */ /* 0x000ee20000300800 */
[----:B------:R-:W-:-:S03]  /*eca60*/  IADD3 R8, R132, 0x100000, RZ ;  /* 0x0010000084087810 */ /* 0x000fc60007ffe0ff */
[----:B------:R-:W-:Y:S04]  /*eca70*/  STL [R1+0x2a88], R28 ;  /* 0x002a881c01007387 */ /* 0x000fe80000100800 */
[----:B----4-:R-:W4:Y:S04]  /*eca80*/  LDL.LU R25, [R1+0x29f8] ;  /* 0x0029f80001197983 */ /* 0x010f280000300800 */
[----:B------:R1:W-:Y:S01]  /*eca90*/  LDGSTS.E [R8+0x56400], [R4.64], P1 ;  /* 0x5640000004087fae */ /* 0x0003e20008921844 */
[----:B------:R-:W-:-:S05]  /*ecaa0*/  IADD3 R17, P4, R17, R202, RZ ;  /* 0x000000ca11117210 */ /* 0x000fca0007f9e0ff */
[----:B------:R-:W-:Y:S01]  /*ecab0*/  IMAD.X R21, R21, 0x1, R0, P4 ;  /* 0x0000000115157824 */ /* 0x000fe200020e0600 */
[----:B------:R-:W-:Y:S01]  /*ecac0*/  IADD3 R13, P4, R13, R202, RZ ;  /* 0x000000ca0d0d7210 */ /* 0x000fe20007f9e0ff */
[----:B-1----:R-:W-:Y:S01]  /*ecad0*/  IMAD.MOV.U32 R4, RZ, RZ, R24 ;  /* 0x000000ffff047224 */ /* 0x002fe200078e0018 */
[----:B------:R-:W-:Y:S01]  /*ecae0*/  MOV R5, R28 ;  /* 0x0000001c00057202 */ /* 0x000fe20000000f00 */
[----:B------:R1:W-:Y:S02]  /*ecaf0*/  STL [R1+0x2a34], R17 ;  /* 0x002a341101007387 */ /* 0x0003e40000100800 */
[----:B------:R-:W-:Y:S02]  /*ecb00*/  IMAD.X R20, R20, 0x1, R0, P4 ;  /* 0x0000000114147824 */ /* 0x000fe400020e0600 */
[----:B------:R-:W4:Y:S04]  /*ecb10*/  LDL.LU R24, [R1+0x29b4] ;  /* 0x0029b40001187983 */ /* 0x000f280000300800 */
[----:B------:R1:W-:Y:S04]  /*ecb20*/  STL [R1+0x2a30], R21 ;  /* 0x002a301501007387 */ /* 0x0003e80000100800 */
[----:B------:R1:W-:Y:S04]  /*ecb30*/  LDGSTS.E [R9+0x56600], [R4.64], P1 ;  /* 0x5660000004097fae */ /* 0x0003e80008921844 */
[----:B------:R-:W-:Y:S01]  /*ecb40*/  STL [R1+0x2a3c], R13 ;  /* 0x002a3c0d01007387 */ /* 0x000fe20000100800 */
[----:B-1----:R-:W-:-:S03]  /*ecb50*/  IMAD.MOV.U32 R4, RZ, RZ, R17 ;  /* 0x000000ffff047224 */ /* 0x002fc600078e0011 */
[----:B------:R-:W4:Y:S01]  /*ecb60*/  LDL.LU R17, [R1+0x29bc] ;  /* 0x0029bc0001117983 */ /* 0x000f220000300800 */
[----:B------:R-:W-:-:S03]  /*ecb70*/  IMAD.MOV.U32 R5, RZ, RZ, R21 ;  /* 0x000000ffff057224 */ /* 0x000fc600078e0015 */
[----:B------:R1:W-:Y:S04]  /*ecb80*/  STL [R1+0x2a38], R20 ;  /* 0x002a381401007387 */ /* 0x0003e80000100800 */
[----:B------:R-:W4:Y:S04]  /*ecb90*/  LDL.LU R28, [R1+0x29b0] ;  /* 0x0029b000011c7983 */ /* 0x000f280000300800 */
[----:B------:R-:W4:Y:S04]  /*ecba0*/  LDL.LU R29, [R1+0x29b8] ;  /* 0x0029b800011d7983 */ /* 0x000f280000300800 */
[----:B------:R1:W-:Y:S04]  /*ecbb0*/  LDGSTS.E [R8+0x57400], [R4.64], P5 ;  /* 0x5740000004087fae */ /* 0x0003e8000a921844 */
[----:B------:R-:W4:Y:S01]  /*ecbc0*/  LDL.LU R21, [R1+0x2970] ;  /* 0x0029700001157983 */ /* 0x000f220000300800 */
[----:B-1----:R-:W-:-:S03]  /*ecbd0*/  MOV R5, R20 ;  /* 0x0000001400057202 */ /* 0x002fc60000000f00 */
[----:B------:R-:W4:Y:S01]  /*ecbe0*/  LDL.LU R20, [R1+0x2974] ;  /* 0x0029740001147983 */ /* 0x000f220000300800 */
[----:B------:R-:W-:-:S03]  /*ecbf0*/  IMAD.MOV.U32 R4, RZ, RZ, R13 ;  /* 0x000000ffff047224 */ /* 0x000fc600078e000d */
        /* <DEDUP_REMOVED lines=10> */
[C---:B------:R-:W-:Y:S01]  /*ecca0*/  IADD3 R8, R132.reuse, 0x100000, RZ ;  /* 0x0010000084087810 */ /* 0x040fe20007ffe0ff */
[C---:B------:R-:W-:Y:S07]  /*eccb0*/  HMMA.1688.F32.TF32 R168, R240.reuse, R6, R168 ;  /* 0x00000006f0a8723c */ /* 0x040fee00000810a8 */
[----:B------:R-:W-:Y:S01]  /*eccc0*/  IADD3 R7, R132, 0x100000, RZ ;  /* 0x0010000084077810 */ /* 0x000fe20007ffe0ff */
[----:B------:R-:W-:Y:S01]  /*eccd0*/  HMMA.1688.F32.TF32 R172, R240, R10, R172 ;  /* 0x0000000af0ac723c */ /* 0x000fe200000810ac */
[----:B--2---:R-:W-:-:S02]  /*ecce0*/  IADD3 R32, P1, R32, R202, RZ ;  /* 0x000000ca20207210 */ /* 0x004fc40007f3e0ff */
[----:B---3--:R-:W-:-:S03]  /*eccf0*/  IADD3 R16, P4, R16, R202, RZ ;  /* 0x000000ca10107210 */ /* 0x008fc60007f9e0ff */
[----:B------:R-:W-:Y:S04]  /*ecd00*/  STL [R1+0x29f4], R32 ;  /* 0x0029f42001007387 */ /* 0x000fe80000100800 */
[----:B------:R-:W-:Y:S01]  /*ecd10*/  STL [R1+0x29fc], R16 ;  /* 0x0029fc1001007387 */ /* 0x000fe20000100800 */
[----:B------:R-:W-:Y:S01]  /*ecd20*/  IMAD.X R33, R33, 0x1, R0, P1 ;  /* 0x0000000121217824 */ /* 0x000fe200008e0600 */
[----:B------:R-:W-:-:S03]  /*ecd30*/  ISETP.GT.AND P1, PT, R3, 0x71, PT ;  /* 0x000000710300780c */ /* 0x000fc60003f24270 */
[----:B------:R-:W-:Y:S02]  /*ecd40*/  IMAD.MOV.U32 R5, RZ, RZ, R33 ;  /* 0x000000ffff057224 */ /* 0x000fe400078e0021 */
[----:B----4-:R-:W-:Y:S01]  /*ecd50*/  IMAD.X R25, R25, 0x1, R0, P4 ;  /* 0x0000000119197824 */ /* 0x010fe200020e0600 */
[----:B------:R-:W-:Y:S01]  /*ecd60*/  ISETP.NE.U32.AND P4, PT, R4, RZ, PT ;  /* 0x000000ff0400720c */ /* 0x000fe20003f85070 */
[----:B------:R-:W-:Y:S01]  /*ecd70*/  IMAD.MOV.U32 R4, RZ, RZ, R32 ;  /* 0x000000ffff047224 */ /* 0x000fe200078e0020 */
[----:B------:R-:W-:-:S04]  /*ecd80*/  SEL R6, RZ, 0x4, !P1 ;  /* 0x00000004ff067807 */ /* 0x000fc80004800000 */
[----:B------:R1:W-:Y:S04]  /*ecd90*/  LDGSTS.E [R8+0x58400], [R4.64], P2 ;  /* 0x5840000004087fae */ /* 0x0003e80009121844 */
[----:B------:R-:W-:Y:S01]  /*ecda0*/  STL [R1+0x29f0], R33 ;  /* 0x0029f02101007387 */ /* 0x000fe20000100800 */
[----:B-1----:R-:W-:Y:S01]  /*ecdb0*/  MOV R4, R16 ;  /* 0x0000001000047202 */ /* 0x002fe20000000f00 */
[----:B------:R-:W-:Y:S01]  /*ecdc0*/  IMAD.MOV.U32 R5, RZ, RZ, R25 ;  /* 0x000000ffff057224 */ /* 0x000fe200078e0019 */
[-C--:B------:R-:W-:Y:S01]  /*ecdd0*/  IADD3 R24, P1, R24, R202.reuse, RZ ;  /* 0x000000ca18187210 */ /* 0x080fe20007f3e0ff */
[----:B------:R1:W-:Y:S04]  /*ecde0*/  STL [R1+0x29f8], R25 ;  /* 0x0029f81901007387 */ /* 0x0003e80000100800 */
[----:B------:R2:W-:Y:S04]  /*ecdf0*/  LDGSTS.E [R7+0x58600], [R4.64], P2 ;  /* 0x5860000004077fae */ /* 0x0005e80009121844 */
[----:B-1----:R-:W3:Y:S04]  /*ece00*/  LDL.LU R25, [R1+0x2934] ;  /* 0x0029340001197983 */ /* 0x002ee80000300800 */
[----:B------:R-:W4:Y:S01]  /*ece10*/  LDL.LU R16, [R1+0x293c] ;  /* 0x00293c0001107983 */ /* 0x000f220000300800 */
[----:B------:R-:W-:-:S03]  /*ece20*/  IADD3 R17, P2, R17, R202, RZ ;  /* 0x000000ca11117210 */ /* 0x000fc60007f5e0ff */
[----:B------:R-:W-:Y:S01]  /*ece30*/  STL [R1+0x29b4], R24 ;  /* 0x0029b41801007387 */ /* 0x000fe20000100800 */
[----:B------:R-:W-:-:S03]  /*ece40*/  IMAD.X R28, R28, 0x1, R0, P1 ;  /* 0x000000011c1c7824 */ /* 0x000fc600008e0600 */
[----:B------:R-:W-:Y:S01]  /*ece50*/  STL [R1+0x29bc], R17 ;  /* 0x0029bc1101007387 */ /* 0x000fe20000100800 */
[----:B------:R-:W-:Y:S01]  /*ece60*/  SEL R6, R6, RZ, !P0 ;  /* 0x000000ff06067207 */ /* 0x000fe20004000000 */
[----:B------:R-:W-:Y:S02]  /*ece70*/  IMAD.X R29, R29, 0x1, R0, P2 ;  /* 0x000000011d1d7824 */ /* 0x000fe400010e0600 */
[----:B------:R1:W-:Y:S01]  /*ece80*/  STL [R1+0x29b0], R28 ;  /* 0x0029b01c01007387 */ /* 0x0003e20000100800 */
[----:B--2---:R-:W-:Y:S01]  /*ece90*/  MOV R5, R28 ;  /* 0x0000001c00057202 */ /* 0x004fe20000000f00 */
[----:B------:R-:W-:Y:S01]  /*ecea0*/  IMAD.MOV.U32 R4, RZ, RZ, R24 ;  /* 0x000000ffff047224 */ /* 0x000fe200078e0018 */
[----:B------:R-:W-:Y:S01]  /*eceb0*/  ISETP.NE.U32.AND P1, PT, R6, RZ, PT ;  /* 0x000000ff0600720c */ /* 0x000fe20003f25070 */
[----:B-1----:R-:W2:Y:S01]  /*ecec0*/  LDL.LU R28, [R1+0x2930] ;  /* 0x00293000011c7983 */ /* 0x002ea20000300800 */
[----:B------:R-:W-:-:S03]  /*eced0*/  IADD3 R6, R132, 0x100000, RZ ;  /* 0x0010000084067810 */ /* 0x000fc60007ffe0ff */
[----:B------:R-:W-:Y:S01]  /*ecee0*/  STL [R1+0x29b8], R29 ;  /* 0x0029b81d01007387 */ /* 0x000fe20000100800 */
[----:B------:R-:W-:-:S03]  /*ecef0*/  IADD3 R20, P2, R20, R202, RZ ;  /* 0x000000ca14147210 */ /* 0x000fc60007f5e0ff */
[----:B------:R-:W2:Y:S02]  /*ecf00*/  LDL.LU R24, [R1+0x2938] ;  /* 0x0029380001187983 */ /* 0x000ea40000300800 */
[----:B------:R-:W-:Y:S02]  /*ecf10*/  IMAD.X R21, R21, 0x1, R0, P2 ;  /* 0x0000000115157824 */ /* 0x000fe400010e0600 */
[----:B------:R1:W-:Y:S01]  /*ecf20*/  LDGSTS.E [R6+0x59400], [R4.64], P3 ;  /* 0x5940000004067fae */ /* 0x0003e20009921844 */
[----:B------:R-:W-:-:S03]  /*ecf30*/  IADD3 R12, P2, R12, R202, RZ ;  /* 0x000000ca0c0c7210 */ /* 0x000fc60007f5e0ff */
[----:B------:R-:W-:Y:S02]  /*ecf40*/  STL [R1+0x2974], R20 ;  /* 0x0029741401007387 */ /* 0x000fe40000100800 */
[----:B------:R-:W-:Y:S02]  /*ecf50*/  IMAD.X R13, R13, 0x1, R0, P2 ;  /* 0x000000010d0d7824 */ /* 0x000fe400010e0600 */
[----:B-1----:R-:W-:Y:S02]  /*ecf60*/  IMAD.MOV.U32 R4, RZ, RZ, R17 ;  /* 0x000000ffff047224 */ /* 0x002fe400078e0011 */
[----:B------:R-:W-:Y:S01]  /*ecf70*/  IMAD.MOV.U32 R5, RZ, RZ, R29 ;  /* 0x000000ffff057224 */ /* 0x000fe200078e001d */
[----:B------:R-:W2:Y:S04]  /*ecf80*/  LDL.LU R17, [R1+0x2824] ;  /* 0x0028240001117983 */ /* 0x000ea80000300800 */
[----:B------:R1:W-:Y:S04]  /*ecf90*/  STL [R1+0x2970], R21 ;  /* 0x0029701501007387 */ /* 0x0003e80000100800 */
[----:B------:R-:W-:Y:S04]  /*ecfa0*/  STL [R1+0x297c], R12 ;  /* 0x00297c0c01007387 */ /* 0x000fe80000100800 */
[----:B------:R-:W2:Y:S04]  /*ecfb0*/  LDL.LU R11, [R1+0x282c] ;  /* 0x00282c00010b7983 */ /* 0x000ea80000300800 */
[----:B------:R1:W-:Y:S04]  /*ecfc0*/  LDGSTS.E [R7+0x59600], [R4.64], P3 ;  /* 0x5960000004077fae */ /* 0x0003e80009921844 */
[----:B------:R1:W-:Y:S02]  /*ecfd0*/  STL [R1+0x2978], R13 ;  /* 0x0029780d01007387 */ /* 0x0003e40000100800 */
[----:B-1----:R-:W-:Y:S01]  /*ecfe0*/  IMAD.MOV.U32 R5, RZ, RZ, R21 ;  /* 0x000000ffff057224 */ /* 0x002fe200078e0015 */
[----:B------:R-:W-:Y:S01]  /*ecff0*/  MOV R4, R20 ;  /* 0x0000001400047202 */ /* 0x000fe20000000f00 */
[----:B------:R-:W2:Y:S04]  /*ed000*/  LDL.LU R21, [R1+0x2820] ;  /* 0x0028200001157983 */ /* 0x000ea80000300800 */
[----:B------:R-:W2:Y:S01]  /*ed010*/  LDL.LU R20, [R1+0x2828] ;  /* 0x0028280001147983 */ /* 0x000ea20000300800 */
[----:B------:R-:W-:-:S03]  /*ed020*/  ISETP.GT.AND P2, PT, R3, 0x75, PT ;  /* 0x000000750300780c */ /* 0x000fc60003f44270 */
[----:B------:R1:W-:Y:S02]  /*ed030*/  LDGSTS.E [R6+0x5a400], [R4.64], P5 ;  /* 0x5a40000004067fae */ /* 0x0003e4000a921844 */
[----:B-1----:R-:W-:Y:S01]  /*ed040*/  IMAD.MOV.U32 R4, RZ, RZ, R12 ;  /* 0x000000ffff047224 */ /* 0x002fe200078e000c */
[----:B------:R-:W-:Y:S01]  /*ed050*/  SEL R6, RZ, 0x4, !P2 ;  /* 0x00000004ff067807 */ /* 0x000fe20005000000 */
[----:B------:R-:W-:Y:S01]  /*ed060*/  IMAD.MOV.U32 R5, RZ, RZ, R13 ;  /* 0x000000ffff057224 */ /* 0x000fe200078e000d */
[----:B------:R-:W-:Y:S01]  /*ed070*/  ISETP.GT.AND P2, PT, R3, 0x79, PT ;  /* 0x000000790300780c */ /* 0x000fe20003f44270 */
[----:B------:R-:W2:Y:S04]  /*ed080*/  LDL.LU R13, [R1+0x2860] ;  /* 0x00286000010d7983 */ /* 0x000ea80000300800 */
[----:B------:R1:W-:Y:S04]  /*ed090*/  LDGSTS.E [R7+0x5a600], [R4.64], P5 ;  /* 0x5a60000004077fae */ /* 0x0003e8000a921844 */
[----:B------:R-:W2:Y:S04]  /*ed0a0*/  LDL.LU R9, [R1+0x2864] ;  /* 0x0028640001097983 */ /* 0x000ea80000300800 */
[----:B------:R-:W2:Y:S01]  /*ed0b0*/  LDL.LU R12, [R1+0x2868] ;  /* 0x00286800010c7983 */ /* 0x000ea20000300800 */
[----:B-1----:R-:W-:-:S03]  /*ed0c0*/  SEL R4, R6, RZ, !P0 ;  /* 0x000000ff06047207 */ /* 0x002fc60004000000 */
[----:B------:R-:W2:Y:S01]  /*ed0d0*/  LDL.LU R10, [R1+0x286c] ;  /* 0x00286c00010a7983 */ /* 0x000ea20000300800 */
[----:B------:R-:W-:Y:S02]  /*ed0e0*/  SEL R5, RZ, 0x4, !P2 ;  /* 0x00000004ff057807 */ /* 0x000fe40005000000 */
[----:B------:R-:W-:Y:S02]  /*ed0f0*/  ISETP.NE.U32.AND P5, PT, R4, RZ, PT ;  /* 0x000000ff0400720c */ /* 0x000fe40003fa5070 */
[----:B------:R-:W-:Y:S02]  /*ed100*/  SEL R4, R5, RZ, !P0 ;  /* 0x000000ff05047207 */ /* 0x000fe40004000000 */
[----:B------:R-:W-:Y:S01]  /*ed110*/  IADD3 R6, R132, 0x100000, RZ ;  /* 0x0010000084067810 */ /* 0x000fe20007ffe0ff */
[----:B------:R-:W-:Y:S01]  /*ed120*/  HMMA.1688.F32.TF32 R176, R240, R14, R176 ;  /* 0x0000000ef0b0723c */ /* 0x000fe200000810b0 */
[-C--:B---3--:R-:W-:Y:S02]  /*ed130*/  IADD3 R25, P2, R25, R202.reuse, RZ ;  /* 0x000000ca19197210 */ /* 0x088fe40007f5e0ff */
[----:B----4-:R-:W-:-:S03]  /*ed140*/  IADD3 R16, P3, R16, R202, RZ ;  /* 0x000000ca10107210 */ /* 0x010fc60007f7e0ff */
[----:B------:R-:W-:Y:S04]  /*ed150*/  STL [R1+0x2934], R25 ;  /* 0x0029341901007387 */ /* 0x000fe80000100800 */
[----:B------:R1:W-:Y:S01]  /*ed160*/  STL [R1+0x293c], R16 ;  /* 0x00293c1001007387 */ /* 0x0003e20000100800 */
[----:B--2---:R-:W-:Y:S01]  /*ed170*/  IMAD.X R28, R28, 0x1, R0, P2 ;  /* 0x000000011c1c7824 */ /* 0x004fe200010e0600 */
[----:B------:R-:W-:Y:S01]  /*ed180*/  ISETP.NE.U32.AND P2, PT, R4, RZ, PT ;  /* 0x000000ff0400720c */ /* 0x000fe20003f45070 */
[----:B------:R-:W-:Y:S02]  /*ed190*/  IMAD.MOV.U32 R4, RZ, RZ, R25 ;  /* 0x000000ffff047224 */ /* 0x000fe400078e0019 */
[----:B------:R-:W-:Y:S01]  /*ed1a0*/  IMAD.MOV.U32 R5, RZ, RZ, R28 ;  /* 0x000000ffff057224 */ /* 0x000fe200078e001c */
[----:B------:R-:W-:-:S04]  /*ed1b0*/  IADD3.X R24, R24, R0, RZ, P3, !PT ;  /* 0x0000000018187210 */ /* 0x000fc80001ffe4ff */
[----:B------:R2:W-:Y:S01]  /*ed1c0*/  LDGSTS.E [R6+0x5b400], [R4.64], P4 ;  /* 0x5b40000004067fae */ /* 0x0005e2000a121844 */
[----:B------:R-:W-:-:S04]  /*ed1d0*/  ISETP.GT.AND P3, PT, R3, 0x7d, PT ;  /* 0x0000007d0300780c */ /* 0x000fc80003f64270 */
[----:B------:R-:W-:Y:S01]  /*ed1e0*/  SEL R8, RZ, 0x4, !P3 ;  /* 0x00000004ff087807 */ /* 0x000fe20005800000 */
[----:B--2---:R-:W-:Y:S02]  /*ed1f0*/  IMAD.MOV.U32 R4, RZ, RZ, R16 ;  /* 0x000000ffff047224 */ /* 0x004fe400078e0010 */
[----:B------:R-:W-:Y:S01]  /*ed200*/  IMAD.MOV.U32 R5, RZ, RZ, R24 ;  /* 0x000000ffff057224 */ /* 0x000fe200078e0018 */
[----:B------:R-:W-:Y:S01]  /*ed210*/  STL [R1+0x2930], R28 ;  /* 0x0029301c01007387 */ /* 0x000fe20000100800 */
[----:B------:R-:W-:-:S03]  /*ed220*/  IADD3 R17, P3, R17, R202, RZ ;  /* 0x000000ca11117210 */ /* 0x000fc60007f7e0ff */
[----:B------:R2:W-:Y:S04]  /*ed230*/  LDGSTS.E [R7+0x5b600], [R4.64], P4 ;  /* 0x5b60000004077fae */ /* 0x0005e8000a121844 */
[----:B------:R-:W-:Y:S04]  /*ed240*/  STL [R1+0x2938], R24 ;  /* 0x0029381801007387 */ /* 0x000fe80000100800 */
[----:B-1----:R-:W3:Y:S01]  /*ed250*/  LDL.LU R16, [R1+0x28a4] ;  /* 0x0028a40001107983 */ /* 0x002ee20000300800 */
[----:B------:R-:W-:-:S03]  /*ed260*/  IADD3 R11, P4, R11, R202, RZ ;  /* 0x000000ca0b0b7210 */ /* 0x000fc60007f9e0ff */
[----:B------:R-:W4:Y:S01]  /*ed270*/  LDL.LU R14, [R1+0x28ac] ;  /* 0x0028ac00010e7983 */ /* 0x000f220000300800 */
[----:B--2---:R-:W-:-:S03]  /*ed280*/  IMAD.MOV.U32 R4, RZ, RZ, R17 ;  /* 0x000000ffff047224 */ /* 0x004fc600078e0011 */
[----:B------:R1:W-:Y:S04]  /*ed290*/  STL [R1+0x2824], R17 ;  /* 0x0028241101007387 */ /* 0x0003e80000100800 */
[----:B------:R2:W-:Y:S01]  /*ed2a0*/  STL [R1+0x282c], R11 ;  /* 0x00282c0b01007387 */ /* 0x0005e20000100800 */
[----:B------:R-:W-:Y:S01]  /*ed2b0*/  IADD3.X R21, R21, R0, RZ, P3, !PT ;  /* 0x0000000015157210 */ /* 0x000fe20001ffe4ff */
[----:B------:R-:W-:-:S04]  /*ed2c0*/  IMAD.X R20, R20, 0x1, R0, P4 ;  /* 0x0000000114147824 */ /* 0x000fc800020e0600 */
[----:B------:R-:W-:Y:S04]  /*ed2d0*/  STL [R1+0x2820], R21 ;  /* 0x0028201501007387 */ /* 0x000fe80000100800 */
[----:B-1----:R-:W4:Y:S04]  /*ed2e0*/  LDL.LU R17, [R1+0x28a0] ;  /* 0x0028a00001117983 */ /* 0x002f280000300800 */
[----:B------:R-:W-:Y:S04]  /*ed2f0*/  STL [R1+0x2828], R20 ;  /* 0x0028281401007387 */ /* 0x000fe80000100800 */
[----:B------:R-:W4:Y:S01]  /*ed300*/  LDL.LU R15, [R1+0x28a8] ;  /* 0x0028a800010f7983 */ /* 0x000f220000300800 */
[----:B------:R-:W-:Y:S01]  /*ed310*/  SEL R6, R8, RZ, !P0 ;  /* 0x000000ff08067207 */ /* 0x000fe20004000000 */
[----:B------:R-:W-:-:S03]  /*ed320*/  IMAD.MOV.U32 R5, RZ, RZ, R21 ;  /* 0x000000ffff057224 */ /* 0x000fc600078e0015 */
[----:B------:R-:W-:Y:S02]  /*ed330*/  ISETP.NE.U32.AND P3, PT, R6, RZ, PT ;  /* 0x000000ff0600720c */ /* 0x000fe40003f65070 */
[----:B------:R-:W-:-:S05]  /*ed340*/  IADD3 R6, R132, 0x100000, RZ ;  /* 0x0010000084067810 */ /* 0x000fca0007ffe0ff */
[----:B------:R1:W-:Y:S01]  /*ed350*/  LDGSTS.E [R6+0x5c400], [R4.64], P1 ;  /* 0x5c40000004067fae */ /* 0x0003e20008921844 */
[----:B------:R-:W-:-:S05]  /*ed360*/  IADD3 R9, P4, R9, R202, RZ ;  /* 0x000000ca09097210 */ /* 0x000fca0007f9e0ff */
[----:B------:R-:W-:Y:S01]  /*ed370*/  IMAD.X R13, R13, 0x1, R0, P4 ;  /* 0x000000010d0d7824 */ /* 0x000fe200020e0600 */
[----:B-1----:R-:W-:Y:S01]  /*ed380*/  MOV R4, R11 ;  /* 0x0000000b00047202 */ /* 0x002fe20000000f00 */
[----:B------:R-:W-:Y:S01]  /*ed390*/  IMAD.MOV.U32 R5, RZ, RZ, R20 ;  /* 0x000000ffff057224 */ /* 0x000fe200078e0014 */
[----:B------:R-:W-:Y:S01]  /*ed3a0*/  IADD3 R10, P4, R10, R202, RZ ;  /* 0x000000ca0a0a7210 */ /* 0x000fe20007f9e0ff */
[----:B------:R1:W-:Y:S04]  /*ed3b0*/  STL [R1+0x2864], R9 ;  /* 0x0028640901007387 */ /* 0x0003e80000100800 */
[----:B------:R1:W-:Y:S01]  /*ed3c0*/  LDGSTS.E [R7+0x5c600], [R4.64], P1 ;  /* 0x5c60000004077fae */ /* 0x0003e20008921844 */
[----:B------:R-:W-:Y:S01]  /*ed3d0*/  IMAD.X R12, R12, 0x1, R0, P4 ;  /* 0x000000010c0c7824 */ /* 0x000fe200020e0600 */
[----:B------:R-:W-:-:S02]  /*ed3e0*/  ISETP.GT.AND P1, PT, R3, 0x2, PT ;  /* 0x000000020300780c */ /* 0x000fc40003f24270 */
[----:B--2---:R-:W2:Y:S04]  /*ed3f0*/  LDL.LU R11, [R1+0x28e4] ;  /* 0x0028e400010b7983 */ /* 0x004ea80000300800 */
[----:B------:R1:W-:Y:S02]  /*ed400*/  STL [R1+0x2860], R13 ;  /* 0x0028600d01007387 */ /* 0x0003e40000100800 */
[----:B-1----:R-:W-:Y:S02]  /*ed410*/  IMAD.MOV.U32 R4, RZ, RZ, R9 ;  /* 0x000000ffff047224 */ /* 0x002fe400078e0009 */
[----:B------:R-:W-:Y:S01]  /*ed420*/  IMAD.MOV.U32 R5, RZ, RZ, R13 ;  /* 0x000000ffff057224 */ /* 0x000fe200078e000d */
[----:B------:R1:W-:Y:S04]  /*ed430*/  STL [R1+0x286c], R10 ;  /* 0x00286c0a01007387 */ /* 0x0003e80000100800 */
[----:B------:R1:W-:Y:S04]  /*ed440*/  LDGSTS.E [R6+0x5d400], [R4.64], P5 ;  /* 0x5d40000004067fae */ /* 0x0003e8000a921844 */
[----:B------:R-:W2:Y:S04]  /*ed450*/  LDL.LU R9, [R1+0x28ec] ;  /* 0x0028ec0001097983 */ /* 0x000ea80000300800 */
[----:B------:R1:W-:Y:S02]  /*ed460*/  STL [R1+0x2868], R12 ;  /* 0x0028680c01007387 */ /* 0x0003e40000100800 */
[----:B-1----:R-:W-:Y:S01]  /*ed470*/  MOV R4, R10 ;  /* 0x0000000a00047202 */ /* 0x002fe20000000f00 */
[----:B------:R-:W-:Y:S01]  /*ed480*/  IMAD.MOV.U32 R5, RZ, RZ, R12 ;  /* 0x000000ffff057224 */ /* 0x000fe200078e000c */
[----:B------:R-:W-:Y:S01]  /*ed490*/  SEL R6, RZ, 0x4, !P1 ;  /* 0x00000004ff067807 */ /* 0x000fe20004800000 */
[----:B------:R-:W2:Y:S01]  /*ed4a0*/  LDL.LU R13, [R1+0x28e0] ;  /* 0x0028e000010d7983 */ /* 0x000ea20000300800 */
[----:B------:R-:W-:-:S03]  /*ed4b0*/  ISETP.GT.AND P1, PT, R3, 0x6, PT ;  /* 0x000000060300780c */ /* 0x000fc60003f24270 */
[----:B------:R1:W-:Y:S04]  /*ed4c0*/  LDGSTS.E [R7+0x5d600], [R4.64], P5 ;  /* 0x5d60000004077fae */ /* 0x0003e8000a921844 */
[----:B------:R-:W2:Y:S04]  /*ed4d0*/  LDL.LU R10, [R1+0x28e8] ;  /* 0x0028e800010a7983 */ /* 0x000ea80000300800 */
[----:B------:R-:W2:Y:S01]  /*ed4e0*/  LDL.LU R20, [R1+0x2ff0] ;  /* 0x002ff00001147983 */ /* 0x000ea20000300800 */
[----:B-1----:R-:W-:-:S03]  /*ed4f0*/  SEL R5, RZ, 0x4, !P1 ;  /* 0x00000004ff057807 */ /* 0x002fc60004800000 */
[----:B------:R-:W2:Y:S01]  /*ed500*/  LDL.LU R12, [R1+0x2fe8] ;  /* 0x002fe800010c7983 */ /* 0x000ea20000300800 */
[-C--:B---3--:R-:W-:Y:S02]  /*ed510*/  IADD3 R16, P1, R16, R202.reuse, RZ ;  /* 0x000000ca10107210 */ /* 0x088fe40007f3e0ff */
[----:B----4-:R-:W-:-:S03]  /*ed520*/  IADD3 R14, P5, R14, R202, RZ ;  /* 0x000000ca0e0e7210 */ /* 0x010fc60007fbe0ff */
[----:B------:R-:W-:Y:S04]  /*ed530*/  STL [R1+0x28a4], R16 ;  /* 0x0028a41001007387 */ /* 0x000fe80000100800 */
[----:B------:R-:W-:Y:S01]  /*ed540*/  STL [R1+0x28ac], R14 ;  /* 0x0028ac0e01007387 */ /* 0x000fe20000100800 */
[--C-:B------:R-:W-:Y:S02]  /*ed550*/  IMAD.X R17, R17, 0x1, R0.reuse, P1 ;  /* 0x0000000111117824 */ /* 0x100fe400008e0600 */
[----:B------:R-:W-:-:S03]  /*ed560*/  IMAD.X R15, R15, 0x1, R0, P5 ;  /* 0x000000010f0f7824 */ /* 0x000fc600028e0600 */
[----:B------:R1:W-:Y:S04]  /*ed570*/  STL [R1+0x28a0], R17 ;  /* 0x0028a01101007387 */ /* 0x0003e80000100800 */
[----:B------:R3:W-:Y:S04]  /*ed580*/  STL [R1+0x28a8], R15 ;  /* 0x0028a80f01007387 */ /* 0x0007e80000100800 */
[----:B------:R-:W4:Y:S01]  /*ed590*/  LDL.LU R21, [R1+0x2fe4] ;  /* 0x002fe40001157983 */ /* 0x000f220000300800 */
[----:B------:R-:W-:-:S04]  /*ed5a0*/  SEL R4, R6, RZ, !P0 ;  /* 0x000000ff06047207 */ /* 0x000fc80004000000 */
[----:B------:R-:W-:Y:S02]  /*ed5b0*/  ISETP.NE.U32.AND P4, PT, R4, RZ, PT ;  /* 0x000000ff0400720c */ /* 0x000fe40003f85070 */
[----:B------:R-:W-:Y:S02]  /*ed5c0*/  SEL R4, R5, RZ, !P0 ;  /* 0x000000ff05047207 */ /* 0x000fe40004000000 */
[----:B------:R-:W-:Y:S02]  /*ed5d0*/  IADD3 R6, R132, 0x100000, RZ ;  /* 0x0010000084067810 */ /* 0x000fe40007ffe0ff */
[----:B------:R-:W-:Y:S01]  /*ed5e0*/  ISETP.NE.U32.AND P1, PT, R4, RZ, PT ;  /* 0x000000ff0400720c */ /* 0x000fe20003f25070 */
[----:B------:R-:W-:Y:S01]  /*ed5f0*/  IMAD.MOV.U32 R4, RZ, RZ, R16 ;  /* 0x000000ffff047224 */ /* 0x000fe200078e0010 */
[----:B------:R-:W-:Y:S02]  /*ed600*/  MOV R5, R17 ;  /* 0x0000001100057202 */ /* 0x000fe40000000f00 */
[----:B------:R-:W-:-:S03]  /*ed610*/  ISETP.GT.AND P5, PT, R3, 0xa, PT ;  /* 0x0000000a0300780c */ /* 0x000fc60003fa4270 */
[----:B------:R2:W-:Y:S01]  /*ed620*/  LDGSTS.E [R6+0x5e400], [R4.64], P2 ;  /* 0x5e40000004067fae */ /* 0x0005e20009121844 */
[----:B------:R-:W-:Y:S01]  /*ed630*/  SEL R8, RZ, 0x4, !P5 ;  /* 0x00000004ff087807 */ /* 0x000fe20006800000 */
[----:B------:R-:W-:Y:S02]  /*ed640*/  HMMA.1688.F32.TF32 R180, R240, R18, R180 ;  /* 0x00000012f0b4723c */ /* 0x000fe400000810b4 */
[----:B------:R-:W4:Y:S01]  /*ed650*/  LDL.LU R19, [R1+0x2fdc] ;  /* 0x002fdc0001137983 */ /* 0x000f220000300800 */
[----:B--2---:R-:W-:-:S03]  /*ed660*/  IADD3 R11, P5, R11, R202, RZ ;  /* 0x000000ca0b0b7210 */ /* 0x004fc60007fbe0ff */
[----:B-1----:R-:W2:Y:S01]  /*ed670*/  LDL.LU R17, [R1+0x2fb0] ;  /* 0x002fb00001117983 */ /* 0x002ea20000300800 */
[----:B------:R-:W-:Y:S02]  /*ed680*/  IMAD.MOV.U32 R4, RZ, RZ, R14 ;  /* 0x000000ffff047224 */ /* 0x000fe400078e000e */
[----:B------:R-:W-:Y:S01]  /*ed690*/  IMAD.MOV.U32 R5, RZ, RZ, R15 ;  /* 0x000000ffff057224 */ /* 0x000fe200078e000f */
[----:B------:R-:W-:-:S04]  /*ed6a0*/  SEL R6, R8, RZ, !P0 ;  /* 0x000000ff08067207 */ /* 0x000fc80004000000 */
[----:B------:R1:W-:Y:S01]  /*ed6b0*/  LDGSTS.E [R7+0x5e600], [R4.64], P2 ;  /* 0x5e60000004077fae */ /* 0x0003e20009121844 */
[----:B------:R-:W-:-:S03]  /*ed6c0*/  IADD3 R9, P2, R9, R202, RZ ;  /* 0x000000ca09097210 */ /* 0x000fc60007f5e0ff */
[----:B------:R-:W-:Y:S01]  /*ed6d0*/  STL [R1+0x28e4], R11 ;  /* 0x0028e40b01007387 */ /* 0x000fe20000100800 */
[----:B-1----:R-:W-:Y:S01]  /*ed6e0*/  MOV R4, R11 ;  /* 0x0000000b00047202 */ /* 0x002fe20000000f00 */
[--C-:B------:R-:W-:Y:S01]  /*ed6f0*/  IMAD.X R13, R13, 0x1, R0.reuse, P5 ;  /* 0x000000010d0d7824 */ /* 0x100fe200028e0600 */
[----:B------:R-:W-:Y:S02]  /*ed700*/  ISETP.NE.U32.AND P5, PT, R6, RZ, PT ;  /* 0x000000ff0600720c */ /* 0x000fe40003fa5070 */
[----:B------:R-:W-:Y:S01]  /*ed710*/  IADD3 R6, R132, 0x100000, RZ ;  /* 0x0010000084067810 */ /* 0x000fe20007ffe0ff */
[----:B------:R-:W-:Y:S01]  /*ed720*/  IMAD.MOV.U32 R5, RZ, RZ, R13 ;  /* 0x000000ffff057224 */ /* 0x000fe200078e000d */
[----:B------:R-:W-:Y:S01]  /*ed730*/  STL [R1+0x28ec], R9 ;  /* 0x0028ec0901007387 */ /* 0x000fe20000100800 */
[----:B------:R-:W-:Y:S01]  /*ed740*/  IMAD.X R10, R10, 0x1, R0, P2 ;  /* 0x000000010a0a7824 */ /* 0x000fe200010e0600 */
[----:B------:R-:W-:Y:S02]  /*ed750*/  ISETP.GT.AND P2, PT, R3, 0xe, PT ;  /* 0x0000000e0300780c */ /* 0x000fe40003f44270 */
[----:B------:R1:W-:Y:S01]  /*ed760*/  STL [R1+0x28e0], R13 ;  /* 0x0028e00d01007387 */ /* 0x0003e20000100800 */
[----:B------:R-:W-:-:S03]  /*ed770*/  IADD3 R132, R132, 0x100000, RZ ;  /* 0x0010000084847810 */ /* 0x000fc60007ffe0ff */
[----:B------:R1:W-:Y:S04]  /*ed780*/  LDGSTS.E [R6+0x5f400], [R4.64], P3 ;  /* 0x5f40000004067fae */ /* 0x0003e80009921844 */
[----:B------:R-:W2:Y:S04]  /*ed790*/  LDL.LU R18, [R1+0x2fa4] ;  /* 0x002fa40001127983 */ /* 0x000ea80000300800 */
[----:B------:R3:W-:Y:S01]  /*ed7a0*/  STL [R1+0x28e8], R10 ;  /* 0x0028e80a01007387 */ /* 0x0007e20000100800 */
[----:B-1----:R-:W-:-:S03]  /*ed7b0*/  IMAD.MOV.U32 R4, RZ, RZ, R9 ;  /* 0x000000ffff047224 */ /* 0x002fc600078e0009 */
[----:B---3--:R-:W3:Y:S01]  /*ed7c0*/  LDL.LU R15, [R1+0x2fa8] ;  /* 0x002fa800010f7983 */ /* 0x008ee20000300800 */
[----:B------:R-:W-:Y:S01]  /*ed7d0*/  IMAD.MOV.U32 R5, RZ, RZ, R10 ;  /* 0x000000ffff057224 */ /* 0x000fe200078e000a */
[----:B------:R-:W-:Y:S02]  /*ed7e0*/  SEL R6, RZ, 0x4, !P2 ;  /* 0x00000004ff067807 */ /* 0x000fe40005000000 */
[-C--:B------:R-:W-:Y:S01]  /*ed7f0*/  IADD3 R20, P2, R20, R202.reuse, RZ ;  /* 0x000000ca14147210 */ /* 0x080fe20007f5e0ff */
[----:B------:R-:W3:Y:S04]  /*ed800*/  LDL.LU R13, [R1+0x2f70] ;  /* 0x002f7000010d7983 */ /* 0x000ee80000300800 */
[----:B------:R1:W-:Y:S01]  /*ed810*/  LDGSTS.E [R132+0x5f600], [R4.64], P3 ;  /* 0x5f60000004847fae */ /* 0x0003e20009921844 */
[----:B------:R-:W-:-:S03]  /*ed820*/  IADD3 R12, P3, R12, R202, RZ ;  /* 0x000000ca0c0c7210 */ /* 0x000fc60007f7e0ff */
[----:B------:R-:W3:Y:S04]  /*ed830*/  LDL.LU R16, [R1+0x2f9c] ;  /* 0x002f9c0001107983 */ /* 0x000ee80000300800 */
[----:B------:R-:W3:Y:S04]  /*ed840*/  LDL.LU R10, [R1+0x2f68] ;  /* 0x002f6800010a7983 */ /* 0x000ee80000300800 */
[----:B------:R1:W-:Y:S04]  /*ed850*/  STL [R1+0x2ff0], R20 ;  /* 0x002ff01401007387 */ /* 0x0003e80000100800 */
[----:B------:R1:W-:Y:S01]  /*ed860*/  STL [R1+0x2fe8], R12 ;  /* 0x002fe80c01007387 */ /* 0x0003e20000100800 */
[----:B----4-:R-:W-:-:S05]  /*ed870*/  IADD3.X R21, R21, R0, RZ, P2, !PT ;  /* 0x0000000015157210 */ /* 0x010fca00017fe4ff */
[----:B------:R2:W-:Y:S04]  /*ed880*/  STL [R1+0x2fe4], R21 ;  /* 0x002fe41501007387 */ /* 0x0005e80000100800 */
[----:B------:R-:W4:Y:S04]  /*ed890*/  LDL.LU R14, [R1+0x2f64] ;  /* 0x002f6400010e7983 */ /* 0x000f280000300800 */
[----:B------:R-:W4:Y:S01]  /*ed8a0*/  LDL.LU R11, [R1+0x2f5c] ;  /* 0x002f5c00010b7983 */ /* 0x000f220000300800 */
[----:B------:R-:W-:-:S05]  /*ed8b0*/  IMAD.SHL.U32 R201, R201, 0x4, RZ ;  /* 0x00000004c9c97824 */ /* 0x000fca00078e00ff */
[----:B------:R-:W-:Y:S02]  /*ed8c0*/  LOP3.LUT R9, R201, 0x40, RZ, 0x3c, !PT ;  /* 0x00000040c9097812 */ /* 0x000fe400078e3cff */
[----:B-1----:R-:W-:-:S03]  /*ed8d0*/  SEL R5, R6, RZ, !P0 ;  /* 0x000000ff06057207 */ /* 0x002fc60004000000 */
[----:B------:R-:W-:Y:S02]  /*ed8e0*/  IMAD R4, R203, 0x20000, R9 ;  /* 0x00020000cb047824 */ /* 0x000fe400078e0209 */
[----:B------:R-:W-:Y:S01]  /*ed8f0*/  IMAD.X R19, R19, 0x1, R0, P3 ;  /* 0x0000000113137824 */ /* 0x000fe200018e0600 */
[----:B------:R-:W-:Y:S01]  /*ed900*/  ISETP.NE.U32.AND P3, PT, R5, RZ, PT ;  /* 0x000000ff0500720c */ /* 0x000fe20003f65070 */
[----:B------:R-:W-:Y:S01]  /*ed910*/  IMAD.MOV.U32 R6, RZ, RZ, R20 ;  /* 0x000000ffff067224 */ /* 0x000fe200078e0014 */
[C---:B------:R-:W-:Y:S01]  /*ed920*/  IADD3 R5, R4.reuse, 0x100000, RZ ;  /* 0x0010000004057810 */ /* 0x040fe20007ffe0ff */
[----:B------:R-:W-:Y:S01]  /*ed930*/  IMAD.MOV.U32 R7, RZ, RZ, R21 ;  /* 0x000000ffff077224 */ /* 0x000fe200078e0015 */
[----:B------:R-:W-:-:S04]  /*ed940*/  IADD3 R8, R4, 0x100000, RZ ;  /* 0x0010000004087810 */ /* 0x000fc80007ffe0ff */
[----:B------:R1:W-:Y:S01]  /*ed950*/  LDGSTS.E [R5+0x40800], [R6.64], P4 ;  /* 0x4080000006057fae */ /* 0x0003e2000a121844 */
[----:B------:R-:W-:-:S04]  /*ed960*/  ISETP.GT.AND P2, PT, R3, 0x12, PT ;  /* 0x000000120300780c */ /* 0x000fc80003f44270 */
[----:B------:R-:W-:Y:S02]  /*ed970*/  SEL R9, RZ, 0x4, !P2 ;  /* 0x00000004ff097807 */ /* 0x000fe40005000000 */
[----:B-1----:R-:W-:Y:S01]  /*ed980*/  MOV R6, R12 ;  /* 0x0000000c00067202 */ /* 0x002fe20000000f00 */
[----:B------:R-:W-:Y:S01]  /*ed990*/  IMAD.MOV.U32 R7, RZ, RZ, R19 ;  /* 0x000000ffff077224 */ /* 0x000fe200078e0013 */
[----:B--2---:R-:W-:-:S04]  /*ed9a0*/  IADD3 R17, P2, R17, R202, RZ ;  /* 0x000000ca11117210 */ /* 0x004fc80007f5e0ff */
[----:B------:R1:W-:Y:S01]  /*ed9b0*/  LDGSTS.E [R8+0x40a00], [R6.64], P4 ;  /* 0x40a0000006087fae */ /* 0x0003e2000a121844 */
[----:B------:R-:W-:-:S03]  /*ed9c0*/  SEL R5, R9, RZ, !P0 ;  /* 0x000000ff09057207 */ /* 0x000fc60004000000 */
[----:B------:R2:W-:Y:S04]  /*ed9d0*/  STL [R1+0x2fdc], R19 ;  /* 0x002fdc1301007387 */ /* 0x0005e80000100800 */
[----:B------:R-:W4:Y:S04]  /*ed9e0*/  LDL.LU R20, [R1+0x2f30] ;  /* 0x002f300001147983 */ /* 0x000f280000300800 */
[----:B------:R-:W4:Y:S01]  /*ed9f0*/  LDL.LU R12, [R1+0x2f28] ;  /* 0x002f2800010c7983 */ /* 0x000f220000300800 */
[----:B-1----:R-:W-:-:S03]  /*eda00*/  IMAD.MOV.U32 R6, RZ, RZ, R17 ;  /* 0x000000ffff067224 */ /* 0x002fc600078e0011 */
[----:B------:R1:W-:Y:S01]  /*eda10*/  STL [R1+0x2fb0], R17 ;  /* 0x002fb01101007387 */ /* 0x0003e20000100800 */
[----:B------:R-:W-:Y:S01]  /*eda20*/  IMAD.X R18, R18, 0x1, R0, P2 ;  /* 0x0000000112127824 */ /* 0x000fe200010e0600 */
[----:B---3--:R-:W-:Y:S02]  /*eda30*/  IADD3 R15, P4, R15, R202, RZ ;  /* 0x000000ca0f0f7210 */ /* 0x008fe40007f9e0ff */
[----:B------:R-:W-:-:S03]  /*eda40*/  ISETP.NE.U32.AND P2, PT, R5, RZ, PT ;  /* 0x000000ff0500720c */ /* 0x000fc60003f45070 */
[----:B------:R3:W-:Y:S01]  /*eda50*/  STL [R1+0x2fa8], R15 ;  /* 0x002fa80f01007387 */ /* 0x0007e20000100800 */
[----:B------:R-:W-:Y:S01]  /*eda60*/  IADD3 R5, R4, 0x100000, RZ ;  /* 0x0010000004057810 */ /* 0x000fe20007ffe0ff */
[----:B------:R-:W-:Y:S01]  /*eda70*/  IMAD.X R16, R16, 0x1, R0, P4 ;  /* 0x0000000110107824 */ /* 0x000fe200020e0600 */
[----:B------:R-:W-:Y:S01]  /*eda80*/  IADD3 R13, P4, R13, R202, RZ ;  /* 0x000000ca0d0d7210 */ /* 0x000fe20007f9e0ff */
[----:B------:R1:W-:Y:S01]  /*eda90*/  STL [R1+0x2fa4], R18 ;  /* 0x002fa41201007387 */ /* 0x0003e20000100800 */
[----:B------:R-:W-:-:S03]  /*edaa0*/  MOV R7, R18 ;  /* 0x0000001200077202 */ /* 0x000fc60000000f00 */
[----:B------:R-:W4:Y:S04]  /*edab0*/  LDL.LU R21, [R1+0x2f24] ;  /* 0x002f240001157983 */ /* 0x000f280000300800 */
[----:B------:R1:W-:Y:S04]  /*edac0*/  STL [R1+0x2f9c], R16 ;  /* 0x002f9c1001007387 */ /* 0x0003e80000100800 */
[----:B--2---:R-:W2:Y:S04]  /*edad0*/  LDL.LU R19, [R1+0x2f1c] ;  /* 0x002f1c0001137983 */ /* 0x004ea80000300800 */
[----:B------:R-:W-:Y:S04]  /*edae0*/  STL [R1+0x2f70], R13 ;  /* 0x002f700d01007387 */ /* 0x000fe80000100800 */
[----:B------:R3:W-:Y:S04]  /*edaf0*/  LDGSTS.E [R5+0x41800], [R6.64], P1 ;  /* 0x4180000006057fae */ /* 0x0007e80008921844 */
[----:B-1----:R-:W2:Y:S01]  /*edb00*/  LDL.LU R17, [R1+0x2ef0] ;  /* 0x002ef00001117983 */ /* 0x002ea20000300800 */
[----:B---3--:R-:W-:-:S02]  /*edb10*/  IMAD.MOV.U32 R6, RZ, RZ, R15 ;  /* 0x000000ffff067224 */ /* 0x008fc400078e000f */
[----:B------:R-:W-:-:S05]  /*edb20*/  IMAD.MOV.U32 R7, RZ, RZ, R16 ;  /* 0x000000ffff077224 */ /* 0x000fca00078e0010 */
[----:B------:R1:W-:Y:S02]  /*edb30*/  LDGSTS.E [R8+0x41a00], [R6.64], P1 ;  /* 0x41a0000006087fae */ /* 0x0003e40008921844 */
[----:B-1----:R-:W-:Y:S01]  /*edb40*/  MOV R6, R13 ;  /* 0x0000000d00067202 */ /* 0x002fe20000000f00 */
[----:B----4-:R-:W-:Y:S01]  /*edb50*/  IMAD.X R14, R14, 0x1, R0, P4 ;  /* 0x000000010e0e7824 */ /* 0x010fe200020e0600 */
[----:B------:R-:W-:-:S05]  /*edb60*/  IADD3 R10, P4, R10, R202, RZ ;  /* 0x000000ca0a0a7210 */ /* 0x000fca0007f9e0ff */
[----:B------:R-:W-:Y:S01]  /*edb70*/  IMAD.X R11, R11, 0x1, R0, P4 ;  /* 0x000000010b0b7824 */ /* 0x000fe200020e0600 */
[----:B------:R1:W-:Y:S04]  /*edb80*/  STL [R1+0x2f64], R14 ;  /* 0x002f640e01007387 */ /* 0x0003e80000100800 */
[----:B------:R-:W-:Y:S01]  /*edb90*/  STL [R1+0x2f68], R10 ;  /* 0x002f680a01007387 */ /* 0x000fe20000100800 */
[----:B------:R-:W-:-:S03]  /*edba0*/  IMAD.MOV.U32 R7, RZ, RZ, R14 ;  /* 0x000000ffff077224 */ /* 0x000fc600078e000e */
[----:B------:R-:W3:Y:S04]  /*edbb0*/  LDL.LU R15, [R1+0x2ee8] ;  /* 0x002ee800010f7983 */ /* 0x000ee80000300800 */
[----:B------:R4:W-:Y:S04]  /*edbc0*/  STL [R1+0x2f5c], R11 ;  /* 0x002f5c0b01007387 */ /* 0x0009e80000100800 */
[----:B------:R-:W3:Y:S04]  /*edbd0*/  LDL.LU R18, [R1+0x2ee4] ;  /* 0x002ee40001127983 */ /* 0x000ee80000300800 */
[----:B------:R-:W3:Y:S04]  /*edbe0*/  LDL.LU R16, [R1+0x2edc] ;  /* 0x002edc0001107983 */ /* 0x000ee80000300800 */
[----:B-1----:R-:W3:Y:S04]  /*edbf0*/  LDL.LU R14, [R1+0x2ea4] ;  /* 0x002ea400010e7983 */ /* 0x002ee80000300800 */
[----:B------:R-:W3:Y:S04]  /*edc00*/  LDL.LU R13, [R1+0x2eb0] ;  /* 0x002eb000010d7983 */ /* 0x000ee80000300800 */
[----:B------:R1:W-:Y:S02]  /*edc10*/  LDGSTS.E [R5+0x42800], [R6.64], P5 ;  /* 0x4280000006057fae */ /* 0x0003e4000a921844 */
[----:B-1----:R-:W-:-:S02]  /*edc20*/  IMAD.MOV.U32 R7, RZ, RZ, R11 ;  /* 0x000000ffff077224 */ /* 0x002fc400078e000b */
[----:B------:R-:W-:Y:S01]  /*edc30*/  IMAD.MOV.U32 R6, RZ, RZ, R10 ;  /* 0x000000ffff067224 */ /* 0x000fe200078e000a */
[----:B----4-:R-:W4:Y:S04]  /*edc40*/  LDL.LU R11, [R1+0x2e9c] ;  /* 0x002e9c00010b7983 */ /* 0x010f280000300800 */
[----:B------:R-:W4:Y:S01]  /*edc50*/  LDL.LU R10, [R1+0x2ea8] ;  /* 0x002ea800010a7983 */ /* 0x000f220000300800 */
[----:B------:R-:W-:-:S03]  /*edc60*/  ISETP.GT.AND P1, PT, R3, 0x16, PT ;  /* 0x000000160300780c */ /* 0x000fc60003f24270 */
[----:B------:R1:W-:Y:S01]  /*edc70*/  LDGSTS.E [R8+0x42a00], [R6.64], P5 ;  /* 0x42a0000006087fae */ /* 0x0003e2000a921844 */
[----:B------:R-:W-:Y:S02]  /*edc80*/  SEL R5, RZ, 0x4, !P1 ;  /* 0x00000004ff057807 */ /* 0x000fe40004800000 */
[----:B------:R-:W-:Y:S02]  /*edc90*/  ISETP.GT.AND P1, PT, R3, 0x1a, PT ;  /* 0x0000001a0300780c */ /* 0x000fe40003f24270 */
[----:B------:R-:W-:Y:S02]  /*edca0*/  SEL R5, R5, RZ, !P0 ;  /* 0x000000ff05057207 */ /* 0x000fe40004000000 */
[-C--:B------:R-:W-:Y:S02]  /*edcb0*/  IADD3 R12, P5, R12, R202.reuse, RZ ;  /* 0x000000ca0c0c7210 */ /* 0x080fe40007fbe0ff */
[----:B-1----:R-:W-:Y:S02]  /*edcc0*/  SEL R6, RZ, 0x4, !P1 ;  /* 0x00000004ff067807 */ /* 0x002fe40004800000 */
[----:B------:R-:W-:-:S02]  /*edcd0*/  IADD3 R20, P1, R20, R202, RZ ;  /* 0x000000ca14147210 */ /* 0x000fc40007f3e0ff */
[----:B------:R-:W-:Y:S02]  /*edce0*/  ISETP.NE.U32.AND P4, PT, R5, RZ, PT ;  /* 0x000000ff0500720c */ /* 0x000fe40003f85070 */
[----:B------:R-:W-:Y:S01]  /*edcf0*/  SEL R5, R6, RZ, !P0 ;  /* 0x000000ff06057207 */ /* 0x000fe20004000000 */
[----:B------:R-:W-:Y:S01]  /*edd00*/  IMAD.MOV.U32 R6, RZ, RZ, R20 ;  /* 0x000000ffff067224 */ /* 0x000fe200078e0014 */
[----:B------:R1:W-:Y:S04]  /*edd10*/  STL [R1+0x2f30], R20 ;  /* 0x002f301401007387 */ /* 0x0003e80000100800 */
[----:B------:R1:W-:Y:S01]  /*edd20*/  STL [R1+0x2f28], R12 ;  /* 0x002f280c01007387 */ /* 0x0003e20000100800 */
[----:B------:R-:W-:Y:S01]  /*edd30*/  IMAD.X R21, R21, 0x1, R0, P1 ;  /* 0x0000000115157824 */ /* 0x000fe200008e0600 */
[----:B------:R-:W-:-:S02]  /*edd40*/  ISETP.NE.U32.AND P1, PT, R5, RZ, PT ;  /* 0x000000ff0500720c */ /* 0x000fc40003f25070 */
[----:B------:R-:W-:Y:S02]  /*edd50*/  IADD3 R5, R4, 0x100000, RZ ;  /* 0x0010000004057810 */ /* 0x000fe40007ffe0ff */
[----:B--2---:R-:W-:Y:S02]  /*edd60*/  IADD3.X R19, R19, R0, RZ, P5, !PT ;  /* 0x0000000013137210 */ /* 0x004fe40002ffe4ff */
[----:B------:R-:W-:Y:S01]  /*edd70*/  ISETP.GT.AND P5, PT, R3, 0x1e, PT ;  /* 0x0000001e0300780c */ /* 0x000fe20003fa4270 */
[----:B------:R-:W-:-:S03]  /*edd80*/  IMAD.MOV.U32 R7, RZ, RZ, R21 ;  /* 0x000000ffff077224 */ /* 0x000fc600078e0015 */
[----:B------:R-:W-:Y:S01]  /*edd90*/  SEL R9, RZ, 0x4, !P5 ;  /* 0x00000004ff097807 */ /* 0x000fe20006800000 */
[----:B------:R2:W-:Y:S04]  /*edda0*/  STL [R1+0x2f24], R21 ;  /* 0x002f241501007387 */ /* 0x0005e80000100800 */
[----:B------:R2:W-:Y:S01]  /*eddb0*/  LDGSTS.E [R5+0x43800], [R6.64], P3 ;  /* 0x4380000006057fae */ /* 0x0005e20009921844 */
[----:B------:R-:W-:-:S03]  /*eddc0*/  IADD3 R17, P5, R17, R202, RZ ;  /* 0x000000ca11117210 */ /* 0x000fc60007fbe0ff */
[----:B------:R3:W-:Y:S04]  /*eddd0*/  STL [R1+0x2f1c], R19 ;  /* 0x002f1c1301007387 */ /* 0x0007e80000100800 */
[----:B-1----:R-:W4:Y:S01]  /*edde0*/  LDL.LU R20, [R1+0x2e70] ;  /* 0x002e700001147983 */ /* 0x002f220000300800 */
[----:B--2---:R-:W-:Y:S02]  /*eddf0*/  IMAD.MOV.U32 R6, RZ, RZ, R12 ;  /* 0x000000ffff067224 */ /* 0x004fe400078e000c */
[----:B------:R-:W-:Y:S01]  /*ede00*/  IMAD.MOV.U32 R7, RZ, RZ, R19 ;  /* 0x000000ffff077224 */ /* 0x000fe200078e0013 */
[----:B------:R-:W4:Y:S01]  /*ede10*/  LDL.LU R12, [R1+0x2e68] ;  /* 0x002e6800010c7983 */ /* 0x000f220000300800 */
[----:B------:R-:W-:-:S03]  /*ede20*/  SEL R5, R9, RZ, !P0 ;  /* 0x000000ff09057207 */ /* 0x000fc60004000000 */
[----:B------:R1:W-:Y:S04]  /*ede30*/  STL [R1+0x2ef0], R17 ;  /* 0x002ef01101007387 */ /* 0x0003e80000100800 */
[----:B------:R1:W-:Y:S01]  /*ede40*/  LDGSTS.E [R8+0x43a00], [R6.64], P3 ;  /* 0x43a0000006087fae */ /* 0x0003e20009921844 */
[----:B------:R-:W-:Y:S02]  /*ede50*/  ISETP.NE.U32.AND P3, PT, R5, RZ, PT ;  /* 0x000000ff0500720c */ /* 0x000fe40003f65070 */
[----:B------:R-:W-:Y:S01]  /*ede60*/  IADD3 R5, R4, 0x100000, RZ ;  /* 0x0010000004057810 */ /* 0x000fe20007ffe0ff */
[----:B-1----:R-:W-:Y:S01]  /*ede70*/  IMAD.MOV.U32 R6, RZ, RZ, R17 ;  /* 0x000000ffff067224 */ /* 0x002fe200078e0011 */
[----:B---3--:R-:W-:Y:S02]  /*ede80*/  IADD3 R15, P6, R15, R202, RZ ;  /* 0x000000ca0f0f7210 */ /* 0x008fe40007fde0ff */
[----:B------:R-:W-:-:S03]  /*ede90*/  IADD3.X R18, R18, R0, RZ, P5, !PT ;  /* 0x0000000012127210 */ /* 0x000fc60002ffe4ff */
[----:B------:R1:W-:Y:S01]  /*edea0*/  STL [R1+0x2ee8], R15 ;  /* 0x002ee80f01007387 */ /* 0x0003e20000100800 */
[----:B------:R-:W-:-:S03]  /*edeb0*/  IMAD.X R16, R16, 0x1, R0, P6 ;  /* 0x0000000110107824 */ /* 0x000fc600030e0600 */
[----:B------:R3:W-:Y:S01]  /*edec0*/  STL [R1+0x2ee4], R18 ;  /* 0x002ee41201007387 */ /* 0x0007e20000100800 */
[----:B------:R-:W-:-:S03]  /*eded0*/  IMAD.MOV.U32 R7, RZ, RZ, R18 ;  /* 0x000000ffff077224 */ /* 0x000fc600078e0012 */
[----:B------:R-:W2:Y:S01]  /*edee0*/  LDL.LU R21, [R1+0x2e64] ;  /* 0x002e640001157983 */ /* 0x000ea20000300800 */
[----:B------:R-:W-:-:S03]  /*edef0*/  IADD3 R13, P5, R13, R202, RZ ;  /* 0x000000ca0d0d7210 */ /* 0x000fc60007fbe0ff */
[----:B------:R1:W-:Y:S02]  /*edf00*/  STL [R1+0x2edc], R16 ;  /* 0x002edc1001007387 */ /* 0x0003e40000100800 */
[----:B------:R-:W-:Y:S02]  /*edf10*/  IMAD.X R14, R14, 0x1, R0, P5 ;  /* 0x000000010e0e7824 */ /* 0x000fe400028e0600 */
[----:B------:R-:W2:Y:S04]  /*edf20*/  LDL.LU R19, [R1+0x2e5c] ;  /* 0x002e5c0001137983 */ /* 0x000ea80000300800 */
[----:B------:R-:W-:Y:S04]  /*edf30*/  STL [R1+0x2eb0], R13 ;  /* 0x002eb00d01007387 */ /* 0x000fe80000100800 */
[----:B------:R1:W-:Y:S04]  /*edf40*/  LDGSTS.E [R5+0x44800], [R6.64], P2 ;  /* 0x4480000006057fae */ /* 0x0003e80009121844 */
[----:B------:R-:W2:Y:S01]  /*edf50*/  LDL.LU R17, [R1+0x2e30] ;  /* 0x002e300001117983 */ /* 0x000ea20000300800 */
[----:B----4-:R-:W-:-:S03]  /*edf60*/  IADD3 R10, P5, R10, R202, RZ ;  /* 0x000000ca0a0a7210 */ /* 0x010fc60007fbe0ff */
[----:B------:R4:W-:Y:S01]  /*edf70*/  STL [R1+0x2ea4], R14 ;  /* 0x002ea40e01007387 */ /* 0x0009e20000100800 */
[----:B-1----:R-:W-:Y:S01]  /*edf80*/  MOV R6, R15 ;  /* 0x0000000f00067202 */ /* 0x002fe20000000f00 */
[----:B------:R-:W-:Y:S02]  /*edf90*/  IMAD.MOV.U32 R7, RZ, RZ, R16 ;  /* 0x000000ffff077224 */ /* 0x000fe400078e0010 */
[----:B------:R-:W-:Y:S01]  /*edfa0*/  IMAD.X R11, R11, 0x1, R0, P5 ;  /* 0x000000010b0b7824 */ /* 0x000fe200028e0600 */
[----:B------:R-:W-:Y:S04]  /*edfb0*/  STL [R1+0x2ea8], R10 ;  /* 0x002ea80a01007387 */ /* 0x000fe80000100800 */
[----:B------:R-:W2:Y:S04]  /*edfc0*/  LDL.LU R15, [R1+0x2e28] ;  /* 0x002e2800010f7983 */ /* 0x000ea80000300800 */
[----:B------:R1:W-:Y:S04]  /*edfd0*/  STL [R1+0x2e9c], R11 ;  /* 0x002e9c0b01007387 */ /* 0x0003e80000100800 */
[----:B------:R1:W-:Y:S04]  /*edfe0*/  LDGSTS.E [R8+0x44a00], [R6.64], P2 ;  /* 0x44a0000006087fae */ /* 0x0003e80009121844 */
[----:B---3--:R-:W3:Y:S04]  /*edff0*/  LDL.LU R18, [R1+0x2e24] ;  /* 0x002e240001127983 */ /* 0x008ee80000300800 */
[----:B------:R-:W3:Y:S01]  /*ee000*/  LDL.LU R16, [R1+0x2e1c] ;  /* 0x002e1c0001107983 */ /* 0x000ee20000300800 */
[----:B-1----:R-:W-:-:S02]  /*ee010*/  IMAD.MOV.U32 R6, RZ, RZ, R13 ;  /* 0x000000ffff067224 */ /* 0x002fc400078e000d */
[----:B------:R-:W-:Y:S02]  /*ee020*/  IMAD.MOV.U32 R7, RZ, RZ, R14 ;  /* 0x000000ffff077224 */ /* 0x000fe400078e000e */
[----:B----4-:R-:W2:Y:S04]  /*ee030*/  LDL.LU R14, [R1+0x2de4] ;  /* 0x002de400010e7983 */ /* 0x010ea80000300800 */
        /* <DEDUP_REMOVED lines=9> */
[----:B------:R-:W-:Y:S02]  /*ee0d0*/  ISETP.GT.AND P2, PT, R3, 0x26, PT ;  /* 0x000000260300780c */ /* 0x000fe40003f44270 */
[-C--:B------:R-:W-:Y:S02]  /*ee0e0*/  IADD3 R12, P5, R12, R202.reuse, RZ ;  /* 0x000000ca0c0c7210 */ /* 0x080fe40007fbe0ff */
[----:B------:R-:W-:Y:S02]  /*ee0f0*/  SEL R5, R5, RZ, !P0 ;  /* 0x000000ff05057207 */ /* 0x000fe40004000000 */
[----:B-1----:R-:W-:Y:S02]  /*ee100*/  SEL R6, RZ, 0x4, !P2 ;  /* 0x00000004ff067807 */ /* 0x002fe40005000000 */
[----:B------:R-:W-:-:S02]  /*ee110*/  IADD3 R20, P2, R20, R202, RZ ;  /* 0x000000ca14147210 */ /* 0x000fc40007f5e0ff */
[----:B------:R-:W-:Y:S02]  /*ee120*/  ISETP.NE.U32.AND P4, PT, R5, RZ, PT ;  /* 0x000000ff0500720c */ /* 0x000fe40003f85070 */
[----:B------:R-:W-:Y:S01]  /*ee130*/  SEL R5, R6, RZ, !P0 ;  /* 0x000000ff06057207 */ /* 0x000fe20004000000 */
[----:B------:R-:W-:Y:S01]  /*ee140*/  IMAD.MOV.U32 R6, RZ, RZ, R20 ;  /* 0x000000ffff067224 */ /* 0x000fe200078e0014 */
[----:B------:R1:W-:Y:S04]  /*ee150*/  STL [R1+0x2e70], R20 ;  /* 0x002e701401007387 */ /* 0x0003e80000100800 */
[----:B------:R1:W-:Y:S01]  /*ee160*/  STL [R1+0x2e68], R12 ;  /* 0x002e680c01007387 */ /* 0x0003e20000100800 */
[----:B--2---:R-:W-:Y:S01]  /*ee170*/  IMAD.X R21, R21, 0x1, R0, P2 ;  /* 0x0000000115157824 */ /* 0x004fe200010e0600 */
[----:B------:R-:W-:-:S02]  /*ee180*/  ISETP.NE.U32.AND P2, PT, R5, RZ, PT ;  /* 0x000000ff0500720c */ /* 0x000fc40003f45070 */
[----:B------:R-:W-:Y:S01]  /*ee190*/  IADD3 R5, R4, 0x100000, RZ ;  /* 0x0010000004057810 */ /* 0x000fe20007ffe0ff */
[----:B------:R-:W-:Y:S01]  /*ee1a0*/  IMAD.X R19, R19, 0x1, R0, P5 ;  /* 0x0000000113137824 */ /* 0x000fe200028e0600 */
[----:B------:R-:W-:Y:S02]  /*ee1b0*/  ISETP.GT.AND P5, PT, R3, 0x2a, PT ;  /* 0x0000002a0300780c */ /* 0x000fe40003fa4270 */
[----:B------:R-:W-:Y:S02]  /*ee1c0*/  MOV R7, R21 ;  /* 0x0000001500077202 */ /* 0x000fe40000000f00 */
[----:B------:R-:W-:Y:S01]  /*ee1d0*/  SEL R9, RZ, 0x4, !P5 ;  /* 0x00000004ff097807 */ /* 0x000fe20006800000 */
[----:B------:R2:W-:Y:S04]  /*ee1e0*/  STL [R1+0x2e64], R21 ;  /* 0x002e641501007387 */ /* 0x0005e80000100800 */
[----:B------:R1:W-:Y:S01]  /*ee1f0*/  LDGSTS.E [R5+0x46800], [R6.64], P1 ;  /* 0x4680000006057fae */ /* 0x0003e20008921844 */
[----:B------:R-:W-:-:S03]  /*ee200*/  IADD3 R17, P5, R17, R202, RZ ;  /* 0x000000ca11117210 */ /* 0x000fc60007fbe0ff */
[----:B------:R2:W-:Y:S04]  /*ee210*/  STL [R1+0x2e5c], R19 ;  /* 0x002e5c1301007387 */ /* 0x0005e80000100800 */
[----:B-1----:R-:W4:Y:S01]  /*ee220*/  LDL.LU R20, [R1+0x2db0] ;  /* 0x002db00001147983 */ /* 0x002f220000300800 */
[----:B------:R-:W-:Y:S01]  /*ee230*/  IMAD.MOV.U32 R6, RZ, RZ, R12 ;  /* 0x000000ffff067224 */ /* 0x000fe200078e000c */
[----:B------:R-:W-:Y:S01]  /*ee240*/  IADD3 R15, P6, R15, R202, RZ ;  /* 0x000000ca0f0f7210 */ /* 0x000fe20007fde0ff */
[----:B------:R-:W-:Y:S01]  /*ee250*/  IMAD.MOV.U32 R7, RZ, RZ, R19 ;  /* 0x000000ffff077224 */ /* 0x000fe200078e0013 */
[----:B------:R-:W4:Y:S01]  /*ee260*/  LDL.LU R12, [R1+0x2da8] ;  /* 0x002da800010c7983 */ /* 0x000f220000300800 */
[----:B------:R-:W-:-:S03]  /*ee270*/  SEL R5, R9, RZ, !P0 ;  /* 0x000000ff09057207 */ /* 0x000fc60004000000 */
[----:B------:R1:W-:Y:S01]  /*ee280*/  STL [R1+0x2e30], R17 ;  /* 0x002e301101007387 */ /* 0x0003e20000100800 */
[----:B---3--:R-:W-:-:S03]  /*ee290*/  IMAD.X R18, R18, 0x1, R0, P5 ;  /* 0x0000000112127824 */ /* 0x008fc600028e0600 */
[----:B------:R3:W-:Y:S01]  /*ee2a0*/  STL [R1+0x2e28], R15 ;  /* 0x002e280f01007387 */ /* 0x0007e20000100800 */
[----:B------:R-:W-:-:S03]  /*ee2b0*/  IMAD.X R16, R16, 0x1, R0, P6 ;  /* 0x0000000110107824 */ /* 0x000fc600030e0600 */
[----:B------:R1:W-:Y:S04]  /*ee2c0*/  STL [R1+0x2e24], R18 ;  /* 0x002e241201007387 */ /* 0x0003e80000100800 */
[----:B--2---:R-:W2:Y:S04]  /*ee2d0*/  LDL.LU R21, [R1+0x2da4] ;  /* 0x002da40001157983 */ /* 0x004ea80000300800 */
[----:B------:R1:W-:Y:S01]  /*ee2e0*/  LDGSTS.E [R8+0x46a00], [R6.64], P1 ;  /* 0x46a0000006087fae */ /* 0x0003e20008921844 */
[----:B------:R-:W-:-:S03]  /*ee2f0*/  IADD3 R13, P5, R13, R202, RZ ;  /* 0x000000ca0d0d7210 */ /* 0x000fc60007fbe0ff */
[----:B------:R3:W-:Y:S01]  /*ee300*/  STL [R1+0x2e1c], R16 ;  /* 0x002e1c1001007387 */ /* 0x0007e20000100800 */
[----:B------:R-:W-:Y:S02]  /*ee310*/  ISETP.NE.U32.AND P1, PT, R5, RZ, PT ;  /* 0x000000ff0500720c */ /* 0x000fe40003f25070 */
[----:B------:R-:W-:Y:S01]  /*ee320*/  IADD3 R5, R4, 0x100000, RZ ;  /* 0x0010000004057810 */ /* 0x000fe20007ffe0ff */
[----:B------:R-:W2:Y:S01]  /*ee330*/  LDL.LU R19, [R1+0x2d9c] ;  /* 0x002d9c0001137983 */ /* 0x000ea20000300800 */
[----:B------:R-:W-:Y:S01]  /*ee340*/  IMAD.X R14, R14, 0x1, R0, P5 ;  /* 0x000000010e0e7824 */ /* 0x000fe200028e0600 */
[----:B-1----:R-:W-:Y:S01]  /*ee350*/  MOV R6, R17 ;  /* 0x0000001100067202 */ /* 0x002fe20000000f00 */
[----:B------:R-:W-:Y:S01]  /*ee360*/  IMAD.MOV.U32 R7, RZ, RZ, R18 ;  /* 0x000000ffff077224 */ /* 0x000fe200078e0012 */
[----:B------:R-:W-:Y:S04]  /*ee370*/  STL [R1+0x2df0], R13 ;  /* 0x002df00d01007387 */ /* 0x000fe80000100800 */
[----:B------:R-:W2:Y:S04]  /*ee380*/  LDL.LU R17, [R1+0x2d70] ;  /* 0x002d700001117983 */ /* 0x000ea80000300800 */
[----:B------:R1:W-:Y:S01]  /*ee390*/  LDGSTS.E [R5+0x47800], [R6.64], P3 ;  /* 0x4780000006057fae */ /* 0x0003e20009921844 */
[----:B------:R-:W-:-:S03]  /*ee3a0*/  IADD3 R10, P5, R10, R202, RZ ;  /* 0x000000ca0a0a7210 */ /* 0x000fc60007fbe0ff */
[----:B------:R3:W-:Y:S01]  /*ee3b0*/  STL [R1+0x2de4], R14 ;  /* 0x002de40e01007387 */ /* 0x0007e20000100800 */
[----:B------:R-:W-:-:S03]  /*ee3c0*/  IADD3.X R11, R11, R0, RZ, P5, !PT ;  /* 0x000000000b0b7210 */ /* 0x000fc60002ffe4ff */
[----:B------:R-:W-:Y:S01]  /*ee3d0*/  STL [R1+0x2de8], R10 ;  /* 0x002de80a01007387 */ /* 0x000fe20000100800 */
[----:B-1----:R-:W-:-:S03]  /*ee3e0*/  IMAD.MOV.U32 R6, RZ, RZ, R15 ;  /* 0x000000ffff067224 */ /* 0x002fc600078e000f */
[----:B---3--:R-:W4:Y:S01]  /*ee3f0*/  LDL.LU R15, [R1+0x2d68] ;  /* 0x002d6800010f7983 */ /* 0x008f220000300800 */
[----:B------:R-:W-:-:S03]  /*ee400*/  IMAD.MOV.U32 R7, RZ, RZ, R16 ;  /* 0x000000ffff077224 */ /* 0x000fc600078e0010 */
[----:B------:R1:W-:Y:S04]  /*ee410*/  STL [R1+0x2ddc], R11 ;  /* 0x002ddc0b01007387 */ /* 0x0003e80000100800 */
[----:B------:R-:W4:Y:S04]  /*ee420*/  LDL.LU R18, [R1+0x2d64] ;  /* 0x002d640001127983 */ /* 0x000f280000300800 */
[----:B------:R-:W4:Y:S04]  /*ee430*/  LDL.LU R16, [R1+0x2d5c] ;  /* 0x002d5c0001107983 */ /* 0x000f280000300800 */
[----:B------:R1:W-:Y:S02]  /*ee440*/  LDGSTS.E [R8+0x47a00], [R6.64], P3 ;  /* 0x47a0000006087fae */ /* 0x0003e40009921844 */
[----:B-1----:R-:W-:-:S02]  /*ee450*/  IMAD.MOV.U32 R6, RZ, RZ, R13 ;  /* 0x000000ffff067224 */ /* 0x002fc400078e000d */
[----:B------:R-:W-:Y:S02]  /*ee460*/  IMAD.MOV.U32 R7, RZ, RZ, R14 ;  /* 0x000000ffff077224 */ /* 0x000fe400078e000e */
        /* <DEDUP_REMOVED lines=11> */
[----:B------:R-:W-:Y:S02]  /*ee520*/  SEL R5, R5, RZ, !P0 ;  /* 0x000000ff05057207 */ /* 0x000fe40004000000 */
[----:B-1----:R-:W-:Y:S02]  /*ee530*/  SEL R6, RZ, 0x4, !P3 ;  /* 0x00000004ff067807 */ /* 0x002fe40005800000 */
[----:B------:R-:W-:Y:S02]  /*ee540*/  ISETP.NE.U32.AND P4, PT, R5, RZ, PT ;  /* 0x000000ff0500720c */ /* 0x000fe40003f85070 */
[----:B------:R-:W-:-:S02]  /*ee550*/  SEL R5, R6, RZ, !P0 ;  /* 0x000000ff06057207 */ /* 0x000fc40004000000 */
[-C--:B----4-:R-:W-:Y:S02]  /*ee560*/  IADD3 R20, P3, R20, R202.reuse, RZ ;  /* 0x000000ca14147210 */ /* 0x090fe40007f7e0ff */
[----:B------:R-:W-:-:S03]  /*ee570*/  IADD3 R12, P5, R12, R202, RZ ;  /* 0x000000ca0c0c7210 */ /* 0x000fc60007fbe0ff */
[----:B------:R-:W-:Y:S01]  /*ee580*/  IMAD.MOV.U32 R6, RZ, RZ, R20 ;  /* 0x000000ffff067224 */ /* 0x000fe200078e0014 */
[----:B------:R1:W-:Y:S04]  /*ee590*/  STL [R1+0x2db0], R20 ;  /* 0x002db01401007387 */ /* 0x0003e80000100800 */
[----:B------:R4:W-:Y:S01]  /*ee5a0*/  STL [R1+0x2da8], R12 ;  /* 0x002da80c01007387 */ /* 0x0009e20000100800 */
[----:B--2---:R-:W-:Y:S02]  /*ee5b0*/  IADD3.X R21, R21, R0, RZ, P3, !PT ;  /* 0x0000000015157210 */ /* 0x004fe40001ffe4ff */
[----:B------:R-:W-:Y:S02]  /*ee5c0*/  ISETP.NE.U32.AND P3, PT, R5, RZ, PT ;  /* 0x000000ff0500720c */ /* 0x000fe40003f65070 */
[----:B------:R-:W-:Y:S01]  /*ee5d0*/  IADD3 R5, R4, 0x100000, RZ ;  /* 0x0010000004057810 */ /* 0x000fe20007ffe0ff */
[----:B------:R-:W-:-:S02]  /*ee5e0*/  IMAD.MOV.U32 R7, RZ, RZ, R21 ;  /* 0x000000ffff077224 */ /* 0x000fc400078e0015 */
[----:B------:R-:W-:Y:S01]  /*ee5f0*/  IMAD.X R19, R19, 0x1, R0, P5 ;  /* 0x0000000113137824 */ /* 0x000fe200028e0600 */
[----:B------:R-:W-:Y:S01]  /*ee600*/  ISETP.GT.AND P5, PT, R3, 0x36, PT ;  /* 0x000000360300780c */ /* 0x000fe20003fa4270 */
[----:B------:R2:W-:Y:S03]  /*ee610*/  STL [R1+0x2da4], R21 ;  /* 0x002da41501007387 */ /* 0x0005e60000100800 */
[----:B------:R-:W-:Y:S01]  /*ee620*/  SEL R9, RZ, 0x4, !P5 ;  /* 0x00000004ff097807 */ /* 0x000fe20006800000 */
[----:B------:R2:W-:Y:S01]  /*ee630*/  LDGSTS.E [R5+0x49800], [R6.64], P2 ;  /* 0x4980000006057fae */ /* 0x0005e20009121844 */
[----:B------:R-:W-:-:S03]  /*ee640*/  IADD3 R17, P5, R17, R202, RZ ;  /* 0x000000ca11117210 */ /* 0x000fc60007fbe0ff */
[----:B------:R4:W-:Y:S04]  /*ee650*/  STL [R1+0x2d9c], R19 ;  /* 0x002d9c1301007387 */ /* 0x0009e80000100800 */
[----:B-1----:R-:W3:Y:S01]  /*ee660*/  LDL.LU R20, [R1+0x2cf0] ;  /* 0x002cf00001147983 */ /* 0x002ee20000300800 */
[----:B--2---:R-:W-:-:S03]  /*ee670*/  IMAD.MOV.U32 R6, RZ, RZ, R12 ;  /* 0x000000ffff067224 */ /* 0x004fc600078e000c */
[----:B----4-:R-:W2:Y:S01]  /*ee680*/  LDL.LU R12, [R1+0x2ce8] ;  /* 0x002ce800010c7983 */ /* 0x010ea20000300800 */
[----:B------:R-:W-:-:S03]  /*ee690*/  IADD3 R15, P6, R15, R202, RZ ;  /* 0x000000ca0f0f7210 */ /* 0x000fc60007fde0ff */
[----:B------:R1:W-:Y:S01]  /*ee6a0*/  STL [R1+0x2d70], R17 ;  /* 0x002d701101007387 */ /* 0x0003e20000100800 */
[----:B------:R-:W-:-:S03]  /*ee6b0*/  IMAD.X R18, R18, 0x1, R0, P5 ;  /* 0x0000000112127824 */ /* 0x000fc600028e0600 */
[----:B------:R4:W-:Y:S01]  /*ee6c0*/  STL [R1+0x2d68], R15 ;  /* 0x002d680f01007387 */ /* 0x0009e20000100800 */
[----:B------:R-:W-:-:S03]  /*ee6d0*/  IMAD.X R16, R16, 0x1, R0, P6 ;  /* 0x0000000110107824 */ /* 0x000fc600030e0600 */
[----:B------:R1:W-:Y:S01]  /*ee6e0*/  STL [R1+0x2d64], R18 ;  /* 0x002d641201007387 */ /* 0x0003e20000100800 */
[----:B------:R-:W-:-:S03]  /*ee6f0*/  MOV R7, R19 ;  /* 0x0000001300077202 */ /* 0x000fc60000000f00 */
[----:B------:R-:W2:Y:S01]  /*ee700*/  LDL.LU R21, [R1+0x2ce4] ;  /* 0x002ce40001157983 */ /* 0x000ea20000300800 */
[----:B------:R-:W-:-:S03]  /*ee710*/  SEL R5, R9, RZ, !P0 ;  /* 0x000000ff09057207 */ /* 0x000fc60004000000 */
[----:B------:R1:W-:Y:S04]  /*ee720*/  STL [R1+0x2d5c], R16 ;  /* 0x002d5c1001007387 */ /* 0x0003e80000100800 */
[----:B------:R-:W2:Y:S04]  /*ee730*/  LDL.LU R19, [R1+0x2cdc] ;  /* 0x002cdc0001137983 */ /* 0x000ea80000300800 */
[----:B------:R1:W-:Y:S01]  /*ee740*/  LDGSTS.E [R8+0x49a00], [R6.64], P2 ;  /* 0x49a0000006087fae */ /* 0x0003e20009121844 */
[----:B------:R-:W-:Y:S02]  /*ee750*/  ISETP.NE.U32.AND P2, PT, R5, RZ, PT ;  /* 0x000000ff0500720c */ /* 0x000fe40003f45070 */
[----:B------:R-:W-:-:S04]  /*ee760*/  IADD3 R13, P5, R13, R202, RZ ;  /* 0x000000ca0d0d7210 */ /* 0x000fc80007fbe0ff */
[----:B------:R-:W-:Y:S01]  /*ee770*/  IADD3.X R14, R14, R0, RZ, P5, !PT ;  /* 0x000000000e0e7210 */ /* 0x000fe20002ffe4ff */
[----:B-1----:R-:W-:Y:S01]  /*ee780*/  IMAD.MOV.U32 R6, RZ, RZ, R17 ;  /* 0x000000ffff067224 */ /* 0x002fe200078e0011 */
[----:B------:R-:W-:Y:S01]  /*ee790*/  IADD3 R5, R4, 0x100000, RZ ;  /* 0x0010000004057810 */ /* 0x000fe20007ffe0ff */
[----:B------:R-:W-:Y:S01]  /*ee7a0*/  IMAD.MOV.U32 R7, RZ, RZ, R18 ;  /* 0x000000ffff077224 */ /* 0x000fe200078e0012 */
[----:B------:R-:W-:Y:S04]  /*ee7b0*/  STL [R1+0x2d30], R13 ;  /* 0x002d300d01007387 */ /* 0x000fe80000100800 */
[----:B------:R-:W2:Y:S04]  /*ee7c0*/  LDL.LU R17, [R1+0x2cb0] ;  /* 0x002cb00001117983 */ /* 0x000ea80000300800 */
[----:B------:R1:W-:Y:S01]  /*ee7d0*/  LDGSTS.E [R5+0x4a800], [R6.64], P1 ;  /* 0x4a80000006057fae */ /* 0x0003e20008921844 */
[----:B------:R-:W-:-:S03]  /*ee7e0*/  IADD3 R10, P5, R10, R202, RZ ;  /* 0x000000ca0a0a7210 */ /* 0x000fc60007fbe0ff */
[----:B------:R4:W-:Y:S02]  /*ee7f0*/  STL [R1+0x2d24], R14 ;  /* 0x002d240e01007387 */ /* 0x0009e40000100800 */
[----:B------:R-:W-:Y:S02]  /*ee800*/  IMAD.X R11, R11, 0x1, R0, P5 ;  /* 0x000000010b0b7824 */ /* 0x000fe400028e0600 */
[----:B------:R-:W-:Y:S01]  /*ee810*/  STL [R1+0x2d28], R10 ;  /* 0x002d280a01007387 */ /* 0x000fe20000100800 */
[----:B-1----:R-:W-:-:S03]  /*ee820*/  IMAD.MOV.U32 R6, RZ, RZ, R15 ;  /* 0x000000ffff067224 */ /* 0x002fc600078e000f */
[----:B----4-:R-:W3:Y:S01]  /*ee830*/  LDL.LU R15, [R1+0x2ca8] ;  /* 0x002ca800010f7983 */ /* 0x010ee20000300800 */
[----:B------:R-:W-:-:S03]  /*ee840*/  IMAD.MOV.U32 R7, RZ, RZ, R16 ;  /* 0x000000ffff077224 */ /* 0x000fc600078e0010 */
[----:B------:R1:W-:Y:S04]  /*ee850*/  STL [R1+0x2d1c], R11 ;  /* 0x002d1c0b01007387 */ /* 0x0003e80000100800 */
[----:B------:R-:W3:Y:S04]  /*ee860*/  LDL.LU R18, [R1+0x2ca4] ;  /* 0x002ca40001127983 */ /* 0x000ee80000300800 */
[----:B------:R1:W-:Y:S04]  /*ee870*/  LDGSTS.E [R8+0x4aa00], [R6.64], P1 ;  /* 0x4aa0000006087fae */ /* 0x0003e80008921844 */
[----:B------:R-:W3:Y:S01]  /*ee880*/  LDL.LU R16, [R1+0x2c9c] ;  /* 0x002c9c0001107983 */ /* 0x000ee20000300800 */
[----:B-1----:R-:W-:Y:S01]  /*ee890*/  IMAD.MOV.U32 R6, RZ, RZ, R13 ;  /* 0x000000ffff067224 */ /* 0x002fe200078e000d */
[----:B------:R-:W-:-:S02]  /*ee8a0*/  MOV R7, R14 ;  /* 0x0000000e00077202 */ /* 0x000fc40000000f00 */
[----:B------:R-:W3:Y:S04]  /*ee8b0*/  LDL.LU R14, [R1+0x2c64] ;  /* 0x002c6400010e7983 */ /* 0x000ee80000300800 */
[----:B------:R-:W3:Y:S04]  /*ee8c0*/  LDL.LU R13, [R1+0x2c70] ;  /* 0x002c7000010d7983 */ /* 0x000ee80000300800 */
[----:B------:R1:W-:Y:S02]  /*ee8d0*/  LDGSTS.E [R5+0x4b800], [R6.64], P4 ;  /* 0x4b80000006057fae */ /* 0x0003e4000a121844 */
[----:B-1----:R-:W-:-:S02]  /*ee8e0*/  IMAD.MOV.U32 R7, RZ, RZ, R11 ;  /* 0x000000ffff077224 */ /* 0x002fc400078e000b */
[----:B------:R-:W-:Y:S01]  /*ee8f0*/  IMAD.MOV.U32 R6, RZ, RZ, R10 ;  /* 0x000000ffff067224 */ /* 0x000fe200078e000a */
[----:B------:R-:W3:Y:S04]  /*ee900*/  LDL.LU R11, [R1+0x2c5c] ;  /* 0x002c5c00010b7983 */ /* 0x000ee80000300800 */
[----:B------:R-:W3:Y:S01]  /*ee910*/  LDL.LU R10, [R1+0x2c68] ;  /* 0x002c6800010a7983 */ /* 0x000ee20000300800 */
        /* <DEDUP_REMOVED lines=8> */
[-C--:B---3--:R-:W-:Y:S02]  /*ee9a0*/  IADD3 R20, P1, R20, R202.reuse, RZ ;  /* 0x000000ca14147210 */ /* 0x088fe40007f3e0ff */
[----:B--2---:R-:W-:Y:S02]  /*ee9b0*/  IADD3 R12, P4, R12, R202, RZ ;  /* 0x000000ca0c0c7210 */ /* 0x004fe40007f9e0ff */
[----:B------:R-:W-:Y:S01]  /*ee9c0*/  MOV R6, R20 ;  /* 0x0000001400067202 */ /* 0x000fe20000000f00 */
[----:B------:R1:W-:Y:S04]  /*ee9d0*/  STL [R1+0x2cf0], R20 ;  /* 0x002cf01401007387 */ /* 0x0003e80000100800 */
[----:B------:R2:W-:Y:S01]  /*ee9e0*/  STL [R1+0x2ce8], R12 ;  /* 0x002ce80c01007387 */ /* 0x0005e20000100800 */
[----:B------:R-:W-:Y:S01]  /*ee9f0*/  IMAD.X R21, R21, 0x1, R0, P1 ;  /* 0x0000000115157824 */ /* 0x000fe200008e0600 */
[----:B------:R-:W-:-:S03]  /*eea00*/  ISETP.GT.AND P1, PT, R3, 0x42, PT ;  /* 0x000000420300780c */ /* 0x000fc60003f24270 */
[----:B------:R-:W-:Y:S02]  /*eea10*/  IMAD.MOV.U32 R7, RZ, RZ, R21 ;  /* 0x000000ffff077224 */ /* 0x000fe400078e0015 */
[----:B------:R-:W-:Y:S01]  /*eea20*/  IMAD.X R19, R19, 0x1, R0, P4 ;  /* 0x0000000113137824 */ /* 0x000fe200020e0600 */
[----:B------:R-:W-:Y:S02]  /*eea30*/  ISETP.NE.U32.AND P4, PT, R5, RZ, PT ;  /* 0x000000ff0500720c */ /* 0x000fe40003f85070 */
[----:B------:R-:W-:Y:S02]  /*eea40*/  IADD3 R5, R4, 0x100000, RZ ;  /* 0x0010000004057810 */ /* 0x000fe40007ffe0ff */
[----:B------:R-:W-:-:S03]  /*eea50*/  SEL R9, RZ, 0x4, !P1 ;  /* 0x00000004ff097807 */ /* 0x000fc60004800000 */
[----:B------:R3:W-:Y:S04]  /*eea60*/  LDGSTS.E [R5+0x4c800], [R6.64], P3 ;  /* 0x4c80000006057fae */ /* 0x0007e80009921844 */
[----:B------:R1:W-:Y:S01]  /*eea70*/  STL [R1+0x2ce4], R21 ;  /* 0x002ce41501007387 */ /* 0x0003e20000100800 */
[----:B---3--:R-:W-:Y:S02]  /*eea80*/  IMAD.MOV.U32 R6, RZ, RZ, R12 ;  /* 0x000000ffff067224 */ /* 0x008fe400078e000c */
[----:B------:R-:W-:Y:S01]  /*eea90*/  IMAD.MOV.U32 R7, RZ, RZ, R19 ;  /* 0x000000ffff077224 */ /* 0x000fe200078e0013 */
[-C--:B------:R-:W-:Y:S01]  /*eeaa0*/  IADD3 R17, P1, R17, R202.reuse, RZ ;  /* 0x000000ca11117210 */ /* 0x080fe20007f3e0ff */
[----:B------:R3:W-:Y:S04]  /*eeab0*/  STL [R1+0x2cdc], R19 ;  /* 0x002cdc1301007387 */ /* 0x0007e80000100800 */
[----:B------:R3:W-:Y:S04]  /*eeac0*/  LDGSTS.E [R8+0x4ca00], [R6.64], P3 ;  /* 0x4ca0000006087fae */ /* 0x0007e80009921844 */
[----:B-1----:R-:W4:Y:S04]  /*eead0*/  LDL.LU R20, [R1+0x2c30] ;  /* 0x002c300001147983 */ /* 0x002f280000300800 */
[----:B--2---:R-:W2:Y:S04]  /*eeae0*/  LDL.LU R12, [R1+0x2c28] ;  /* 0x002c2800010c7983 */ /* 0x004ea80000300800 */
[----:B------:R1:W-:Y:S01]  /*eeaf0*/  STL [R1+0x2cb0], R17 ;  /* 0x002cb01101007387 */ /* 0x0003e20000100800 */
[----:B---3--:R-:W-:Y:S01]  /*eeb00*/  IADD3 R15, P3, R15, R202, RZ ;  /* 0x000000ca0f0f7210 */ /* 0x008fe20007f7e0ff */
[----:B------:R-:W-:-:S04]  /*eeb10*/  IMAD.X R18, R18, 0x1, R0, P1 ;  /* 0x0000000112127824 */ /* 0x000fc800008e0600 */
[----:B------:R3:W-:Y:S04]  /*eeb20*/  STL [R1+0x2ca8], R15 ;  /* 0x002ca80f01007387 */ /* 0x0007e80000100800 */
[----:B------:R1:W-:Y:S01]  /*eeb30*/  STL [R1+0x2ca4], R18 ;  /* 0x002ca41201007387 */ /* 0x0003e20000100800 */
[----:B------:R-:W-:-:S03]  /*eeb40*/  IADD3.X R16, R16, R0, RZ, P3, !PT ;  /* 0x0000000010107210 */ /* 0x000fc60001ffe4ff */
[----:B------:R-:W2:Y:S01]  /*eeb50*/  LDL.LU R21, [R1+0x2c24] ;  /* 0x002c240001157983 */ /* 0x000ea20000300800 */
[----:B------:R-:W-:-:S03]  /*eeb60*/  SEL R5, R9, RZ, !P0 ;  /* 0x000000ff09057207 */ /* 0x000fc60004000000 */
[----:B------:R1:W-:Y:S01]  /*eeb70*/  STL [R1+0x2c9c], R16 ;  /* 0x002c9c1001007387 */ /* 0x0003e20000100800 */
[----:B------:R-:W-:-:S03]  /*eeb80*/  ISETP.NE.U32.AND P1, PT, R5, RZ, PT ;  /* 0x000000ff0500720c */ /* 0x000fc60003f25070 */
[----:B------:R-:W2:Y:S01]  /*eeb90*/  LDL.LU R19, [R1+0x2c1c] ;  /* 0x002c1c0001137983 */ /* 0x000ea20000300800 */
[-C--:B------:R-:W-:Y:S01]  /*eeba0*/  IADD3 R13, P3, R13, R202.reuse, RZ ;  /* 0x000000ca0d0d7210 */ /* 0x080fe20007f7e0ff */
[----:B------:R-:W-:Y:S01]  /*eebb0*/  IMAD.MOV.U32 R6, RZ, RZ, R17 ;  /* 0x000000ffff067224 */ /* 0x000fe200078e0011 */
[----:B------:R-:W-:Y:S01]  /*eebc0*/  IADD3 R5, R4, 0x100000, RZ ;  /* 0x0010000004057810 */ /* 0x000fe20007ffe0ff */
[----:B------:R-:W-:Y:S02]  /*eebd0*/  IMAD.MOV.U32 R7, RZ, RZ, R18 ;  /* 0x000000ffff077224 */ /* 0x000fe400078e0012 */
[----:B------:R-:W-:Y:S01]  /*eebe0*/  IMAD.X R14, R14, 0x1, R0, P3 ;  /* 0x000000010e0e7824 */ /* 0x000fe200018e0600 */
[----:B------:R-:W-:Y:S04]  /*eebf0*/  STL [R1+0x2c70], R13 ;  /* 0x002c700d01007387 */ /* 0x000fe80000100800 */
[----:B-1----:R-:W2:Y:S04]  /*eec00*/  LDL.LU R17, [R1+0x2bf0] ;  /* 0x002bf00001117983 */ /* 0x002ea80000300800 */
[----:B------:R1:W-:Y:S01]  /*eec10*/  LDGSTS.E [R5+0x4d800], [R6.64], P2 ;  /* 0x4d80000006057fae */ /* 0x0003e20009121844 */
[----:B------:R-:W-:-:S03]  /*eec20*/  IADD3 R10, P3, R10, R202, RZ ;  /* 0x000000ca0a0a7210 */ /* 0x000fc60007f7e0ff */
[----:B------:R3:W-:Y:S01]  /*eec30*/  STL [R1+0x2c64], R14 ;  /* 0x002c640e01007387 */ /* 0x0007e20000100800 */
[----:B-1----:R-:W-:Y:S02]  /*eec40*/  IMAD.MOV.U32 R6, RZ, RZ, R15 ;  /* 0x000000ffff067224 */ /* 0x002fe400078e000f */
[----:B------:R-:W-:Y:S01]  /*eec50*/  IMAD.X R11, R11, 0x1, R0, P3 ;  /* 0x000000010b0b7824 */ /* 0x000fe200018e0600 */
[----:B------:R-:W-:Y:S01]  /*eec60*/  STL [R1+0x2c68], R10 ;  /* 0x002c680a01007387 */ /* 0x000fe20000100800 */
[----:B------:R-:W-:-:S03]  /*eec70*/  MOV R7, R16 ;  /* 0x0000001000077202 */ /* 0x000fc60000000f00 */
[----:B---3--:R-:W4:Y:S04]  /*eec80*/  LDL.LU R15, [R1+0x2be8] ;  /* 0x002be800010f7983 */ /* 0x008f280000300800 */
        /* <DEDUP_REMOVED lines=22> */
[----:B--2---:R-:W-:-:S03]  /*eedf0*/  IADD3 R12, P3, R12, R202, RZ ;  /* 0x000000ca0c0c7210 */ /* 0x004fc60007f7e0ff */
[----:B------:R-:W-:Y:S01]  /*eee00*/  IMAD.MOV.U32 R6, RZ, RZ, R20 ;  /* 0x000000ffff067224 */ /* 0x000fe200078e0014 */
[----:B------:R1:W-:Y:S04]  /*eee10*/  STL [R1+0x2c30], R20 ;  /* 0x002c301401007387 */ /* 0x0003e80000100800 */
[----:B------:R2:W-:Y:S01]  /*eee20*/  STL [R1+0x2c28], R12 ;  /* 0x002c280c01007387 */ /* 0x0005e20000100800 */
[----:B------:R-:W-:Y:S01]  /*eee30*/  IMAD.X R21, R21, 0x1, R0, P2 ;  /* 0x0000000115157824 */ /* 0x000fe200010e0600 */
[----:B------:R-:W-:Y:S02]  /*eee40*/  ISETP.NE.U32.AND P2, PT, R5, RZ, PT ;  /* 0x000000ff0500720c */ /* 0x000fe40003f45070 */
[----:B------:R-:W-:Y:S01]  /*eee50*/  IADD3 R5, R4, 0x100000, RZ ;  /* 0x0010000004057810 */ /* 0x000fe20007ffe0ff */
[----:B------:R-:W-:-:S02]  /*eee60*/  IMAD.MOV.U32 R7, RZ, RZ, R21 ;  /* 0x000000ffff077224 */ /* 0x000fc400078e0015 */
[----:B------:R-:W-:Y:S01]  /*eee70*/  IMAD.X R19, R19, 0x1, R0, P3 ;  /* 0x0000000113137824 */ /* 0x000fe200018e0600 */
[----:B------:R-:W-:Y:S02]  /*eee80*/  ISETP.GT.AND P3, PT, R3, 0x4e, PT ;  /* 0x0000004e0300780c */ /* 0x000fe40003f64270 */
[----:B------:R4:W-:Y:S02]  /*eee90*/  LDGSTS.E [R5+0x4f800], [R6.64], P4 ;  /* 0x4f80000006057fae */ /* 0x0009e4000a121844 */
[----:B------:R-:W-:Y:S02]  /*eeea0*/  SEL R9, RZ, 0x4, !P3 ;  /* 0x00000004ff097807 */ /* 0x000fe40005800000 */
[----:B------:R1:W-:Y:S01]  /*eeeb0*/  STL [R1+0x2c24], R21 ;  /* 0x002c241501007387 */ /* 0x0003e20000100800 */
[----:B----4-:R-:W-:Y:S01]  /*eeec0*/  MOV R6, R12 ;  /* 0x0000000c00067202 */ /* 0x010fe20000000f00 */
[----:B------:R-:W-:Y:S01]  /*eeed0*/  IMAD.MOV.U32 R7, RZ, RZ, R19 ;  /* 0x000000ffff077224 */ /* 0x000fe200078e0013 */
[----:B------:R-:W-:-:S04]  /*eeee0*/  IADD3 R17, P3, R17, R202, RZ ;  /* 0x000000ca11117210 */ /* 0x000fc80007f7e0ff */
[----:B------:R4:W-:Y:S04]  /*eeef0*/  LDGSTS.E [R8+0x4fa00], [R6.64], P4 ;  /* 0x4fa0000006087fae */ /* 0x0009e8000a121844 */
[----:B------:R4:W-:Y:S04]  /*eef00*/  STL [R1+0x2c1c], R19 ;  /* 0x002c1c1301007387 */ /* 0x0009e80000100800 */
[----:B-1----:R-:W3:Y:S04]  /*eef10*/  LDL.LU R20, [R1+0x2b70] ;  /* 0x002b700001147983 */ /* 0x002ee80000300800 */
[----:B--2---:R-:W2:Y:S01]  /*eef20*/  LDL.LU R12, [R1+0x2b68] ;  /* 0x002b6800010c7983 */ /* 0x004ea20000300800 */
[----:B----4-:R-:W-:-:S03]  /*eef30*/  IADD3 R15, P4, R15, R202, RZ ;  /* 0x000000ca0f0f7210 */ /* 0x010fc60007f9e0ff */
[----:B------:R1:W-:Y:S01]  /*eef40*/  STL [R1+0x2bf0], R17 ;  /* 0x002bf01101007387 */ /* 0x0003e20000100800 */
[----:B------:R-:W-:-:S03]  /*eef50*/  IMAD.X R18, R18, 0x1, R0, P3 ;  /* 0x0000000112127824 */ /* 0x000fc600018e0600 */
[----:B------:R4:W-:Y:S01]  /*eef60*/  STL [R1+0x2be8], R15 ;  /* 0x002be80f01007387 */ /* 0x0009e20000100800 */
[----:B------:R-:W-:-:S03]  /*eef70*/  IMAD.X R16, R16, 0x1, R0, P4 ;  /* 0x0000000110107824 */ /* 0x000fc600020e0600 */
[----:B------:R1:W-:Y:S01]  /*eef80*/  STL [R1+0x2be4], R18 ;  /* 0x002be41201007387 */ /* 0x0003e20000100800 */
[----:B------:R-:W-:-:S03]  /*eef90*/  SEL R5, R9, RZ, !P0 ;  /* 0x000000ff09057207 */ /* 0x000fc60004000000 */
[----:B------:R-:W2:Y:S04]  /*eefa0*/  LDL.LU R21, [R1+0x2b64] ;  /* 0x002b640001157983 */ /* 0x000ea80000300800 */
[----:B------:R1:W-:Y:S04]  /*eefb0*/  STL [R1+0x2bdc], R16 ;  /* 0x002bdc1001007387 */ /* 0x0003e80000100800 */
[----:B------:R-:W2:Y:S01]  /*eefc0*/  LDL.LU R19, [R1+0x2b5c] ;  /* 0x002b5c0001137983 */ /* 0x000ea20000300800 */
[----:B------:R-:W-:Y:S01]  /*eefd0*/  ISETP.NE.U32.AND P3, PT, R5, RZ, PT ;  /* 0x000000ff0500720c */ /* 0x000fe20003f65070 */
[----:B------:R-:W-:Y:S01]  /*eefe0*/  IMAD.MOV.U32 R6, RZ, RZ, R17 ;  /* 0x000000ffff067224 */ /* 0x000fe200078e0011 */
[----:B------:R-:W-:-:S02]  /*eeff0*/  IADD3 R5, R4, 0x100000, RZ ;  /* 0x0010000004057810 */ /* 0x000fc40007ffe0ff */
[----:B------:R-:W-:Y:S02]  /*ef000*/  IADD3 R13, P4, R13, R202, RZ ;  /* 0x000000ca0d0d7210 */ /* 0x000fe40007f9e0ff */
[----:B------:R-:W-:-:S03]  /*ef010*/  MOV R7, R18 ;  /* 0x0000001200077202 */ /* 0x000fc60000000f00 */
[----:B------:R-:W-:Y:S01]  /*ef020*/  IMAD.X R14, R14, 0x1, R0, P4 ;  /* 0x000000010e0e7824 */ /* 0x000fe200020e0600 */
[----:B------:R-:W-:Y:S04]  /*ef030*/  STL [R1+0x2bb0], R13 ;  /* 0x002bb00d01007387 */ /* 0x000fe80000100800 */
[----:B-1----:R-:W2:Y:S04]  /*ef040*/  LDL.LU R17, [R1+0x2b30] ;  /* 0x002b300001117983 */ /* 0x002ea80000300800 */
        /* <DEDUP_REMOVED lines=12> */
[----:B-1----:R-:W-:Y:S01]  /*ef110*/  MOV R6, R13 ;  /* 0x0000000d00067202 */ /* 0x002fe20000000f00 */
[----:B------:R-:W-:-:S02]  /*ef120*/  IMAD.MOV.U32 R7, RZ, RZ, R14 ;  /* 0x000000ffff077224 */ /* 0x000fc400078e000e */
        /* <DEDUP_REMOVED lines=16> */
[----:B--2---:R-:W-:-:S03]  /*ef230*/  IADD3 R12, P4, R12, R202, RZ ;  /* 0x000000ca0c0c7210 */ /* 0x004fc60007f9e0ff */
[----:B------:R-:W-:Y:S01]  /*ef240*/  IMAD.MOV.U32 R6, RZ, RZ, R20 ;  /* 0x000000ffff067224 */ /* 0x000fe200078e0014 */
[----:B------:R1:W-:Y:S04]  /*ef250*/  STL [R1+0x2b70], R20 ;  /* 0x002b701401007387 */ /* 0x0003e80000100800 */
[----:B------:R2:W-:Y:S01]  /*ef260*/  STL [R1+0x2b68], R12 ;  /* 0x002b680c01007387 */ /* 0x0005e20000100800 */
[----:B------:R-:W-:-:S04]  /*ef270*/  IMAD.X R21, R21, 0x1, R0, P1 ;  /* 0x0000000115157824 */ /* 0x000fc800008e0600 */
[----:B------:R-:W-:Y:S01]  /*ef280*/  IMAD.MOV.U32 R7, RZ, RZ, R21 ;  /* 0x000000ffff077224 */ /* 0x000fe200078e0015 */
[----:B------:R-:W-:Y:S02]  /*ef290*/  IADD3.X R19, R19, R0, RZ, P4, !PT ;  /* 0x0000000013137210 */ /* 0x000fe400027fe4ff */
[----:B------:R-:W-:Y:S02]  /*ef2a0*/  ISETP.NE.U32.AND P4, PT, R5, RZ, PT ;  /* 0x000000ff0500720c */ /* 0x000fe40003f85070 */
[----:B------:R-:W-:Y:S02]  /*ef2b0*/  IADD3 R5, R4, 0x100000, RZ ;  /* 0x0010000004057810 */ /* 0x000fe40007ffe0ff */
[----:B------:R-:W-:-:S03]  /*ef2c0*/  ISETP.GT.AND P1, PT, R3, 0x5a, PT ;  /* 0x0000005a0300780c */ /* 0x000fc60003f24270 */
[----:B------:R3:W-:Y:S01]  /*ef2d0*/  LDGSTS.E [R5+0x52800], [R6.64], P2 ;  /* 0x5280000006057fae */ /* 0x0007e20009121844 */
[----:B------:R-:W-:-:S03]  /*ef2e0*/  SEL R9, RZ, 0x4, !P1 ;  /* 0x00000004ff097807 */ /* 0x000fc60004800000 */
[----:B------:R1:W-:Y:S01]  /*ef2f0*/  STL [R1+0x2b64], R21 ;  /* 0x002b641501007387 */ /* 0x0003e20000100800 */
[----:B---3--:R-:W-:Y:S02]  /*ef300*/  IMAD.MOV.U32 R6, RZ, RZ, R12 ;  /* 0x000000ffff067224 */ /* 0x008fe400078e000c */
[----:B------:R-:W-:Y:S01]  /*ef310*/  IMAD.MOV.U32 R7, RZ, RZ, R19 ;  /* 0x000000ffff077224 */ /* 0x000fe200078e0013 */
[-C--:B------:R-:W-:Y:S01]  /*ef320*/  IADD3 R17, P1, R17, R202.reuse, RZ ;  /* 0x000000ca11117210 */ /* 0x080fe20007f3e0ff */
[----:B------:R3:W-:Y:S04]  /*ef330*/  STL [R1+0x2b5c], R19 ;  /* 0x002b5c1301007387 */ /* 0x0007e80000100800 */
[----:B------:R3:W-:Y:S04]  /*ef340*/  LDGSTS.E [R8+0x52a00], [R6.64], P2 ;  /* 0x52a0000006087fae */ /* 0x0007e80009121844 */
[----:B-1----:R-:W4:Y:S04]  /*ef350*/  LDL.LU R20, [R1+0x2ad0] ;  /* 0x002ad00001147983 */ /* 0x002f280000300800 */
[----:B--2---:R-:W2:Y:S01]  /*ef360*/  LDL.LU R12, [R1+0x2aa8] ;  /* 0x002aa800010c7983 */ /* 0x004ea20000300800 */
[----:B---3--:R-:W-:-:S03]  /*ef370*/  IADD3 R15, P2, R15, R202, RZ ;  /* 0x000000ca0f0f7210 */ /* 0x008fc60007f5e0ff */
[----:B------:R1:W-:Y:S01]  /*ef380*/  STL [R1+0x2b30], R17 ;  /* 0x002b301101007387 */ /* 0x0003e20000100800 */
[----:B------:R-:W-:-:S03]  /*ef390*/  IADD3.X R18, R18, R0, RZ, P1, !PT ;  /* 0x0000000012127210 */ /* 0x000fc60000ffe4ff */
[----:B------:R3:W-:Y:S04]  /*ef3a0*/  STL [R1+0x2b28], R15 ;  /* 0x002b280f01007387 */ /* 0x0007e80000100800 */
[----:B------:R1:W-:Y:S01]  /*ef3b0*/  STL [R1+0x2b24], R18 ;  /* 0x002b241201007387 */ /* 0x0003e20000100800 */
[----:B------:R-:W-:-:S03]  /*ef3c0*/  IMAD.X R16, R16, 0x1, R0, P2 ;  /* 0x0000000110107824 */ /* 0x000fc600010e0600 */
[----:B------:R-:W2:Y:S01]  /*ef3d0*/  LDL.LU R21, [R1+0x2aa4] ;  /* 0x002aa40001157983 */ /* 0x000ea20000300800 */
[----:B------:R-:W-:-:S03]  /*ef3e0*/  SEL R5, R9, RZ, !P0 ;  /* 0x000000ff09057207 */ /* 0x000fc60004000000 */
[----:B------:R1:W-:Y:S01]  /*ef3f0*/  STL [R1+0x2b1c], R16 ;  /* 0x002b1c1001007387 */ /* 0x0003e20000100800 */
[----:B------:R-:W-:-:S03]  /*ef400*/  ISETP.NE.U32.AND P1, PT, R5, RZ, PT ;  /* 0x000000ff0500720c */ /* 0x000fc60003f25070 */
[----:B------:R-:W2:Y:S01]  /*ef410*/  LDL.LU R19, [R1+0x2a9c] ;  /* 0x002a9c0001137983 */ /* 0x000ea20000300800 */
[----:B------:R-:W-:Y:S01]  /*ef420*/  IADD3 R13, P2, R13, R202, RZ ;  /* 0x000000ca0d0d7210 */ /* 0x000fe20007f5e0ff */
[----:B------:R-:W-:Y:S01]  /*ef430*/  IMAD.MOV.U32 R6, RZ, RZ, R17 ;  /* 0x000000ffff067224 */ /* 0x000fe200078e0011 */
        /* <DEDUP_REMOVED lines=22> */
[----:B-1----:R-:W-:Y:S01]  /*ef5a0*/  IMAD.MOV.U32 R7, RZ, RZ, R11 ;  /* 0x000000ffff077224 */ /* 0x002fe200078e000b */
[----:B------:R-:W-:Y:S01]  /*ef5b0*/  MOV R6, R10 ;  /* 0x0000000a00067202 */ /* 0x000fe20000000f00 */
        /* <DEDUP_REMOVED lines=15> */
[--C-:B------:R-:W-:Y:S01]  /*ef6b0*/  IMAD.X R21, R21, 0x1, R0.reuse, P2 ;  /* 0x0000000115157824 */ /* 0x100fe200010e0600 */
[----:B------:R-:W-:Y:S02]  /*ef6c0*/  ISETP.NE.U32.AND P2, PT, R5, RZ, PT ;  /* 0x000000ff0500720c */ /* 0x000fe40003f45070 */
[----:B------:R-:W-:Y:S02]  /*ef6d0*/  IADD3 R5, R4, 0x100000, RZ ;  /* 0x0010000004057810 */ /* 0x000fe40007ffe0ff */
[----:B------:R-:W-:Y:S01]  /*ef6e0*/  MOV R7, R21 ;  /* 0x0000001500077202 */ /* 0x000fe20000000f00 */
[----:B------:R-:W-:Y:S01]  /*ef6f0*/  IMAD.X R19, R19, 0x1, R0, P3 ;  /* 0x0000000113137824 */ /* 0x000fe200018e0600 */
[----:B------:R-:W-:-:S03]  /*ef700*/  ISETP.GT.AND P3, PT, R3, 0x66, PT ;  /* 0x000000660300780c */ /* 0x000fc60003f64270 */
[----:B------:R4:W-:Y:S01]  /*ef710*/  LDGSTS.E [R5+0x55800], [R6.64], P4 ;  /* 0x5580000006057fae */ /* 0x0009e2000a121844 */
[----:B------:R-:W-:-:S03]  /*ef720*/  SEL R9, RZ, 0x4, !P3 ;  /* 0x00000004ff097807 */ /* 0x000fc60005800000 */
[----:B------:R1:W-:Y:S01]  /*ef730*/  STL [R1+0x2aa4], R21 ;  /* 0x002aa41501007387 */ /* 0x0003e20000100800 */
[----:B----4-:R-:W-:Y:S02]  /*ef740*/  IMAD.MOV.U32 R6, RZ, RZ, R12 ;  /* 0x000000ffff067224 */ /* 0x010fe400078e000c */
        /* <DEDUP_REMOVED lines=14> */
[----:B------:R1:W-:Y:S01]  /*ef830*/  STL [R1+0x2a5c], R16 ;  /* 0x002a5c1001007387 */ /* 0x0003e20000100800 */
[----:B------:R-:W-:-:S03]  /*ef840*/  ISETP.NE.U32.AND P3, PT, R5, RZ, PT ;  /* 0x000000ff0500720c */ /* 0x000fc60003f65070 */
[----:B------:R-:W2:Y:S01]  /*ef850*/  LDL.LU R19, [R1+0x2a08] ;  /* 0x002a080001137983 */ /* 0x000ea20000300800 */
[----:B------:R-:W-:Y:S01]  /*ef860*/  IADD3 R5, R4, 0x100000, RZ ;  /* 0x0010000004057810 */ /* 0x000fe20007ffe0ff */
[----:B------:R-:W-:Y:S01]  /*ef870*/  IMAD.MOV.U32 R7, RZ, RZ, R18 ;  /* 0x000000ffff077224 */ /* 0x000fe200078e0012 */
[----:B------:R-:W-:-:S05]  /*ef880*/  MOV R6, R17 ;  /* 0x0000001100067202 */ /* 0x000fca0000000f00 */
[----:B------:R1:W-:Y:S01]  /*ef890*/  LDGSTS.E [R5+0x56800], [R6.64], P1 ;  /* 0x5680000006057fae */ /* 0x0003e20008921844 */
[----:B------:R-:W-:-:S05]  /*ef8a0*/  IADD3 R13, P4, R13, R202, RZ ;  /* 0x000000ca0d0d7210 */ /* 0x000fca0007f9e0ff */
[----:B------:R-:W-:Y:S01]  /*ef8b0*/  IMAD.X R14, R14, 0x1, R0, P4 ;  /* 0x000000010e0e7824 */ /* 0x000fe200020e0600 */
[----:B------:R-:W-:Y:S01]  /*ef8c0*/  STL [R1+0x2a44], R13 ;  /* 0x002a440d01007387 */ /* 0x000fe20000100800 */
[----:B-1----:R-:W-:-:S03]  /*ef8d0*/  IMAD.MOV.U32 R6, RZ, RZ, R15 ;  /* 0x000000ffff067224 */ /* 0x002fc600078e000f */
[----:B------:R-:W2:Y:S01]  /*ef8e0*/  LDL.LU R17, [R1+0x29c4] ;  /* 0x0029c40001117983 */ /* 0x000ea20000300800 */
[----:B------:R-:W-:-:S03]  /*ef8f0*/  IMAD.MOV.U32 R7, RZ, RZ, R16 ;  /* 0x000000ffff077224 */ /* 0x000fc600078e0010 */
[----:B------:R1:W-:Y:S04]  /*ef900*/  STL [R1+0x2a40], R14 ;  /* 0x002a400e01007387 */ /* 0x0003e80000100800 */
[----:B------:R1:W-:Y:S01]  /*ef910*/  LDGSTS.E [R8+0x56a00], [R6.64], P1 ;  /* 0x56a0000006087fae */ /* 0x0003e20008921844 */
[----:B------:R-:W-:-:S04]  /*ef920*/  IADD3 R10, P4, R10, R202, RZ ;  /* 0x000000ca0a0a7210 */ /* 0x000fc80007f9e0ff */
[----:B------:R-:W-:Y:S01]  /*ef930*/  IADD3.X R11, R11, R0, RZ, P4, !PT ;  /* 0x000000000b0b7210 */ /* 0x000fe200027fe4ff */
[----:B------:R1:W-:Y:S04]  /*ef940*/  STL [R1+0x2a4c], R10 ;  /* 0x002a4c0a01007387 */ /* 0x0003e80000100800 */
[----:B----4-:R-:W3:Y:S01]  /*ef950*/  LDL.LU R15, [R1+0x29cc] ;  /* 0x0029cc00010f7983 */ /* 0x010ee20000300800 */
[----:B-1----:R-:W-:-:S03]  /*ef960*/  IMAD.MOV.U32 R6, RZ, RZ, R13 ;  /* 0x000000ffff067224 */ /* 0x002fc600078e000d */
[----:B------:R1:W-:Y:S01]  /*ef970*/  STL [R1+0x2a48], R11 ;  /* 0x002a480b01007387 */ /* 0x0003e20000100800 */
[----:B------:R-:W-:-:S03]  /*ef980*/  IMAD.MOV.U32 R7, RZ, RZ, R14 ;  /* 0x000000ffff077224 */ /* 0x000fc600078e000e */
[----:B------:R-:W3:Y:S04]  /*ef990*/  LDL.LU R18, [R1+0x29c0] ;  /* 0x0029c00001127983 */ /* 0x000ee80000300800 */
[----:B------:R1:W-:Y:S04]  /*ef9a0*/  LDGSTS.E [R5+0x57800], [R6.64], P5 ;  /* 0x5780000006057fae */ /* 0x0003e8000a921844 */
[----:B------:R-:W3:Y:S04]  /*ef9b0*/  LDL.LU R16, [R1+0x29c8] ;  /* 0x0029c80001107983 */ /* 0x000ee80000300800 */
        /* <DEDUP_REMOVED lines=19> */
[----:B------:R-:W-:Y:S02]  /*efaf0*/  IADD3.X R21, R21, R0, RZ, P1, !PT ;  /* 0x0000000015157210 */ /* 0x000fe40000ffe4ff */
        /* <DEDUP_REMOVED lines=8> */
[----:B---3--:R-:W-:Y:S01]  /*efb80*/  IMAD.MOV.U32 R6, RZ, RZ, R12 ;  /* 0x000000ffff067224 */ /* 0x008fe200078e000c */
[----:B------:R-:W-:Y:S02]  /*efb90*/  MOV R7, R19 ;  /* 0x0000001300077202 */ /* 0x000fe40000000f00 */
[----:B------:R-:W-:Y:S01]  /*efba0*/  IADD3 R17, P1, R17, R202, RZ ;  /* 0x000000ca11117210 */ /* 0x000fe20007f3e0ff */
[----:B------:R-:W-:Y:S04]  /*efbb0*/  STL [R1+0x2a08], R19 ;  /* 0x002a081301007387 */ /* 0x000fe80000100800 */
[----:B------:R3:W-:Y:S01]  /*efbc0*/  LDGSTS.E [R8+0x58a00], [R6.64], P2 ;  /* 0x58a0000006087fae */ /* 0x0007e20009121844 */
[----:B------:R-:W-:-:S03]  /*efbd0*/  SEL R5, R9, RZ, !P0 ;  /* 0x000000ff09057207 */ /* 0x000fc60004000000 */
[----:B-1----:R-:W4:Y:S04]  /*efbe0*/  LDL.LU R20, [R1+0x2944] ;  /* 0x0029440001147983 */ /* 0x002f280000300800 */
[----:B--2---:R-:W2:Y:S01]  /*efbf0*/  LDL.LU R12, [R1+0x294c] ;  /* 0x00294c00010c7983 */ /* 0x004ea20000300800 */
[----:B---3--:R-:W-:-:S03]  /*efc00*/  IADD3 R15, P2, R15, R202, RZ ;  /* 0x000000ca0f0f7210 */ /* 0x008fc60007f5e0ff */
[----:B------:R-:W-:Y:S01]  /*efc10*/  STL [R1+0x29c4], R17 ;  /* 0x0029c41101007387 */ /* 0x000fe20000100800 */
[----:B------:R-:W-:-:S03]  /*efc20*/  IMAD.X R18, R18, 0x1, R0, P1 ;  /* 0x0000000112127824 */ /* 0x000fc600008e0600 */
[----:B------:R-:W-:Y:S01]  /*efc30*/  STL [R1+0x29cc], R15 ;  /* 0x0029cc0f01007387 */ /* 0x000fe20000100800 */
[----:B------:R-:W-:-:S03]  /*efc40*/  ISETP.NE.U32.AND P1, PT, R5, RZ, PT ;  /* 0x000000ff0500720c */ /* 0x000fc60003f25070 */
[----:B------:R1:W-:Y:S01]  /*efc50*/  STL [R1+0x29c0], R18 ;  /* 0x0029c01201007387 */ /* 0x0003e20000100800 */
[----:B------:R-:W-:-:S03]  /*efc60*/  IMAD.X R16, R16, 0x1, R0, P2 ;  /* 0x0000000110107824 */ /* 0x000fc600010e0600 */
[----:B------:R-:W3:Y:S01]  /*efc70*/  LDL.LU R21, [R1+0x2940] ;  /* 0x0029400001157983 */ /* 0x000ee20000300800 */
[----:B------:R-:W-:Y:S01]  /*efc80*/  IADD3 R5, R4, 0x100000, RZ ;  /* 0x0010000004057810 */ /* 0x000fe20007ffe0ff */
[----:B------:R-:W-:Y:S02]  /*efc90*/  IMAD.MOV.U32 R6, RZ, RZ, R17 ;  /* 0x000000ffff067224 */ /* 0x000fe400078e0011 */
[----:B------:R-:W-:Y:S01]  /*efca0*/  IMAD.MOV.U32 R7, RZ, RZ, R18 ;  /* 0x000000ffff077224 */ /* 0x000fe200078e0012 */
[----:B------:R-:W-:Y:S01]  /*efcb0*/  STL [R1+0x29c8], R16 ;  /* 0x0029c81001007387 */ /* 0x000fe20000100800 */
[----:B------:R-:W-:-:S03]  /*efcc0*/  IADD3 R10, P2, R10, R202, RZ ;  /* 0x000000ca0a0a7210 */ /* 0x000fc60007f5e0ff */
[----:B-1----:R-:W3:Y:S01]  /*efcd0*/  LDL.LU R18, [R1+0x2948] ;  /* 0x0029480001127983 */ /* 0x002ee20000300800 */
[----:B------:R-:W-:-:S03]  /*efce0*/  IADD3.X R14, R14, R0, RZ, P2, !PT ;  /* 0x000000000e0e7210 */ /* 0x000fc600017fe4ff */
[----:B------:R1:W-:Y:S01]  /*efcf0*/  LDGSTS.E [R5+0x59800], [R6.64], P3 ;  /* 0x5980000006057fae */ /* 0x0003e20009921844 */
[----:B------:R-:W-:-:S03]  /*efd00*/  IADD3 R11, P2, R11, R202, RZ ;  /* 0x000000ca0b0b7210 */ /* 0x000fc60007f5e0ff */
[----:B------:R1:W-:Y:S02]  /*efd10*/  STL [R1+0x2984], R10 ;  /* 0x0029840a01007387 */ /* 0x0003e40000100800 */
[----:B------:R-:W-:Y:S02]  /*efd20*/  IMAD.X R13, R13, 0x1, R0, P2 ;  /* 0x000000010d0d7824 */ /* 0x000fe400010e0600 */
[----:B------:R-:W3:Y:S01]  /*efd30*/  LDL.LU R17, [R1+0x2834] ;  /* 0x0028340001117983 */ /* 0x000ee20000300800 */
[----:B-1----:R-:W-:Y:S02]  /*efd40*/  IMAD.MOV.U32 R6, RZ, RZ, R15 ;  /* 0x000000ffff067224 */ /* 0x002fe400078e000f */
[----:B------:R-:W-:Y:S01]  /*efd50*/  IMAD.MOV.U32 R7, RZ, RZ, R16 ;  /* 0x000000ffff077224 */ /* 0x000fe200078e0010 */
[----:B------:R1:W-:Y:S04]  /*efd60*/  STL [R1+0x2980], R14 ;  /* 0x0029800e01007387 */ /* 0x0003e80000100800 */
[----:B------:R1:W-:Y:S04]  /*efd70*/  LDGSTS.E [R8+0x59a00], [R6.64], P3 ;  /* 0x59a0000006087fae */ /* 0x0003e80009921844 */
[----:B------:R-:W-:Y:S01]  /*efd80*/  STL [R1+0x298c], R11 ;  /* 0x00298c0b01007387 */ /* 0x000fe20000100800 */
[----:B-1----:R-:W-:-:S03]  /*efd90*/  IMAD.MOV.U32 R6, RZ, RZ, R10 ;  /* 0x000000ffff067224 */ /* 0x002fc600078e000a */
[----:B------:R-:W3:Y:S04]  /*efda0*/  LDL.LU R10, [R1+0x283c] ;  /* 0x00283c00010a7983 */ /* 0x000ee80000300800 */
[----:B------:R1:W-:Y:S04]  /*efdb0*/  STL [R1+0x2988], R13 ;  /* 0x0029880d01007387 */ /* 0x0003e80000100800 */
[----:B------:R-:W3:Y:S04]  /*efdc0*/  LDL.LU R19, [R1+0x2830] ;  /* 0x0028300001137983 */ /* 0x000ee80000300800 */
[----:B------:R-:W3:Y:S01]  /*efdd0*/  LDL.LU R16, [R1+0x2838] ;  /* 0x0028380001107983 */ /* 0x000ee20000300800 */
[----:B------:R-:W-:-:S02]  /*efde0*/  MOV R7, R14 ;  /* 0x0000000e00077202 */ /* 0x000fc40000000f00 */
[C---:B------:R-:W-:Y:S01]  /*efdf0*/  ISETP.GT.AND P2, PT, R3.reuse, 0x76, PT ;  /* 0x000000760300780c */ /* 0x040fe20003f44270 */
[----:B------:R-:W3:Y:S04]  /*efe00*/  LDL.LU R15, [R1+0x2870] ;  /* 0x00287000010f7983 */ /* 0x000ee80000300800 */
[----:B------:R-:W3:Y:S04]  /*efe10*/  LDL.LU R14, [R1+0x2874] ;  /* 0x00287400010e7983 */ /* 0x000ee80000300800 */
[----:B------:R1:W-:Y:S02]  /*efe20*/  LDGSTS.E [R5+0x5a800], [R6.64], P5 ;  /* 0x5a80000006057fae */ /* 0x0003e4000a921844 */
[----:B-1----:R-:W-:Y:S01]  /*efe30*/  IMAD.MOV.U32 R6, RZ, RZ, R11 ;  /* 0x000000ffff067224 */ /* 0x002fe200078e000b */
[----:B------:R-:W-:Y:S01]  /*efe40*/  SEL R5, RZ, 0x4, !P2 ;  /* 0x00000004ff057807 */ /* 0x000fe20005000000 */
[----:B------:R-:W-:Y:S01]  /*efe50*/  IMAD.MOV.U32 R7, RZ, RZ, R13 ;  /* 0x000000ffff077224 */ /* 0x000fe200078e000d */
[----:B------:R-:W-:Y:S01]  /*efe60*/  ISETP.GT.AND P2, PT, R3, 0x7a, PT ;  /* 0x0000007a0300780c */ /* 0x000fe20003f44270 */
[----:B------:R-:W3:Y:S01]  /*efe70*/  LDL.LU R13, [R1+0x2878] ;  /* 0x00287800010d7983 */ /* 0x000ee20000300800 */
[----:B------:R-:W-:-:S03]  /*efe80*/  SEL R5, R5, RZ, !P0 ;  /* 0x000000ff05057207 */ /* 0x000fc60004000000 */
[----:B------:R-:W3:Y:S04]  /*efe90*/  LDL.LU R11, [R1+0x287c] ;  /* 0x00287c00010b7983 */ /* 0x000ee80000300800 */
[----:B------:R1:W-:Y:S01]  /*efea0*/  LDGSTS.E [R8+0x5aa00], [R6.64], P5 ;  /* 0x5aa0000006087fae */ /* 0x0003e2000a921844 */
[----:B------:R-:W-:Y:S02]  /*efeb0*/  ISETP.NE.U32.AND P5, PT, R5, RZ, PT ;  /* 0x000000ff0500720c */ /* 0x000fe40003fa5070 */
[----:B-1----:R-:W-:-:S04]  /*efec0*/  SEL R6, RZ, 0x4, !P2 ;  /* 0x00000004ff067807 */ /* 0x002fc80005000000 */
[----:B------:R-:W-:Y:S02]  /*efed0*/  SEL R5, R6, RZ, !P0 ;  /* 0x000000ff06057207 */ /* 0x000fe40004000000 */
[-C--:B----4-:R-:W-:Y:S02]  /*efee0*/  IADD3 R20, P2, R20, R202.reuse, RZ ;  /* 0x000000ca14147210 */ /* 0x090fe40007f5e0ff */
[----:B--2---:R-:W-:Y:S02]  /*efef0*/  IADD3 R12, P3, R12, R202, RZ ;  /* 0x000000ca0c0c7210 */ /* 0x004fe40007f7e0ff */
[----:B------:R-:W-:Y:S01]  /*eff00*/  MOV R6, R20 ;  /* 0x0000001400067202 */ /* 0x000fe20000000f00 */
[----:B------:R-:W-:Y:S04]  /*eff10*/  STL [R1+0x2944], R20 ;  /* 0x0029441401007387 */ /* 0x000fe80000100800 */
[----:B------:R1:W-:Y:S01]  /*eff20*/  STL [R1+0x294c], R12 ;  /* 0x00294c0c01007387 */ /* 0x0003e20000100800 */
[----:B---3--:R-:W-:Y:S01]  /*eff30*/  IMAD.X R21, R21, 0x1, R0, P2 ;  /* 0x0000000115157824 */ /* 0x008fe200010e0600 */
[----:B------:R-:W-:-:S02]  /*eff40*/  ISETP.NE.U32.AND P2, PT, R5, RZ, PT ;  /* 0x000000ff0500720c */ /* 0x000fc40003f45070 */
[----:B------:R-:W-:Y:S01]  /*eff50*/  IADD3 R5, R4, 0x100000, RZ ;  /* 0x0010000004057810 */ /* 0x000fe20007ffe0ff */
[----:B------:R-:W-:-:S05]  /*eff60*/  IMAD.MOV.U32 R7, RZ, RZ, R21 ;  /* 0x000000ffff077224 */ /* 0x000fca00078e0015 */
[----:B------:R2:W-:Y:S01]  /*eff70*/  LDGSTS.E [R5+0x5b800], [R6.64], P4 ;  /* 0x5b80000006057fae */ /* 0x0005e2000a121844 */
[----:B------:R-:W-:Y:S01]  /*eff80*/  IMAD.X R18, R18, 0x1, R0, P3 ;  /* 0x0000000112127824 */ /* 0x000fe200018e0600 */
[----:B------:R-:W-:-:S04]  /*eff90*/  ISETP.GT.AND P3, PT, R3, 0x7e, PT ;  /* 0x0000007e0300780c */ /* 0x000fc80003f64270 */
[----:B------:R-:W-:Y:S01]  /*effa0*/  SEL R9, RZ, 0x4, !P3 ;  /* 0x00000004ff097807 */ /* 0x000fe20005800000 */
[----:B--2---:R-:W-:Y:S02]  /*effb0*/  IMAD.MOV.U32 R6, RZ, RZ, R12 ;  /* 0x000000ffff067224 */ /* 0x004fe400078e000c */
[----:B------:R-:W-:Y:S01]  /*effc0*/  IMAD.MOV.U32 R7, RZ, RZ, R18 ;  /* 0x000000ffff077224 */ /* 0x000fe200078e0012 */
[-C--:B------:R-:W-:Y:S01]  /*effd0*/  IADD3 R17, P3, R17, R202.reuse, RZ ;  /* 0x000000ca11117210 */ /* 0x080fe20007f7e0ff */
[----:B------:R-:W-:Y:S04]  /*effe0*/  STL [R1+0x2940], R21 ;  /* 0x0029401501007387 */ /* 0x000fe80000100800 */
[----:B------:R2:W-:Y:S04]  /*efff0*/  LDGSTS.E [R8+0x5ba00], [R6.64], P4 ;  /* 0x5ba0000006087fae */ /* 0x0005e8000a121844 */
[----:B------:R3:W-:Y:S04]  /*f0000*/  STL [R1+0x2948], R18 ;  /* 0x0029481201007387 */ /* 0x0007e80000100800 */
[----:B-1----:R-:W4:Y:S04]  /*f0010*/  LDL.LU R12, [R1+0x28b4] ;  /* 0x0028b400010c7983 */ /* 0x002f280000300800 */
[----:B---3--:R-:W3:Y:S01]  /*f0020*/  LDL.LU R18, [R1+0x28bc] ;  /* 0x0028bc0001127983 */ /* 0x008ee20000300800 */
[----:B------:R-:W-:-:S03]  /*f0030*/  IADD3 R10, P4, R10, R202, RZ ;  /* 0x000000ca0a0a7210 */ /* 0x000fc60007f9e0ff */
[----:B------:R-:W-:Y:S01]  /*f0040*/  STL [R1+0x2834], R17 ;  /* 0x0028341101007387 */ /* 0x000fe20000100800 */
[----:B------:R-:W-:-:S03]  /*f0050*/  IMAD.X R19, R19, 0x1, R0, P3 ;  /* 0x0000000113137824 */ /* 0x000fc600018e0600 */
[----:B------:R-:W-:Y:S01]  /*f0060*/  STL [R1+0x283c], R10 ;  /* 0x00283c0a01007387 */ /* 0x000fe20000100800 */
[----:B------:R-:W-:-:S03]  /*f0070*/  IADD3.X R16, R16, R0, RZ, P4, !PT ;  /* 0x0000000010107210 */ /* 0x000fc600027fe4ff */
[----:B------:R1:W-:Y:S01]  /*f0080*/  STL [R1+0x2830], R19 ;  /* 0x0028301301007387 */ /* 0x0003e20000100800 */
[----:B--2---:R-:W-:-:S03]  /*f0090*/  IMAD.MOV.U32 R7, RZ, RZ, R19 ;  /* 0x000000ffff077224 */ /* 0x004fc600078e0013 */
[----:B------:R-:W2:Y:S04]  /*f00a0*/  LDL.LU R20, [R1+0x28b0] ;  /* 0x0028b00001147983 */ /* 0x000ea80000300800 */
[----:B------:R-:W-:Y:S04]  /*f00b0*/  STL [R1+0x2838], R16 ;  /* 0x0028381001007387 */ /* 0x000fe80000100800 */
[----:B-1----:R-:W2:Y:S01]  /*f00c0*/  LDL.LU R19, [R1+0x28b8] ;  /* 0x0028b80001137983 */ /* 0x002ea20000300800 */
[----:B------:R-:W-:Y:S02]  /*f00d0*/  SEL R5, R9, RZ, !P0 ;  /* 0x000000ff09057207 */ /* 0x000fe40004000000 */
[----:B------:R-:W-:Y:S01]  /*f00e0*/  IADD3 R14, P4, R14, R202, RZ ;  /* 0x000000ca0e0e7210 */ /* 0x000fe20007f9e0ff */
[----:B------:R-:W-:Y:S01]  /*f00f0*/  IMAD.MOV.U32 R6, RZ, RZ, R17 ;  /* 0x000000ffff067224 */ /* 0x000fe200078e0011 */
[----:B------:R-:W-:-:S02]  /*f0100*/  ISETP.NE.U32.AND P3, PT, R5, RZ, PT ;  /* 0x000000ff0500720c */ /* 0x000fc40003f65070 */
[----:B------:R-:W-:Y:S01]  /*f0110*/  IADD3 R5, R4, 0x100000, RZ ;  /* 0x0010000004057810 */ /* 0x000fe20007ffe0ff */
[----:B------:R-:W-:Y:S01]  /*f0120*/  IMAD.X R15, R15, 0x1, R0, P4 ;  /* 0x000000010f0f7824 */ /* 0x000fe200020e0600 */
[----:B------:R-:W-:Y:S04]  /*f0130*/  STL [R1+0x2874], R14 ;  /* 0x0028740e01007387 */ /* 0x000fe80000100800 */
[----:B------:R1:W-:Y:S01]  /*f0140*/  LDGSTS.E [R5+0x5c800], [R6.64], P1 ;  /* 0x5c80000006057fae */ /* 0x0003e20008921844 */
[----:B------:R-:W-:-:S05]  /*f0150*/  IADD3 R11, P4, R11, R202, RZ ;  /* 0x000000ca0b0b7210 */ /* 0x000fca0007f9e0ff */
[----:B------:R-:W-:Y:S01]  /*f0160*/  IMAD.X R13, R13, 0x1, R0, P4 ;  /* 0x000000010d0d7824 */ /* 0x000fe200020e0600 */
[----:B-1----:R-:W-:Y:S01]  /*f0170*/  MOV R7, R16 ;  /* 0x0000001000077202 */ /* 0x002fe20000000f00 */
[----:B------:R-:W-:Y:S02]  /*f0180*/  IMAD.MOV.U32 R6, RZ, RZ, R10 ;  /* 0x000000ffff067224 */ /* 0x000fe400078e000a */
[----:B------:R-:W2:Y:S04]  /*f0190*/  LDL.LU R10, [R1+0x28f4] ;  /* 0x0028f400010a7983 */ /* 0x000ea80000300800 */
[----:B------:R1:W-:Y:S04]  /*f01a0*/  STL [R1+0x2870], R15 ;  /* 0x0028700f01007387 */ /* 0x0003e80000100800 */
[----:B------:R-:W-:Y:S04]  /*f01b0*/  STL [R1+0x287c], R11 ;  /* 0x00287c0b01007387 */ /* 0x000fe80000100800 */
[----:B------:R1:W-:Y:S04]  /*f01c0*/  LDGSTS.E [R8+0x5ca00], [R6.64], P1 ;  /* 0x5ca0000006087fae */ /* 0x0003e80008921844 */
[----:B------:R-:W2:Y:S04]  /*f01d0*/  LDL.LU R17, [R1+0x28f0] ;  /* 0x0028f00001117983 */ /* 0x000ea80000300800 */
[----:B------:R1:W-:Y:S02]  /*f01e0*/  STL [R1+0x2878], R13 ;  /* 0x0028780d01007387 */ /* 0x0003e40000100800 */
[----:B-1----:R-:W-:-:S02]  /*f01f0*/  IMAD.MOV.U32 R7, RZ, RZ, R15 ;  /* 0x000000ffff077224 */ /* 0x002fc400078e000f */
[----:B------:R-:W2:Y:S01]  /*f0200*/  LDL.LU R15, [R1+0x28fc] ;  /* 0x0028fc00010f7983 */ /* 0x000ea20000300800 */
[----:B------:R-:W-:Y:S01]  /*f0210*/  IMAD.MOV.U32 R6, RZ, RZ, R14 ;  /* 0x000000ffff067224 */ /* 0x000fe200078e000e */
[----:B------:R-:W-:Y:S02]  /*f0220*/  ISETP.GT.AND P1, PT, R3, 0x3, PT ;  /* 0x000000030300780c */ /* 0x000fe40003f24270 */
[----:B------:R-:W2:Y:S04]  /*f0230*/  LDL.LU R16, [R1+0x28f8] ;  /* 0x0028f80001107983 */ /* 0x000ea80000300800 */
[----:B------:R1:W-:Y:S04]  /*f0240*/  LDGSTS.E [R5+0x5d800], [R6.64], P5 ;  /* 0x5d80000006057fae */ /* 0x0003e8000a921844 */
[----:B------:R-:W2:Y:S01]  /*f0250*/  LDL.LU R14, [R1+0x2fd4] ;  /* 0x002fd400010e7983 */ /* 0x000ea20000300800 */
[----:B-1----:R-:W-:Y:S01]  /*f0260*/  MOV R7, R13 ;  /* 0x0000000d00077202 */ /* 0x002fe20000000f00 */
[----:B------:R-:W-:-:S02]  /*f0270*/  IMAD.MOV.U32 R6, RZ, RZ, R11 ;  /* 0x000000ffff067224 */ /* 0x000fc400078e000b */
[----:B------:R-:W2:Y:S01]  /*f0280*/  LDL.LU R13, [R1+0x2fe0] ;  /* 0x002fe000010d7983 */ /* 0x000ea20000300800 */
[----:B------:R-:W-:Y:S02]  /*f0290*/  SEL R5, RZ, 0x4, !P1 ;  /* 0x00000004ff057807 */ /* 0x000fe40004800000 */
[----:B------:R-:W-:Y:S01]  /*f02a0*/  ISETP.GT.AND P1, PT, R3, 0x7, PT ;  /* 0x000000070300780c */ /* 0x000fe20003f24270 */
[----:B------:R1:W-:Y:S01]  /*f02b0*/  LDGSTS.E [R8+0x5da00], [R6.64], P5 ;  /* 0x5da0000006087fae */ /* 0x0003e2000a921844 */
[----:B------:R-:W-:-:S03]  /*f02c0*/  SEL R5, R5, RZ, !P0 ;  /* 0x000000ff05057207 */ /* 0x000fc60004000000 */
[----:B------:R-:W2:Y:S01]  /*f02d0*/  LDL.LU R11, [R1+0x2fd8] ;  /* 0x002fd800010b7983 */ /* 0x000ea20000300800 */
[----:B-1----:R-:W-:Y:S02]  /*f02e0*/  SEL R6, RZ, 0x4, !P1 ;  /* 0x00000004ff067807 */ /* 0x002fe40004800000 */
[----:B------:R-:W-:Y:S02]  /*f02f0*/  ISETP.NE.U32.AND P5, PT, R5, RZ, PT ;  /* 0x000000ff0500720c */ /* 0x000fe40003fa5070 */
[----:B------:R-:W-:Y:S02]  /*f0300*/  SEL R5, R6, RZ, !P0 ;  /* 0x000000ff06057207 */ /* 0x000fe40004000000 */
[-C--:B----4-:R-:W-:Y:S02]  /*f0310*/  IADD3 R12, P1, R12, R202.reuse, RZ ;  /* 0x000000ca0c0c7210 */ /* 0x090fe40007f3e0ff */
[----:B---3--:R-:W-:-:S03]  /*f0320*/  IADD3 R18, P4, R18, R202, RZ ;  /* 0x000000ca12127210 */ /* 0x008fc60007f9e0ff */
[----:B------:R1:W-:Y:S01]  /*f0330*/  STL [R1+0x28b4], R12 ;  /* 0x0028b40c01007387 */ /* 0x0003e20000100800 */
[----:B------:R-:W-:-:S03]  /*f0340*/  IMAD.MOV.U32 R6, RZ, RZ, R12 ;  /* 0x000000ffff067224 */ /* 0x000fc600078e000c */
[----:B------:R-:W-:Y:S01]  /*f0350*/  STL [R1+0x28bc], R18 ;  /* 0x0028bc1201007387 */ /* 0x000fe20000100800 */
[--C-:B--2---:R-:W-:Y:S02]  /*f0360*/  IMAD.X R20, R20, 0x1, R0.reuse, P1 ;  /* 0x0000000114147824 */ /* 0x104fe400008e0600 */
[----:B------:R-:W-:-:S03]  /*f0370*/  IMAD.X R19, R19, 0x1, R0, P4 ;  /* 0x0000000113137824 */ /* 0x000fc600020e0600 */
[----:B------:R2:W-:Y:S04]  /*f0380*/  STL [R1+0x28b0], R20 ;  /* 0x0028b01401007387 */ /* 0x0005e80000100800 */
[----:B------:R3:W-:Y:S04]  /*f0390*/  STL [R1+0x28b8], R19 ;  /* 0x0028b81301007387 */ /* 0x0007e80000100800 */
[----:B-1----:R-:W4:Y:S01]  /*f03a0*/  LDL.LU R12, [R1+0x2fcc] ;  /* 0x002fcc00010c7983 */ /* 0x002f220000300800 */
[----:B------:R-:W-:Y:S01]  /*f03b0*/  ISETP.NE.U32.AND P4, PT, R5, RZ, PT ;  /* 0x000000ff0500720c */ /* 0x000fe20003f85070 */
[----:B------:R-:W-:Y:S01]  /*f03c0*/  IMAD.MOV.U32 R7, RZ, RZ, R20 ;  /* 0x000000ffff077224 */ /* 0x000fe200078e0014 */
[----:B------:R-:W-:-:S02]  /*f03d0*/  IADD3 R5, R4, 0x100000, RZ ;  /* 0x0010000004057810 */ /* 0x000fc40007ffe0ff */
[----:B------:R-:W-:-:S03]  /*f03e0*/  ISETP.GT.AND P1, PT, R3, 0xb, PT ;  /* 0x0000000b0300780c */ /* 0x000fc60003f24270 */
[----:B------:R1:W-:Y:S01]  /*f03f0*/  LDGSTS.E [R5+0x5e800], [R6.64], P2 ;  /* 0x5e80000006057fae */ /* 0x0003e20009121844 */
[----:B------:R-:W-:Y:S02]  /*f0400*/  SEL R9, RZ, 0x4, !P1 ;  /* 0x00000004ff097807 */ /* 0x000fe40004800000 */
[----:B-1----:R-:W-:Y:S01]  /*f0410*/  MOV R6, R18 ;  /* 0x0000001200067202 */ /* 0x002fe20000000f00 */
[----:B------:R-:W-:Y:S01]  /*f0420*/  IMAD.MOV.U32 R7, RZ, RZ, R19 ;  /* 0x000000ffff077224 */ /* 0x000fe200078e0013 */
[----:B------:R-:W-:-:S04]  /*f0430*/  IADD3 R10, P1, R10, R202, RZ ;  /* 0x000000ca0a0a7210 */ /* 0x000fc80007f3e0ff */
[----:B------:R1:W-:Y:S04]  /*f0440*/  LDGSTS.E [R8+0x5ea00], [R6.64], P2 ;  /* 0x5ea0000006087fae */ /* 0x0003e80009121844 */
[----:B------:R1:W-:Y:S01]  /*f0450*/  STL [R1+0x28f4], R10 ;  /* 0x0028f40a01007387 */ /* 0x0003e20000100800 */
[----:B------:R-:W-:Y:S01]  /*f0460*/  IMAD.X R17, R17, 0x1, R0, P1 ;  /* 0x0000000111117824 */ /* 0x000fe200008e0600 */
[----:B------:R-:W-:-:S05]  /*f0470*/  IADD3 R15, P2, R15, R202, RZ ;  /* 0x000000ca0f0f7210 */ /* 0x000fca0007f5e0ff */
[----:B------:R-:W-:Y:S01]  /*f0480*/  IMAD.X R16, R16, 0x1, R0, P2 ;  /* 0x0000000110107824 */ /* 0x000fe200010e0600 */
[----:B------:R-:W-:Y:S04]  /*f0490*/  STL [R1+0x28fc], R15 ;  /* 0x0028fc0f01007387 */ /* 0x000fe80000100800 */
[----:B------:R1:W-:Y:S04]  /*f04a0*/  STL [R1+0x28f0], R17 ;  /* 0x0028f01101007387 */ /* 0x0003e80000100800 */
[----:B------:R-:W4:Y:S04]  /*f04b0*/  LDL.LU R21, [R1+0x2f94] ;  /* 0x002f940001157983 */ /* 0x000f280000300800 */
[----:B------:R2:W-:Y:S01]  /*f04c0*/  STL [R1+0x28f8], R16 ;  /* 0x0028f81001007387 */ /* 0x0005e20000100800 */
[----:B------:R-:W-:-:S03]  /*f04d0*/  IADD3 R13, P2, R13, R202, RZ ;  /* 0x000000ca0d0d7210 */ /* 0x000fc60007f5e0ff */
[----:B--2---:R-:W2:Y:S01]  /*f04e0*/  LDL.LU R20, [R1+0x2fa0] ;  /* 0x002fa00001147983 */ /* 0x004ea20000300800 */
[----:B-1----:R-:W-:-:S03]  /*f04f0*/  IMAD.MOV.U32 R6, RZ, RZ, R10 ;  /* 0x000000ffff067224 */ /* 0x002fc600078e000a */
[----:B------:R-:W-:Y:S04]  /*f0500*/  STL [R1+0x2fe0], R13 ;  /* 0x002fe00d01007387 */ /* 0x000fe80000100800 */
[----:B---3--:R-:W3:Y:S04]  /*f0510*/  LDL.LU R19, [R1+0x2f8c] ;  /* 0x002f8c0001137983 */ /* 0x008ee80000300800 */
[----:B------:R-:W3:Y:S01]  /*f0520*/  LDL.LU R10, [R1+0x2f98] ;  /* 0x002f9800010a7983 */ /* 0x000ee20000300800 */
[----:B------:R-:W-:Y:S01]  /*f0530*/  SEL R5, R9, RZ, !P0 ;  /* 0x000000ff09057207 */ /* 0x000fe20004000000 */
[----:B------:R-:W-:Y:S01]  /*f0540*/  IMAD.X R14, R14, 0x1, R0, P2 ;  /* 0x000000010e0e7824 */ /* 0x000fe200010e0600 */
[----:B------:R-:W-:-:S02]  /*f0550*/  MOV R7, R17 ;  /* 0x0000001100077202 */ /* 0x000fc40000000f00 */
[----:B------:R-:W-:Y:S02]  /*f0560*/  ISETP.NE.U32.AND P1, PT, R5, RZ, PT ;  /* 0x000000ff0500720c */ /* 0x000fe40003f25070 */
[----:B------:R-:W-:Y:S02]  /*f0570*/  IADD3 R5, R4, 0x100000, RZ ;  /* 0x0010000004057810 */ /* 0x000fe40007ffe0ff */
[----:B------:R-:W-:Y:S01]  /*f0580*/  IADD3 R11, P2, R11, R202, RZ ;  /* 0x000000ca0b0b7210 */ /* 0x000fe20007f5e0ff */
[----:B------:R1:W-:Y:S01]  /*f0590*/  STL [R1+0x2fd4], R14 ;  /* 0x002fd40e01007387 */ /* 0x0003e20000100800 */
[----:B------:R-:W-:-:S03]  /*f05a0*/  LOP3.LUT R204, R207, 0x60, RZ, 0x3c, !PT ;  /* 0x00000060cfcc7812 */ /* 0x000fc600078e3cff */
[----:B------:R1:W-:Y:S04]  /*f05b0*/  LDGSTS.E [R5+0x5f800], [R6.64], P3 ;  /* 0x5f80000006057fae */ /* 0x0003e80009921844 */
[----:B------:R-:W3:Y:S04]  /*f05c0*/  LDL.LU R17, [R1+0x2f60] ;  /* 0x002f600001117983 */ /* 0x000ee80000300800 */
[----:B------:R-:W-:Y:S01]  /*f05d0*/  STL [R1+0x2fd8], R11 ;  /* 0x002fd80b01007387 */ /* 0x000fe20000100800 */
[----:B-1----:R-:W-:-:S03]  /*f05e0*/  IMAD.MOV.U32 R6, RZ, RZ, R15 ;  /* 0x000000ffff067224 */ /* 0x002fc600078e000f */
[----:B------:R-:W3:Y:S01]  /*f05f0*/  LDL.LU R15, [R1+0x2f58] ;  /* 0x002f5800010f7983 */ /* 0x000ee20000300800 */
[----:B------:R-:W-:Y:S02]  /*f0600*/  IMAD.MOV.U32 R7, RZ, RZ, R16 ;  /* 0x000000ffff077224 */ /* 0x000fe400078e0010 */
[----:B------:R-:W-:-:S03]  /*f0610*/  IMAD R4, R203, 0x20000, R204 ;  /* 0x00020000cb047824 */ /* 0x000fc600078e02cc */
[----:B------:R1:W-:Y:S02]  /*f0620*/  LDGSTS.E [R5+0x5fa00], [R6.64], P3 ;  /* 0x5fa0000006057fae */ /* 0x0003e40009921844 */
[----:B-1----:R-:W-:Y:S01]  /*f0630*/  IADD3 R5, R4, 0x100000, RZ ;  /* 0x0010000004057810 */ /* 0x002fe20007ffe0ff */
[----:B------:R-:W-:Y:S02]  /*f0640*/  IMAD.MOV.U32 R6, RZ, RZ, R13 ;  /* 0x000000ffff067224 */ /* 0x000fe400078e000d */
[----:B------:R-:W-:-:S05]  /*f0650*/  IMAD.MOV.U32 R7, RZ, RZ, R14 ;  /* 0x000000ffff077224 */ /* 0x000fca00078e000e */
[----:B------:R1:W-:Y:S02]  /*f0660*/  LDGSTS.E [R5+0x40c00], [R6.64], P5 ;  /* 0x40c0000006057fae */ /* 0x0003e4000a921844 */
[----:B-1----:R-:W-:Y:S01]  /*f0670*/  IMAD.MOV.U32 R6, RZ, RZ, R11 ;  /* 0x000000ffff067224 */ /* 0x002fe200078e000b */
[----:B----4-:R-:W-:-:S05]  /*f0680*/  IADD3.X R12, R12, R0, RZ, P2, !PT ;  /* 0x000000000c0c7210 */ /* 0x010fca00017fe4ff */
[----:B------:R1:W-:Y:S04]  /*f0690*/  STL [R1+0x2fcc], R12 ;  /* 0x002fcc0c01007387 */ /* 0x0003e80000100800 */
[----:B------:R-:W4:Y:S04]  /*f06a0*/  LDL.LU R18, [R1+0x2f54] ;  /* 0x002f540001127983 */ /* 0x000f280000300800 */
[----:B------:R-:W4:Y:S04]  /*f06b0*/  LDL.LU R16, [R1+0x2f4c] ;  /* 0x002f4c0001107983 */ /* 0x000f280000300800 */
[----:B------:R-:W4:Y:S01]  /*f06c0*/  LDL.LU R14, [R1+0x2f14] ;  /* 0x002f1400010e7983 */ /* 0x000f220000300800 */
[----:B------:R-:W-:-:S03]  /*f06d0*/  IMAD.MOV.U32 R7, RZ, RZ, R12 ;  /* 0x000000ffff077224 */ /* 0x000fc600078e000c */
[----:B------:R-:W4:Y:S04]  /*f06e0*/  LDL.LU R13, [R1+0x2f20] ;  /* 0x002f2000010d7983 */ /* 0x000f280000300800 */
[----:B-1----:R-:W4:Y:S04]  /*f06f0*/  LDL.LU R12, [R1+0x2f0c] ;  /* 0x002f0c00010c7983 */ /* 0x002f280000300800 */
[----:B------:R-:W4:Y:S01]  /*f0700*/  LDL.LU R11, [R1+0x2f18] ;  /* 0x002f1800010b7983 */ /* 0x000f220000300800 */
[----:B------:R-:W-:Y:S02]  /*f0710*/  ISETP.GT.AND P2, PT, R3, 0xf, PT ;  /* 0x0000000f0300780c */ /* 0x000fe40003f44270 */
[----:B------:R-:W-:-:S02]  /*f0720*/  IADD3 R8, R4, 0x100000, RZ ;  /* 0x0010000004087810 */ /* 0x000fc40007ffe0ff */
[----:B------:R-:W-:Y:S02]  /*f0730*/  SEL R5, RZ, 0x4, !P2 ;  /* 0x00000004ff057807 */ /* 0x000fe40005000000 */
[----:B------:R-:W-:Y:S01]  /*f0740*/  ISETP.GT.AND P2, PT, R3, 0x13, PT ;  /* 0x000000130300780c */ /* 0x000fe20003f44270 */
[----:B------:R1:W-:Y:S01]  /*f0750*/  LDGSTS.E [R8+0x40e00], [R6.64], P5 ;  /* 0x40e0000006087fae */ /* 0x0003e2000a921844 */
[----:B------:R-:W-:-:S04]  /*f0760*/  SEL R5, R5, RZ, !P0 ;  /* 0x000000ff05057207 */ /* 0x000fc80004000000 */
[----:B------:R-:W-:Y:S02]  /*f0770*/  ISETP.NE.U32.AND P5, PT, R5, RZ, PT ;  /* 0x000000ff0500720c */ /* 0x000fe40003fa5070 */
[----:B-1----:R-:W-:-:S04]  /*f0780*/  SEL R6, RZ, 0x4, !P2 ;  /* 0x00000004ff067807 */ /* 0x002fc80005000000 */
[----:B------:R-:W-:Y:S02]  /*f0790*/  SEL R5, R6, RZ, !P0 ;  /* 0x000000ff06057207 */ /* 0x000fe40004000000 */
[----:B--2---:R-:W-:-:S04]  /*f07a0*/  IADD3 R20, P2, R20, R202, RZ ;  /* 0x000000ca14147210 */ /* 0x004fc80007f5e0ff */
[----:B------:R-:W-:Y:S01]  /*f07b0*/  IADD3.X R21, R21, R0, RZ, P2, !PT ;  /* 0x0000000015157210 */ /* 0x000fe200017fe4ff */
[----:B------:R-:W-:Y:S01]  /*f07c0*/  IMAD.MOV.U32 R6, RZ, RZ, R20 ;  /* 0x000000ffff067224 */ /* 0x000fe200078e0014 */
[----:B------:R-:W-:Y:S02]  /*f07d0*/  ISETP.NE.U32.AND P2, PT, R5, RZ, PT ;  /* 0x000000ff0500720c */ /* 0x000fe40003f45070 */
[----:B------:R-:W-:Y:S02]  /*f07e0*/  IADD3 R5, R4, 0x100000, RZ ;  /* 0x0010000004057810 */ /* 0x000fe40007ffe0ff */
[----:B---3--:R-:W-:Y:S01]  /*f07f0*/  IADD3 R10, P3, R10, R202, RZ ;  /* 0x000000ca0a0a7210 */ /* 0x008fe20007f7e0ff */
[----:B------:R-:W-:-:S04]  /*f0800*/  IMAD.MOV.U32 R7, RZ, RZ, R21 ;  /* 0x000000ffff077224 */ /* 0x000fc800078e0015 */
[----:B------:R-:W-:Y:S01]  /*f0810*/  IMAD.X R19, R19, 0x1, R0, P3 ;  /* 0x0000000113137824 */ /* 0x000fe200018e0600 */
[----:B------:R-:W-:Y:S01]  /*f0820*/  ISETP.GT.AND P3, PT, R3, 0x17, PT ;  /* 0x000000170300780c */ /* 0x000fe20003f64270 */
[----:B------:R1:W-:Y:S03]  /*f0830*/  LDGSTS.E [R5+0x41c00], [R6.64], P4 ;  /* 0x41c0000006057fae */ /* 0x0003e6000a121844 */
[----:B------:R-:W-:Y:S01]  /*f0840*/  SEL R9, RZ, 0x4, !P3 ;  /* 0x00000004ff097807 */ /* 0x000fe20005800000 */
[----:B------:R2:W-:Y:S01]  /*f0850*/  STL [R1+0x2fa0], R20 ;  /* 0x002fa01401007387 */ /* 0x0005e20000100800 */
[----:B-1----:R-:W-:Y:S01]  /*f0860*/  IMAD.MOV.U32 R6, RZ, RZ, R10 ;  /* 0x000000ffff067224 */ /* 0x002fe200078e000a */
[----:B------:R-:W-:Y:S02]  /*f0870*/  MOV R7, R19 ;  /* 0x0000001300077202 */ /* 0x000fe40000000f00 */
[-C--:B------:R-:W-:Y:S01]  /*f0880*/  IADD3 R17, P3, R17, R202.reuse, RZ ;  /* 0x000000ca11117210 */ /* 0x080fe20007f7e0ff */
[----:B------:R1:W-:Y:S04]  /*f0890*/  STL [R1+0x2f98], R10 ;  /* 0x002f980a01007387 */ /* 0x0003e80000100800 */
[----:B------:R3:W-:Y:S01]  /*f08a0*/  LDGSTS.E [R8+0x41e00], [R6.64], P4 ;  /* 0x41e0000006087fae */ /* 0x0007e2000a121844 */
[----:B------:R-:W-:-:S03]  /*f08b0*/  IADD3 R15, P4, R15, R202, RZ ;  /* 0x000000ca0f0f7210 */ /* 0x000fc60007f9e0ff */
[----:B------:R1:W-:Y:S04]  /*f08c0*/  STL [R1+0x2f94], R21 ;  /* 0x002f941501007387 */ /* 0x0003e80000100800 */
[----:B------:R3:W-:Y:S04]  /*f08d0*/  STL [R1+0x2f8c], R19 ;  /* 0x002f8c1301007387 */ /* 0x0007e80000100800 */
[----:B--2---:R-:W2:Y:S04]  /*f08e0*/  LDL.LU R20, [R1+0x2ee0] ;  /* 0x002ee00001147983 */ /* 0x004ea80000300800 */
[----:B-1----:R-:W2:Y:S04]  /*f08f0*/  LDL.LU R10, [R1+0x2ed8] ;  /* 0x002ed800010a7983 */ /* 0x002ea80000300800 */
[----:B------:R1:W-:Y:S04]  /*f0900*/  STL [R1+0x2f60], R17 ;  /* 0x002f601101007387 */ /* 0x0003e80000100800 */
[----:B------:R1:W-:Y:S01]  /*f0910*/  STL [R1+0x2f58], R15 ;  /* 0x002f580f01007387 */ /* 0x0003e20000100800 */
[----:B------:R-:W-:Y:S01]  /*f0920*/  SEL R5, R9, RZ, !P0 ;  /* 0x000000ff09057207 */ /* 0x000fe20004000000 */
[----:B---3--:R-:W-:-:S02]  /*f0930*/  IMAD.MOV.U32 R6, RZ, RZ, R17 ;  /* 0x000000ffff067224 */ /* 0x008fc400078e0011 */
[--C-:B----4-:R-:W-:Y:S02]  /*f0940*/  IMAD.X R18, R18, 0x1, R0.reuse, P3 ;  /* 0x0000000112127824 */ /* 0x110fe400018e0600 */
[----:B------:R-:W-:-:S03]  /*f0950*/  IMAD.X R16, R16, 0x1, R0, P4 ;  /* 0x0000000110107824 */ /* 0x000fc600020e0600 */
[----:B------:R3:W-:Y:S04]  /*f0960*/  STL [R1+0x2f54], R18 ;  /* 0x002f541201007387 */ /* 0x0007e80000100800 */
[----:B------:R-:W4:Y:S01]  /*f0970*/  LDL.LU R21, [R1+0x2ed4] ;  /* 0x002ed40001157983 */ /* 0x000f220000300800 */
[----:B------:R-:W-:-:S03]  /*f0980*/  IADD3 R13, P4, R13, R202, RZ ;  /* 0x000000ca0d0d7210 */ /* 0x000fc60007f9e0ff */
[----:B------:R1:W-:Y:S04]  /*f0990*/  STL [R1+0x2f4c], R16 ;  /* 0x002f4c1001007387 */ /* 0x0003e80000100800 */
[----:B------:R-:W4:Y:S01]  /*f09a0*/  LDL.LU R19, [R1+0x2ecc] ;  /* 0x002ecc0001137983 */ /* 0x000f220000300800 */
[----:B------:R-:W-:Y:S02]  /*f09b0*/  IADD3.X R14, R14, R0, RZ, P4, !PT ;  /* 0x000000000e0e7210 */ /* 0x000fe400027fe4ff */
[----:B------:R-:W-:Y:S01]  /*f09c0*/  IADD3 R11, P4, R11, R202, RZ ;  /* 0x000000ca0b0b7210 */ /* 0x000fe20007f9e0ff */
[----:B------:R-:W-:Y:S01]  /*f09d0*/  IMAD.MOV.U32 R7, RZ, RZ, R18 ;  /* 0x000000ffff077224 */ /* 0x000fe200078e0012 */
[----:B------:R-:W-:Y:S02]  /*f09e0*/  ISETP.NE.U32.AND P3, PT, R5, RZ, PT ;  /* 0x000000ff0500720c */ /* 0x000fe40003f65070 */
[----:B------:R-:W-:Y:S01]  /*f09f0*/  IADD3 R5, R4, 0x100000, RZ ;  /* 0x0010000004057810 */ /* 0x000fe20007ffe0ff */
[----:B------:R-:W-:Y:S01]  /*f0a00*/  STL [R1+0x2f20], R13 ;  /* 0x002f200d01007387 */ /* 0x000fe20000100800 */
[----:B------:R-:W-:-:S03]  /*f0a10*/  IMAD.X R12, R12, 0x1, R0, P4 ;  /* 0x000000010c0c7824 */ /* 0x000fc600020e0600 */
[----:B-1----:R-:W4:Y:S04]  /*f0a20*/  LDL.LU R17, [R1+0x2ea0] ;  /* 0x002ea00001117983 */ /* 0x002f280000300800 */
[----:B------:R1:W-:Y:S04]  /*f0a30*/  LDGSTS.E [R5+0x42c00], [R6.64], P1 ;  /* 0x42c0000006057fae */ /* 0x0003e80008921844 */
[----:B------:R3:W-:Y:S04]  /*f0a40*/  STL [R1+0x2f14], R14 ;  /* 0x002f140e01007387 */ /* 0x0007e80000100800 */
[----:B------:R-:W-:Y:S01]  /*f0a50*/  STL [R1+0x2f18], R11 ;  /* 0x002f180b01007387 */ /* 0x000fe20000100800 */
[----:B-1----:R-:W-:-:S03]  /*f0a60*/  IMAD.MOV.U32 R6, RZ, RZ, R15 ;  /* 0x000000ffff067224 */ /* 0x002fc600078e000f */
[----:B------:R-:W4:Y:S01]  /*f0a70*/  LDL.LU R15, [R1+0x2e98] ;  /* 0x002e9800010f7983 */ /* 0x000f220000300800 */
[----:B------:R-:W-:-:S03]  /*f0a80*/  IMAD.MOV.U32 R7, RZ, RZ, R16 ;  /* 0x000000ffff077224 */ /* 0x000fc600078e0010 */
[----:B------:R1:W-:Y:S04]  /*f0a90*/  STL [R1+0x2f0c], R12 ;  /* 0x002f0c0c01007387 */ /* 0x0003e80000100800 */
[----:B---3--:R-:W4:Y:S04]  /*f0aa0*/  LDL.LU R18, [R1+0x2e94] ;  /* 0x002e940001127983 */ /* 0x008f280000300800 */
[----:B------:R-:W4:Y:S04]  /*f0ab0*/  LDL.LU R16, [R1+0x2e8c] ;  /* 0x002e8c0001107983 */ /* 0x000f280000300800 */
[----:B------:R1:W-:Y:S02]  /*f0ac0*/  LDGSTS.E [R8+0x42e00], [R6.64], P1 ;  /* 0x42e0000006087fae */ /* 0x0003e40008921844 */
[----:B-1----:R-:W-:Y:S01]  /*f0ad0*/  IMAD.MOV.U32 R6, RZ, RZ, R13 ;  /* 0x000000ffff067224 */ /* 0x002fe200078e000d */
[----:B------:R-:W-:-:S02]  /*f0ae0*/  MOV R7, R14 ;  /* 0x0000000e00077202 */ /* 0x000fc40000000f00 */
        /* <DEDUP_REMOVED lines=12> */
[-C--:B--2---:R-:W-:Y:S02]  /*f0bb0*/  IADD3 R10, P4, R10, R202.reuse, RZ ;  /* 0x000000ca0a0a7210 */ /* 0x084fe40007f9e0ff */
[----:B-1----:R-:W-:Y:S02]  /*f0bc0*/  SEL R6, RZ, 0x4, !P1 ;  /* 0x00000004ff067807 */ /* 0x002fe40004800000 */
[----:B------:R-:W-:-:S02]  /*f0bd0*/  IADD3 R20, P1, R20, R202, RZ ;  /* 0x000000ca14147210 */ /* 0x000fc40007f3e0ff */
[----:B------:R-:W-:Y:S02]  /*f0be0*/  ISETP.NE.U32.AND P5, PT, R5, RZ, PT ;  /* 0x000000ff0500720c */ /* 0x000fe40003fa5070 */
[----:B------:R-:W-:Y:S02]  /*f0bf0*/  SEL R5, R6, RZ, !P0 ;  /* 0x000000ff06057207 */ /* 0x000fe40004000000 */
[----:B------:R-:W-:Y:S01]  /*f0c00*/  MOV R6, R20 ;  /* 0x0000001400067202 */ /* 0x000fe20000000f00 */
[----:B------:R1:W-:Y:S04]  /*f0c10*/  STL [R1+0x2ee0], R20 ;  /* 0x002ee01401007387 */ /* 0x0003e80000100800 */
[----:B------:R2:W-:Y:S01]  /*f0c20*/  STL [R1+0x2ed8], R10 ;  /* 0x002ed80a01007387 */ /* 0x0005e20000100800 */
[----:B----4-:R-:W-:-:S04]  /*f0c30*/  IMAD.X R21, R21, 0x1, R0, P1 ;  /* 0x0000000115157824 */ /* 0x010fc800008e0600 */
[----:B------:R-:W-:Y:S02]  /*f0c40*/  IMAD.MOV.U32 R7, RZ, RZ, R21 ;  /* 0x000000ffff077224 */ /* 0x000fe400078e0015 */
[----:B------:R-:W-:Y:S01]  /*f0c50*/  IMAD.X R19, R19, 0x1, R0, P4 ;  /* 0x0000000113137824 */ /* 0x000fe200020e0600 */
[----:B------:R-:W-:Y:S02]  /*f0c60*/  ISETP.NE.U32.AND P4, PT, R5, RZ, PT ;  /* 0x000000ff0500720c */ /* 0x000fe40003f85070 */
[----:B------:R-:W-:Y:S02]  /*f0c70*/  IADD3 R5, R4, 0x100000, RZ ;  /* 0x0010000004057810 */ /* 0x000fe40007ffe0ff */
[----:B------:R-:W-:-:S03]  /*f0c80*/  ISETP.GT.AND P1, PT, R3, 0x23, PT ;  /* 0x000000230300780c */ /* 0x000fc60003f24270 */
[----:B------:R4:W-:Y:S01]  /*f0c90*/  LDGSTS.E [R5+0x44c00], [R6.64], P2 ;  /* 0x44c0000006057fae */ /* 0x0009e20009121844 */
[----:B------:R-:W-:Y:S02]  /*f0ca0*/  SEL R9, RZ, 0x4, !P1 ;  /* 0x00000004ff097807 */ /* 0x000fe40004800000 */
[-C--:B------:R-:W-:Y:S01]  /*f0cb0*/  IADD3 R17, P1, R17, R202.reuse, RZ ;  /* 0x000000ca11117210 */ /* 0x080fe20007f3e0ff */
[----:B------:R1:W-:Y:S01]  /*f0cc0*/  STL [R1+0x2ed4], R21 ;  /* 0x002ed41501007387 */ /* 0x0003e20000100800 */
[----:B----4-:R-:W-:Y:S02]  /*f0cd0*/  IMAD.MOV.U32 R6, RZ, RZ, R10 ;  /* 0x000000ffff067224 */ /* 0x010fe400078e000a */
[----:B------:R-:W-:Y:S01]  /*f0ce0*/  IMAD.MOV.U32 R7, RZ, RZ, R19 ;  /* 0x000000ffff077224 */ /* 0x000fe200078e0013 */
[----:B------:R4:W-:Y:S04]  /*f0cf0*/  STL [R1+0x2ecc], R19 ;  /* 0x002ecc1301007387 */ /* 0x0009e80000100800 */
[----:B------:R4:W-:Y:S01]  /*f0d00*/  LDGSTS.E [R8+0x44e00], [R6.64], P2 ;  /* 0x44e0000006087fae */ /* 0x0009e20009121844 */
[----:B------:R-:W-:-:S03]  /*f0d10*/  IADD3 R15, P2, R15, R202, RZ ;  /* 0x000000ca0f0f7210 */ /* 0x000fc60007f5e0ff */
[----:B-1----:R-:W3:Y:S04]  /*f0d20*/  LDL.LU R20, [R1+0x2e20] ;  /* 0x002e200001147983 */ /* 0x002ee80000300800 */
[----:B--2---:R-:W2:Y:S01]  /*f0d30*/  LDL.LU R10, [R1+0x2e18] ;  /* 0x002e1800010a7983 */ /* 0x004ea20000300800 */
[----:B----4-:R-:W-:-:S03]  /*f0d40*/  IMAD.X R18, R18, 0x1, R0, P1 ;  /* 0x0000000112127824 */ /* 0x010fc600008e0600 */
[----:B------:R1:W-:Y:S01]  /*f0d50*/  STL [R1+0x2ea0], R17 ;  /* 0x002ea01101007387 */ /* 0x0003e20000100800 */
[----:B------:R-:W-:-:S03]  /*f0d60*/  IADD3.X R16, R16, R0, RZ, P2, !PT ;  /* 0x0000000010107210 */ /* 0x000fc600017fe4ff */
[----:B------:R-:W-:Y:S04]  /*f0d70*/  STL [R1+0x2e98], R15 ;  /* 0x002e980f01007387 */ /* 0x000fe80000100800 */
[----:B------:R4:W-:Y:S04]  /*f0d80*/  STL [R1+0x2e94], R18 ;  /* 0x002e941201007387 */ /* 0x0009e80000100800 */
[----:B------:R-:W2:Y:S04]  /*f0d90*/  LDL.LU R21, [R1+0x2e14] ;  /* 0x002e140001157983 */ /* 0x000ea80000300800 */
[----:B------:R1:W-:Y:S04]  /*f0da0*/  STL [R1+0x2e8c], R16 ;  /* 0x002e8c1001007387 */ /* 0x0003e80000100800 */
[----:B------:R-:W2:Y:S01]  /*f0db0*/  LDL.LU R19, [R1+0x2e0c] ;  /* 0x002e0c0001137983 */ /* 0x000ea20000300800 */
[----:B------:R-:W-:-:S02]  /*f0dc0*/  SEL R5, R9, RZ, !P0 ;  /* 0x000000ff09057207 */ /* 0x000fc40004000000 */
[----:B------:R-:W-:-:S05]  /*f0dd0*/  IADD3 R13, P2, R13, R202, RZ ;  /* 0x000000ca0d0d7210 */ /* 0x000fca0007f5e0ff */
[----:B------:R-:W-:Y:S01]  /*f0de0*/  IMAD.X R14, R14, 0x1, R0, P2 ;  /* 0x000000010e0e7824 */ /* 0x000fe200010e0600 */
[----:B------:R-:W-:Y:S01]  /*f0df0*/  ISETP.NE.U32.AND P1, PT, R5, RZ, PT ;  /* 0x000000ff0500720c */ /* 0x000fe20003f25070 */
[----:B------:R-:W-:Y:S01]  /*f0e00*/  IMAD.MOV.U32 R6, RZ, RZ, R17 ;  /* 0x000000ffff067224 */ /* 0x000fe200078e0011 */
[----:B------:R-:W-:Y:S01]  /*f0e10*/  IADD3 R5, R4, 0x100000, RZ ;  /* 0x0010000004057810 */ /* 0x000fe20007ffe0ff */
[----:B------:R-:W-:Y:S01]  /*f0e20*/  IMAD.MOV.U32 R7, RZ, RZ, R18 ;  /* 0x000000ffff077224 */ /* 0x000fe200078e0012 */
[----:B------:R-:W-:Y:S04]  /*f0e30*/  STL [R1+0x2e60], R13 ;  /* 0x002e600d01007387 */ /* 0x000fe80000100800 */
[----:B-1----:R-:W2:Y:S01]  /*f0e40*/  LDL.LU R17, [R1+0x2de0] ;  /* 0x002de00001117983 */ /* 0x002ea20000300800 */
[----:B------:R-:W-:-:S03]  /*f0e50*/  IADD3 R11, P2, R11, R202, RZ ;  /* 0x000000ca0b0b7210 */ /* 0x000fc60007f5e0ff */
[----:B------:R1:W-:Y:S02]  /*f0e60*/  STL [R1+0x2e54], R14 ;  /* 0x002e540e01007387 */ /* 0x0003e40000100800 */
[----:B------:R-:W-:Y:S02]  /*f0e70*/  IMAD.X R12, R12, 0x1, R0, P2 ;  /* 0x000000010c0c7824 */ /* 0x000fe400010e0600 */
[----:B------:R1:W-:Y:S04]  /*f0e80*/  STL [R1+0x2e58], R11 ;  /* 0x002e580b01007387 */ /* 0x0003e80000100800 */
[----:B------:R1:W-:Y:S04]  /*f0e90*/  LDGSTS.E [R5+0x45c00], [R6.64], P3 ;  /* 0x45c0000006057fae */ /* 0x0003e80009921844 */
[----:B----4-:R-:W4:Y:S04]  /*f0ea0*/  LDL.LU R18, [R1+0x2dd4] ;  /* 0x002dd40001127983 */ /* 0x010f280000300800 */
[----:B------:R2:W-:Y:S01]  /*f0eb0*/  STL [R1+0x2e4c], R12 ;  /* 0x002e4c0c01007387 */ /* 0x0005e20000100800 */
[----:B-1----:R-:W-:-:S03]  /*f0ec0*/  IMAD.MOV.U32 R6, RZ, RZ, R15 ;  /* 0x000000ffff067224 */ /* 0x002fc600078e000f */
[----:B------:R-:W4:Y:S01]  /*f0ed0*/  LDL.LU R15, [R1+0x2dd8] ;  /* 0x002dd800010f7983 */ /* 0x000f220000300800 */
[----:B------:R-:W-:-:S03]  /*f0ee0*/  MOV R7, R16 ;  /* 0x0000001000077202 */ /* 0x000fc60000000f00 */
[----:B------:R-:W4:Y:S04]  /*f0ef0*/  LDL.LU R16, [R1+0x2dcc] ;  /* 0x002dcc0001107983 */ /* 0x000f280000300800 */
[----:B------:R1:W-:Y:S01]  /*f0f00*/  LDGSTS.E [R8+0x45e00], [R6.64], P3 ;  /* 0x45e0000006087fae */ /* 0x0003e20009921844 */
[----:B------:R-:W-:Y:S01]  /*f0f10*/  ISETP.GT.AND P2, PT, R3, 0x27, PT ;  /* 0x000000270300780c */ /* 0x000fe20003f44270 */
[----:B------:R-:W-:Y:S01]  /*f0f20*/  HMMA.1688.F32.TF32 R168, R244, R68, R168 ;  /* 0x00000044f4a8723c */ /* 0x000fe200000810a8 */
[----:B-1----:R-:W-:Y:S02]  /*f0f30*/  IMAD.MOV.U32 R6, RZ, RZ, R13 ;  /* 0x000000ffff067224 */ /* 0x002fe400078e000d */
[----:B------:R-:W-:-:S05]  /*f0f40*/  IMAD.MOV.U32 R7, RZ, RZ, R14 ;  /* 0x000000ffff077224 */ /* 0x000fca00078e000e */
[----:B------:R-:W-:Y:S01]  /*f0f50*/  HMMA.1688.F32.TF32 R172, R244, R72, R172 ;  /* 0x00000048f4ac723c */ /* 0x000fe200000810ac */
[----:B------:R-:W4:Y:S04]  /*f0f60*/  LDL.LU R14, [R1+0x2d94] ;  /* 0x002d9400010e7983 */ /* 0x000f280000300800 */
[----:B------:R1:W-:Y:S04]  /*f0f70*/  LDGSTS.E [R5+0x46c00], [R6.64], P5 ;  /* 0x46c0000006057fae */ /* 0x0003e8000a921844 */
[----:B------:R-:W4:Y:S01]  /*f0f80*/  LDL.LU R13, [R1+0x2da0] ;  /* 0x002da000010d7983 */ /* 0x000f220000300800 */
[----:B-1----:R-:W-:Y:S01]  /*f0f90*/  IMAD.MOV.U32 R6, RZ, RZ, R11 ;  /* 0x000000ffff067224 */ /* 0x002fe200078e000b */
[----:B------:R-:W-:-:S02]  /*f0fa0*/  MOV R7, R12 ;  /* 0x0000000c00077202 */ /* 0x000fc40000000f00 */
[----:B------:R-:W4:Y:S01]  /*f0fb0*/  LDL.LU R11, [R1+0x2d98] ;  /* 0x002d9800010b7983 */ /* 0x000f220000300800 */
[----:B------:R-:W-:Y:S02]  /*f0fc0*/  SEL R5, RZ, 0x4, !P2 ;  /* 0x00000004ff057807 */ /* 0x000fe40005000000 */
[----:B------:R-:W-:Y:S01]  /*f0fd0*/  ISETP.GT.AND P2, PT, R3, 0x2b, PT ;  /* 0x0000002b0300780c */ /* 0x000fe20003f44270 */
[----:B------:R1:W-:Y:S03]  /*f0fe0*/  LDGSTS.E [R8+0x46e00], [R6.64], P5 ;  /* 0x46e0000006087fae */ /* 0x0003e6000a921844 */
[----:B-1----:R-:W-:Y:S01]  /*f0ff0*/  SEL R6, RZ, 0x4, !P2 ;  /* 0x00000004ff067807 */ /* 0x002fe20005000000 */
[----:B------:R-:W-:Y:S01]  /*f1000*/  HMMA.1688.F32.TF32 R188, R240, R26, R188 ;  /* 0x0000001af0bc723c */ /* 0x000fe200000810bc */
[----:B------:R-:W-:-:S04]  /*f1010*/  SEL R5, R5, RZ, !P0 ;  /* 0x000000ff05057207 */ /* 0x000fc80004000000 */
[----:B------:R-:W-:-:S03]  /*f1020*/  ISETP.NE.U32.AND P5, PT, R5, RZ, PT ;  /* 0x000000ff0500720c */ /* 0x000fc60003fa5070 */
[----:B------:R-:W-:Y:S01]  /*f1030*/  HMMA.1688.F32.TF32 R24, R248, R70, R168 ;  /* 0x00000046f818723c */ /* 0x000fe200000810a8 */
[----:B------:R-:W-:-:S07]  /*f1040*/  SEL R5, R6, RZ, !P0 ;  /* 0x000000ff06057207 */ /* 0x000fce0004000000 */
[----:B------:R-:W-:Y:S01]  /*f1050*/  HMMA.1688.F32.TF32 R184, R240, R22, R184 ;  /* 0x00000016f0b8723c */ /* 0x000fe200000810b8 */
[-C--:B---3--:R-:W-:Y:S02]  /*f1060*/  IADD3 R20, P2, R20, R202.reuse, RZ ;  /* 0x000000ca14147210 */ /* 0x088fe40007f5e0ff */
[----:B--2---:R-:W-:-:S03]  /*f1070*/  IADD3 R10, P3, R10, R202, RZ ;  /* 0x000000ca0a0a7210 */ /* 0x004fc60007f7e0ff */
[----:B------:R-:W-:Y:S04]  /*f1080*/  STL [R1+0x2e20], R20 ;  /* 0x002e201401007387 */ /* 0x000fe80000100800 */
[----:B------:R-:W-:Y:S01]  /*f1090*/  STL [R1+0x2e18], R10 ;  /* 0x002e180a01007387 */ /* 0x000fe20000100800 */
[--C-:B------:R-:W-:Y:S02]  /*f10a0*/  IMAD.X R21, R21, 0x1, R0.reuse, P2 ;  /* 0x0000000115157824 */ /* 0x100fe400010e0600 */
[----:B------:R-:W-:-:S03]  /*f10b0*/  IMAD.X R19, R19, 0x1, R0, P3 ;  /* 0x0000000113137824 */ /* 0x000fc600018e0600 */
[----:B------:R1:W-:Y:S04]  /*f10c0*/  STL [R1+0x2e14], R21 ;  /* 0x002e141501007387 */ /* 0x0003e80000100800 */
[----:B------:R-:W-:Y:S04]  /*f10d0*/  STL [R1+0x2e0c], R19 ;  /* 0x002e0c1301007387 */ /* 0x000fe80000100800 */
[----:B------:R-:W2:Y:S01]  /*f10e0*/  LDL.LU R12, [R1+0x2d8c] ;  /* 0x002d8c00010c7983 */ /* 0x000ea20000300800 */
[----:B------:R-:W-:Y:S02]  /*f10f0*/  IMAD.MOV.U32 R6, RZ, RZ, R20 ;  /* 0x000000ffff067224 */ /* 0x000fe400078e0014 */
[----:B------:R-:W-:-:S02]  /*f1100*/  IMAD.MOV.U32 R7, RZ, RZ, R21 ;  /* 0x000000ffff077224 */ /* 0x000fc400078e0015 */
[----:B-1----:R-:W-:Y:S01]  /*f1110*/  HMMA.1688.F32.TF32 R20, R248, R74, R172 ;  /* 0x0000004af814723c */ /* 0x002fe200000810ac */
[----:B------:R-:W-:Y:S02]  /*f1120*/  ISETP.NE.U32.AND P2, PT, R5, RZ, PT ;  /* 0x000000ff0500720c */ /* 0x000fe40003f45070 */
[----:B------:R-:W-:Y:S02]  /*f1130*/  IADD3 R5, R4, 0x100000, RZ ;  /* 0x0010000004057810 */ /* 0x000fe40007ffe0ff */
[----:B------:R-:W-:-:S03]  /*f1140*/  ISETP.GT.AND P3, PT, R3, 0x2f, PT ;  /* 0x0000002f0300780c */ /* 0x000fc60003f64270 */
[----:B------:R1:W-:Y:S01]  /*f1150*/  LDGSTS.E [R5+0x47c00], [R6.64], P4 ;  /* 0x47c0000006057fae */ /* 0x0003e2000a121844 */
[----:B------:R-:W-:Y:S02]  /*f1160*/  SEL R9, RZ, 0x4, !P3 ;  /* 0x00000004ff097807 */ /* 0x000fe40005800000 */
[----:B------:R-:W-:Y:S01]  /*f1170*/  IADD3 R17, P3, R17, R202, RZ ;  /* 0x000000ca11117210 */ /* 0x000fe20007f7e0ff */
[----:B------:R-:W-:Y:S01]  /*f1180*/  STL.64 [R1+0x370], R24 ;  /* 0x0003701801007387 */ /* 0x000fe20000100a00 */
[----:B-1----:R-:W-:Y:S01]  /*f1190*/  MOV R6, R10 ;  /* 0x0000000a00067202 */ /* 0x002fe20000000f00 */
[----:B------:R-:W-:Y:S02]  /*f11a0*/  IMAD.MOV.U32 R7, RZ, RZ, R19 ;  /* 0x000000ffff077224 */ /* 0x000fe400078e0013 */
[----:B------:R-:W-:Y:S04]  /*f11b0*/  STL.64 [R1+0x378], R26 ;  /* 0x0003781a01007387 */ /* 0x000fe80000100a00 */
[----:B------:R1:W-:Y:S01]  /*f11c0*/  LDGSTS.E [R8+0x47e00], [R6.64], P4 ;  /* 0x47e0000006087fae */ /* 0x0003e2000a121844 */
[----:B----4-:R-:W-:-:S03]  /*f11d0*/  IMAD.X R18, R18, 0x1, R0, P3 ;  /* 0x0000000112127824 */ /* 0x010fc600018e0600 */
[----:B------:R-:W-:Y:S01]  /*f11e0*/  STL [R1+0x2de0], R17 ;  /* 0x002de01101007387 */ /* 0x000fe20000100800 */
[----:B------:R-:W-:-:S05]  /*f11f0*/  IADD3 R15, P4, R15, R202, RZ ;  /* 0x000000ca0f0f7210 */ /* 0x000fca0007f9e0ff */
[----:B------:R-:W-:Y:S01]  /*f1200*/  STL [R1+0x2dd8], R15 ;  /* 0x002dd80f01007387 */ /* 0x000fe20000100800 */
[----:B------:R-:W-:-:S03]  /*f1210*/  IMAD.X R16, R16, 0x1, R0, P4 ;  /* 0x0000000110107824 */ /* 0x000fc600020e0600 */
[----:B------:R-:W-:Y:S04]  /*f1220*/  STL [R1+0x2dd4], R18 ;  /* 0x002dd41201007387 */ /* 0x000fe80000100800 */
[----:B------:R3:W-:Y:S04]  /*f1230*/  STL.64 [R1+0x340], R20 ;  /* 0x0003401401007387 */ /* 0x0007e80000100a00 */
[----:B------:R-:W-:Y:S04]  /*f1240*/  STL.64 [R1+0x348], R22 ;  /* 0x0003481601007387 */ /* 0x000fe80000100a00 */
[----:B---3--:R-:W3:Y:S04]  /*f1250*/  LDL.LU R20, [R1+0x2d60] ;  /* 0x002d600001147983 */ /* 0x008ee80000300800 */
[----:B------:R-:W4:Y:S04]  /*f1260*/  LDL.LU R10, [R1+0x2d58] ;  /* 0x002d5800010a7983 */ /* 0x000f280000300800 */
[----:B------:R-:W4:Y:S04]  /*f1270*/  LDL.LU R21, [R1+0x2d54] ;  /* 0x002d540001157983 */ /* 0x000f280000300800 */
[----:B------:R1:W-:Y:S04]  /*f1280*/  STL [R1+0x2dcc], R16 ;  /* 0x002dcc1001007387 */ /* 0x0003e80000100800 */
[----:B------:R-:W4:Y:S01]  /*f1290*/  LDL.LU R19, [R1+0x2d4c] ;  /* 0x002d4c0001137983 */ /* 0x000f220000300800 */
[----:B------:R-:W-:-:S02]  /*f12a0*/  IADD3 R13, P4, R13, R202, RZ ;  /* 0x000000ca0d0d7210 */ /* 0x000fc40007f9e0ff */
[----:B------:R-:W-:-:S03]  /*f12b0*/  SEL R5, R9, RZ, !P0 ;  /* 0x000000ff09057207 */ /* 0x000fc60004000000 */
[----:B------:R-:W-:Y:S01]  /*f12c0*/  IMAD.X R14, R14, 0x1, R0, P4 ;  /* 0x000000010e0e7824 */ /* 0x000fe200020e0600 */
[----:B------:R-:W-:Y:S01]  /*f12d0*/  IADD3 R11, P4, R11, R202, RZ ;  /* 0x000000ca0b0b7210 */ /* 0x000fe20007f9e0ff */
[----:B-1----:R-:W-:Y:S01]  /*f12e0*/  IMAD.MOV.U32 R6, RZ, RZ, R17 ;  /* 0x000000ffff067224 */ /* 0x002fe200078e0011 */
[----:B------:R-:W-:Y:S01]  /*f12f0*/  ISETP.NE.U32.AND P3, PT, R5, RZ, PT ;  /* 0x000000ff0500720c */ /* 0x000fe20003f65070 */
[----:B------:R-:W-:Y:S01]  /*f1300*/  STL [R1+0x2da0], R13 ;  /* 0x002da00d01007387 */ /* 0x000fe20000100800 */
[----:B------:R-:W-:Y:S02]  /*f1310*/  IADD3 R5, R4, 0x100000, RZ ;  /* 0x0010000004057810 */ /* 0x000fe40007ffe0ff */
[----:B------:R-:W-:Y:S01]  /*f1320*/  MOV R7, R18 ;  /* 0x0000001200077202 */ /* 0x000fe20000000f00 */
[----:B------:R-:W4:Y:S04]  /*f1330*/  LDL.LU R17, [R1+0x2d20] ;  /* 0x002d200001117983 */ /* 0x000f280000300800 */
[----:B------:R1:W-:Y:S04]  /*f1340*/  STL [R1+0x2d94], R14 ;  /* 0x002d940e01007387 */ /* 0x0003e80000100800 */
[----:B------:R1:W-:Y:S04]  /*f1350*/  STL [R1+0x2d98], R11 ;  /* 0x002d980b01007387 */ /* 0x0003e80000100800 */
[----:B------:R1:W-:Y:S04]  /*f1360*/  LDGSTS.E [R5+0x48c00], [R6.64], P1 ;  /* 0x48c0000006057fae */ /* 0x0003e80008921844 */
[----:B------:R-:W4:Y:S01]  /*f1370*/  LDL.LU R18, [R1+0x2d14] ;  /* 0x002d140001127983 */ /* 0x000f220000300800 */
[----:B-1----:R-:W-:-:S02]  /*f1380*/  IMAD.MOV.U32 R6, RZ, RZ, R15 ;  /* 0x000000ffff067224 */ /* 0x002fc400078e000f */
[----:B------:R-:W-:-:S05]  /*f1390*/  IMAD.MOV.U32 R7, RZ, RZ, R16 ;  /* 0x000000ffff077224 */ /* 0x000fca00078e0010 */
[----:B------:R1:W-:Y:S01]  /*f13a0*/  LDGSTS.E [R8+0x48e00], [R6.64], P1 ;  /* 0x48e0000006087fae */ /* 0x0003e20008921844 */
[----:B------:R-:W-:Y:S02]  /*f13b0*/  ISETP.GT.AND P1, PT, R3, 0x33, PT ;  /* 0x000000330300780c */ /* 0x000fe40003f24270 */
[----:B-1----:R-:W-:Y:S01]  /*f13c0*/  MOV R6, R13 ;  /* 0x0000000d00067202 */ /* 0x002fe20000000f00 */
[----:B------:R-:W-:-:S05]  /*f13d0*/  IMAD.MOV.U32 R7, RZ, RZ, R14 ;  /* 0x000000ffff077224 */ /* 0x000fca00078e000e */
[----:B------:R1:W-:Y:S02]  /*f13e0*/  LDGSTS.E [R5+0x49c00], [R6.64], P5 ;  /* 0x49c0000006057fae */ /* 0x0003e4000a921844 */
[----:B-1----:R-:W-:Y:S01]  /*f13f0*/  IMAD.MOV.U32 R6, RZ, RZ, R11 ;  /* 0x000000ffff067224 */ /* 0x002fe200078e000b */
[----:B------:R-:W-:Y:S02]  /*f1400*/  SEL R5, RZ, 0x4, !P1 ;  /* 0x00000004ff057807 */ /* 0x000fe40004800000 */
[----:B------:R-:W-:Y:S01]  /*f1410*/  ISETP.GT.AND P1, PT, R3, 0x37, PT ;  /* 0x000000370300780c */ /* 0x000fe20003f24270 */
[----:B--2---:R-:W-:-:S05]  /*f1420*/  IMAD.X R12, R12, 0x1, R0, P4 ;  /* 0x000000010c0c7824 */ /* 0x004fca00020e0600 */
[----:B------:R1:W-:Y:S04]  /*f1430*/  STL [R1+0x2d8c], R12 ;  /* 0x002d8c0c01007387 */ /* 0x0003e80000100800 */
[----:B------:R-:W2:Y:S04]  /*f1440*/  LDL.LU R15, [R1+0x2d18] ;  /* 0x002d1800010f7983 */ /* 0x000ea80000300800 */
[----:B------:R-:W2:Y:S01]  /*f1450*/  LDL.LU R16, [R1+0x2d0c] ;  /* 0x002d0c0001107983 */ /* 0x000ea20000300800 */
[----:B------:R-:W-:-:S03]  /*f1460*/  IMAD.MOV.U32 R7, RZ, RZ, R12 ;  /* 0x000000ffff077224 */ /* 0x000fc600078e000c */
[----:B------:R-:W2:Y:S04]  /*f1470*/  LDL.LU R14, [R1+0x2cd4] ;  /* 0x002cd400010e7983 */ /* 0x000ea80000300800 */
[----:B------:R1:W-:Y:S04]  /*f1480*/  LDGSTS.E [R8+0x49e00], [R6.64], P5 ;  /* 0x49e0000006087fae */ /* 0x0003e8000a921844 */
[----:B------:R-:W2:Y:S04]  /*f1490*/  LDL.LU R11, [R1+0x2ce0] ;  /* 0x002ce000010b7983 */ /* 0x000ea80000300800 */
[----:B-1----:R-:W2:Y:S01]  /*f14a0*/  LDL.LU R12, [R1+0x2cd8] ;  /* 0x002cd800010c7983 */ /* 0x002ea20000300800 */
[----:B------:R-:W-:-:S02]  /*f14b0*/  SEL R6, RZ, 0x4, !P1 ;  /* 0x00000004ff067807 */ /* 0x000fc40004800000 */
[-C--:B---3--:R-:W-:Y:S02]  /*f14c0*/  IADD3 R20, P1, R20, R202.reuse, RZ ;  /* 0x000000ca14147210 */ /* 0x088fe40007f3e0ff */
[----:B----4-:R-:W-:-:S03]  /*f14d0*/  IADD3 R10, P4, R10, R202, RZ ;  /* 0x000000ca0a0a7210 */ /* 0x010fc60007f9e0ff */
[----:B------:R-:W-:Y:S01]  /*f14e0*/  STL [R1+0x2d60], R20 ;  /* 0x002d601401007387 */ /* 0x000fe20000100800 */
[----:B------:R-:W-:-:S03]  /*f14f0*/  IMAD.X R21, R21, 0x1, R0, P1 ;  /* 0x0000000115157824 */ /* 0x000fc600008e0600 */
[----:B------:R-:W-:Y:S01]  /*f1500*/  STL [R1+0x2d58], R10 ;  /* 0x002d580a01007387 */ /* 0x000fe20000100800 */
[----:B------:R-:W-:-:S03]  /*f1510*/  IADD3.X R19, R19, R0, RZ, P4, !PT ;  /* 0x0000000013137210 */ /* 0x000fc600027fe4ff */
[----:B------:R1:W-:Y:S04]  /*f1520*/  STL [R1+0x2d54], R21 ;  /* 0x002d541501007387 */ /* 0x0003e80000100800 */
[----:B------:R-:W-:Y:S04]  /*f1530*/  STL [R1+0x2d4c], R19 ;  /* 0x002d4c1301007387 */ /* 0x000fe80000100800 */
[----:B------:R-:W3:Y:S01]  /*f1540*/  LDL.LU R13, [R1+0x2ccc] ;  /* 0x002ccc00010d7983 */ /* 0x000ee20000300800 */
[C---:B------:R-:W-:Y:S08]  /*f1550*/  HMMA.1688.F32.TF32 R176, R244.reuse, R76, R176 ;  /* 0x0000004cf4b0723c */ /* 0x040ff000000810b0 */
[----:B------:R-:W-:Y:S01]  /*f1560*/  HMMA.1688.F32.TF32 R180, R244, R80, R180 ;  /* 0x00000050f4b4723c */ /* 0x000fe200000810b4 */
[----:B------:R-:W-:Y:S01]  /*f1570*/  SEL R5, R5, RZ, !P0 ;  /* 0x000000ff05057207 */ /* 0x000fe20004000000 */
[----:B------:R-:W-:-:S03]  /*f1580*/  IMAD.MOV.U32 R7, RZ, RZ, R21 ;  /* 0x000000ffff077224 */ /* 0x000fc600078e0015 */
[----:B------:R-:W-:Y:S02]  /*f1590*/  ISETP.NE.U32.AND P5, PT, R5, RZ, PT ;  /* 0x000000ff0500720c */ /* 0x000fe40003fa5070 */
[----:B------:R-:W-:Y:S01]  /*f15a0*/  SEL R5, R6, RZ, !P0 ;  /* 0x000000ff06057207 */ /* 0x000fe20004000000 */
[----:B------:R-:W-:-:S08]  /*f15b0*/  IMAD.MOV.U32 R6, RZ, RZ, R20 ;  /* 0x000000ffff067224 */ /* 0x000fd000078e0014 */
[----:B------:R-:W-:Y:S01]  /*f15c0*/  HMMA.1688.F32.TF32 R24, R248, R78, R176 ;  /* 0x0000004ef818723c */ /* 0x000fe200000810b0 */
[----:B------:R-:W-:Y:S02]  /*f15d0*/  ISETP.NE.U32.AND P4, PT, R5, RZ, PT ;  /* 0x000000ff0500720c */ /* 0x000fe40003f85070 */
[----:B------:R-:W-:-:S05]  /*f15e0*/  IADD3 R5, R4, 0x100000, RZ ;  /* 0x0010000004057810 */ /* 0x000fca0007ffe0ff */
[----:B-1----:R-:W-:Y:S01]  /*f15f0*/  HMMA.1688.F32.TF32 R20, R248, R82, R180 ;  /* 0x00000052f814723c */ /* 0x002fe200000810b4 */
[----:B------:R-:W-:Y:S01]  /*f1600*/  ISETP.GT.AND P1, PT, R3, 0x3b, PT ;  /* 0x0000003b0300780c */ /* 0x000fe20003f24270 */
[----:B------:R1:W-:Y:S03]  /*f1610*/  LDGSTS.E [R5+0x4ac00], [R6.64], P2 ;  /* 0x4ac0000006057fae */ /* 0x0003e60009121844 */
[----:B------:R-:W-:Y:S02]  /*f1620*/  SEL R9, RZ, 0x4, !P1 ;  /* 0x00000004ff097807 */ /* 0x000fe40004800000 */
[----:B------:R-:W-:Y:S01]  /*f1630*/  IADD3 R17, P1, R17, R202, RZ ;  /* 0x000000ca11117210 */ /* 0x000fe20007f3e0ff */
[----:B-1----:R-:W-:Y:S02]  /*f1640*/  IMAD.MOV.U32 R6, RZ, RZ, R10 ;  /* 0x000000ffff067224 */ /* 0x002fe400078e000a */
[----:B------:R-:W-:Y:S01]  /*f1650*/  IMAD.MOV.U32 R7, RZ, RZ, R19 ;  /* 0x000000ffff077224 */ /* 0x000fe200078e0013 */
[----:B------:R-:W-:-:S04]  /*f1660*/  IADD3.X R18, R18, R0, RZ, P1, !PT ;  /* 0x0000000012127210 */ /* 0x000fc80000ffe4ff */
[----:B------:R-:W-:Y:S04]  /*f1670*/  STL.64 [R1+0x300], R24 ;  /* 0x0003001801007387 */ /* 0x000fe80000100a00 */
[----:B------:R1:W-:Y:S04]  /*f1680*/  LDGSTS.E [R8+0x4ae00], [R6.64], P2 ;  /* 0x4ae0000006087fae */ /* 0x0003e80009121844 */
[----:B------:R-:W-:Y:S04]  /*f1690*/  STL.64 [R1+0x308], R26 ;  /* 0x0003081a01007387 */ /* 0x000fe80000100a00 */
[----:B------:R-:W-:Y:S01]  /*f16a0*/  STL [R1+0x2d20], R17 ;  /* 0x002d201101007387 */ /* 0x000fe20000100800 */
[----:B------:R-:W-:Y:S01]  /*f16b0*/  SEL R5, R9, RZ, !P0 ;  /* 0x000000ff09057207 */ /* 0x000fe20004000000 */
[----:B-1----:R-:W-:-:S03]  /*f16c0*/  IMAD.MOV.U32 R6, RZ, RZ, R17 ;  /* 0x000000ffff067224 */ /* 0x002fc600078e0011 */
[----:B------:R-:W-:Y:S01]  /*f16d0*/  ISETP.NE.U32.AND P1, PT, R5, RZ, PT ;  /* 0x000000ff0500720c */ /* 0x000fe20003f25070 */
[----:B------:R-:W-:Y:S01]  /*f16e0*/  IMAD.MOV.U32 R7, RZ, RZ, R18 ;  /* 0x000000ffff077224 */ /* 0x000fe200078e0012 */
[----:B------:R-:W-:-:S05]  /*f16f0*/  IADD3 R5, R4, 0x100000, RZ ;  /* 0x0010000004057810 */ /* 0x000fca0007ffe0ff */
[----:B------:R1:W-:Y:S01]  /*f1700*/  LDGSTS.E [R5+0x4bc00], [R6.64], P3 ;  /* 0x4bc0000006057fae */ /* 0x0003e20009921844 */
[----:B--2---:R-:W-:-:S05]  /*f1710*/  IADD3 R15, P2, R15, R202, RZ ;  /* 0x000000ca0f0f7210 */ /* 0x004fca0007f5e0ff */
[----:B------:R-:W-:Y:S01]  /*f1720*/  STL [R1+0x2d18], R15 ;  /* 0x002d180f01007387 */ /* 0x000fe20000100800 */
[----:B------:R-:W-:-:S03]  /*f1730*/  IMAD.X R16, R16, 0x1, R0, P2 ;  /* 0x0000000110107824 */ /* 0x000fc600010e0600 */
[----:B------:R-:W-:Y:S04]  /*f1740*/  STL [R1+0x2d14], R18 ;  /* 0x002d141201007387 */ /* 0x000fe80000100800 */
[----:B------:R2:W-:Y:S04]  /*f1750*/  STL.64 [R1+0x2d0], R20 ;  /* 0x0002d01401007387 */ /* 0x0005e80000100a00 */
[----:B------:R-:W-:Y:S04]  /*f1760*/  STL.64 [R1+0x2d8], R22 ;  /* 0x0002d81601007387 */ /* 0x000fe80000100a00 */
[----:B--2---:R-:W2:Y:S04]  /*f1770*/  LDL.LU R20, [R1+0x2ca0] ;  /* 0x002ca00001147983 */ /* 0x004ea80000300800 */
[----:B------:R-:W4:Y:S04]  /*f1780*/  LDL.LU R10, [R1+0x2c98] ;  /* 0x002c9800010a7983 */ /* 0x000f280000300800 */
[----:B------:R-:W4:Y:S04]  /*f1790*/  LDL.LU R21, [R1+0x2c94] ;  /* 0x002c940001157983 */ /* 0x000f280000300800 */
[----:B------:R-:W-:Y:S04]  /*f17a0*/  STL [R1+0x2d0c], R16 ;  /* 0x002d0c1001007387 */ /* 0x000fe80000100800 */
[----:B------:R-:W4:Y:S01]  /*f17b0*/  LDL.LU R19, [R1+0x2c8c] ;  /* 0x002c8c0001137983 */ /* 0x000f220000300800 */
[----:B------:R-:W-:-:S05]  /*f17c0*/  IADD3 R11, P2, R11, R202, RZ ;  /* 0x000000ca0b0b7210 */ /* 0x000fca0007f5e0ff */
[----:B------:R-:W-:Y:S01]  /*f17d0*/  IMAD.X R14, R14, 0x1, R0, P2 ;  /* 0x000000010e0e7824 */ /* 0x000fe200010e0600 */
[----:B------:R-:W-:Y:S01]  /*f17e0*/  IADD3 R12, P2, R12, R202, RZ ;  /* 0x000000ca0c0c7210 */ /* 0x000fe20007f5e0ff */
[----:B-1----:R-:W-:Y:S01]  /*f17f0*/  IMAD.MOV.U32 R7, RZ, RZ, R16 ;  /* 0x000000ffff077224 */ /* 0x002fe200078e0010 */
[----:B------:R-:W-:Y:S01]  /*f1800*/  MOV R6, R15 ;  /* 0x0000000f00067202 */ /* 0x000fe20000000f00 */
[----:B------:R1:W-:Y:S04]  /*f1810*/  STL [R1+0x2ce0], R11 ;  /* 0x002ce00b01007387 */ /* 0x0003e80000100800 */
[----:B------:R-:W4:Y:S04]  /*f1820*/  LDL.LU R17, [R1+0x2c60] ;  /* 0x002c600001117983 */ /* 0x000f280000300800 */
[----:B------:R-:W-:Y:S04]  /*f1830*/  STL [R1+0x2cd4], R14 ;  /* 0x002cd40e01007387 */ /* 0x000fe80000100800 */
[----:B------:R1:W-:Y:S04]  /*f1840*/  STL [R1+0x2cd8], R12 ;  /* 0x002cd80c01007387 */ /* 0x0003e80000100800 */
[----:B------:R1:W-:Y:S04]  /*f1850*/  LDGSTS.E [R8+0x4be00], [R6.64], P3 ;  /* 0x4be0000006087fae */ /* 0x0003e80009921844 */
[----:B------:R-:W4:Y:S01]  /*f1860*/  LDL.LU R18, [R1+0x2c54] ;  /* 0x002c540001127983 */ /* 0x000f220000300800 */
[----:B-1----:R-:W-:-:S02]  /*f1870*/  IMAD.MOV.U32 R6, RZ, RZ, R11 ;  /* 0x000000ffff067224 */ /* 0x002fc400078e000b */
[----:B---3--:R-:W-:-:S05]  /*f1880*/  IMAD.X R13, R13, 0x1, R0, P2 ;  /* 0x000000010d0d7824 */ /* 0x008fca00010e0600 */
[----:B------:R1:W-:Y:S04]  /*f1890*/  STL [R1+0x2ccc], R13 ;  /* 0x002ccc0d01007387 */ /* 0x0003e80000100800 */
[----:B------:R-:W3:Y:S04]  /*f18a0*/  LDL.LU R11, [R1+0x2c58] ;  /* 0x002c5800010b7983 */ /* 0x000ee80000300800 */
[----:B------:R-:W3:Y:S01]  /*f18b0*/  LDL.LU R16, [R1+0x2c4c] ;  /* 0x002c4c0001107983 */ /* 0x000ee20000300800 */
[----:B------:R-:W-:Y:S01]  /*f18c0*/  IMAD.MOV.U32 R7, RZ, RZ, R14 ;  /* 0x000000ffff077224 */ /* 0x000fe200078e000e */
[C---:B------:R-:W-:Y:S01]  /*f18d0*/  ISETP.GT.AND P2, PT, R3.reuse, 0x3f, PT ;  /* 0x0000003f0300780c */ /* 0x040fe20003f44270 */
[C---:B------:R-:W-:Y:S01]  /*f18e0*/  HMMA.1688.F32.TF32 R184, R244.reuse, R84, R184 ;  /* 0x00000054f4b8723c */ /* 0x040fe200000810b8 */
[----:B------:R-:W3:Y:S04]  /*f18f0*/  LDL.LU R15, [R1+0x2c14] ;  /* 0x002c1400010f7983 */ /* 0x000ee80000300800 */
[----:B------:R1:W-:Y:S03]  /*f1900*/  LDGSTS.E [R5+0x4cc00], [R6.64], P5 ;  /* 0x4cc0000006057fae */ /* 0x0003e6000a921844 */
[----:B------:R-:W-:Y:S01]  /*f1910*/  HMMA.1688.F32.TF32 R188, R244, R88, R188 ;  /* 0x00000058f4bc723c */ /* 0x000fe200000810bc */
[----:B-1----:R-:W-:Y:S01]  /*f1920*/  MOV R6, R12 ;  /* 0x0000000c00067202 */ /* 0x002fe20000000f00 */
[----:B------:R-:W-:Y:S01]  /*f1930*/  IMAD.MOV.U32 R7, RZ, RZ, R13 ;  /* 0x000000ffff077224 */ /* 0x000fe200078e000d */
[----:B------:R-:W-:Y:S01]  /*f1940*/  SEL R5, RZ, 0x4, !P2 ;  /* 0x00000004ff057807 */ /* 0x000fe20005000000 */
[----:B------:R-:W3:Y:S01]  /*f1950*/  LDL.LU R12, [R1+0x2c20] ;  /* 0x002c2000010c7983 */ /* 0x000ee20000300800 */
[----:B------:R-:W-:-:S03]  /*f1960*/  ISETP.GT.AND P2, PT, R3, 0x43, PT ;  /* 0x000000430300780c */ /* 0x000fc60003f44270 */
[----:B------:R1:W-:Y:S04]  /*f1970*/  LDGSTS.E [R8+0x4ce00], [R6.64], P5 ;  /* 0x4ce0000006087fae */ /* 0x0003e8000a921844 */
[----:B------:R-:W3:Y:S01]  /*f1980*/  LDL.LU R13, [R1+0x2c18] ;  /* 0x002c1800010d7983 */ /* 0x000ee20000300800 */
[----:B-1----:R-:W-:Y:S02]  /*f1990*/  SEL R6, RZ, 0x4, !P2 ;  /* 0x00000004ff067807 */ /* 0x002fe40005000000 */
[----:B------:R-:W-:Y:S01]  /*f19a0*/  SEL R5, R5, RZ, !P0 ;  /* 0x000000ff05057207 */ /* 0x000fe20004000000 */
[----:B------:R-:W-:Y:S03]  /*f19b0*/  HMMA.1688.F32.TF32 R24, R248, R86, R184 ;  /* 0x00000056f818723c */ /* 0x000fe600000810b8 */
[----:B------:R-:W-:-:S02]  /*f19c0*/  ISETP.NE.U32.AND P5, PT, R5, RZ, PT ;  /* 0x000000ff0500720c */ /* 0x000fc40003fa5070 */
[----:B------:R-:W-:Y:S02]  /*f19d0*/  SEL R5, R6, RZ, !P0 ;  /* 0x000000ff06057207 */ /* 0x000fe40004000000 */
[-C--:B--2---:R-:W-:Y:S02]  /*f19e0*/  IADD3 R20, P2, R20, R202.reuse, RZ ;  /* 0x000000ca14147210 */ /* 0x084fe40007f5e0ff */
[----:B----4-:R-:W-:-:S03]  /*f19f0*/  IADD3 R10, P3, R10, R202, RZ ;  /* 0x000000ca0a0a7210 */ /* 0x010fc60007f7e0ff */
[----:B------:R-:W-:Y:S01]  /*f1a00*/  STL [R1+0x2ca0], R20 ;  /* 0x002ca01401007387 */ /* 0x000fe20000100800 */
[----:B------:R-:W-:-:S03]  /*f1a10*/  IMAD.X R21, R21, 0x1, R0, P2 ;  /* 0x0000000115157824 */ /* 0x000fc600010e0600 */
[----:B------:R-:W-:Y:S01]  /*f1a20*/  STL [R1+0x2c98], R10 ;  /* 0x002c980a01007387 */ /* 0x000fe20000100800 */
[----:B------:R-:W-:-:S03]  /*f1a30*/  IMAD.X R19, R19, 0x1, R0, P3 ;  /* 0x0000000113137824 */ /* 0x000fc600018e0600 */
[----:B------:R1:W-:Y:S04]  /*f1a40*/  STL [R1+0x2c94], R21 ;  /* 0x002c941501007387 */ /* 0x0003e80000100800 */
[----:B------:R-:W-:Y:S04]  /*f1a50*/  STL [R1+0x2c8c], R19 ;  /* 0x002c8c1301007387 */ /* 0x000fe80000100800 */
[----:B------:R-:W2:Y:S01]  /*f1a60*/  LDL.LU R14, [R1+0x2c0c] ;  /* 0x002c0c00010e7983 */ /* 0x000ea20000300800 */
[----:B------:R-:W-:Y:S01]  /*f1a70*/  IMAD.MOV.U32 R6, RZ, RZ, R20 ;  /* 0x000000ffff067224 */ /* 0x000fe200078e0014 */
[----:B------:R-:W-:-:S02]  /*f1a80*/  MOV R7, R21 ;  /* 0x0000001500077202 */ /* 0x000fc40000000f00 */
        /* <DEDUP_REMOVED lines=8> */
[----:B-1----:R-:W-:Y:S02]  /*f1b10*/  IMAD.MOV.U32 R6, RZ, RZ, R10 ;  /* 0x000000ffff067224 */ /* 0x002fe400078e000a */
[----:B------:R-:W-:Y:S02]  /*f1b20*/  IMAD.MOV.U32 R7, RZ, RZ, R19 ;  /* 0x000000ffff077224 */ /* 0x000fe400078e0013 */
[----:B------:R-:W-:-:S03]  /*f1b30*/  IMAD.X R18, R18, 0x1, R0, P3 ;  /* 0x0000000112127824 */ /* 0x000fc600018e0600 */
[----:B------:R1:W-:Y:S04]  /*f1b40*/  LDGSTS.E [R8+0x4de00], [R6.64], P4 ;  /* 0x4de0000006087fae */ /* 0x0003e8000a121844 */
[----:B------:R-:W-:Y:S04]  /*f1b50*/  STL.64 [R1+0x1c8], R26 ;  /* 0x0001c81a01007387 */ /* 0x000fe80000100a00 */
[----:B------:R-:W-:Y:S01]  /*f1b60*/  STL [R1+0x2c60], R17 ;  /* 0x002c601101007387 */ /* 0x000fe20000100800 */
[----:B---3--:R-:W-:-:S05]  /*f1b70*/  IADD3 R11, P4, R11, R202, RZ ;  /* 0x000000ca0b0b7210 */ /* 0x008fca0007f9e0ff */
        /* <DEDUP_REMOVED lines=8> */
[----:B------:R-:W-:Y:S04]  /*f1c00*/  STL [R1+0x2c4c], R16 ;  /* 0x002c4c1001007387 */ /* 0x000fe80000100800 */
[----:B------:R-:W4:Y:S01]  /*f1c10*/  LDL.LU R19, [R1+0x2bcc] ;  /* 0x002bcc0001137983 */ /* 0x000f220000300800 */
[----:B------:R-:W-:-:S02]  /*f1c20*/  SEL R5, R9, RZ, !P0 ;  /* 0x000000ff09057207 */ /* 0x000fc40004000000 */
[-C--:B------:R-:W-:Y:S01]  /*f1c30*/  IADD3 R12, P4, R12, R202.reuse, RZ ;  /* 0x000000ca0c0c7210 */ /* 0x080fe20007f9e0ff */
[----:B-1----:R-:W-:Y:S01]  /*f1c40*/  IMAD.MOV.U32 R7, RZ, RZ, R18 ;  /* 0x000000ffff077224 */ /* 0x002fe200078e0012 */
[----:B------:R-:W-:Y:S02]  /*f1c50*/  ISETP.NE.U32.AND P3, PT, R5, RZ, PT ;  /* 0x000000ff0500720c */ /* 0x000fe40003f65070 */
[----:B------:R-:W-:Y:S02]  /*f1c60*/  IADD3 R5, R4, 0x100000, RZ ;  /* 0x0010000004057810 */ /* 0x000fe40007ffe0ff */
[----:B------:R-:W-:Y:S01]  /*f1c70*/  MOV R6, R17 ;  /* 0x0000001100067202 */ /* 0x000fe20000000f00 */
[----:B------:R-:W-:Y:S01]  /*f1c80*/  IMAD.X R15, R15, 0x1, R0, P4 ;  /* 0x000000010f0f7824 */ /* 0x000fe200020e0600 */
[----:B------:R-:W-:Y:S01]  /*f1c90*/  IADD3 R13, P4, R13, R202, RZ ;  /* 0x000000ca0d0d7210 */ /* 0x000fe20007f9e0ff */
[----:B------:R1:W-:Y:S04]  /*f1ca0*/  STL [R1+0x2c20], R12 ;  /* 0x002c200c01007387 */ /* 0x0003e80000100800 */
[----:B------:R1:W-:Y:S02]  /*f1cb0*/  LDGSTS.E [R5+0x4ec00], [R6.64], P1 ;  /* 0x4ec0000006057fae */ /* 0x0003e40008921844 */
[----:B-1----:R-:W-:-:S02]  /*f1cc0*/  IMAD.MOV.U32 R6, RZ, RZ, R11 ;  /* 0x000000ffff067224 */ /* 0x002fc400078e000b */
[----:B------:R-:W-:Y:S01]  /*f1cd0*/  IMAD.MOV.U32 R7, RZ, RZ, R16 ;  /* 0x000000ffff077224 */ /* 0x000fe200078e0010 */
[----:B------:R-:W4:Y:S04]  /*f1ce0*/  LDL.LU R11, [R1+0x2ba0] ;  /* 0x002ba000010b7983 */ /* 0x000f280000300800 */
[----:B------:R-:W-:Y:S04]  /*f1cf0*/  STL [R1+0x2c14], R15 ;  /* 0x002c140f01007387 */ /* 0x000fe80000100800 */
[----:B------:R-:W-:Y:S04]  /*f1d00*/  STL [R1+0x2c18], R13 ;  /* 0x002c180d01007387 */ /* 0x000fe80000100800 */
[----:B------:R1:W-:Y:S04]  /*f1d10*/  LDGSTS.E [R8+0x4ee00], [R6.64], P1 ;  /* 0x4ee0000006087fae */ /* 0x0003e80008921844 */
[----:B------:R-:W4:Y:S01]  /*f1d20*/  LDL.LU R18, [R1+0x2b94] ;  /* 0x002b940001127983 */ /* 0x000f220000300800 */
[----:B-1----:R-:W-:-:S02]  /*f1d30*/  IMAD.MOV.U32 R6, RZ, RZ, R12 ;  /* 0x000000ffff067224 */ /* 0x002fc400078e000c */
[----:B------:R-:W-:Y:S01]  /*f1d40*/  IMAD.MOV.U32 R7, RZ, RZ, R15 ;  /* 0x000000ffff077224 */ /* 0x000fe200078e000f */
[----:B------:R-:W-:-:S04]  /*f1d50*/  ISETP.GT.AND P1, PT, R3, 0x4b, PT ;  /* 0x0000004b0300780c */ /* 0x000fc80003f24270 */
[----:B------:R1:W-:Y:S02]  /*f1d60*/  LDGSTS.E [R5+0x4fc00], [R6.64], P5 ;  /* 0x4fc0000006057fae */ /* 0x0003e4000a921844 */
[----:B-1----:R-:W-:Y:S01]  /*f1d70*/  IMAD.MOV.U32 R6, RZ, RZ, R13 ;  /* 0x000000ffff067224 */ /* 0x002fe200078e000d */
[----:B------:R-:W-:Y:S02]  /*f1d80*/  SEL R5, RZ, 0x4, !P1 ;  /* 0x00000004ff057807 */ /* 0x000fe40004800000 */
[----:B------:R-:W-:Y:S02]  /*f1d90*/  ISETP.GT.AND P1, PT, R3, 0x4f, PT ;  /* 0x0000004f0300780c */ /* 0x000fe40003f24270 */
[----:B--2---:R-:W-:-:S05]  /*f1da0*/  IADD3.X R14, R14, R0, RZ, P4, !PT ;  /* 0x000000000e0e7210 */ /* 0x004fca00027fe4ff */
[----:B------:R1:W-:Y:S04]  /*f1db0*/  STL [R1+0x2c0c], R14 ;  /* 0x002c0c0e01007387 */ /* 0x0003e80000100800 */
[----:B------:R-:W2:Y:S04]  /*f1dc0*/  LDL.LU R12, [R1+0x2b98] ;  /* 0x002b9800010c7983 */ /* 0x000ea80000300800 */
[----:B------:R-:W2:Y:S01]  /*f1dd0*/  LDL.LU R17, [R1+0x2b8c] ;  /* 0x002b8c0001117983 */ /* 0x000ea20000300800 */
[----:B------:R-:W-:-:S03]  /*f1de0*/  IMAD.MOV.U32 R7, RZ, RZ, R14 ;  /* 0x000000ffff077224 */ /* 0x000fc600078e000e */
[----:B------:R-:W2:Y:S04]  /*f1df0*/  LDL.LU R16, [R1+0x2b54] ;  /* 0x002b540001107983 */ /* 0x000ea80000300800 */
[----:B------:R1:W-:Y:S04]  /*f1e00*/  LDGSTS.E [R8+0x4fe00], [R6.64], P5 ;  /* 0x4fe0000006087fae */ /* 0x0003e8000a921844 */
[----:B-1----:R-:W2:Y:S04]  /*f1e10*/  LDL.LU R14, [R1+0x2b60] ;  /* 0x002b6000010e7983 */ /* 0x002ea80000300800 */
[----:B------:R-:W2:Y:S01]  /*f1e20*/  LDL.LU R13, [R1+0x2b58] ;  /* 0x002b5800010d7983 */ /* 0x000ea20000300800 */
[----:B------:R-:W-:-:S02]  /*f1e30*/  SEL R6, RZ, 0x4, !P1 ;  /* 0x00000004ff067807 */ /* 0x000fc40004800000 */
[-C--:B---3--:R-:W-:Y:S02]  /*f1e40*/  IADD3 R20, P1, R20, R202.reuse, RZ ;  /* 0x000000ca14147210 */ /* 0x088fe40007f3e0ff */
[----:B----4-:R-:W-:-:S03]  /*f1e50*/  IADD3 R10, P4, R10, R202, RZ ;  /* 0x000000ca0a0a7210 */ /* 0x010fc60007f9e0ff */
[----:B------:R-:W-:Y:S01]  /*f1e60*/  STL [R1+0x2be0], R20 ;  /* 0x002be01401007387 */ /* 0x000fe20000100800 */
[----:B------:R-:W-:-:S03]  /*f1e70*/  IADD3.X R21, R21, R0, RZ, P1, !PT ;  /* 0x0000000015157210 */ /* 0x000fc60000ffe4ff */
[----:B------:R-:W-:Y:S01]  /*f1e80*/  STL [R1+0x2bd8], R10 ;  /* 0x002bd80a01007387 */ /* 0x000fe20000100800 */
[----:B------:R-:W-:-:S03]  /*f1e90*/  IMAD.X R19, R19, 0x1, R0, P4 ;  /* 0x0000000113137824 */ /* 0x000fc600020e0600 */
[----:B------:R1:W-:Y:S04]  /*f1ea0*/  STL [R1+0x2bd4], R21 ;  /* 0x002bd41501007387 */ /* 0x0003e80000100800 */
[----:B------:R-:W-:Y:S04]  /*f1eb0*/  STL [R1+0x2bcc], R19 ;  /* 0x002bcc1301007387 */ /* 0x000fe80000100800 */
[----:B------:R-:W3:Y:S01]  /*f1ec0*/  LDL.LU R15, [R1+0x2b4c] ;  /* 0x002b4c00010f7983 */ /* 0x000ee20000300800 */
[C---:B------:R-:W-:Y:S08]  /*f1ed0*/  HMMA.1688.F32.TF32 R192, R240.reuse, R30, R192 ;  /* 0x0000001ef0c0723c */ /* 0x040ff000000810c0 */
[----:B------:R-:W-:Y:S11]  /*f1ee0*/  HMMA.1688.F32.TF32 R196, R240, R34, R196 ;  /* 0x00000022f0c4723c */ /* 0x000ff600000810c4 */
[----:B------:R-:W-:Y:S05]  /*f1ef0*/  @!UPT UIADD3 URZ, URZ, URZ, URZ ;  /* 0x0000003f3f3ff290 */ /* 0x000fea000fffe03f */
        /* <DEDUP_REMOVED lines=15> */
[----:B-1----:R-:W-:Y:S01]  /*f1ff0*/  IMAD.MOV.U32 R6, RZ, RZ, R10 ;  /* 0x000000ffff067224 */ /* 0x002fe200078e000a */
[----:B------:R-:W-:-:S03]  /*f2000*/  MOV R7, R19 ;  /* 0x0000001300077202 */ /* 0x000fc60000000f00 */
[----:B------:R-:W-:-:S03]  /*f2010*/  IMAD.X R18, R18, 0x1, R0, P1 ;  /* 0x0000000112127824 */ /* 0x000fc600008e0600 */
[----:B------:R-:W-:Y:S04]  /*f2020*/  STL.64 [R1+0x170], R24 ;  /* 0x0001701801007387 */ /* 0x000fe80000100a00 */
[----:B------:R1:W-:Y:S04]  /*f2030*/  LDGSTS.E [R8+0x50e00], [R6.64], P2 ;  /* 0x50e0000006087fae */ /* 0x0003e80009121844 */
[----:B------:R-:W-:Y:S04]  /*f2040*/  STL.64 [R1+0x178], R26 ;  /* 0x0001781a01007387 */ /* 0x000fe80000100a00 */
[----:B------:R-:W-:Y:S01]  /*f2050*/  STL [R1+0x2ba0], R11 ;  /* 0x002ba00b01007387 */ /* 0x000fe20000100800 */
[----:B-1----:R-:W-:Y:S01]  /*f2060*/  IMAD.MOV.U32 R6, RZ, RZ, R11 ;  /* 0x000000ffff067224 */ /* 0x002fe200078e000b */
[----:B------:R-:W-:Y:S01]  /*f2070*/  SEL R5, R9, RZ, !P0 ;  /* 0x000000ff09057207 */ /* 0x000fe20004000000 */
[----:B------:R-:W-:-:S03]  /*f2080*/  IMAD.MOV.U32 R7, RZ, RZ, R18 ;  /* 0x000000ffff077224 */ /* 0x000fc600078e0012 */
[----:B------:R-:W-:Y:S02]  /*f2090*/  ISETP.NE.U32.AND P1, PT, R5, RZ, PT ;  /* 0x000000ff0500720c */ /* 0x000fe40003f25070 */
[----:B------:R-:W-:-:S05]  /*f20a0*/  IADD3 R5, R4, 0x100000, RZ ;  /* 0x0010000004057810 */ /* 0x000fca0007ffe0ff */
[----:B------:R1:W-:Y:S01]  /*f20b0*/  LDGSTS.E [R5+0x51c00], [R6.64], P3 ;  /* 0x51c0000006057fae */ /* 0x0003e20009921844 */
[----:B--2---:R-:W-:-:S05]  /*f20c0*/  IADD3 R12, P2, R12, R202, RZ ;  /* 0x000000ca0c0c7210 */ /* 0x004fca0007f5e0ff */
[----:B------:R-:W-:Y:S04]  /*f20d0*/  STL [R1+0x2b98], R12 ;  /* 0x002b980c01007387 */ /* 0x000fe80000100800 */
[----:B------:R-:W-:Y:S04]  /*f20e0*/  STL [R1+0x2b94], R18 ;  /* 0x002b941201007387 */ /* 0x000fe80000100800 */
[----:B------:R2:W-:Y:S04]  /*f20f0*/  STL.64 [R1+0xf0], R20 ;  /* 0x0000f01401007387 */ /* 0x0005e80000100a00 */
[----:B------:R-:W-:Y:S01]  /*f2100*/  STL.64 [R1+0xf8], R22 ;  /* 0x0000f81601007387 */ /* 0x000fe20000100a00 */
[----:B------:R-:W-:-:S03]  /*f2110*/  IMAD.X R17, R17, 0x1, R0, P2 ;  /* 0x0000000111117824 */ /* 0x000fc600010e0600 */
[----:B--2---:R-:W2:Y:S04]  /*f2120*/  LDL.LU R20, [R1+0x2b20] ;  /* 0x002b200001147983 */ /* 0x004ea80000300800 */
[----:B------:R-:W4:Y:S04]  /*f2130*/  LDL.LU R10, [R1+0x2b18] ;  /* 0x002b1800010a7983 */ /* 0x000f280000300800 */
[----:B------:R-:W4:Y:S04]  /*f2140*/  LDL.LU R21, [R1+0x2b14] ;  /* 0x002b140001157983 */ /* 0x000f280000300800 */
[----:B------:R-:W-:Y:S04]  /*f2150*/  STL [R1+0x2b8c], R17 ;  /* 0x002b8c1101007387 */ /* 0x000fe80000100800 */
[----:B------:R-:W4:Y:S01]  /*f2160*/  LDL.LU R11, [R1+0x2b0c] ;  /* 0x002b0c00010b7983 */ /* 0x000f220000300800 */
[----:B------:R-:W-:Y:S01]  /*f2170*/  IADD3 R14, P2, R14, R202, RZ ;  /* 0x000000ca0e0e7210 */ /* 0x000fe20007f5e0ff */
[----:B-1----:R-:W-:-:S03]  /*f2180*/  IMAD.MOV.U32 R6, RZ, RZ, R12 ;  /* 0x000000ffff067224 */ /* 0x002fc600078e000c */
[----:B------:R-:W-:Y:S02]  /*f2190*/  IADD3.X R16, R16, R0, RZ, P2, !PT ;  /* 0x0000000010107210 */ /* 0x000fe400017fe4ff */
[----:B------:R-:W-:Y:S01]  /*f21a0*/  IADD3 R13, P2, R13, R202, RZ ;  /* 0x000000ca0d0d7210 */ /* 0x000fe20007f5e0ff */
[----:B------:R-:W-:Y:S01]  /*f21b0*/  IMAD.MOV.U32 R7, RZ, RZ, R17 ;  /* 0x000000ffff077224 */ /* 0x000fe200078e0011 */
[----:B------:R1:W-:Y:S04]  /*f21c0*/  STL [R1+0x2b60], R14 ;  /* 0x002b600e01007387 */ /* 0x0003e80000100800 */
[----:B------:R-:W4:Y:S04]  /*f21d0*/  LDL.LU R12, [R1+0x2ae0] ;  /* 0x002ae000010c7983 */ /* 0x000f280000300800 */
[----:B------:R1:W-:Y:S04]  /*f21e0*/  STL [R1+0x2b54], R16 ;  /* 0x002b541001007387 */ /* 0x0003e80000100800 */
[----:B------:R1:W-:Y:S04]  /*f21f0*/  LDGSTS.E [R8+0x51e00], [R6.64], P3 ;  /* 0x51e0000006087fae */ /* 0x0003e80009921844 */
[----:B------:R-:W-:Y:S01]  /*f2200*/  STL [R1+0x2b58], R13 ;  /* 0x002b580d01007387 */ /* 0x000fe20000100800 */
[----:B-1----:R-:W-:-:S03]  /*f2210*/  IMAD.MOV.U32 R6, RZ, RZ, R14 ;  /* 0x000000ffff067224 */ /* 0x002fc600078e000e */
[----:B------:R-:W4:Y:S01]  /*f2220*/  LDL.LU R14, [R1+0x2ad4] ;  /* 0x002ad400010e7983 */ /* 0x000f220000300800 */
[----:B---3--:R-:W-:-:S05]  /*f2230*/  IMAD.X R15, R15, 0x1, R0, P2 ;  /* 0x000000010f0f7824 */ /* 0x008fca00010e0600 */
[----:B------:R1:W-:Y:S04]  /*f2240*/  STL [R1+0x2b4c], R15 ;  /* 0x002b4c0f01007387 */ /* 0x0003e80000100800 */
[----:B------:R-:W3:Y:S04]  /*f2250*/  LDL.LU R18, [R1+0x2ad8] ;  /* 0x002ad80001127983 */ /* 0x000ee80000300800 */
[----:B------:R-:W3:Y:S01]  /*f2260*/  LDL.LU R19, [R1+0x2aac] ;  /* 0x002aac0001137983 */ /* 0x000ee20000300800 */
[----:B------:R-:W-:-:S03]  /*f2270*/  MOV R7, R16 ;  /* 0x0000001000077202 */ /* 0x000fc60000000f00 */
[----:B------:R-:W3:Y:S04]  /*f2280*/  LDL.LU R17, [R1+0x2a94] ;  /* 0x002a940001117983 */ /* 0x000ee80000300800 */
[----:B------:R-:W3:Y:S04]  /*f2290*/  LDL.LU R16, [R1+0x2aa0] ;  /* 0x002aa00001107983 */ /* 0x000ee80000300800 */
[----:B------:R1:W-:Y:S02]  /*f22a0*/  LDGSTS.E [R5+0x52c00], [R6.64], P5 ;  /* 0x52c0000006057fae */ /* 0x0003e4000a921844 */
[----:B-1----:R-:W-:-:S02]  /*f22b0*/  IMAD.MOV.U32 R7, RZ, RZ, R15 ;  /* 0x000000ffff077224 */ /* 0x002fc400078e000f */
[----:B------:R-:W-:Y:S01]  /*f22c0*/  IMAD.MOV.U32 R6, RZ, RZ, R13 ;  /* 0x000000ffff067224 */ /* 0x000fe200078e000d */
[----:B------:R-:W3:Y:S04]  /*f22d0*/  LDL.LU R15, [R1+0x2a6c] ;  /* 0x002a6c00010f7983 */ /* 0x000ee80000300800 */
[----:B------:R-:W3:Y:S01]  /*f22e0*/  LDL.LU R13, [R1+0x2a98] ;  /* 0x002a9800010d7983 */ /* 0x000ee20000300800 */
[----:B------:R-:W-:Y:S08]  /*f22f0*/  HMMA.1688.F32.TF32 R140, R236, R40, R140 ;  /* 0x00000028ec8c723c */ /* 0x000ff0000008108c */
[C---:B------:R-:W-:Y:S01]  /*f2300*/  HMMA.1688.F32.TF32 R136, R240.reuse, R38, R136 ;  /* 0x00000026f088723c */ /* 0x040fe20000081088 */
[C---:B------:R-:W-:Y:S01]  /*f2310*/  ISETP.GT.AND P2, PT, R3.reuse, 0x57, PT ;  /* 0x000000570300780c */ /* 0x040fe20003f44270 */
[----:B------:R1:W-:Y:S11]  /*f2320*/  LDGSTS.E [R8+0x52e00], [R6.64], P5 ;  /* 0x52e0000006087fae */ /* 0x0003f6000a921844 */
[----:B------:R-:W-:Y:S03]  /*f2330*/  @!UPT UIADD3 URZ, URZ, URZ, URZ ;  /* 0x0000003f3f3ff290 */ /* 0x000fe6000fffe03f */
[----:B------:R-:W-:Y:S01]  /*f2340*/  HMMA.1688.F32.TF32 R140, R240, R42, R140 ;  /* 0x0000002af08c723c */ /* 0x000fe2000008108c */
[----:B------:R-:W-:Y:S02]  /*f2350*/  SEL R5, RZ, 0x4, !P2 ;  /* 0x00000004ff057807 */ /* 0x000fe40005000000 */
[----:B------:R-:W-:-:S05]  /*f2360*/  ISETP.GT.AND P2, PT, R3, 0x5b, PT ;  /* 0x0000005b0300780c */ /* 0x000fca0003f44270 */
[----:B------:R-:W-:Y:S01]  /*f2370*/  HMMA.1688.F32.TF32 R136, R244, R100, R136 ;  /* 0x00000064f488723c */ /* 0x000fe20000081088 */
[----:B------:R-:W-:Y:S02]  /*f2380*/  SEL R5, R5, RZ, !P0 ;  /* 0x000000ff05057207 */ /* 0x000fe40004000000 */
[----:B-1----:R-:W-:Y:S02]  /*f2390*/  SEL R6, RZ, 0x4, !P2 ;  /* 0x00000004ff067807 */ /* 0x002fe40005000000 */
[----:B------:R-:W-:Y:S02]  /*f23a0*/  ISETP.NE.U32.AND P5, PT, R5, RZ, PT ;  /* 0x000000ff0500720c */ /* 0x000fe40003fa5070 */
[----:B------:R-:W-:-:S09]  /*f23b0*/  SEL R5, R6, RZ, !P0 ;  /* 0x000000ff06057207 */ /* 0x000fd20004000000 */
[----:B------:R-:W-:Y:S08]  /*f23c0*/  HMMA.1688.F32.TF32 R140, R244, R104, R140 ;  /* 0x00000068f48c723c */ /* 0x000ff0000008108c */
[----:B------:R-:W-:Y:S01]  /*f23d0*/  HMMA.1688.F32.TF32 R24, R248, R102, R136 ;  /* 0x00000066f818723c */ /* 0x000fe20000081088 */
[-C--:B--2---:R-:W-:Y:S02]  /*f23e0*/  IADD3 R20, P2, R20, R202.reuse, RZ ;  /* 0x000000ca14147210 */ /* 0x084fe40007f5e0ff */
[----:B----4-:R-:W-:-:S03]  /*f23f0*/  IADD3 R10, P3, R10, R202, RZ ;  /* 0x000000ca0a0a7210 */ /* 0x010fc60007f7e0ff */
[--C-:B------:R-:W-:Y:S01]  /*f2400*/  IMAD.X R21, R21, 0x1, R0.reuse, P2 ;  /* 0x0000000115157824 */ /* 0x100fe200010e0600 */
[----:B------:R-:W-:Y:S02]  /*f2410*/  ISETP.NE.U32.AND P2, PT, R5, RZ, PT ;  /* 0x000000ff0500720c */ /* 0x000fe40003f45070 */
[----:B------:R-:W-:Y:S01]  /*f2420*/  IADD3 R5, R4, 0x100000, RZ ;  /* 0x0010000004057810 */ /* 0x000fe20007ffe0ff */
[----:B------:R-:W-:Y:S01]  /*f2430*/  IMAD.MOV.U32 R7, RZ, RZ, R21 ;  /* 0x000000ffff077224 */ /* 0x000fe200078e0015 */
[----:B------:R-:W-:Y:S01]  /*f2440*/  MOV R6, R20 ;  /* 0x0000001400067202 */ /* 0x000fe20000000f00 */
[----:B------:R-:W-:Y:S01]  /*f2450*/  IMAD.X R11, R11, 0x1, R0, P3 ;  /* 0x000000010b0b7824 */ /* 0x000fe200018e0600 */
[----:B------:R-:W-:-:S03]  /*f2460*/  ISETP.GT.AND P3, PT, R3, 0x5f, PT ;  /* 0x0000005f0300780c */ /* 0x000fc60003f64270 */
[----:B------:R1:W-:Y:S01]  /*f2470*/  LDGSTS.E [R5+0x53c00], [R6.64], P4 ;  /* 0x53c0000006057fae */ /* 0x0003e2000a121844 */
[----:B------:R-:W-:-:S03]  /*f2480*/  SEL R9, RZ, 0x4, !P3 ;  /* 0x00000004ff097807 */ /* 0x000fc60005800000 */
[----:B------:R-:W-:Y:S04]  /*f2490*/  STL [R1+0x2b20], R20 ;  /* 0x002b201401007387 */ /* 0x000fe80000100800 */
[----:B------:R-:W-:Y:S01]  /*f24a0*/  STL [R1+0x2b18], R10 ;  /* 0x002b180a01007387 */ /* 0x000fe20000100800 */
[----:B-1----:R-:W-:Y:S02]  /*f24b0*/  IMAD.MOV.U32 R6, RZ, RZ, R10 ;  /* 0x000000ffff067224 */ /* 0x002fe400078e000a */
[----:B------:R-:W-:Y:S01]  /*f24c0*/  IMAD.MOV.U32 R7, RZ, RZ, R11 ;  /* 0x000000ffff077224 */ /* 0x000fe200078e000b */
[----:B------:R-:W-:Y:S01]  /*f24d0*/  STL [R1+0x2b14], R21 ;  /* 0x002b141501007387 */ /* 0x000fe20000100800 */
[----:B------:R-:W-:-:S03]  /*f24e0*/  SEL R5, R9, RZ, !P0 ;  /* 0x000000ff09057207 */ /* 0x000fc60004000000 */
[----:B------:R1:W-:Y:S04]  /*f24f0*/  STL [R1+0x2b0c], R11 ;  /* 0x002b0c0b01007387 */ /* 0x0003e80000100800 */
[----:B------:R1:W-:Y:S02]  /*f2500*/  LDGSTS.E [R8+0x53e00], [R6.64], P4 ;  /* 0x53e0000006087fae */ /* 0x0003e4000a121844 */
[----:B-1----:R-:W-:Y:S01]  /*f2510*/  HMMA.1688.F32.TF32 R8, R248, R106, R140 ;  /* 0x0000006af808723c */ /* 0x002fe2000008108c */
[-C--:B------:R-:W-:Y:S01]  /*f2520*/  IADD3 R12, P3, R12, R202.reuse, RZ ;  /* 0x000000ca0c0c7210 */ /* 0x080fe20007f7e0ff */
[----:B------:R-:W-:Y:S04]  /*f2530*/  STL.64 [R1+0x90], R24 ;  /* 0x0000901801007387 */ /* 0x000fe80000100a00 */
[----:B------:R-:W-:Y:S01]  /*f2540*/  IMAD.X R14, R14, 0x1, R0, P3 ;  /* 0x000000010e0e7824 */ /* 0x000fe200018e0600 */
[----:B------:R-:W-:Y:S04]  /*f2550*/  STL.64 [R1+0x98], R26 ;  /* 0x0000981a01007387 */ /* 0x000fe80000100a00 */
[----:B------:R-:W-:Y:S01]  /*f2560*/  STL [R1+0x2ae0], R12 ;  /* 0x002ae00c01007387 */ /* 0x000fe20000100800 */
[----:B---3--:R-:W-:-:S05]  /*f2570*/  IADD3 R18, P4, R18, R202, RZ ;  /* 0x000000ca12127210 */ /* 0x008fca0007f9e0ff */
[----:B------:R-:W-:Y:S01]  /*f2580*/  STL [R1+0x2ad8], R18 ;  /* 0x002ad81201007387 */ /* 0x000fe20000100800 */
[----:B------:R-:W-:-:S03]  /*f2590*/  IADD3.X R19, R19, R0, RZ, P4, !PT ;  /* 0x0000000013137210 */ /* 0x000fc600027fe4ff */
[----:B------:R-:W-:Y:S04]  /*f25a0*/  STL [R1+0x2ad4], R14 ;  /* 0x002ad40e01007387 */ /* 0x000fe80000100800 */
[----:B------:R-:W-:Y:S04]  /*f25b0*/  STL.64 [R1+0x60], R8 ;  /* 0x0000600801007387 */ /* 0x000fe80000100a00 */
[----:B------:R1:W-:Y:S01]  /*f25c0*/  STL.64 [R1+0x68], R10 ;  /* 0x0000680a01007387 */ /* 0x0003e20000100a00 */
[----:B------:R-:W-:Y:S01]  /*f25d0*/  IMAD.MOV.U32 R7, RZ, RZ, R14 ;  /* 0x000000ffff077224 */ /* 0x000fe200078e000e */
[-C--:B------:R-:W-:Y:S01]  /*f25e0*/  IADD3 R16, P4, R16, R202.reuse, RZ ;  /* 0x000000ca10107210 */ /* 0x080fe20007f9e0ff */
[----:B------:R-:W-:Y:S01]  /*f25f0*/  IMAD.MOV.U32 R6, RZ, RZ, R12 ;  /* 0x000000ffff067224 */ /* 0x000fe200078e000c */
[----:B-1----:R-:W2:Y:S04]  /*f2600*/  LDL.LU R11, [R1+0x2a60] ;  /* 0x002a6000010b7983 */ /* 0x002ea80000300800 */
[----:B------:R-:W3:Y:S04]  /*f2610*/  LDL.LU R10, [R1+0x2a58] ;  /* 0x002a5800010a7983 */ /* 0x000ee80000300800 */
[----:B------:R-:W4:Y:S04]  /*f2620*/  LDL.LU R14, [R1+0x2a54] ;  /* 0x002a5400010e7983 */ /* 0x000f280000300800 */
[----:B------:R1:W-:Y:S04]  /*f2630*/  STL [R1+0x2aac], R19 ;  /* 0x002aac1301007387 */ /* 0x0003e80000100800 */
[----:B------:R-:W4:Y:S01]  /*f2640*/  LDL.LU R12, [R1+0x2a1c] ;  /* 0x002a1c00010c7983 */ /* 0x000f220000300800 */
[----:B------:R-:W-:Y:S01]  /*f2650*/  IMAD.X R17, R17, 0x1, R0, P4 ;  /* 0x0000000111117824 */ /* 0x000fe200020e0600 */
[----:B------:R-:W-:-:S02]  /*f2660*/  IADD3 R13, P4, R13, R202, RZ ;  /* 0x000000ca0d0d7210 */ /* 0x000fc40007f9e0ff */
[----:B------:R-:W-:Y:S04]  /*f2670*/  STL [R1+0x2aa0], R16 ;  /* 0x002aa01001007387 */ /* 0x000fe80000100800 */
[----:B------:R-:W-:Y:S04]  /*f2680*/  STL [R1+0x2a94], R17 ;  /* 0x002a941101007387 */ /* 0x000fe80000100800 */
[----:B------:R1:W-:Y:S04]  /*f2690*/  STL [R1+0x2a98], R13 ;  /* 0x002a980d01007387 */ /* 0x0003e80000100800 */
[----:B------:R-:W4:Y:S01]  /*f26a0*/  LDL.LU R24, [R1+0x2a50] ;  /* 0x002a500001187983 */ /* 0x000f220000300800 */
[----:B------:R-:W-:Y:S11]  /*f26b0*/  HMMA.1688.F32.TF32 R144, R236, R44, R144 ;  /* 0x0000002cec90723c */ /* 0x000ff60000081090 */
[----:B------:R-:W-:Y:S11]  /*f26c0*/  @!UPT UIADD3 URZ, URZ, URZ, URZ ;  /* 0x0000003f3f3ff290 */ /* 0x000ff6000fffe03f */
[----:B------:R-:W-:Y:S02]  /*f26d0*/  @!UPT UIADD3 URZ, URZ, URZ, URZ ;  /* 0x0000003f3f3ff290 */ /* 0x000fe4000fffe03f */
[----:B------:R-:W-:Y:S01]  /*f26e0*/  HMMA.1688.F32.TF32 R144, R240, R46, R144 ;  /* 0x0000002ef090723c */ /* 0x000fe20000081090 */
[----:B------:R-:W-:Y:S02]  /*f26f0*/  ISETP.NE.U32.AND P3, PT, R5, RZ, PT ;  /* 0x000000ff0500720c */ /* 0x000fe40003f65070 */
[C---:B------:R-:W-:Y:S02]  /*f2700*/  IADD3 R5, R4.reuse, 0x100000, RZ ;  /* 0x0010000004057810 */ /* 0x040fe40007ffe0ff */
[----:B------:R-:W-:-:S03]  /*f2710*/  IADD3 R8, R4, 0x100000, RZ ;  /* 0x0010000004087810 */ /* 0x000fc60007ffe0ff */
[----:B------:R1:W-:Y:S11]  /*f2720*/  LDGSTS.E [R5+0x54c00], [R6.64], P1 ;  /* 0x54c0000006057fae */ /* 0x0003f60008921844 */
[----:B------:R-:W-:Y:S05]  /*f2730*/  @!UPT UIADD3 URZ, URZ, URZ, URZ ;  /* 0x0000003f3f3ff290 */ /* 0x000fea000fffe03f */
[----:B------:R-:W-:Y:S01]  /*f2740*/  HMMA.1688.F32.TF32 R144, R244, R108, R144 ;  /* 0x0000006cf490723c */ /* 0x000fe20000081090 */
[----:B-1----:R-:W-:Y:S01]  /*f2750*/  IMAD.MOV.U32 R6, RZ, RZ, R18 ;  /* 0x000000ffff067224 */ /* 0x002fe200078e0012 */
[----:B------:R-:W-:Y:S01]  /*f2760*/  MOV R7, R19 ;  /* 0x0000001300077202 */ /* 0x000fe20000000f00 */
[----:B------:R-:W-:-:S04]  /*f2770*/  IMAD.X R15, R15, 0x1, R0, P4 ;  /* 0x000000010f0f7824 */ /* 0x000fc800020e0600 */
[----:B------:R1:W-:Y:S01]  /*f2780*/  LDGSTS.E [R8+0x54e00], [R6.64], P1 ;  /* 0x54e0000006087fae */ /* 0x0003e20008921844 */
[----:B------:R-:W-:-:S03]  /*f2790*/  ISETP.GT.AND P1, PT, R3, 0x63, PT ;  /* 0x000000630300780c */ /* 0x000fc60003f24270 */
[----:B------:R-:W-:Y:S04]  /*f27a0*/  STL [R1+0x2a6c], R15 ;  /* 0x002a6c0f01007387 */ /* 0x000fe80000100800 */
[----:B------:R-:W4:Y:S01]  /*f27b0*/  LDL.LU R25, [R1+0x2a14] ;  /* 0x002a140001197983 */ /* 0x000f220000300800 */
[----:B-1----:R-:W-:-:S03]  /*f27c0*/  IMAD.MOV.U32 R6, RZ, RZ, R16 ;  /* 0x000000ffff067224 */ /* 0x002fc600078e0010 */
[----:B------:R-:W4:Y:S01]  /*f27d0*/  LDL.LU R23, [R1+0x29dc] ;  /* 0x0029dc0001177983 */ /* 0x000f220000300800 */
[----:B------:R-:W-:-:S04]  /*f27e0*/  IMAD.MOV.U32 R7, RZ, RZ, R17 ;  /* 0x000000ffff077224 */ /* 0x000fc800078e0011 */
[----:B------:R-:W-:Y:S01]  /*f27f0*/  HMMA.1688.F32.TF32 R32, R248, R110, R144 ;  /* 0x0000006ef820723c */ /* 0x000fe20000081090 */
[----:B------:R-:W4:Y:S04]  /*f2800*/  LDL.LU R22, [R1+0x2a18] ;  /* 0x002a180001167983 */ /* 0x000f280000300800 */
[----:B------:R1:W-:Y:S04]  /*f2810*/  LDGSTS.E [R5+0x55c00], [R6.64], P5 ;  /* 0x55c0000006057fae */ /* 0x0003e8000a921844 */
[----:B------:R-:W4:Y:S04]  /*f2820*/  LDL.LU R19, [R1+0x29d4] ;  /* 0x0029d40001137983 */ /* 0x000f280000300800 */
[----:B------:R-:W4:Y:S01]  /*f2830*/  LDL.LU R18, [R1+0x2a10] ;  /* 0x002a100001127983 */ /* 0x000f220000300800 */
[----:B-1----:R-:W-:Y:S01]  /*f2840*/  IMAD.MOV.U32 R6, RZ, RZ, R13 ;  /* 0x000000ffff067224 */ /* 0x002fe200078e000d */
[----:B------:R-:W-:-:S02]  /*f2850*/  MOV R7, R15 ;  /* 0x0000000f00077202 */ /* 0x000fc40000000f00 */
[----:B------:R-:W4:Y:S01]  /*f2860*/  LDL.LU R13, [R1+0x29d8] ;  /* 0x0029d800010d7983 */ /* 0x000f220000300800 */
[----:B------:R-:W-:Y:S02]  /*f2870*/  SEL R5, RZ, 0x4, !P1 ;  /* 0x00000004ff057807 */ /* 0x000fe40004800000 */
[----:B------:R-:W-:Y:S01]  /*f2880*/  ISETP.GT.AND P1, PT, R3, 0x67, PT ;  /* 0x000000670300780c */ /* 0x000fe20003f24270 */
[----:B------:R1:W-:Y:S01]  /*f2890*/  LDGSTS.E [R8+0x55e00], [R6.64], P5 ;  /* 0x55e0000006087fae */ /* 0x0003e2000a921844 */
[----:B------:R-:W-:Y:S02]  /*f28a0*/  SEL R5, R5, RZ, !P0 ;  /* 0x000000ff05057207 */ /* 0x000fe40004000000 */
[----:B-1----:R-:W-:Y:S02]  /*f28b0*/  SEL R6, RZ, 0x4, !P1 ;  /* 0x00000004ff067807 */ /* 0x002fe40004800000 */
[----:B------:R-:W-:Y:S02]  /*f28c0*/  ISETP.NE.U32.AND P1, PT, R5, RZ, PT ;  /* 0x000000ff0500720c */ /* 0x000fe40003f25070 */
[----:B------:R-:W-:-:S02]  /*f28d0*/  SEL R5, R6, RZ, !P0 ;  /* 0x000000ff06057207 */ /* 0x000fc40004000000 */
[-C--:B--2---:R-:W-:Y:S02]  /*f28e0*/  IADD3 R11, P4, R11, R202.reuse, RZ ;  /* 0x000000ca0b0b7210 */ /* 0x084fe40007f9e0ff */
[----:B---3--:R-:W-:-:S03]  /*f28f0*/  IADD3 R10, P5, R10, R202, RZ ;  /* 0x000000ca0a0a7210 */ /* 0x008fc60007fbe0ff */
[----:B------:R1:W-:Y:S01]  /*f2900*/  STL [R1+0x2a60], R11 ;  /* 0x002a600b01007387 */ /* 0x0003e20000100800 */
[----:B----4-:R-:W-:-:S03]  /*f2910*/  IMAD.X R14, R14, 0x1, R0, P4 ;  /* 0x000000010e0e7824 */ /* 0x010fc600020e0600 */
[----:B------:R-:W-:Y:S01]  /*f2920*/  STL [R1+0x2a58], R10 ;  /* 0x002a580a01007387 */ /* 0x000fe20000100800 */
[----:B------:R-:W-:-:S03]  /*f2930*/  IMAD.X R12, R12, 0x1, R0, P5 ;  /* 0x000000010c0c7824 */ /* 0x000fc600028e0600 */
[----:B------:R-:W-:Y:S01]  /*f2940*/  STL [R1+0x2a54], R14 ;  /* 0x002a540e01007387 */ /* 0x000fe20000100800 */
[----:B------:R-:W-:-:S03]  /*f2950*/  ISETP.GT.AND P5, PT, R3, 0x6b, PT ;  /* 0x0000006b0300780c */ /* 0x000fc60003fa4270 */
[----:B------:R2:W-:Y:S01]  /*f2960*/  STL [R1+0x2a1c], R12 ;  /* 0x002a1c0c01007387 */ /* 0x0005e20000100800 */
[----:B------:R-:W-:Y:S01]  /*f2970*/  ISETP.NE.U32.AND P4, PT, R5, RZ, PT ;  /* 0x000000ff0500720c */ /* 0x000fe20003f85070 */
[----:B------:R-:W-:Y:S02]  /*f2980*/  IMAD.MOV.U32 R6, RZ, RZ, R11 ;  /* 0x000000ffff067224 */ /* 0x000fe400078e000b */
[----:B------:R-:W-:Y:S01]  /*f2990*/  STL.64 [R1+0x3d10], R32 ;  /* 0x003d102001007387 */ /* 0x000fe20000100a00 */
[----:B------:R-:W-:Y:S01]  /*f29a0*/  IADD3 R5, R4, 0x100000, RZ ;  /* 0x0010000004057810 */ /* 0x000fe20007ffe0ff */
[----:B------:R-:W-:Y:S02]  /*f29b0*/  IMAD.MOV.U32 R7, RZ, RZ, R14 ;  /* 0x000000ffff077224 */ /* 0x000fe400078e000e */
[----:B------:R-:W-:Y:S01]  /*f29c0*/  STL.64 [R1+0x3d08], R34 ;  /* 0x003d082201007387 */ /* 0x000fe20000100a00 */
[----:B------:R-:W-:-:S03]  /*f29d0*/  SEL R9, RZ, 0x4, !P5 ;  /* 0x00000004ff097807 */ /* 0x000fc60006800000 */
[----:B------:R-:W3:Y:S01]  /*f29e0*/  LDL.LU R21, [R1+0x299c] ;  /* 0x00299c0001157983 */ /* 0x000ee20000300800 */
[----:B------:R-:W-:-:S03]  /*f29f0*/  IADD3 R24, P5, R24, R202, RZ ;  /* 0x000000ca18187210 */ /* 0x000fc60007fbe0ff */
[----:B-1----:R-:W4:Y:S04]  /*f2a00*/  LDL.LU R11, [R1+0x29d0] ;  /* 0x0029d000010b7983 */ /* 0x002f280000300800 */
[----:B------:R1:W-:Y:S02]  /*f2a10*/  LDGSTS.E [R5+0x56c00], [R6.64], P2 ;  /* 0x56c0000006057fae */ /* 0x0003e40009121844 */
[----:B-1----:R-:W-:Y:S02]  /*f2a20*/  IMAD.MOV.U32 R7, RZ, RZ, R12 ;  /* 0x000000ffff077224 */ /* 0x002fe400078e000c */
[----:B--2---:R-:W2:Y:S04]  /*f2a30*/  LDL.LU R12, [R1+0x2994] ;  /* 0x00299400010c7983 */ /* 0x004ea80000300800 */
[----:B------:R-:W2:Y:S04]  /*f2a40*/  LDL.LU R20, [R1+0x295c] ;  /* 0x00295c0001147983 */ /* 0x000ea80000300800 */
[----:B------:R-:W-:Y:S04]  /*f2a50*/  STL [R1+0x2a50], R24 ;  /* 0x002a501801007387 */ /* 0x000fe80000100800 */
[----:B------:R-:W2:Y:S01]  /*f2a60*/  LDL.LU R17, [R1+0x2998] ;  /* 0x0029980001117983 */ /* 0x000ea20000300800 */
[----:B------:R-:W-:Y:S01]  /*f2a70*/  HMMA.1688.F32.TF32 R148, R236, R48, R148 ;  /* 0x00000030ec94723c */ /* 0x000fe20000081094 */
[----:B------:R-:W-:-:S02]  /*f2a80*/  MOV R6, R10 ;  /* 0x0000000a00067202 */ /* 0x000fc40000000f00 */
[----:B------:R-:W-:Y:S01]  /*f2a90*/  SEL R5, R9, RZ, !P0 ;  /* 0x000000ff09057207 */ /* 0x000fe20004000000 */
[----:B------:R-:W2:Y:S04]  /*f2aa0*/  LDL.LU R16, [R1+0x2954] ;  /* 0x0029540001107983 */ /* 0x000ea80000300800 */
[----:B------:R1:W-:Y:S11]  /*f2ab0*/  LDGSTS.E [R8+0x56e00], [R6.64], P2 ;  /* 0x56e0000006087fae */ /* 0x0003f60009121844 */
[----:B------:R-:W-:Y:S05]  /*f2ac0*/  @!UPT UIADD3 URZ, URZ, URZ, URZ ;  /* 0x0000003f3f3ff290 */ /* 0x000fea000fffe03f */
[----:B------:R-:W-:Y:S01]  /*f2ad0*/  HMMA.1688.F32.TF32 R148, R240, R50, R148 ;  /* 0x00000032f094723c */ /* 0x000fe20000081094 */
[----:B------:R-:W2:Y:S01]  /*f2ae0*/  LDL.LU R15, [R1+0x2990] ;  /* 0x00299000010f7983 */ /* 0x000ea20000300800 */
[----:B------:R-:W-:Y:S01]  /*f2af0*/  IMAD.X R25, R25, 0x1, R0, P5 ;  /* 0x0000000119197824 */ /* 0x000fe200028e0600 */
[----:B------:R-:W-:Y:S01]  /*f2b00*/  ISETP.NE.U32.AND P2, PT, R5, RZ, PT ;  /* 0x000000ff0500720c */ /* 0x000fe20003f45070 */
[----:B-1----:R-:W-:Y:S11]  /*f2b10*/  IMAD.MOV.U32 R6, RZ, RZ, R24 ;  /* 0x000000ffff067224 */ /* 0x002ff600078e0018 */
[----:B------:R-:W-:Y:S09]  /*f2b20*/  @!UPT UIADD3 URZ, URZ, URZ, URZ ;  /* 0x0000003f3f3ff290 */ /* 0x000ff2000fffe03f */
[----:B------:R-:W-:Y:S01]  /*f2b30*/  HMMA.1688.F32.TF32 R148, R244, R112, R148 ;  /* 0x00000070f494723c */ /* 0x000fe20000081094 */
[-C--:B------:R-:W-:Y:S01]  /*f2b40*/  IADD3 R22, P6, R22, R202.reuse, RZ ;  /* 0x000000ca16167210 */ /* 0x080fe20007fde0ff */
[----:B------:R-:W2:Y:S01]  /*f2b50*/  LDL.LU R14, [R1+0x291c] ;  /* 0x00291c00010e7983 */ /* 0x000ea20000300800 */
[----:B------:R-:W-:Y:S02]  /*f2b60*/  IADD3 R5, R4, 0x100000, RZ ;  /* 0x0010000004057810 */ /* 0x000fe40007ffe0ff */
[----:B------:R-:W-:Y:S01]  /*f2b70*/  MOV R7, R25 ;  /* 0x0000001900077202 */ /* 0x000fe20000000f00 */
[----:B------:R-:W-:Y:S01]  /*f2b80*/  IMAD.X R23, R23, 0x1, R0, P6 ;  /* 0x0000000117177824 */ /* 0x000fe200030e0600 */
[----:B------:R-:W2:Y:S01]  /*f2b90*/  LDL.LU R10, [R1+0x2958] ;  /* 0x00295800010a7983 */ /* 0x000ea20000300800 */
[----:B------:R-:W-:-:S03]  /*f2ba0*/  IADD3 R18, P5, R18, R202, RZ ;  /* 0x000000ca12127210 */ /* 0x000fc60007fbe0ff */
[----:B------:R1:W-:Y:S11]  /*f2bb0*/  LDGSTS.E [R5+0x57c00], [R6.64], P3 ;  /* 0x57c0000006057fae */ /* 0x0003f60009921844 */
[----:B------:R-:W-:Y:S02]  /*f2bc0*/  @!UPT UIADD3 URZ, URZ, URZ, URZ ;  /* 0x0000003f3f3ff290 */ /* 0x000fe4000fffe03f */
[----:B------:R-:W-:Y:S01]  /*f2bd0*/  HMMA.1688.F32.TF32 R36, R248, R114, R148 ;  /* 0x00000072f824723c */ /* 0x000fe20000081094 */
[----:B-1----:R-:W-:Y:S02]  /*f2be0*/  IMAD.MOV.U32 R6, RZ, RZ, R22 ;  /* 0x000000ffff067224 */ /* 0x002fe400078e0016 */
[----:B------:R-:W-:Y:S02]  /*f2bf0*/  IMAD.MOV.U32 R7, RZ, RZ, R23 ;  /* 0x000000ffff077224 */ /* 0x000fe400078e0017 */
[----:B------:R-:W-:Y:S01]  /*f2c00*/  IMAD.X R19, R19, 0x1, R0, P5 ;  /* 0x0000000113137824 */ /* 0x000fe200028e0600 */
[----:B------:R-:W-:Y:S02]  /*f2c10*/  IADD3 R13, P5, R13, R202, RZ ;  /* 0x000000ca0d0d7210 */ /* 0x000fe40007fbe0ff */
[----:B------:R1:W-:Y:S04]  /*f2c20*/  LDGSTS.E [R8+0x57e00], [R6.64], P3 ;  /* 0x57e0000006087fae */ /* 0x0003e80009921844 */
[----:B------:R-:W-:Y:S01]  /*f2c30*/  STL [R1+0x2a18], R22 ;  /* 0x002a181601007387 */ /* 0x000fe20000100800 */
[----:B-1----:R-:W-:Y:S01]  /*f2c40*/  MOV R6, R18 ;  /* 0x0000001200067202 */ /* 0x002fe20000000f00 */
[----:B------:R-:W-:-:S02]  /*f2c50*/  IMAD.MOV.U32 R7, RZ, RZ, R19 ;  /* 0x000000ffff077224 */ /* 0x000fc400078e0013 */
[----:B------:R-:W-:Y:S04]  /*f2c60*/  STL [R1+0x2a14], R25 ;  /* 0x002a141901007387 */ /* 0x000fe80000100800 */
[----:B------:R1:W-:Y:S04]  /*f2c70*/  LDGSTS.E [R5+0x58c00], [R6.64], P1 ;  /* 0x58c0000006057fae */ /* 0x0003e80008921844 */
[----:B------:R-:W-:Y:S04]  /*f2c80*/  STL.64 [R1+0x3d20], R36 ;  /* 0x003d202401007387 */ /* 0x000fe80000100a00 */
[----:B------:R-:W-:Y:S01]  /*f2c90*/  STL.64 [R1+0x3d18], R38 ;  /* 0x003d182601007387 */ /* 0x000fe20000100a00 */
[----:B-1----:R-:W-:-:S03]  /*f2ca0*/  IMAD.MOV.U32 R6, RZ, RZ, R13 ;  /* 0x000000ffff067224 */ /* 0x002fc600078e000d */
[----:B------:R-:W-:Y:S04]  /*f2cb0*/  STL [R1+0x29dc], R23 ;  /* 0x0029dc1701007387 */ /* 0x000fe80000100800 */
[----:B------:R-:W-:Y:S04]  /*f2cc0*/  STL [R1+0x2a10], R18 ;  /* 0x002a101201007387 */ /* 0x000fe80000100800 */
[----:B------:R1:W-:Y:S04]  /*f2cd0*/  STL [R1+0x29d4], R19 ;  /* 0x0029d41301007387 */ /* 0x0003e80000100800 */
[----:B------:R-:W-:Y:S04]  /*f2ce0*/  STL [R1+0x29d8], R13 ;  /* 0x0029d80d01007387 */ /* 0x000fe80000100800 */
[----:B-1----:R-:W2:Y:S01]  /*f2cf0*/  LDL.LU.64 R18, [R1+0x1bd0] ;  /* 0x001bd00001127983 */ /* 0x002ea20000300a00 */
[----:B---3--:R-:W-:Y:S01]  /*f2d00*/  IMAD.X R21, R21, 0x1, R0, P5 ;  /* 0x0000000115157824 */ /* 0x008fe200028e0600 */
[----:B----4-:R-:W-:-:S03]  /*f2d10*/  IADD3 R11, P3, R11, R202, RZ ;  /* 0x000000ca0b0b7210 */ /* 0x010fc60007f7e0ff */
[----:B------:R-:W-:-:S05]  /*f2d20*/  IMAD.MOV.U32 R7, RZ, RZ, R21 ;  /* 0x000000ffff077224 */ /* 0x000fca00078e0015 */
[----:B------:R1:W-:Y:S04]  /*f2d30*/  LDGSTS.E [R8+0x58e00], [R6.64], P1 ;  /* 0x58e0000006087fae */ /* 0x0003e80008921844 */
[----:B------:R-:W-:Y:S04]  /*f2d40*/  STL [R1+0x29d0], R11 ;  /* 0x0029d00b01007387 */ /* 0x000fe80000100800 */
[----:B------:R-:W-:Y:S01]  /*f2d50*/  STL [R1+0x299c], R21 ;  /* 0x00299c1501007387 */ /* 0x000fe20000100800 */
[----:B--2---:R-:W-:Y:S01]  /*f2d60*/  IMAD.X R12, R12, 0x1, R0, P3 ;  /* 0x000000010c0c7824 */ /* 0x004fe200018e0600 */
[----:B-1----:R-:W-:-:S03]  /*f2d70*/  MOV R6, R11 ;  /* 0x0000000b00067202 */ /* 0x002fc60000000f00 */
[----:B------:R-:W-:Y:S01]  /*f2d80*/  IMAD.MOV.U32 R7, RZ, RZ, R12 ;  /* 0x000000ffff077224 */ /* 0x000fe200078e000c */
[----:B------:R1:W-:Y:S01]  /*f2d90*/  STL [R1+0x2994], R12 ;  /* 0x0029940c01007387 */ /* 0x0003e20000100800 */
[----:B------:R-:W-:Y:S03]  /*f2da0*/  HMMA.1688.F32.TF32 R152, R236, R52, R152 ;  /* 0x00000034ec98723c */ /* 0x000fe60000081098 */
[----:B------:R2:W-:Y:S01]  /*f2db0*/  LDGSTS.E [R5+0x59c00], [R6.64], P4 ;  /* 0x59c0000006057fae */ /* 0x0005e2000a121844 */
[----:B------:R-:W-:-:S03]  /*f2dc0*/  IADD3 R17, P1, R17, R202, RZ ;  /* 0x000000ca11117210 */ /* 0x000fc60007f3e0ff */
[----:B-1----:R-:W3:Y:S04]  /*f2dd0*/  LDL.LU.64 R12, [R1+0x1bd8] ;  /* 0x001bd800010c7983 */ /* 0x002ee80000300a00 */
[----:B------:R-:W-:Y:S04]  /*f2de0*/  STL [R1+0x2998], R17 ;  /* 0x0029981101007387 */ /* 0x000fe80000100800 */
[----:B------:R-:W4:Y:S09]  /*f2df0*/  LDL.LU R11, [R1+0x2950] ;  /* 0x00295000010b7983 */ /* 0x000f320000300800 */
[----:B------:R-:W-:Y:S01]  /*f2e00*/  HMMA.1688.F32.TF32 R152, R240, R54, R152 ;  /* 0x00000036f098723c */ /* 0x000fe20000081098 */
[----:B------:R-:W-:Y:S01]  /*f2e10*/  IMAD.X R20, R20, 0x1, R0, P1 ;  /* 0x0000000114147824 */ /* 0x000fe200008e0600 */
[----:B--2---:R-:W-:-:S03]  /*f2e20*/  MOV R6, R17 ;  /* 0x0000001100067202 */ /* 0x004fc60000000f00 */
[----:B------:R-:W-:Y:S01]  /*f2e30*/  IMAD.MOV.U32 R7, RZ, RZ, R20 ;  /* 0x000000ffff077224 */ /* 0x000fe200078e0014 */
[----:B------:R-:W-:Y:S01]  /*f2e40*/  IADD3 R15, P3, R15, R202, RZ ;  /* 0x000000ca0f0f7210 */ /* 0x000fe20007f7e0ff */
[----:B------:R-:W-:-:S03]  /*f2e50*/  IMAD.MOV.U32 R217, RZ, RZ, c[0x0][0x18c] ;  /* 0x00006300ffd97624 */ /* 0x000fc600078e00ff */
[----:B------:R1:W-:Y:S11]  /*f2e60*/  LDGSTS.E [R5+0x59e00], [R6.64], P4 ;  /* 0x59e0000006057fae */ /* 0x0003f6000a121844 */
[----:B------:R-:W-:Y:S03]  /*f2e70*/  @!UPT UIADD3 URZ, URZ, URZ, URZ ;  /* 0x0000003f3f3ff290 */ /* 0x000fe6000fffe03f */
[----:B------:R-:W-:Y:S01]  /*f2e80*/  HMMA.1688.F32.TF32 R152, R244, R116, R152 ;  /* 0x00000074f498723c */ /* 0x000fe20000081098 */
[----:B------:R-:W-:Y:S01]  /*f2e90*/  IMAD.X R16, R16, 0x1, R0, P3 ;  /* 0x0000000110107824 */ /* 0x000fe200018e0600 */
[----:B------:R-:W-:Y:S01]  /*f2ea0*/  STL [R1+0x2990], R15 ;  /* 0x0029900f01007387 */ /* 0x000fe20000100800 */
[----:B-1----:R-:W-:Y:S02]  /*f2eb0*/  IMAD.MOV.U32 R6, RZ, RZ, R15 ;  /* 0x000000ffff067224 */ /* 0x002fe400078e000f */
[----:B------:R-:W-:Y:S01]  /*f2ec0*/  IMAD.MOV.U32 R7, RZ, RZ, R16 ;  /* 0x000000ffff077224 */ /* 0x000fe200078e0010 */
[----:B------:R-:W-:-:S04]  /*f2ed0*/  IADD3 R10, P5, R10, R202, RZ ;  /* 0x000000ca0a0a7210 */ /* 0x000fc80007fbe0ff */
[----:B------:R1:W-:Y:S01]  /*f2ee0*/  LDGSTS.E [R8+0x5ac00], [R6.64], P2 ;  /* 0x5ac0000006087fae */ /* 0x0003e20009121844 */
[----:B------:R-:W-:-:S03]  /*f2ef0*/  IMAD.X R14, R14, 0x1, R0, P5 ;  /* 0x000000010e0e7824 */ /* 0x000fc600028e0600 */
[----:B------:R-:W-:Y:S10]  /*f2f00*/  STL [R1+0x2958], R10 ;  /* 0x0029580a01007387 */ /* 0x000ff40000100800 */
[----:B------:R-:W-:Y:S01]  /*f2f10*/  HMMA.1688.F32.TF32 R40, R248, R118, R152 ;  /* 0x00000076f828723c */ /* 0x000fe20000081098 */
[----:B------:R-:W-:Y:S01]  /*f2f20*/  STL [R1+0x295c], R20 ;  /* 0x00295c1401007387 */ /* 0x000fe20000100800 */
[----:B------:R-:W-:-:S03]  /*f2f30*/  SHF.L.U32 R217, R217, 0x7, RZ ;  /* 0x00000007d9d97819 */ /* 0x000fc600000006ff */
[----:B------:R2:W-:Y:S01]  /*f2f40*/  STL [R1+0x2954], R16 ;  /* 0x0029541001007387 */ /* 0x0005e20000100800 */
[----:B-1----:R-:W-:-:S03]  /*f2f50*/  IMAD.MOV.U32 R7, RZ, RZ, R14 ;  /* 0x000000ffff077224 */ /* 0x002fc600078e000e */
[----:B------:R1:W-:Y:S01]  /*f2f60*/  STL [R1+0x291c], R14 ;  /* 0x00291c0e01007387 */ /* 0x0003e20000100800 */
[----:B------:R-:W-:Y:S01]  /*f2f70*/  IADD3 R9, R4, 0x100000, RZ ;  /* 0x0010000004097810 */ /* 0x000fe20007ffe0ff */
[----:B------:R-:W-:Y:S02]  /*f2f80*/  IMAD.MOV.U32 R6, RZ, RZ, R10 ;  /* 0x000000ffff067224 */ /* 0x000fe400078e000a */
[----:B--2---:R-:W2:Y:S01]  /*f2f90*/  LDL.LU R16, [R1+0x2804] ;  /* 0x0028040001107983 */ /* 0x004ea20000300800 */
[----:B------:R-:W-:-:S03]  /*f2fa0*/  IMAD.SHL.U32 R217, R217, 0x4, RZ ;  /* 0x00000004d9d97824 */ /* 0x000fc600078e00ff */
[----:B-1----:R-:W2:Y:S01]  /*f2fb0*/  LDL.LU R14, [R1+0x280c] ;  /* 0x00280c00010e7983 */ /* 0x002ea20000300800 */
[----:B------:R-:W-:-:S03]  /*f2fc0*/  ISETP.GT.AND P6, PT, R3, 0x73, PT ;  /* 0x000000730300780c */ /* 0x000fc60003fc4270 */
[----:B------:R-:W2:Y:S04]  /*f2fd0*/  LDL.LU R17, [R1+0x2808] ;  /* 0x0028080001117983 */ /* 0x000ea80000300800 */
[----:B------:R1:W-:Y:S04]  /*f2fe0*/  LDGSTS.E [R9+0x5ae00], [R6.64], P2 ;  /* 0x5ae0000006097fae */ /* 0x0003e80009121844 */
[----:B------:R-:W-:Y:S01]  /*f2ff0*/  STL.64 [R1+0x3d30], R40 ;  /* 0x003d302801007387 */ /* 0x000fe20000100a00 */
[----:B-1----:R-:W-:-:S03]  /*f3000*/  SEL R6, RZ, 0x4, !P6 ;  /* 0x00000004ff067807 */ /* 0x002fc60007000000 */
[----:B------:R-:W-:Y:S01]  /*f3010*/  STL.64 [R1+0x3d28], R42 ;  /* 0x003d282a01007387 */ /* 0x000fe20000100a00 */
[----:B------:R-:W-:-:S05]  /*f3020*/  IADD3 R9, P1, R18, R217, RZ ;  /* 0x000000d912097210 */ /* 0x000fca0007f3e0ff */
[----:B------:R-:W-:Y:S01]  /*f3030*/  IMAD.X R8, R19, 0x1, R2, P1 ;  /* 0x0000000113087824 */ /* 0x000fe200008e0602 */
[----:B---3--:R-:W-:-:S04]  /*f3040*/  IADD3 R25, P6, R12, R217, RZ ;  /* 0x000000d90c197210 */ /* 0x008fc80007fde0ff */
[----:B------:R-:W-:Y:S02]  /*f3050*/  IADD3.X R24, R13, R2, RZ, P6, !PT ;  /* 0x000000020d187210 */ /* 0x000fe400037fe4ff */
[----:B------:R-:W4:Y:S02]  /*f3060*/  LDL.LU R13, [R1+0x2840] ;  /* 0x00284000010d7983 */ /* 0x000f240000300800 */
[----:B----4-:R-:W-:-:S05]  /*f3070*/  IADD3 R11, P1, R11, R202, RZ ;  /* 0x000000ca0b0b7210 */ /* 0x010fca0007f3e0ff */
[----:B------:R1:W-:Y:S04]  /*f3080*/  STL [R1+0x2950], R11 ;  /* 0x0029500b01007387 */ /* 0x0003e80000100800 */
[----:B------:R-:W4:Y:S04]  /*f3090*/  LDL.LU R12, [R1+0x2844] ;  /* 0x00284400010c7983 */ /* 0x000f280000300800 */
[----:B------:R-:W4:Y:S04]  /*f30a0*/  LDL.LU R26, [R1+0x2848] ;  /* 0x00284800011a7983 */ /* 0x000f280000300800 */
[----:B------:R-:W4:Y:S04]  /*f30b0*/  LDL.LU R18, [R1+0x284c] ;  /* 0x00284c0001127983 */ /* 0x000f280000300800 */
[----:B------:R-:W4:Y:S04]  /*f30c0*/  LDL.LU R23, [R1+0x2880] ;  /* 0x0028800001177983 */ /* 0x000f280000300800 */
[----:B------:R-:W4:Y:S01]  /*f30d0*/  LDL.LU R22, [R1+0x2884] ;  /* 0x0028840001167983 */ /* 0x000f220000300800 */
[C---:B------:R-:W-:Y:S08]  /*f30e0*/  HMMA.1688.F32.TF32 R156, R236.reuse, R56, R156 ;  /* 0x00000038ec9c723c */ /* 0x040ff0000008109c */
[----:B------:R-:W-:Y:S01]  /*f30f0*/  HMMA.1688.F32.TF32 R160, R236, R60, R160 ;  /* 0x0000003ceca0723c */ /* 0x000fe200000810a0 */
[----:B------:R-:W1:Y:S01]  /*f3100*/  S2R R201, SR_TID.X ;  /* 0x0000000000c97919 */ /* 0x000e620000002100 */
[----:B------:R-:W-:-:S02]  /*f3110*/  ISETP.GT.AND P3, PT, R3, 0x6f, PT ;  /* 0x0000006f0300780c */ /* 0x000fc40003f64270 */
[----:B------:R-:W-:Y:S01]  /*f3120*/  ISETP.GT.AND P2, PT, R3, 0x77, PT ;  /* 0x000000770300780c */ /* 0x000fe20003f44270 */
[----:B------:R-:W4:Y:S11]  /*f3130*/  LDL.LU R15, [R1+0x288c] ;  /* 0x00288c00010f7983 */ /* 0x000f360000300800 */
[C---:B------:R-:W-:Y:S08]  /*f3140*/  HMMA.1688.F32.TF32 R156, R240.reuse, R58, R156 ;  /* 0x0000003af09c723c */ /* 0x040ff0000008109c */
[----:B------:R-:W-:Y:S11]  /*f3150*/  HMMA.1688.F32.TF32 R160, R240, R62, R160 ;  /* 0x0000003ef0a0723c */ /* 0x000ff600000810a0 */
[----:B------:R-:W-:Y:S05]  /*f3160*/  @!UPT UIADD3 URZ, URZ, URZ, URZ ;  /* 0x0000003f3f3ff290 */ /* 0x000fea000fffe03f */
[C---:B------:R-:W-:Y:S08]  /*f3170*/  HMMA.1688.F32.TF32 R156, R244.reuse, R120, R156 ;  /* 0x00000078f49c723c */ /* 0x040ff0000008109c */
[----:B------:R-:W-:Y:S01]  /*f3180*/  HMMA.1688.F32.TF32 R160, R244, R124, R160 ;  /* 0x0000007cf4a0723c */ /* 0x000fe200000810a0 */
[----:B-1----:R-:W-:Y:S02]  /*f3190*/  LOP3.LUT R21, R201, 0x7f, RZ, 0xc0, !PT ;  /* 0x0000007fc9157812 */ /* 0x002fe400078ec0ff */
[----:B------:R-:W-:-:S02]  /*f31a0*/  SEL R5, RZ, 0x4, !P3 ;  /* 0x00000004ff057807 */ /* 0x000fc40005800000 */
[C---:B------:R-:W-:Y:S02]  /*f31b0*/  ISETP.GT.AND P4, PT, R3.reuse, 0x7b, PT ;  /* 0x0000007b0300780c */ /* 0x040fe40003f84270 */
[----:B------:R-:W-:-:S09]  /*f31c0*/  ISETP.GT.AND P5, PT, R3, 0x7f, PT ;  /* 0x0000007f0300780c */ /* 0x000fd20003fa4270 */
[----:B------:R-:W-:Y:S01]  /*f31d0*/  HMMA.1688.F32.TF32 R44, R248, R122, R156 ;  /* 0x0000007af82c723c */ /* 0x000fe2000008109c */
[----:B------:R-:W-:-:S07]  /*f31e0*/  ISETP.GE.AND P3, PT, R21, R3, PT ;  /* 0x000000031500720c */ /* 0x000fce0003f66270 */
[----:B------:R-:W-:Y:S01]  /*f31f0*/  HMMA.1688.F32.TF32 R48, R248, R126, R160 ;  /* 0x0000007ef830723c */ /* 0x000fe200000810a0 */
[----:B------:R-:W-:Y:S01]  /*f3200*/  SEL R3, R5, RZ, !P0 ;  /* 0x000000ff05037207 */ /* 0x000fe20004000000 */
[----:B--2---:R-:W-:-:S03]  /*f3210*/  IMAD.X R16, R16, 0x1, R0, P1 ;  /* 0x0000000110107824 */ /* 0x004fc600008e0600 */
[----:B------:R-:W-:Y:S02]  /*f3220*/  ISETP.NE.U32.AND P1, PT, R3, RZ, PT ;  /* 0x000000ff0300720c */ /* 0x000fe40003f25070 */
[----:B------:R-:W-:Y:S02]  /*f3230*/  SEL R3, RZ, 0x4, !P4 ;  /* 0x00000004ff037807 */ /* 0x000fe40006000000 */
[----:B------:R-:W-:Y:S02]  /*f3240*/  IADD3 R14, P4, R14, R202, RZ ;  /* 0x000000ca0e0e7210 */ /* 0x000fe40007f9e0ff */
[----:B------:R-:W-:Y:S02]  /*f3250*/  SEL R5, R6, RZ, !P0 ;  /* 0x000000ff06057207 */ /* 0x000fe40004000000 */
[----:B------:R-:W-:Y:S01]  /*f3260*/  SEL R6, RZ, 0x4, !P2 ;  /* 0x00000004ff067807 */ /* 0x000fe20005000000 */
[----:B------:R-:W-:Y:S01]  /*f3270*/  STL.64 [R1+0x3d38], R24 ;  /* 0x003d381801007387 */ /* 0x000fe20000100a00 */
[----:B------:R-:W-:Y:S01]  /*f3280*/  IMAD.X R17, R17, 0x1, R0, P4 ;  /* 0x0000000111117824 */ /* 0x000fe200020e0600 */
[----:B------:R-:W-:-:S02]  /*f3290*/  ISETP.NE.U32.AND P2, PT, R5, RZ, PT ;  /* 0x000000ff0500720c */ /* 0x000fc40003f45070 */
[----:B------:R1:W-:Y:S01]  /*f32a0*/  STL [R1+0x2804], R16 ;  /* 0x0028041001007387 */ /* 0x0003e20000100800 */
[----:B------:R-:W-:Y:S02]  /*f32b0*/  SEL R5, R6, RZ, !P0 ;  /* 0x000000ff06057207 */ /* 0x000fe40004000000 */
[----:B------:R-:W-:Y:S01]  /*f32c0*/  SEL R6, RZ, 0x4, !P5 ;  /* 0x00000004ff067807 */ /* 0x000fe20006800000 */
[----:B------:R-:W-:Y:S01]  /*f32d0*/  STL.64 [R1+0x3d48], R44 ;  /* 0x003d482c01007387 */ /* 0x000fe20000100a00 */
[----:B------:R-:W-:-:S03]  /*f32e0*/  SEL R3, R3, RZ, !P0 ;  /* 0x000000ff03037207 */ /* 0x000fc60004000000 */
[----:B------:R-:W-:Y:S01]  /*f32f0*/  STL.64 [R1+0x3d40], R46 ;  /* 0x003d402e01007387 */ /* 0x000fe20000100a00 */
[----:B------:R-:W-:-:S03]  /*f3300*/  ISETP.NE.U32.AND P5, PT, R5, RZ, PT ;  /* 0x000000ff0500720c */ /* 0x000fc60003fa5070 */
[----:B------:R-:W-:Y:S01]  /*f3310*/  STL [R1+0x280c], R14 ;  /* 0x00280c0e01007387 */ /* 0x000fe20000100800 */
[----:B------:R-:W-:-:S03]  /*f3320*/  SEL R5, R6, RZ, !P0 ;  /* 0x000000ff06057207 */ /* 0x000fc60004000000 */
[----:B------:R2:W-:Y:S01]  /*f3330*/  STL [R1+0x2808], R17 ;  /* 0x0028081101007387 */ /* 0x0005e20000100800 */
[----:B------:R-:W-:Y:S01]  /*f3340*/  ISETP.NE.U32.AND P4, PT, R3, RZ, PT ;  /* 0x000000ff0300720c */ /* 0x000fe20003f85070 */
[----:B------:R-:W-:Y:S02]  /*f3350*/  IMAD.MOV.U32 R6, RZ, RZ, R11 ;  /* 0x000000ffff067224 */ /* 0x000fe400078e000b */
[----:B------:R-:W-:Y:S01]  /*f3360*/  STL.64 [R1+0x3d58], R48 ;  /* 0x003d583001007387 */ /* 0x000fe20000100a00 */
[----:B------:R-:W-:Y:S01]  /*f3370*/  IADD3 R10, R4, 0x100000, RZ ;  /* 0x00100000040a7810 */ /* 0x000fe20007ffe0ff */
[----:B------:R-:W-:Y:S02]  /*f3380*/  IMAD.MOV.U32 R7, RZ, RZ, R16 ;  /* 0x000000ffff077224 */ /* 0x000fe400078e0010 */
[----:B------:R-:W-:Y:S01]  /*f3390*/  STL.64 [R1+0x3d50], R50 ;  /* 0x003d503201007387 */ /* 0x000fe20000100a00 */
[----:B------:R-:W-:-:S03]  /*f33a0*/  SEL R3, RZ, 0x4, P3 ;  /* 0x00000004ff037807 */ /* 0x000fc60001800000 */
[----:B------:R-:W3:Y:S04]  /*f33b0*/  LDL.LU R19, [R1+0x2888] ;  /* 0x0028880001137983 */ /* 0x000ee80000300800 */
[----:B------:R-:W3:Y:S01]  /*f33c0*/  LDL.LU R11, [R1+0x28c4] ;  /* 0x0028c400010b7983 */ /* 0x000ee20000300800 */
[----:B------:R-:W-:Y:S02]  /*f33d0*/  ISETP.NE.U32.AND P3, PT, R5, RZ, PT ;  /* 0x000000ff0500720c */ /* 0x000fe40003f65070 */
[----:B------:R-:W-:Y:S01]  /*f33e0*/  SEL R3, R3, RZ, !P0 ;  /* 0x000000ff03037207 */ /* 0x000fe20004000000 */
[----:B------:R2:W-:Y:S01]  /*f33f0*/  LDGSTS.E [R10+0x5bc00], [R6.64], P1 ;  /* 0x5bc00000060a7fae */ /* 0x0005e20008921844 */
[----:B------:R-:W-:-:S03]  /*f3400*/  IADD3 R5, R4, 0x100000, RZ ;  /* 0x0010000004057810 */ /* 0x000fc60007ffe0ff */
[----:B-1----:R-:W3:Y:S04]  /*f3410*/  LDL.LU R16, [R1+0x28cc] ;  /* 0x0028cc0001107983 */ /* 0x002ee80000300800 */
[----:B------:R-:W3:Y:S01]  /*f3420*/  LDL.LU R20, [R1+0x28c0] ;  /* 0x0028c00001147983 */ /* 0x000ee20000300800 */
[----:B--2---:R-:W-:Y:S01]  /*f3430*/  MOV R6, R14 ;  /* 0x0000000e00067202 */ /* 0x004fe20000000f00 */
[----:B------:R-:W-:Y:S02]  /*f3440*/  IMAD.MOV.U32 R7, RZ, RZ, R17 ;  /* 0x000000ffff077224 */ /* 0x000fe400078e0011 */
[----:B------:R-:W2:Y:S04]  /*f3450*/  LDL.LU R17, [R1+0x28c8] ;  /* 0x0028c80001117983 */ /* 0x000ea80000300800 */
[----:B------:R1:W-:Y:S01]  /*f3460*/  LDGSTS.E [R5+0x5be00], [R6.64], P1 ;  /* 0x5be0000006057fae */ /* 0x0003e20008921844 */
[----:B----4-:R-:W-:-:S05]  /*f3470*/  IADD3 R12, P0, R12, R202, RZ ;  /* 0x000000ca0c0c7210 */ /* 0x010fca0007f1e0ff */
[----:B------:R-:W-:Y:S01]  /*f3480*/  STL [R1+0x2844], R12 ;  /* 0x0028440c01007387 */ /* 0x000fe20000100800 */
[--C-:B------:R-:W-:Y:S01]  /*f3490*/  IMAD.X R13, R13, 0x1, R0.reuse, P0 ;  /* 0x000000010d0d7824 */ /* 0x100fe200000e0600 */
[----:B------:R-:W-:Y:S02]  /*f34a0*/  IADD3 R18, P1, R18, R202, RZ ;  /* 0x000000ca12127210 */ /* 0x000fe40007f3e0ff */
[----:B------:R-:W4:Y:S04]  /*f34b0*/  LDL.LU R10, [R1+0x2904] ;  /* 0x00290400010a7983 */ /* 0x000f280000300800 */
[----:B------:R-:W4:Y:S01]  /*f34c0*/  LDL.LU R14, [R1+0x290c] ;  /* 0x00290c00010e7983 */ /* 0x000f220000300800 */
[----:B------:R-:W-:Y:S01]  /*f34d0*/  IMAD.X R26, R26, 0x1, R0, P1 ;  /* 0x000000011a1a7824 */ /* 0x000fe200008e0600 */
[----:B-1----:R-:W-:-:S02]  /*f34e0*/  MOV R7, R13 ;  /* 0x0000000d00077202 */ /* 0x002fc40000000f00 */
[----:B------:R-:W-:Y:S01]  /*f34f0*/  STL [R1+0x284c], R18 ;  /* 0x00284c1201007387 */ /* 0x000fe20000100800 */
[----:B------:R-:W-:-:S03]  /*f3500*/  IADD3 R22, P1, R22, R202, RZ ;  /* 0x000000ca16167210 */ /* 0x000fc60007f3e0ff */
[----:B------:R1:W-:Y:S01]  /*f3510*/  STL [R1+0x2840], R13 ;  /* 0x0028400d01007387 */ /* 0x0003e20000100800 */
[----:B------:R-:W-:Y:S01]  /*f3520*/  IMAD.MOV.U32 R6, RZ, RZ, R12 ;  /* 0x000000ffff067224 */ /* 0x000fe200078e000c */
[----:B------:R-:W-:Y:S01]  /*f3530*/  ISETP.NE.U32.AND P0, PT, R3, RZ, PT ;  /* 0x000000ff0300720c */ /* 0x000fe20003f05070 */
[----:B------:R-:W-:Y:S01]  /*f3540*/  IMAD.X R23, R23, 0x1, R0, P1 ;  /* 0x0000000117177824 */ /* 0x000fe200008e0600 */
[----:B------:R-:W-:-:S05]  /*f3550*/  IADD3 R3, R4, 0x100000, RZ ;  /* 0x0010000004037810 */ /* 0x000fca0007ffe0ff */
[----:B------:R1:W-:Y:S04]  /*f3560*/  LDGSTS.E [R3+0x5cc00], [R6.64], P2 ;  /* 0x5cc0000006037fae */ /* 0x0003e80009121844 */
[----:B-1----:R-:W4:Y:S04]  /*f3570*/  LDL.LU R13, [R1+0x2900] ;  /* 0x00290000010d7983 */ /* 0x002f280000300800 */
[----:B------:R-:W-:Y:S04]  /*f3580*/  STL [R1+0x2848], R26 ;  /* 0x0028481a01007387 */ /* 0x000fe80000100800 */
[----:B------:R-:W4:Y:S04]  /*f3590*/  LDL.LU R12, [R1+0x2914] ;  /* 0x00291400010c7983 */ /* 0x000f280000300800 */
[----:B------:R-:W-:Y:S04]  /*f35a0*/  STL [R1+0x2884], R22 ;  /* 0x0028841601007387 */ /* 0x000fe80000100800 */
[----:B------:R-:W4:Y:S01]  /*f35b0*/  LDL.LU R24, [R1+0x2908] ;  /* 0x0029080001187983 */ /* 0x000f220000300800 */
[----:B------:R-:W-:-:S03]  /*f35c0*/  IMAD.MOV.U32 R6, RZ, RZ, R18 ;  /* 0x000000ffff067224 */ /* 0x000fc600078e0012 */
[----:B------:R-:W-:Y:S04]  /*f35d0*/  STL [R1+0x2880], R23 ;  /* 0x0028801701007387 */ /* 0x000fe80000100800 */
[----:B------:R-:W4:Y:S01]  /*f35e0*/  LDL.LU R18, [R1+0x27c4] ;  /* 0x0027c40001127983 */ /* 0x000f220000300800 */
[----:B------:R-:W-:Y:S01]  /*f35f0*/  IMAD.MOV.U32 R7, RZ, RZ, R26 ;  /* 0x000000ffff077224 */ /* 0x000fe200078e001a */
[----:B------:R-:W-:-:S04]  /*f3600*/  IADD3 R15, P1, R15, R202, RZ ;  /* 0x000000ca0f0f7210 */ /* 0x000fc80007f3e0ff */
[----:B------:R1:W-:Y:S04]  /*f3610*/  LDGSTS.E [R5+0x5ce00], [R6.64], P2 ;  /* 0x5ce0000006057fae */ /* 0x0003e80009121844 */
[----:B------:R3:W-:Y:S01]  /*f3620*/  STL [R1+0x288c], R15 ;  /* 0x00288c0f01007387 */ /* 0x0007e20000100800 */
[----:B-1----:R-:W-:Y:S01]  /*f3630*/  MOV R6, R22 ;  /* 0x0000001600067202 */ /* 0x002fe20000000f00 */
[----:B------:R-:W-:-:S05]  /*f3640*/  IMAD.MOV.U32 R7, RZ, RZ, R23 ;  /* 0x000000ffff077224 */ /* 0x000fca00078e0017 */
[----:B------:R1:W-:Y:S02]  /*f3650*/  LDGSTS.E [R3+0x5dc00], [R6.64], P5 ;  /* 0x5dc0000006037fae */ /* 0x0003e4000a921844 */
[----:B-1----:R-:W-:Y:S02]  /*f3660*/  IMAD.MOV.U32 R6, RZ, RZ, R15 ;  /* 0x000000ffff067224 */ /* 0x002fe400078e000f */
[----:B---3--:R-:W-:Y:S01]  /*f3670*/  IMAD.X R19, R19, 0x1, R0, P1 ;  /* 0x0000000113137824 */ /* 0x008fe200008e0600 */
[----:B------:R-:W-:-:S03]  /*f3680*/  IADD3 R11, P2, R11, R202, RZ ;  /* 0x000000ca0b0b7210 */ /* 0x000fc60007f5e0ff */
[----:B------:R-:W-:Y:S02]  /*f3690*/  IMAD.MOV.U32 R7, RZ, RZ, R19 ;  /* 0x000000ffff077224 */ /* 0x000fe400078e0013 */
[----:B------:R-:W-:Y:S01]  /*f36a0*/  STL [R1+0x28c4], R11 ;  /* 0x0028c40b01007387 */ /* 0x000fe20000100800 */
[----:B------:R-:W-:-:S03]  /*f36b0*/  IADD3 R16, P1, R16, R202, RZ ;  /* 0x000000ca10107210 */ /* 0x000fc60007f3e0ff */
[----:B------:R1:W-:Y:S01]  /*f36c0*/  STL [R1+0x2888], R19 ;  /* 0x0028881301007387 */ /* 0x0003e20000100800 */
[----:B------:R-:W-:-:S03]  /*f36d0*/  IMAD.X R20, R20, 0x1, R0, P2 ;  /* 0x0000000114147824 */ /* 0x000fc600010e0600 */
[----:B------:R-:W3:Y:S04]  /*f36e0*/  LDL.LU R15, [R1+0x2910] ;  /* 0x00291000010f7983 */ /* 0x000ee80000300800 */
[----:B------:R-:W-:Y:S01]  /*f36f0*/  STL [R1+0x28cc], R16 ;  /* 0x0028cc1001007387 */ /* 0x000fe20000100800 */
[----:B--2---:R-:W-:-:S03]  /*f3700*/  IADD3.X R17, R17, R0, RZ, P1, !PT ;  /* 0x0000000011117210 */ /* 0x004fc60000ffe4ff */
[----:B------:R2:W-:Y:S04]  /*f3710*/  STL [R1+0x28c0], R20 ;  /* 0x0028c01401007387 */ /* 0x0005e80000100800 */
[----:B------:R2:W-:Y:S04]  /*f3720*/  LDGSTS.E [R5+0x5de00], [R6.64], P5 ;  /* 0x5de0000006057fae */ /* 0x0005e8000a921844 */
[----:B-1----:R-:W3:Y:S01]  /*f3730*/  LDL.LU R19, [R1+0x2784] ;  /* 0x0027840001137983 */ /* 0x002ee20000300800 */
[----:B--2---:R-:W-:-:S03]  /*f3740*/  IMAD.MOV.U32 R7, RZ, RZ, R20 ;  /* 0x000000ffff077224 */ /* 0x004fc600078e0014 */
[----:B------:R-:W3:Y:S01]  /*f3750*/  LDL.LU R20, [R1+0x27c0] ;  /* 0x0027c00001147983 */ /* 0x000ee20000300800 */
[----:B------:R-:W-:-:S05]  /*f3760*/  IMAD.MOV.U32 R6, RZ, RZ, R11 ;  /* 0x000000ffff067224 */ /* 0x000fca00078e000b */
[----:B------:R1:W-:Y:S02]  /*f3770*/  LDGSTS.E [R3+0x5ec00], [R6.64], P4 ;  /* 0x5ec0000006037fae */ /* 0x0003e4000a121844 */
[----:B-1----:R-:W-:Y:S01]  /*f3780*/  IMAD.MOV.U32 R6, RZ, RZ, R16 ;  /* 0x000000ffff067224 */ /* 0x002fe200078e0010 */
[----:B------:R-:W-:-:S05]  /*f3790*/  MOV R7, R17 ;  /* 0x0000001100077202 */ /* 0x000fca0000000f00 */
[----:B------:R1:W-:Y:S01]  /*f37a0*/  LDGSTS.E [R5+0x5ee00], [R6.64], P4 ;  /* 0x5ee0000006057fae */ /* 0x0003e2000a121844 */
[-C--:B----4-:R-:W-:Y:S02]  /*f37b0*/  IADD3 R10, P2, R10, R202.reuse, RZ ;  /* 0x000000ca0a0a7210 */ /* 0x090fe40007f5e0ff */
[----:B------:R-:W-:-:S03]  /*f37c0*/  IADD3 R14, P1, R14, R202, RZ ;  /* 0x000000ca0e0e7210 */ /* 0x000fc60007f3e0ff */
[----:B------:R-:W-:Y:S04]  /*f37d0*/  STL [R1+0x2904], R10 ;  /* 0x0029040a01007387 */ /* 0x000fe80000100800 */
[----:B------:R4:W-:Y:S04]  /*f37e0*/  STL [R1+0x28c8], R17 ;  /* 0x0028c81101007387 */ /* 0x0009e80000100800 */
[----:B------:R-:W2:Y:S04]  /*f37f0*/  LDL.LU R11, [R1+0x2744] ;  /* 0x00274400010b7983 */ /* 0x000ea80000300800 */
[----:B------:R-:W-:Y:S04]  /*f3800*/  STL [R1+0x290c], R14 ;  /* 0x00290c0e01007387 */ /* 0x000fe80000100800 */
[----:B------:R-:W2:Y:S01]  /*f3810*/  LDL.LU R23, [R1+0x2780] ;  /* 0x0027800001177983 */ /* 0x000ea20000300800 */
[----:B------:R-:W-:-:S05]  /*f3820*/  IMAD.X R13, R13, 0x1, R0, P2 ;  /* 0x000000010d0d7824 */ /* 0x000fca00010e0600 */
[----:B------:R4:W-:Y:S01]  /*f3830*/  STL [R1+0x2900], R13 ;  /* 0x0029000d01007387 */ /* 0x0009e20000100800 */
[----:B------:R-:W-:-:S03]  /*f3840*/  IADD3 R12, P2, R12, R217, RZ ;  /* 0x000000d90c0c7210 */ /* 0x000fc60007f5e0ff */
[----:B------:R-:W2:Y:S01]  /*f3850*/  LDL.LU R16, [R1+0x2704] ;  /* 0x0027040001107983 */ /* 0x000ea20000300800 */
[----:B-1----:R-:W-:-:S03]  /*f3860*/  IMAD.MOV.U32 R7, RZ, RZ, R13 ;  /* 0x000000ffff077224 */ /* 0x002fc600078e000d */
[----:B----4-:R-:W4:Y:S01]  /*f3870*/  LDL.LU R17, [R1+0x2740] ;  /* 0x0027400001117983 */ /* 0x010f220000300800 */
[----:B------:R-:W-:-:S03]  /*f3880*/  IMAD.X R24, R24, 0x1, R0, P1 ;  /* 0x0000000118187824 */ /* 0x000fc600008e0600 */
[----:B------:R-:W-:Y:S01]  /*f3890*/  STL [R1+0x2914], R12 ;  /* 0x0029140c01007387 */ /* 0x000fe20000100800 */
[----:B------:R-:W-:-:S03]  /*f38a0*/  IMAD.MOV.U32 R6, RZ, RZ, R10 ;  /* 0x000000ffff067224 */ /* 0x000fc600078e000a */
[----:B------:R-:W-:Y:S01]  /*f38b0*/  STL [R1+0x2908], R24 ;  /* 0x0029081801007387 */ /* 0x000fe20000100800 */
[----:B------:R-:W-:-:S03]  /*f38c0*/  IADD3 R18, P1, R18, R217, RZ ;  /* 0x000000d912127210 */ /* 0x000fc60007f3e0ff */
[----:B------:R-:W4:Y:S01]  /*f38d0*/  LDL.LU R13, [R1+0x26bc] ;  /* 0x0026bc00010d7983 */ /* 0x000f220000300800 */
[----:B------:R-:W-:-:S03]  /*f38e0*/  IMAD.SHL.U32 R202, R21, 0x4, RZ ;  /* 0x0000000415ca7824 */ /* 0x000fc600078e00ff */
[----:B------:R-:W4:Y:S04]  /*f38f0*/  LDL.LU R22, [R1+0x2700] ;  /* 0x0027000001167983 */ /* 0x000f280000300800 */
[----:B------:R-:W4:Y:S04]  /*f3900*/  LDL.LU R21, [R1+0x267c] ;  /* 0x00267c0001157983 */ /* 0x000f280000300800 */
[----:B------:R1:W-:Y:S04]  /*f3910*/  LDGSTS.E [R3+0x5fc00], [R6.64], P3 ;  /* 0x5fc0000006037fae */ /* 0x0003e80009921844 */
[----:B------:R-:W-:Y:S04]  /*f3920*/  STL [R1+0x27c4], R18 ;  /* 0x0027c41201007387 */ /* 0x000fe80000100800 */
[----:B-1----:R-:W4:Y:S01]  /*f3930*/  LDL.LU R3, [R1+0x26b8] ;  /* 0x0026b80001037983 */ /* 0x002f220000300800 */
[----:B------:R-:W-:Y:S01]  /*f3940*/  IADD3 R10, R4, 0x100000, RZ ;  /* 0x00100000040a7810 */ /* 0x000fe20007ffe0ff */
[----:B------:R-:W-:-:S02]  /*f3950*/  IMAD.MOV.U32 R4, RZ, RZ, R14 ;  /* 0x000000ffff047224 */ /* 0x000fc400078e000e */
[----:B------:R-:W-:Y:S01]  /*f3960*/  IMAD.MOV.U32 R5, RZ, RZ, R24 ;  /* 0x000000ffff057224 */ /* 0x000fe200078e0018 */
[----:B------:R-:W-:Y:S01]  /*f3970*/  MOV R6, R12 ;  /* 0x0000000c00067202 */ /* 0x000fe20000000f00 */
[----:B------:R-:W4:Y:S04]  /*f3980*/  LDL.LU R14, [R1+0x263c] ;  /* 0x00263c00010e7983 */ /* 0x000f280000300800 */
[----:B------:R1:W-:Y:S04]  /*f3990*/  LDGSTS.E [R10+0x5fe00], [R4.64], P3 ;  /* 0x5fe00000040a7fae */ /* 0x0003e80009921844 */
[----:B------:R-:W0:Y:S01]  /*f39a0*/  LDGDEPBAR ;  /* 0x00000000000079af */ /* 0x000e220000000000 */
[----:B-1----:R-:W-:Y:S01]  /*f39b0*/  IMAD R4, R203, 0x40000, R202 ;  /* 0x00040000cb047824 */ /* 0x002fe200078e02ca */
[----:B---3--:R-:W-:-:S05]  /*f39c0*/  IADD3.X R15, R15, R2, RZ, P2, !PT ;  /* 0x000000020f0f7210 */ /* 0x008fca00017fe4ff */
[----:B------:R-:W-:Y:S01]  /*f39d0*/  IMAD.MOV.U32 R7, RZ, RZ, R15 ;  /* 0x000000ffff077224 */ /* 0x000fe200078e000f */
[----:B------:R1:W-:Y:S04]  /*f39e0*/  STL [R1+0x2910], R15 ;  /* 0x0029100f01007387 */ /* 0x0003e80000100800 */
[----:B------:R-:W3:Y:S04]  /*f39f0*/  LDL.LU R10, [R1+0x2678] ;  /* 0x00267800010a7983 */ /* 0x000ee80000300800 */
[----:B------:R1:W-:Y:S01]  /*f3a00*/  LDGSTS.E [R4], [R6.64], P0 ;  /* 0x0000000006047fae */ /* 0x0003e20008121844 */
[----:B------:R-:W-:-:S05]  /*f3a10*/  IADD3 R19, P2, R19, R217, RZ ;  /* 0x000000d913137210 */ /* 0x000fca0007f5e0ff */
[----:B------:R-:W-:Y:S01]  /*f3a20*/  STL [R1+0x2784], R19 ;  /* 0x0027841301007387 */ /* 0x000fe20000100800 */
[----:B------:R-:W-:Y:S02]  /*f3a30*/  IMAD.X R20, R20, 0x1, R2, P1 ;  /* 0x0000000114147824 */ /* 0x000fe400008e0602 */
[----:B-1----:R-:W-:Y:S02]  /*f3a40*/  IMAD.MOV.U32 R6, RZ, RZ, R18 ;  /* 0x000000ffff067224 */ /* 0x002fe400078e0012 */
[----:B------:R-:W-:Y:S01]  /*f3a50*/  IMAD.MOV.U32 R7, RZ, RZ, R20 ;  /* 0x000000ffff077224 */ /* 0x000fe200078e0014 */
[----:B------:R1:W-:Y:S04]  /*f3a60*/  STL [R1+0x27c0], R20 ;  /* 0x0027c01401007387 */ /* 0x0003e80000100800 */
[----:B------:R-:W3:Y:S04]  /*f3a70*/  LDL.LU R15, [R1+0x2638] ;  /* 0x00263800010f7983 */ /* 0x000ee80000300800 */
[----:B------:R-:W3:Y:S04]  /*f3a80*/  LDL.LU R12, [R1+0x25fc] ;  /* 0x0025fc00010c7983 */ /* 0x000ee80000300800 */
[----:B------:R1:W-:Y:S04]  /*f3a90*/  LDGSTS.E [R4+0x1000], [R6.64], P0 ;  /* 0x0100000006047fae */ /* 0x0003e80008121844 */
[----:B-1----:R-:W3:Y:S01]  /*f3aa0*/  LDL.LU R20, [R1+0x25f8] ;  /* 0x0025f80001147983 */ /* 0x002ee20000300800 */
[----:B------:R-:W-:Y:S01]  /*f3ab0*/  IMAD.MOV.U32 R6, RZ, RZ, R19 ;  /* 0x000000ffff067224 */ /* 0x000fe200078e0013 */
[----:B--2---:R-:W-:Y:S01]  /*f3ac0*/  IADD3 R11, P1, R11, R217, RZ ;  /* 0x000000d90b0b7210 */ /* 0x004fe20007f3e0ff */
[----:B------:R-:W-:-:S04]  /*f3ad0*/  IMAD.X R23, R23, 0x1, R2, P2 ;  /* 0x0000000117177824 */ /* 0x000fc800010e0602 */
[----:B------:R-:W-:Y:S01]  /*f3ae0*/  STL [R1+0x2744], R11 ;  /* 0x0027440b01007387 */ /* 0x000fe20000100800 */
[----:B------:R-:W-:-:S03]  /*f3af0*/  IMAD.MOV.U32 R7, RZ, RZ, R23 ;  /* 0x000000ffff077224 */ /* 0x000fc600078e0017 */
[----:B------:R-:W-:Y:S04]  /*f3b00*/  STL [R1+0x2780], R23 ;  /* 0x0027801701007387 */ /* 0x000fe80000100800 */
[----:B------:R-:W2:Y:S01]  /*f3b10*/  LDL.LU R18, [R1+0x25b4] ;  /* 0x0025b40001127983 */ /* 0x000ea20000300800 */
[----:B------:R-:W-:-:S03]  /*f3b20*/  IADD3 R16, P2, R16, R217, RZ ;  /* 0x000000d910107210 */ /* 0x000fc60007f5e0ff */
[----:B------:R1:W-:Y:S01]  /*f3b30*/  LDGSTS.E [R4+0x2000], [R6.64], P0 ;  /* 0x0200000006047fae */ /* 0x0003e20008121844 */
[----:B----4-:R-:W-:-:S03]  /*f3b40*/  IADD3.X R17, R17, R2, RZ, P1, !PT ;  /* 0x0000000211117210 */ /* 0x010fc60000ffe4ff */
[----:B------:R-:W4:Y:S04]  /*f3b50*/  LDL.LU R19, [R1+0x25b0] ;  /* 0x0025b00001137983 */ /* 0x000f280000300800 */
[----:B------:R-:W-:Y:S01]  /*f3b60*/  STL [R1+0x2704], R16 ;  /* 0x0027041001007387 */ /* 0x000fe20000100800 */
[----:B-1----:R-:W-:Y:S01]  /*f3b70*/  IMAD.MOV.U32 R6, RZ, RZ, R11 ;  /* 0x000000ffff067224 */ /* 0x002fe200078e000b */
[----:B------:R-:W-:Y:S02]  /*f3b80*/  MOV R7, R17 ;  /* 0x0000001100077202 */ /* 0x000fe40000000f00 */
[----:B------:R-:W-:Y:S01]  /*f3b90*/  IADD3 R13, P1, R13, R217, RZ ;  /* 0x000000d90d0d7210 */ /* 0x000fe20007f3e0ff */
[----:B------:R1:W-:Y:S01]  /*f3ba0*/  STL [R1+0x2740], R17 ;  /* 0x0027401101007387 */ /* 0x0003e20000100800 */
[----:B------:R-:W-:-:S03]  /*f3bb0*/  IMAD.X R22, R22, 0x1, R2, P2 ;  /* 0x0000000116167824 */ /* 0x000fc600010e0602 */
[----:B------:R-:W4:Y:S01]  /*f3bc0*/  LDL.LU R5, [R1+0x2574] ;  /* 0x0025740001057983 */ /* 0x000f220000300800 */
[----:B------:R-:W-:-:S03]  /*f3bd0*/  IADD3 R21, P2, R21, R217, RZ ;  /* 0x000000d915157210 */ /* 0x000fc60007f5e0ff */
[----:B------:R1:W-:Y:S04]  /*f3be0*/  LDGSTS.E [R4+0x3000], [R6.64], P0 ;  /* 0x0300000006047fae */ /* 0x0003e80008121844 */
[----:B-1----:R-:W4:Y:S04]  /*f3bf0*/  LDL.LU R17, [R1+0x2570] ;  /* 0x0025700001117983 */ /* 0x002f280000300800 */
[----:B------:R1:W-:Y:S04]  /*f3c00*/  STL [R1+0x26bc], R13 ;  /* 0x0026bc0d01007387 */ /* 0x0003e80000100800 */
[----:B------:R-:W-:Y:S01]  /*f3c10*/  STL [R1+0x2700], R22 ;  /* 0x0027001601007387 */ /* 0x000fe20000100800 */
[----:B------:R-:W-:-:S02]  /*f3c20*/  IMAD.MOV.U32 R6, RZ, RZ, R16 ;  /* 0x000000ffff067224 */ /* 0x000fc400078e0010 */
[----:B------:R-:W-:Y:S01]  /*f3c30*/  IMAD.MOV.U32 R7, RZ, RZ, R22 ;  /* 0x000000ffff077224 */ /* 0x000fe200078e0016 */
[----:B------:R-:W4:Y:S01]  /*f3c40*/  LDL.LU R11, [R1+0x2534] ;  /* 0x00253400010b7983 */ /* 0x000f220000300800 */
[----:B------:R-:W-:-:S03]  /*f3c50*/  IMAD.X R3, R3, 0x1, R2, P1 ;  /* 0x0000000103037824 */ /* 0x000fc600008e0602 */
[----:B------:R-:W4:Y:S04]  /*f3c60*/  LDL.LU R16, [R1+0x24f4] ;  /* 0x0024f40001107983 */ /* 0x000f280000300800 */
[----:B------:R-:W-:Y:S04]  /*f3c70*/  STL [R1+0x267c], R21 ;  /* 0x00267c1501007387 */ /* 0x000fe80000100800 */
[----:B------:R1:W-:Y:S04]  /*f3c80*/  LDGSTS.E [R4+0x4000], [R6.64], P0 ;  /* 0x0400000006047fae */ /* 0x0003e80008121844 */
[----:B------:R3:W-:Y:S01]  /*f3c90*/  STL [R1+0x26b8], R3 ;  /* 0x0026b80301007387 */ /* 0x0007e20000100800 */
[----:B-1----:R-:W-:-:S03]  /*f3ca0*/  MOV R6, R13 ;  /* 0x0000000d00067202 */ /* 0x002fc60000000f00 */
[----:B------:R-:W4:Y:S01]  /*f3cb0*/  LDL.LU R13, [R1+0x2530] ;  /* 0x00253000010d7983 */ /* 0x000f220000300800 */
[----:B------:R-:W-:Y:S01]  /*f3cc0*/  IADD3 R14, P1, R14, R217, RZ ;  /* 0x000000d90e0e7210 */ /* 0x000fe20007f3e0ff */
[----:B------:R-:W-:-:S04]  /*f3cd0*/  IMAD.MOV.U32 R7, RZ, RZ, R3 ;  /* 0x000000ffff077224 */ /* 0x000fc800078e0003 */
[----:B------:R-:W-:Y:S04]  /*f3ce0*/  STL [R1+0x263c], R14 ;  /* 0x00263c0e01007387 */ /* 0x000fe80000100800 */
[----:B------:R1:W-:Y:S02]  /*f3cf0*/  LDGSTS.E [R4+0x5000], [R6.64], P0 ;  /* 0x0500000006047fae */ /* 0x0003e40008121844 */
[----:B-1----:R-:W-:Y:S02]  /*f3d00*/  IMAD.MOV.U32 R6, RZ, RZ, R21 ;  /* 0x000000ffff067224 */ /* 0x002fe400078e0015 */
[----:B---3--:R-:W-:-:S04]  /*f3d10*/  IMAD.X R10, R10, 0x1, R2, P2 ;  /* 0x000000010a0a7824 */ /* 0x008fc800010e0602 */
[----:B------:R-:W-:Y:S01]  /*f3d20*/  IMAD.MOV.U32 R7, RZ, RZ, R10 ;  /* 0x000000ffff077224 */ /* 0x000fe200078e000a */
[----:B------:R1:W-:Y:S04]  /*f3d30*/  STL [R1+0x2678], R10 ;  /* 0x0026780a01007387 */ /* 0x0003e80000100800 */
[----:B------:R-:W3:Y:S04]  /*f3d40*/  LDL.LU R3, [R1+0x24ac] ;  /* 0x0024ac0001037983 */ /* 0x000ee80000300800 */
[----:B------:R-:W3:Y:S04]  /*f3d50*/  LDL.LU R23, [R1+0x24f0] ;  /* 0x0024f00001177983 */ /* 0x000ee80000300800 */
[----:B------:R1:W-:Y:S01]  /*f3d60*/  LDGSTS.E [R4+0x6000], [R6.64], P0 ;  /* 0x0600000006047fae */ /* 0x0003e20008121844 */
[----:B------:R-:W-:Y:S01]  /*f3d70*/  IMAD.X R15, R15, 0x1, R2, P1 ;  /* 0x000000010f0f7824 */ /* 0x000fe200008e0602 */
[----:B------:R-:W-:Y:S01]  /*f3d80*/  IADD3 R12, P2, R12, R217, RZ ;  /* 0x000000d90c0c7210 */ /* 0x000fe20007f5e0ff */
[----:B-1----:R-:W-:-:S04]  /*f3d90*/  IMAD.MOV.U32 R6, RZ, RZ, R14 ;  /* 0x000000ffff067224 */ /* 0x002fc800078e000e */
[----:B------:R-:W-:Y:S01]  /*f3da0*/  STL [R1+0x25fc], R12 ;  /* 0x0025fc0c01007387 */ /* 0x000fe20000100800 */
[----:B------:R-:W-:Y:S01]  /*f3db0*/  IMAD.MOV.U32 R7, RZ, RZ, R15 ;  /* 0x000000ffff077224 */ /* 0x000fe200078e000f */
[----:B------:R-:W-:Y:S02]  /*f3dc0*/  IADD3.X R20, R20, R2, RZ, P2, !PT ;  /* 0x0000000214147210 */ /* 0x000fe400017fe4ff */
[----:B------:R1:W-:Y:S04]  /*f3dd0*/  STL [R1+0x2638], R15 ;  /* 0x0026380f01007387 */ /* 0x0003e80000100800 */
[----:B------:R-:W3:Y:S04]  /*f3de0*/  LDL.LU R10, [R1+0x246c] ;  /* 0x00246c00010a7983 */ /* 0x000ee80000300800 */
[----:B------:R-:W3:Y:S04]  /*f3df0*/  LDL.LU R14, [R1+0x24a8] ;  /* 0x0024a800010e7983 */ /* 0x000ee80000300800 */
[----:B------:R1:W-:Y:S02]  /*f3e00*/  LDGSTS.E [R4+0x7000], [R6.64], P0 ;  /* 0x0700000006047fae */ /* 0x0003e40008121844 */
[----:B-1----:R-:W-:Y:S01]  /*f3e10*/  IMAD.MOV.U32 R6, RZ, RZ, R12 ;  /* 0x000000ffff067224 */ /* 0x002fe200078e000c */
[----:B------:R-:W-:-:S05]  /*f3e20*/  MOV R7, R20 ;  /* 0x0000001400077202 */ /* 0x000fca0000000f00 */
[----:B------:R1:W-:Y:S01]  /*f3e30*/  LDGSTS.E [R4+0x8000], [R6.64], P0 ;  /* 0x0800000006047fae */ /* 0x0003e20008121844 */
[----:B--2---:R-:W-:-:S05]  /*f3e40*/  IADD3 R18, P1, R18, R217, RZ ;  /* 0x000000d912127210 */ /* 0x004fca0007f3e0ff */
[----:B------:R-:W-:Y:S04]  /*f3e50*/  STL [R1+0x25b4], R18 ;  /* 0x0025b41201007387 */ /* 0x000fe80000100800 */
[----:B------:R2:W-:Y:S01]  /*f3e60*/  STL [R1+0x25f8], R20 ;  /* 0x0025f81401007387 */ /* 0x0005e20000100800 */
[----:B----4-:R-:W-:-:S03]  /*f3e70*/  IMAD.X R19, R19, 0x1, R2, P1 ;  /* 0x0000000113137824 */ /* 0x010fc600008e0602 */
[----:B------:R-:W4:Y:S04]  /*f3e80*/  LDL.LU R15, [R1+0x242c] ;  /* 0x00242c00010f7983 */ /* 0x000f280000300800 */
[----:B------:R-:W4:Y:S01]  /*f3e90*/  LDL.LU R22, [R1+0x2468] ;  /* 0x0024680001167983 */ /* 0x000f220000300800 */
[----:B------:R-:W-:Y:S01]  /*f3ea0*/  IADD3 R5, P2, R5, R217, RZ ;  /* 0x000000d905057210 */ /* 0x000fe20007f5e0ff */
[----:B-1----:R-:W-:-:S04]  /*f3eb0*/  IMAD.MOV.U32 R6, RZ, RZ, R18 ;  /* 0x000000ffff067224 */ /* 0x002fc800078e0012 */
[----:B------:R-:W-:Y:S01]  /*f3ec0*/  STL [R1+0x2574], R5 ;  /* 0x0025740501007387 */ /* 0x000fe20000100800 */
[----:B------:R-:W-:-:S03]  /*f3ed0*/  IMAD.X R17, R17, 0x1, R2, P2 ;  /* 0x0000000111117824 */ /* 0x000fc600010e0602 */
[----:B------:R1:W-:Y:S01]  /*f3ee0*/  STL [R1+0x25b0], R19 ;  /* 0x0025b01301007387 */ /* 0x0003e20000100800 */
[----:B------:R-:W-:-:S03]  /*f3ef0*/  IMAD.MOV.U32 R7, RZ, RZ, R19 ;  /* 0x000000ffff077224 */ /* 0x000fc600078e0013 */
[----:B------:R-:W4:Y:S04]  /*f3f00*/  LDL.LU R12, [R1+0x23ec] ;  /* 0x0023ec00010c7983 */ /* 0x000f280000300800 */
[----:B------:R-:W4:Y:S01]  /*f3f10*/  LDL.LU R21, [R1+0x2428] ;  /* 0x0024280001157983 */ /* 0x000f220000300800 */
[----:B------:R-:W-:-:S03]  /*f3f20*/  IADD3 R11, P1, R11, R217, RZ ;  /* 0x000000d90b0b7210 */ /* 0x000fc60007f3e0ff */
[----:B------:R1:W-:Y:S01]  /*f3f30*/  LDGSTS.E [R4+0x9000], [R6.64], P0 ;  /* 0x0900000006047fae */ /* 0x0003e20008121844 */
[----:B------:R-:W-:-:S03]  /*f3f40*/  IADD3 R16, P2, R16, R217, RZ ;  /* 0x000000d910107210 */ /* 0x000fc60007f5e0ff */
[----:B------:R-:W-:Y:S04]  /*f3f50*/  STL [R1+0x2534], R11 ;  /* 0x0025340b01007387 */ /* 0x000fe80000100800 */
[----:B------:R1:W-:Y:S04]  /*f3f60*/  STL [R1+0x2570], R17 ;  /* 0x0025701101007387 */ /* 0x0003e80000100800 */
[----:B--2---:R-:W2:Y:S01]  /*f3f70*/  LDL.LU R20, [R1+0x23e8] ;  /* 0x0023e80001147983 */ /* 0x004ea20000300800 */
[----:B-1----:R-:W-:-:S03]  /*f3f80*/  MOV R6, R5 ;  /* 0x0000000500067202 */ /* 0x002fc60000000f00 */
[----:B------:R-:W2:Y:S04]  /*f3f90*/  LDL.LU R18, [R1+0x23a4] ;  /* 0x0023a40001127983 */ /* 0x000ea80000300800 */
[----:B------:R-:W2:Y:S01]  /*f3fa0*/  LDL.LU R19, [R1+0x23a0] ;  /* 0x0023a00001137983 */ /* 0x000ea20000300800 */
[----:B------:R-:W-:-:S03]  /*f3fb0*/  IMAD.X R13, R13, 0x1, R2, P1 ;  /* 0x000000010d0d7824 */ /* 0x000fc600008e0602 */
[----:B------:R-:W-:Y:S04]  /*f3fc0*/  STL [R1+0x24f4], R16 ;  /* 0x0024f41001007387 */ /* 0x000fe80000100800 */
[----:B------:R1:W-:Y:S04]  /*f3fd0*/  STL [R1+0x2530], R13 ;  /* 0x0025300d01007387 */ /* 0x0003e80000100800 */
[----:B------:R-:W2:Y:S01]  /*f3fe0*/  LDL.LU R5, [R1+0x2364] ;  /* 0x0023640001057983 */ /* 0x000ea20000300800 */
[----:B------:R-:W-:-:S03]  /*f3ff0*/  IMAD.MOV.U32 R7, RZ, RZ, R17 ;  /* 0x000000ffff077224 */ /* 0x000fc600078e0011 */
[----:B------:R-:W2:Y:S04]  /*f4000*/  LDL.LU R17, [R1+0x2360] ;  /* 0x0023600001117983 */ /* 0x000ea80000300800 */
[----:B------:R1:W-:Y:S02]  /*f4010*/  LDGSTS.E [R4+0xa000], [R6.64], P0 ;  /* 0x0a00000006047fae */ /* 0x0003e40008121844 */
[----:B-1----:R-:W-:Y:S02]  /*f4020*/  IMAD.MOV.U32 R6, RZ, RZ, R11 ;  /* 0x000000ffff067224 */ /* 0x002fe400078e000b */
[----:B------:R-:W-:-:S05]  /*f4030*/  IMAD.MOV.U32 R7, RZ, RZ, R13 ;  /* 0x000000ffff077224 */ /* 0x000fca00078e000d */
[----:B------:R1:W-:Y:S02]  /*f4040*/  LDGSTS.E [R4+0xb000], [R6.64], P0 ;  /* 0x0b00000006047fae */ /* 0x0003e40008121844 */
[----:B-1----:R-:W-:Y:S01]  /*f4050*/  IMAD.MOV.U32 R6, RZ, RZ, R16 ;  /* 0x000000ffff067224 */ /* 0x002fe200078e0010 */
[----:B---3--:R-:W-:Y:S01]  /*f4060*/  IADD3 R3, P1, R3, R217, RZ ;  /* 0x000000d903037210 */ /* 0x008fe20007f3e0ff */
[----:B------:R-:W-:-:S04]  /*f4070*/  IMAD.X R23, R23, 0x1, R2, P2 ;  /* 0x0000000117177824 */ /* 0x000fc800010e0602 */
[----:B------:R-:W-:Y:S01]  /*f4080*/  STL [R1+0x24ac], R3 ;  /* 0x0024ac0301007387 */ /* 0x000fe20000100800 */
[----:B------:R-:W-:-:S03]  /*f4090*/  IMAD.MOV.U32 R7, RZ, RZ, R23 ;  /* 0x000000ffff077224 */ /* 0x000fc600078e0017 */
[----:B------:R-:W-:Y:S04]  /*f40a0*/  STL [R1+0x24f0], R23 ;  /* 0x0024f01701007387 */ /* 0x000fe80000100800 */
[----:B------:R-:W3:Y:S04]  /*f40b0*/  LDL.LU R13, [R1+0x2324] ;  /* 0x00232400010d7983 */ /* 0x000ee80000300800 */
[----:B------:R1:W-:Y:S04]  /*f40c0*/  LDGSTS.E [R4+0xc000], [R6.64], P0 ;  /* 0x0c00000006047fae */ /* 0x0003e80008121844 */
[----:B------:R-:W3:Y:S04]  /*f40d0*/  LDL.LU R11, [R1+0x22e4] ;  /* 0x0022e400010b7983 */ /* 0x000ee80000300800 */
[----:B------:R-:W3:Y:S01]  /*f40e0*/  LDL.LU R16, [R1+0x2320] ;  /* 0x0023200001107983 */ /* 0x000ee20000300800 */
[----:B-1----:R-:W-:Y:S01]  /*f40f0*/  IMAD.MOV.U32 R6, RZ, RZ, R3 ;  /* 0x000000ffff067224 */ /* 0x002fe200078e0003 */
[----:B------:R-:W-:-:S02]  /*f4100*/  IADD3 R10, P2, R10, R217, RZ ;  /* 0x000000d90a0a7210 */ /* 0x000fc40007f5e0ff */
[----:B------:R-:W-:-:S03]  /*f4110*/  IADD3.X R14, R14, R2, RZ, P1, !PT ;  /* 0x000000020e0e7210 */ /* 0x000fc60000ffe4ff */
[----:B------:R-:W-:Y:S01]  /*f4120*/  STL [R1+0x246c], R10 ;  /* 0x00246c0a01007387 */ /* 0x000fe20000100800 */
[----:B------:R-:W-:-:S03]  /*f4130*/  MOV R7, R14 ;  /* 0x0000000e00077202 */ /* 0x000fc60000000f00 */
[----:B------:R1:W-:Y:S04]  /*f4140*/  STL [R1+0x24a8], R14 ;  /* 0x0024a80e01007387 */ /* 0x0003e80000100800 */
[----:B------:R1:W-:Y:S04]  /*f4150*/  LDGSTS.E [R4+0xd000], [R6.64], P0 ;  /* 0x0d00000006047fae */ /* 0x0003e80008121844 */
[----:B-1----:R-:W3:Y:S01]  /*f4160*/  LDL.LU R14, [R1+0x22e0] ;  /* 0x0022e000010e7983 */ /* 0x002ee20000300800 */
[----:B------:R-:W-:Y:S01]  /*f4170*/  IMAD.MOV.U32 R6, RZ, RZ, R10 ;  /* 0x000000ffff067224 */ /* 0x000fe200078e000a */
[----:B----4-:R-:W-:Y:S01]  /*f4180*/  IADD3 R15, P1, R15, R217, RZ ;  /* 0x000000d90f0f7210 */ /* 0x010fe20007f3e0ff */
[----:B------:R-:W-:-:S04]  /*f4190*/  IMAD.X R22, R22, 0x1, R2, P2 ;  /* 0x0000000116167824 */ /* 0x000fc800010e0602 */
[----:B------:R1:W-:Y:S01]  /*f41a0*/  STL [R1+0x242c], R15 ;  /* 0x00242c0f01007387 */ /* 0x0003e20000100800 */
[----:B------:R-:W-:-:S03]  /*f41b0*/  IMAD.MOV.U32 R7, RZ, RZ, R22 ;  /* 0x000000ffff077224 */ /* 0x000fc600078e0016 */
[----:B------:R-:W-:Y:S04]  /*f41c0*/  STL [R1+0x2468], R22 ;  /* 0x0024681601007387 */ /* 0x000fe80000100800 */
[----:B------:R-:W4:Y:S04]  /*f41d0*/  LDL.LU R3, [R1+0x22a4] ;  /* 0x0022a40001037983 */ /* 0x000f280000300800 */
[----:B------:R-:W4:Y:S04]  /*f41e0*/  LDL.LU R10, [R1+0x225c] ;  /* 0x00225c00010a7983 */ /* 0x000f280000300800 */
[----:B------:R1:W-:Y:S01]  /*f41f0*/  LDGSTS.E [R4+0xe000], [R6.64], P0 ;  /* 0x0e00000006047fae */ /* 0x0003e20008121844 */
[----:B------:R-:W-:Y:S01]  /*f4200*/  IADD3 R12, P2, R12, R217, RZ ;  /* 0x000000d90c0c7210 */ /* 0x000fe20007f5e0ff */
[----:B------:R-:W-:-:S04]  /*f4210*/  IMAD.X R21, R21, 0x1, R2, P1 ;  /* 0x0000000115157824 */ /* 0x000fc800008e0602 */
[----:B------:R2:W-:Y:S01]  /*f4220*/  STL [R1+0x23ec], R12 ;  /* 0x0023ec0c01007387 */ /* 0x0005e20000100800 */
[----:B-1----:R-:W-:Y:S01]  /*f4230*/  MOV R6, R15 ;  /* 0x0000000f00067202 */ /* 0x002fe20000000f00 */
[----:B------:R-:W-:Y:S02]  /*f4240*/  IMAD.MOV.U32 R7, RZ, RZ, R21 ;  /* 0x000000ffff077224 */ /* 0x000fe400078e0015 */
[----:B------:R-:W-:Y:S04]  /*f4250*/  STL [R1+0x2428], R21 ;  /* 0x0024281501007387 */ /* 0x000fe80000100800 */
[----:B------:R-:W4:Y:S04]  /*f4260*/  LDL.LU R15, [R1+0x22a0] ;  /* 0x0022a000010f7983 */ /* 0x000f280000300800 */
[----:B------:R1:W-:Y:S01]  /*f4270*/  LDGSTS.E [R4+0xf000], [R6.64], P0 ;  /* 0x0f00000006047fae */ /* 0x0003e20008121844 */
[----:B--2---:R-:W-:Y:S01]  /*f4280*/  IMAD.X R20, R20, 0x1, R2, P2 ;  /* 0x0000000114147824 */ /* 0x004fe200010e0602 */
[----:B------:R-:W-:-:S05]  /*f4290*/  IADD3 R18, P1, R18, R217, RZ ;  /* 0x000000d912127210 */ /* 0x000fca0007f3e0ff */
[----:B------:R-:W-:Y:S01]  /*f42a0*/  STL [R1+0x23a4], R18 ;  /* 0x0023a41201007387 */ /* 0x000fe20000100800 */
[----:B------:R-:W-:Y:S02]  /*f42b0*/  IMAD.X R19, R19, 0x1, R2, P1 ;  /* 0x0000000113137824 */ /* 0x000fe400008e0602 */
[----:B-1----:R-:W-:Y:S01]  /*f42c0*/  IMAD.MOV.U32 R6, RZ, RZ, R12 ;  /* 0x000000ffff067224 */ /* 0x002fe200078e000c */
[----:B------:R1:W-:Y:S04]  /*f42d0*/  STL [R1+0x23e8], R20 ;  /* 0x0023e81401007387 */ /* 0x0003e80000100800 */
[----:B------:R-:W4:Y:S04]  /*f42e0*/  LDL.LU R24, [R1+0x221c] ;  /* 0x00221c0001187983 */ /* 0x000f280000300800 */
[----:B------:R-:W4:Y:S01]  /*f42f0*/  LDL.LU R12, [R1+0x2258] ;  /* 0x00225800010c7983 */ /* 0x000f220000300800 */
[----:B------:R-:W-:-:S05]  /*f4300*/  IADD3 R5, P2, R5, R217, RZ ;  /* 0x000000d905057210 */ /* 0x000fca0007f5e0ff */
[----:B------:R1:W-:Y:S04]  /*f4310*/  STL [R1+0x2364], R5 ;  /* 0x0023640501007387 */ /* 0x0003e80000100800 */
[----:B------:R-:W-:Y:S04]  /*f4320*/  STL [R1+0x23a0], R19 ;  /* 0x0023a01301007387 */ /* 0x000fe80000100800 */
[----:B------:R-:W4:Y:S04]  /*f4330*/  LDL.LU R22, [R1+0x21dc] ;  /* 0x0021dc0001167983 */ /* 0x000f280000300800 */
[----:B------:R-:W4:Y:S01]  /*f4340*/  LDL.LU R25, [R1+0x2218] ;  /* 0x0022180001197983 */ /* 0x000f220000300800 */
[----:B------:R-:W-:Y:S01]  /*f4350*/  IMAD.MOV.U32 R7, RZ, RZ, R20 ;  /* 0x000000ffff077224 */ /* 0x000fe200078e0014 */
[----:B------:R-:W-:-:S04]  /*f4360*/  IADD3.X R17, R17, R2, RZ, P2, !PT ;  /* 0x0000000211117210 */ /* 0x000fc800017fe4ff */
[----:B------:R1:W-:Y:S02]  /*f4370*/  LDGSTS.E [R4+0x10000], [R6.64], P0 ;  /* 0x1000000006047fae */ /* 0x0003e40008121844 */
[----:B-1----:R-:W-:Y:S02]  /*f4380*/  IMAD.MOV.U32 R6, RZ, RZ, R18 ;  /* 0x000000ffff067224 */ /* 0x002fe400078e0012 */
[----:B------:R-:W-:-:S05]  /*f4390*/  IMAD.MOV.U32 R7, RZ, RZ, R19 ;  /* 0x000000ffff077224 */ /* 0x000fca00078e0013 */
[----:B------:R1:W-:Y:S02]  /*f43a0*/  LDGSTS.E [R4+0x11000], [R6.64], P0 ;  /* 0x1100000006047fae */ /* 0x0003e40008121844 */
[----:B-1----:R-:W-:Y:S01]  /*f43b0*/  IMAD.MOV.U32 R6, RZ, RZ, R5 ;  /* 0x000000ffff067224 */ /* 0x002fe200078e0005 */
[----:B------:R-:W-:-:S05]  /*f43c0*/  MOV R7, R17 ;  /* 0x0000001100077202 */ /* 0x000fca0000000f00 */
[----:B------:R1:W-:Y:S01]  /*f43d0*/  LDGSTS.E [R4+0x12000], [R6.64], P0 ;  /* 0x1200000006047fae */ /* 0x0003e20008121844 */
[----:B---3--:R-:W-:-:S05]  /*f43e0*/  IADD3 R13, P1, R13, R217, RZ ;  /* 0x000000d90d0d7210 */ /* 0x008fca0007f3e0ff */
[----:B------:R3:W-:Y:S01]  /*f43f0*/  STL [R1+0x2324], R13 ;  /* 0x0023240d01007387 */ /* 0x0007e20000100800 */
[----:B------:R-:W-:-:S03]  /*f4400*/  IADD3 R11, P2, R11, R217, RZ ;  /* 0x000000d90b0b7210 */ /* 0x000fc60007f5e0ff */
[----:B------:R-:W-:Y:S01]  /*f4410*/  STL [R1+0x2360], R17 ;  /* 0x0023601101007387 */ /* 0x000fe20000100800 */
[----:B------:R-:W-:-:S03]  /*f4420*/  IMAD.X R16, R16, 0x1, R2, P1 ;  /* 0x0000000110107824 */ /* 0x000fc600008e0602 */
[----:B------:R-:W4:Y:S04]  /*f4430*/  LDL.LU R23, [R1+0x21d8] ;  /* 0x0021d80001177983 */ /* 0x000f280000300800 */
[----:B------:R-:W-:Y:S04]  /*f4440*/  STL [R1+0x22e4], R11 ;  /* 0x0022e40b01007387 */ /* 0x000fe80000100800 */
[----:B------:R3:W-:Y:S01]  /*f4450*/  STL [R1+0x2320], R16 ;  /* 0x0023201001007387 */ /* 0x0007e20000100800 */
[----:B-1----:R-:W-:-:S03]  /*f4460*/  IMAD.MOV.U32 R6, RZ, RZ, R13 ;  /* 0x000000ffff067224 */ /* 0x002fc600078e000d */
[----:B------:R-:W4:Y:S01]  /*f4470*/  LDL.LU R20, [R1+0x219c] ;  /* 0x00219c0001147983 */ /* 0x000f220000300800 */
[----:B------:R-:W-:-:S03]  /*f4480*/  IMAD.MOV.U32 R7, RZ, RZ, R16 ;  /* 0x000000ffff077224 */ /* 0x000fc600078e0010 */
[----:B------:R-:W4:Y:S04]  /*f4490*/  LDL.LU R5, [R1+0x2018] ;  /* 0x0020180001057983 */ /* 0x000f280000300800 */
[----:B------:R-:W4:Y:S04]  /*f44a0*/  LDL.LU R21, [R1+0x2198] ;  /* 0x0021980001157983 */ /* 0x000f280000300800 */
[----:B------:R1:W-:Y:S01]  /*f44b0*/  LDGSTS.E [R4+0x13000], [R6.64], P0 ;  /* 0x1300000006047fae */ /* 0x0003e20008121844 */
[----:B------:R-:W-:Y:S01]  /*f44c0*/  IMAD.X R14, R14, 0x1, R2, P2 ;  /* 0x000000010e0e7824 */ /* 0x000fe200010e0602 */
[----:B-1----:R-:W-:-:S03]  /*f44d0*/  MOV R6, R11 ;  /* 0x0000000b00067202 */ /* 0x002fc60000000f00 */
[----:B------:R-:W-:-:S05]  /*f44e0*/  IMAD.MOV.U32 R7, RZ, RZ, R14 ;  /* 0x000000ffff077224 */ /* 0x000fca00078e000e */
[----:B------:R1:W-:Y:S01]  /*f44f0*/  LDGSTS.E [R4+0x14000], [R6.64], P0 ;  /* 0x1400000006047fae */ /* 0x0003e20008121844 */
[-C--:B----4-:R-:W-:Y:S02]  /*f4500*/  IADD3 R3, P1, R3, R217.reuse, RZ ;  /* 0x000000d903037210 */ /* 0x090fe40007f3e0ff */
[----:B------:R-:W-:-:S03]  /*f4510*/  IADD3 R10, P2, R10, R217, RZ ;  /* 0x000000d90a0a7210 */ /* 0x000fc60007f5e0ff */
[----:B------:R-:W-:Y:S04]  /*f4520*/  STL [R1+0x22a4], R3 ;  /* 0x0022a40301007387 */ /* 0x000fe80000100800 */
[----:B------:R4:W-:Y:S04]  /*f4530*/  STL [R1+0x22e0], R14 ;  /* 0x0022e00e01007387 */ /* 0x0009e80000100800 */
[----:B------:R-:W2:Y:S04]  /*f4540*/  LDL.LU R18, [R1+0x2014] ;  /* 0x0020140001127983 */ /* 0x000ea80000300800 */
[----:B---3--:R-:W3:Y:S04]  /*f4550*/  LDL.LU R13, [R1+0x2028] ;  /* 0x00202800010d7983 */ /* 0x008ee80000300800 */
[----:B------:R-:W3:Y:S04]  /*f4560*/  LDL.LU R16, [R1+0x2030] ;  /* 0x0020300001107983 */ /* 0x000ee80000300800 */
[----:B------:R-:W3:Y:S01]  /*f4570*/  LDL.LU R19, [R1+0x2024] ;  /* 0x0020240001137983 */ /* 0x000ee20000300800 */
[----:B------:R-:W-:-:S03]  /*f4580*/  IMAD.X R15, R15, 0x1, R2, P1 ;  /* 0x000000010f0f7824 */ /* 0x000fc600008e0602 */
[----:B------:R-:W-:Y:S01]  /*f4590*/  STL [R1+0x225c], R10 ;  /* 0x00225c0a01007387 */ /* 0x000fe20000100800 */
[----:B-1----:R-:W-:-:S03]  /*f45a0*/  IMAD.MOV.U32 R6, RZ, RZ, R3 ;  /* 0x000000ffff067224 */ /* 0x002fc600078e0003 */
[----:B------:R1:W-:Y:S01]  /*f45b0*/  STL [R1+0x22a0], R15 ;  /* 0x0022a00f01007387 */ /* 0x0003e20000100800 */
[----:B------:R-:W-:-:S03]  /*f45c0*/  IMAD.MOV.U32 R7, RZ, RZ, R15 ;  /* 0x000000ffff077224 */ /* 0x000fc600078e000f */
[----:B----4-:R-:W4:Y:S04]  /*f45d0*/  LDL.LU R14, [R1+0x2038] ;  /* 0x00203800010e7983 */ /* 0x010f280000300800 */
[----:B------:R-:W4:Y:S04]  /*f45e0*/  LDL.LU R11, [R1+0x2040] ;  /* 0x00204000010b7983 */ /* 0x000f280000300800 */
[----:B------:R-:W4:Y:S01]  /*f45f0*/  LDL.LU R17, [R1+0x202c] ;  /* 0x00202c0001117983 */ /* 0x000f220000300800 */
[----:B------:R-:W-:-:S03]  /*f4600*/  IADD3 R24, P1, R24, R217, RZ ;  /* 0x000000d918187210 */ /* 0x000fc60007f3e0ff */
[----:B------:R1:W-:Y:S01]  /*f4610*/  LDGSTS.E [R4+0x15000], [R6.64], P0 ;  /* 0x1500000006047fae */ /* 0x0003e20008121844 */
[----:B------:R-:W-:-:S03]  /*f4620*/  IMAD.X R12, R12, 0x1, R2, P2 ;  /* 0x000000010c0c7824 */ /* 0x000fc600010e0602 */
[----:B------:R-:W-:Y:S04]  /*f4630*/  STL [R1+0x221c], R24 ;  /* 0x00221c1801007387 */ /* 0x000fe80000100800 */
[----:B------:R1:W-:Y:S04]  /*f4640*/  STL [R1+0x2258], R12 ;  /* 0x0022580c01007387 */ /* 0x0003e80000100800 */
[----:B------:R-:W4:Y:S01]  /*f4650*/  LDL.LU R3, [R1+0x2048] ;  /* 0x0020480001037983 */ /* 0x000f220000300800 */
[----:B------:R-:W-:-:S03]  /*f4660*/  IADD3 R22, P2, R22, R217, RZ ;  /* 0x000000d916167210 */ /* 0x000fc60007f5e0ff */
[----:B-1----:R-:W4:Y:S01]  /*f4670*/  LDL.LU R15, [R1+0x2034] ;  /* 0x00203400010f7983 */ /* 0x002f220000300800 */
[----:B------:R-:W-:-:S03]  /*f4680*/  IADD3.X R25, R25, R2, RZ, P1, !PT ;  /* 0x0000000219197210 */ /* 0x000fc60000ffe4ff */
[----:B------:R-:W-:Y:S01]  /*f4690*/  STL [R1+0x21dc], R22 ;  /* 0x0021dc1601007387 */ /* 0x000fe20000100800 */
[----:B------:R-:W-:Y:S02]  /*f46a0*/  IMAD.MOV.U32 R7, RZ, RZ, R12 ;  /* 0x000000ffff077224 */ /* 0x000fe400078e000c */
[----:B------:R-:W-:Y:S01]  /*f46b0*/  IMAD.MOV.U32 R6, RZ, RZ, R10 ;  /* 0x000000ffff067224 */ /* 0x000fe200078e000a */
[----:B------:R-:W-:Y:S04]  /*f46c0*/  STL [R1+0x2218], R25 ;  /* 0x0022181901007387 */ /* 0x000fe80000100800 */
[----:B------:R-:W4:Y:S04]  /*f46d0*/  LDL.LU R12, [R1+0x203c] ;  /* 0x00203c00010c7983 */ /* 0x000f280000300800 */
[----:B------:R-:W4:Y:S04]  /*f46e0*/  LDL.LU R10, [R1+0x2044] ;  /* 0x00204400010a7983 */ /* 0x000f280000300800 */
[----:B------:R1:W-:Y:S02]  /*f46f0*/  LDGSTS.E [R4+0x16000], [R6.64], P0 ;  /* 0x1600000006047fae */ /* 0x0003e40008121844 */
[----:B-1----:R-:W-:Y:S01]  /*f4700*/  IMAD.MOV.U32 R6, RZ, RZ, R24 ;  /* 0x000000ffff067224 */ /* 0x002fe200078e0018 */
[----:B------:R-:W-:-:S05]  /*f4710*/  MOV R7, R25 ;  /* 0x0000001900077202 */ /* 0x000fca0000000f00 */
[----:B------:R1:W-:Y:S02]  /*f4720*/  LDGSTS.E [R4+0x17000], [R6.64], P0 ;  /* 0x1700000006047fae */ /* 0x0003e40008121844 */
[----:B-1----:R-:W-:Y:S02]  /*f4730*/  IMAD.MOV.U32 R6, RZ, RZ, R22 ;  /* 0x000000ffff067224 */ /* 0x002fe400078e0016 */
[----:B------:R-:W-:-:S04]  /*f4740*/  IMAD.X R23, R23, 0x1, R2, P2 ;  /* 0x0000000117177824 */ /* 0x000fc800010e0602 */
[----:B------:R-:W-:-:S05]  /*f4750*/  IMAD.MOV.U32 R7, RZ, RZ, R23 ;  /* 0x000000ffff077224 */ /* 0x000fca00078e0017 */
[----:B------:R1:W-:Y:S01]  /*f4760*/  LDGSTS.E [R4+0x18000], [R6.64], P0 ;  /* 0x1800000006047fae */ /* 0x0003e20008121844 */
[-C--:B------:R-:W-:Y:S02]  /*f4770*/  IADD3 R20, P1, R20, R217.reuse, RZ ;  /* 0x000000d914147210 */ /* 0x080fe40007f3e0ff */
[----:B------:R-:W-:-:S03]  /*f4780*/  IADD3 R5, P2, R5, R217, RZ ;  /* 0x000000d905057210 */ /* 0x000fc60007f5e0ff */
[----:B------:R-:W-:Y:S01]  /*f4790*/  IMAD.X R21, R21, 0x1, R2, P1 ;  /* 0x0000000115157824 */ /* 0x000fe200008e0602 */
[----:B-1----:R-:W-:Y:S01]  /*f47a0*/  MOV R6, R20 ;  /* 0x0000001400067202 */ /* 0x002fe20000000f00 */
[----:B------:R-:W-:Y:S02]  /*f47b0*/  STL [R1+0x219c], R20 ;  /* 0x00219c1401007387 */ /* 0x000fe40000100800 */
[----:B------:R-:W-:Y:S02]  /*f47c0*/  IMAD.MOV.U32 R7, RZ, RZ, R21 ;  /* 0x000000ffff077224 */ /* 0x000fe400078e0015 */
[----:B------:R-:W-:Y:S04]  /*f47d0*/  STL [R1+0x21d8], R23 ;  /* 0x0021d81701007387 */ /* 0x000fe80000100800 */
[----:B------:R1:W-:Y:S04]  /*f47e0*/  STL [R1+0x2018], R5 ;  /* 0x0020180501007387 */ /* 0x0003e80000100800 */
[----:B------:R-:W-:Y:S04]  /*f47f0*/  STL [R1+0x2198], R21 ;  /* 0x0021981501007387 */ /* 0x000fe80000100800 */
[----:B------:R1:W-:Y:S02]  /*f4800*/  LDGSTS.E [R4+0x19000], [R6.64], P0 ;  /* 0x1900000006047fae */ /* 0x0003e40008121844 */
[----:B-1----:R-:W-:-:S02]  /*f4810*/  IMAD.MOV.U32 R6, RZ, RZ, R5 ;  /* 0x000000ffff067224 */ /* 0x002fc400078e0005 */
[----:B--2---:R-:W-:Y:S01]  /*f4820*/  IMAD.X R18, R18, 0x1, R2, P2 ;  /* 0x0000000112127824 */ /* 0x004fe200010e0602 */
[----:B---3--:R-:W-:-:S03]  /*f4830*/  IADD3 R13, P1, R13, R217, RZ ;  /* 0x000000d90d0d7210 */ /* 0x008fc60007f3e0ff */
[----:B------:R-:W-:Y:S01]  /*f4840*/  IMAD.MOV.U32 R7, RZ, RZ, R18 ;  /* 0x000000ffff077224 */ /* 0x000fe200078e0012 */
[----:B------:R-:W-:Y:S01]  /*f4850*/  IADD3 R16, P2, R16, R217, RZ ;  /* 0x000000d910107210 */ /* 0x000fe20007f5e0ff */
[----:B------:R-:W-:Y:S01]  /*f4860*/  STL [R1+0x2028], R13 ;  /* 0x0020280d01007387 */ /* 0x000fe20000100800 */
[----:B------:R-:W-:-:S03]  /*f4870*/  IMAD.X R19, R19, 0x1, R2, P1 ;  /* 0x0000000113137824 */ /* 0x000fc600008e0602 */
[----:B------:R1:W-:Y:S04]  /*f4880*/  STL [R1+0x2014], R18 ;  /* 0x0020141201007387 */ /* 0x0003e80000100800 */
[----:B------:R-:W2:Y:S04]  /*f4890*/  LDL.LU R5, [R1+0x2918] ;  /* 0x0029180001057983 */ /* 0x000ea80000300800 */
[----:B------:R-:W-:Y:S01]  /*f48a0*/  STL [R1+0x2030], R16 ;  /* 0x0020301001007387 */ /* 0x000fe20000100800 */
[----:B----4-:R-:W-:-:S03]  /*f48b0*/  IADD3 R14, P1, R14, R217, RZ ;  /* 0x000000d90e0e7210 */ /* 0x010fc60007f3e0ff */
[----:B------:R-:W-:Y:S01]  /*f48c0*/  STL [R1+0x2024], R19 ;  /* 0x0020241301007387 */ /* 0x000fe20000100800 */
[----:B------:R-:W-:-:S03]  /*f48d0*/  IADD3 R11, P3, R11, R217, RZ ;  /* 0x000000d90b0b7210 */ /* 0x000fc60007f7e0ff */
[----:B-1----:R-:W3:Y:S01]  /*f48e0*/  LDL.LU R18, [R1+0x27cc] ;  /* 0x0027cc0001127983 */ /* 0x002ee20000300800 */
[----:B------:R-:W-:-:S03]  /*f48f0*/  IADD3.X R17, R17, R2, RZ, P2, !PT ;  /* 0x0000000211117210 */ /* 0x000fc600017fe4ff */
[----:B------:R1:W-:Y:S04]  /*f4900*/  LDGSTS.E [R4+0x1a000], [R6.64], P0 ;  /* 0x1a00000006047fae */ /* 0x0003e80008121844 */
[----:B------:R-:W-:Y:S01]  /*f4910*/  STL [R1+0x2038], R14 ;  /* 0x0020380e01007387 */ /* 0x000fe20000100800 */
[----:B-1----:R-:W-:-:S03]  /*f4920*/  IMAD.MOV.U32 R6, RZ, RZ, R13 ;  /* 0x000000ffff067224 */ /* 0x002fc600078e000d */
[----:B------:R-:W4:Y:S01]  /*f4930*/  LDL.LU R13, [R1+0x27fc] ;  /* 0x0027fc00010d7983 */ /* 0x000f220000300800 */
[----:B------:R-:W-:-:S03]  /*f4940*/  IADD3 R3, P2, R3, R217, RZ ;  /* 0x000000d903037210 */ /* 0x000fc60007f5e0ff */
[----:B------:R-:W-:Y:S01]  /*f4950*/  STL [R1+0x202c], R17 ;  /* 0x00202c1101007387 */ /* 0x000fe20000100800 */
[----:B------:R-:W-:-:S03]  /*f4960*/  IMAD.X R15, R15, 0x1, R2, P1 ;  /* 0x000000010f0f7824 */ /* 0x000fc600008e0602 */
[----:B------:R-:W-:Y:S04]  /*f4970*/  STL [R1+0x2040], R11 ;  /* 0x0020400b01007387 */ /* 0x000fe80000100800 */
[----:B------:R-:W-:Y:S01]  /*f4980*/  STL [R1+0x2048], R3 ;  /* 0x0020480301007387 */ /* 0x000fe20000100800 */
[----:B------:R-:W-:-:S03]  /*f4990*/  IMAD.X R12, R12, 0x1, R2, P3 ;  /* 0x000000010c0c7824 */ /* 0x000fc600018e0602 */
[----:B------:R1:W-:Y:S01]  /*f49a0*/  STL [R1+0x2034], R15 ;  /* 0x0020340f01007387 */ /* 0x0003e20000100800 */
[----:B------:R-:W-:-:S03]  /*f49b0*/  IMAD.X R10, R10, 0x1, R2, P2 ;  /* 0x000000010a0a7824 */ /* 0x000fc600010e0602 */
[----:B------:R-:W-:Y:S04]  /*f49c0*/  STL [R1+0x203c], R12 ;  /* 0x00203c0c01007387 */ /* 0x000fe80000100800 */
        /* <DEDUP_REMOVED lines=31> */
[----:B------:R-:W-:Y:S11]  /*f4bc0*/  HMMA.1688.F32.TF32 R232, R236, R64, R232 ;  /* 0x00000040ece8723c */ /* 0x000ff600000810e8 */
[----:B------:R-:W-:Y:S11]  /*f4bd0*/  @!UPT UIADD3 URZ, URZ, URZ, URZ ;  /* 0x0000003f3f3ff290 */ /* 0x000ff6000fffe03f */
[----:B------:R-:W-:Y:S02]  /*f4be0*/  @!UPT UIADD3 URZ, URZ, URZ, URZ ;  /* 0x0000003f3f3ff290 */ /* 0x000fe4000fffe03f */
[----:B------:R-:W-:Y:S01]  /*f4bf0*/  HMMA.1688.F32.TF32 R232, R240, R66, R232 ;  /* 0x00000042f0e8723c */ /* 0x000fe200000810e8 */
[----:B--2---:R-:W-:-:S05]  /*f4c00*/  IADD3 R5, P1, R5, R217, RZ ;  /* 0x000000d905057210 */ /* 0x004fca0007f3e0ff */
[----:B------:R-:W-:Y:S01]  /*f4c10*/  STL [R1+0x2918], R5 ;  /* 0x0029180501007387 */ /* 0x000fe20000100800 */
[----:B---3--:R-:W-:Y:S01]  /*f4c20*/  IADD3 R18, P2, R18, R217, RZ ;  /* 0x000000d912127210 */ /* 0x008fe20007f5e0ff */
[----:B----4-:R-:W-:Y:S02]  /*f4c30*/  IMAD.X R13, R13, 0x1, R2, P1 ;  /* 0x000000010d0d7824 */ /* 0x010fe400008e0602 */
[----:B------:R-:W-:Y:S02]  /*f4c40*/  IMAD.MOV.U32 R75, RZ, RZ, R205 ;  /* 0x000000ffff4b7224 */ /* 0x000fe400078e00cd */
[----:B------:R-:W2:Y:S01]  /*f4c50*/  LDL.LU R205, [R1+0xe0] ;  /* 0x0000e00001cd7983 */ /* 0x000ea20000300800 */
[----:B------:R-:W-:-:S03]  /*f4c60*/  MOV R74, R206 ;  /* 0x000000ce004a7202 */ /* 0x000fc60000000f00 */
[----:B------:R-:W3:Y:S01]  /*f4c70*/  LDL.LU R206, [R1+0xe4] ;  /* 0x0000e40001ce7983 */ /* 0x000ee20000300800 */
[----:B------:R-:W-:-:S03]  /*f4c80*/  IMAD.MOV.U32 R73, RZ, RZ, R164 ;  /* 0x000000ffff497224 */ /* 0x000fc600078e00a4 */
[----:B------:R-:W-:Y:S01]  /*f4c90*/  STL [R1+0x27cc], R18 ;  /* 0x0027cc1201007387 */ /* 0x000fe20000100800 */
[----:B------:R-:W-:-:S03]  /*f4ca0*/  IMAD.MOV.U32 R72, RZ, RZ, R166 ;  /* 0x000000ffff487224 */ /* 0x000fc600078e00a6 */
[----:B------:R-:W-:Y:S01]  /*f4cb0*/  STL [R1+0x27fc], R13 ;  /* 0x0027fc0d01007387 */ /* 0x000fe20000100800 */
[----:B------:R-:W-:Y:S01]  /*f4cc0*/  MOV R71, R167 ;  /* 0x000000a700477202 */ /* 0x000fe20000000f00 */
[----:B------:R-:W-:Y:S02]  /*f4cd0*/  IMAD.MOV.U32 R70, RZ, RZ, R212 ;  /* 0x000000ffff467224 */ /* 0x000fe400078e00d4 */
[----:B------:R-:W-:Y:S01]  /*f4ce0*/  STL.64 [R1+0x1a18], R74 ;  /* 0x001a184a01007387 */ /* 0x000fe20000100a00 */
[----:B------:R-:W-:-:S03]  /*f4cf0*/  IMAD.MOV.U32 R25, RZ, RZ, R213 ;  /* 0x000000ffff197224 */ /* 0x000fc600078e00d5 */
[----:B------:R-:W-:Y:S01]  /*f4d00*/  STL.64 [R1+0x1a70], R72 ;  /* 0x001a704801007387 */ /* 0x000fe20000100a00 */
[----:B------:R-:W-:-:S03]  /*f4d10*/  IMAD.MOV.U32 R24, RZ, RZ, R214 ;  /* 0x000000ffff187224 */ /* 0x000fc600078e00d6 */
[----:B------:R-:W-:Y:S01]  /*f4d20*/  STL.64 [R1+0x1a68], R70 ;  /* 0x001a684601007387 */ /* 0x000fe20000100a00 */
[----:B------:R-:W-:Y:S02]  /*f4d30*/  IMAD.MOV.U32 R69, RZ, RZ, R215 ;  /* 0x000000ffff457224 */ /* 0x000fe400078e00d7 */
[----:B------:R-:W-:Y:S01]  /*f4d40*/  IMAD.MOV.U32 R68, RZ, RZ, R228 ;  /* 0x000000ffff447224 */ /* 0x000fe200078e00e4 */
[----:B------:R-:W-:Y:S01]  /*f4d50*/  STL.64 [R1+0x1a58], R24 ;  /* 0x001a581801007387 */ /* 0x000fe20000100a00 */
[----:B------:R-:W-:Y:S01]  /*f4d60*/  IMAD.MOV.U32 R67, RZ, RZ, R229 ;  /* 0x000000ffff437224 */ /* 0x000fe200078e00e5 */
[----:B------:R-:W-:Y:S02]  /*f4d70*/  MOV R66, R230 ;  /* 0x000000e600427202 */ /* 0x000fe40000000f00 */
[----:B------:R-:W-:Y:S01]  /*f4d80*/  STL.64 [R1+0x1a60], R68 ;  /* 0x001a604401007387 */ /* 0x000fe20000100a00 */
[----:B------:R-:W-:Y:S02]  /*f4d90*/  IMAD.MOV.U32 R65, RZ, RZ, R231 ;  /* 0x000000ffff417224 */ /* 0x000fe400078e00e7 */
[----:B------:R-:W-:Y:S01]  /*f4da0*/  IMAD.MOV.U32 R64, RZ, RZ, R224 ;  /* 0x000000ffff407224 */ /* 0x000fe200078e00e0 */
[----:B------:R-:W-:Y:S01]  /*f4db0*/  STL.64 [R1+0x1ad0], R66 ;  /* 0x001ad04201007387 */ /* 0x000fe20000100a00 */
[----:B------:R-:W-:Y:S01]  /*f4dc0*/  MOV R63, R225 ;  /* 0x000000e1003f7202 */ /* 0x000fe20000000f00 */
[----:B------:R-:W-:-:S02]  /*f4dd0*/  IMAD.MOV.U32 R62, RZ, RZ, R226 ;  /* 0x000000ffff3e7224 */ /* 0x000fc400078e00e2 */
[----:B------:R-:W-:Y:S01]  /*f4de0*/  STL.64 [R1+0x1ac8], R64 ;  /* 0x001ac84001007387 */ /* 0x000fe20000100a00 */
[----:B------:R-:W-:Y:S02]  /*f4df0*/  IMAD.MOV.U32 R61, RZ, RZ, R227 ;  /* 0x000000ffff3d7224 */ /* 0x000fe400078e00e3 */
[----:B------:R-:W-:Y:S01]  /*f4e00*/  IMAD.MOV.U32 R60, RZ, RZ, R220 ;  /* 0x000000ffff3c7224 */ /* 0x000fe200078e00dc */
[----:B------:R-:W-:Y:S01]  /*f4e10*/  STL.64 [R1+0x1ac0], R62 ;  /* 0x001ac03e01007387 */ /* 0x000fe20000100a00 */
[----:B------:R-:W-:Y:S02]  /*f4e20*/  IMAD.MOV.U32 R59, RZ, RZ, R221 ;  /* 0x000000ffff3b7224 */ /* 0x000fe400078e00dd */
[----:B------:R-:W-:Y:S01]  /*f4e30*/  IMAD.MOV.U32 R58, RZ, RZ, R222 ;  /* 0x000000ffff3a7224 */ /* 0x000fe200078e00de */
[----:B------:R-:W-:Y:S01]  /*f4e40*/  STL.64 [R1+0x1ab8], R60 ;  /* 0x001ab83c01007387 */ /* 0x000fe20000100a00 */
[----:B------:R-:W-:Y:S01]  /*f4e50*/  IMAD.MOV.U32 R57, RZ, RZ, R223 ;  /* 0x000000ffff397224 */ /* 0x000fe200078e00df */
[----:B------:R-:W-:-:S02]  /*f4e60*/  MOV R56, R216 ;  /* 0x000000d800387202 */ /* 0x000fc40000000f00 */
[----:B------:R-:W-:Y:S04]  /*f4e70*/  STL.64 [R1+0x1b20], R58 ;  /* 0x001b203a01007387 */ /* 0x000fe80000100a00 */
[----:B------:R-:W-:Y:S01]  /*f4e80*/  STL.64 [R1+0x1b18], R56 ;  /* 0x001b183801007387 */ /* 0x000fe20000100a00 */
[----:B------:R-:W-:-:S03]  /*f4e90*/  IMAD.MOV.U32 R21, RZ, RZ, R200 ;  /* 0x000000ffff157224 */ /* 0x000fc600078e00c8 */
[----:B------:R-:W4:Y:S01]  /*f4ea0*/  LDL.LU R200, [R1+0xe8] ;  /* 0x0000e80001c87983 */ /* 0x000f220000300800 */
[----:B------:R-:W-:-:S03]  /*f4eb0*/  IMAD.MOV.U32 R20, RZ, RZ, R201 ;  /* 0x000000ffff147224 */ /* 0x000fc600078e00c9 */
[----:B------:R-:W4:Y:S01]  /*f4ec0*/  LDL.LU R201, [R1+0xec] ;  /* 0x0000ec0001c97983 */ /* 0x000f220000300800 */
[----:B------:R-:W-:Y:S02]  /*f4ed0*/  IMAD.MOV.U32 R7, RZ, RZ, R19 ;  /* 0x000000ffff077224 */ /* 0x000fe400078e0013 */
[----:B------:R-:W-:Y:S02]  /*f4ee0*/  IMAD.MOV.U32 R54, RZ, RZ, R219 ;  /* 0x000000ffff367224 */ /* 0x000fe400078e00db */
[----:B------:R-:W-:Y:S01]  /*f4ef0*/  IMAD.MOV.U32 R55, RZ, RZ, R218 ;  /* 0x000000ffff377224 */ /* 0x000fe200078e00da */
[----:B------:R1:W-:Y:S04]  /*f4f00*/  LDGSTS.E [R4+0x1b000], [R6.64], P0 ;  /* 0x1b00000006047fae */ /* 0x0003e80008121844 */
[----:B------:R-:W-:Y:S04]  /*f4f10*/  STL.64 [R1+0x1b10], R54 ;  /* 0x001b103601007387 */ /* 0x000fe80000100a00 */
[----:B------:R-:W4:Y:S01]  /*f4f20*/  LDL.LU R166, [R1+0xb4] ;  /* 0x0000b40001a67983 */ /* 0x000f220000300800 */
[----:B-1----:R-:W-:Y:S01]  /*f4f30*/  MOV R6, R16 ;  /* 0x0000001000067202 */ /* 0x002fe20000000f00 */
[----:B------:R-:W-:-:S02]  /*f4f40*/  IMAD.MOV.U32 R7, RZ, RZ, R17 ;  /* 0x000000ffff077224 */ /* 0x000fc400078e0011 */
[----:B------:R-:W4:Y:S04]  /*f4f50*/  LDL.LU R167, [R1+0x100] ;  /* 0x0001000001a77983 */ /* 0x000f280000300800 */
[----:B------:R1:W-:Y:S04]  /*f4f60*/  LDGSTS.E [R4+0x1c000], [R6.64], P0 ;  /* 0x1c00000006047fae */ /* 0x0003e80008121844 */
[----:B------:R-:W4:Y:S04]  /*f4f70*/  LDL.LU R212, [R1+0xb8] ;  /* 0x0000b80001d47983 */ /* 0x000f280000300800 */
[----:B------:R-:W4:Y:S01]  /*f4f80*/  LDL.LU R213, [R1+0xbc] ;  /* 0x0000bc0001d57983 */ /* 0x000f220000300800 */
[----:B-1----:R-:W-:-:S03]  /*f4f90*/  IMAD.MOV.U32 R6, RZ, RZ, R14 ;  /* 0x000000ffff067224 */ /* 0x002fc600078e000e */
[----:B------:R-:W4:Y:S01]  /*f4fa0*/  LDL.LU R214, [R1+0xc0] ;  /* 0x0000c00001d67983 */ /* 0x000f220000300800 */
[----:B------:R-:W-:-:S03]  /*f4fb0*/  IMAD.MOV.U32 R7, RZ, RZ, R15 ;  /* 0x000000ffff077224 */ /* 0x000fc600078e000f */
[----:B------:R-:W4:Y:S04]  /*f4fc0*/  LDL.LU R215, [R1+0xc4] ;  /* 0x0000c40001d77983 */ /* 0x000f280000300800 */
[----:B------:R-:W4:Y:S04]  /*f4fd0*/  LDL.LU R228, [R1+0xc8] ;  /* 0x0000c80001e47983 */ /* 0x000f280000300800 */
[----:B------:R1:W-:Y:S04]  /*f4fe0*/  LDGSTS.E [R4+0x1d000], [R6.64], P0 ;  /* 0x1d00000006047fae */ /* 0x0003e80008121844 */
[----:B------:R-:W4:Y:S04]  /*f4ff0*/  LDL.LU R229, [R1+0xcc] ;  /* 0x0000cc0001e57983 */ /* 0x000f280000300800 */
[----:B------:R-:W4:Y:S01]  /*f5000*/  LDL.LU R230, [R1+0x78] ;  /* 0x0000780001e67983 */ /* 0x000f220000300800 */
[----:B-1----:R-:W-:Y:S01]  /*f5010*/  MOV R6, R11 ;  /* 0x0000000b00067202 */ /* 0x002fe20000000f00 */
[----:B------:R-:W-:-:S02]  /*f5020*/  IMAD.MOV.U32 R7, RZ, RZ, R12 ;  /* 0x000000ffff077224 */ /* 0x000fc400078e000c */
[----:B------:R-:W4:Y:S04]  /*f5030*/  LDL.LU R231, [R1+0x7c] ;  /* 0x00007c0001e77983 */ /* 0x000f280000300800 */
[----:B------:R-:W4:Y:S04]  /*f5040*/  LDL.LU R224, [R1+0x80] ;  /* 0x0000800001e07983 */ /* 0x000f280000300800 */
[----:B------:R-:W4:Y:S04]  /*f5050*/  LDL.LU R225, [R1+0x84] ;  /* 0x0000840001e17983 */ /* 0x000f280000300800 */
        /* <DEDUP_REMOVED lines=9> */
[----:B------:R-:W4:Y:S01]  /*f50f0*/  LDL.LU R216, [R1+0x50] ;  /* 0x0000500001d87983 */ /* 0x000f220000300800 */
[----:B------:R-:W-:-:S03]  /*f5100*/  IMAD.MOV.U32 R53, RZ, RZ, R210 ;  /* 0x000000ffff357224 */ /* 0x000fc600078e00d2 */
[----:B------:R1:W-:Y:S04]  /*f5110*/  LDGSTS.E [R4+0x1f000], [R6.64], P0 ;  /* 0x1f00000006047fae */ /* 0x0003e80008121844 */
[----:B------:R-:W4:Y:S01]  /*f5120*/  LDL.LU R218, [R1+0xac] ;  /* 0x0000ac0001da7983 */ /* 0x000f220000300800 */
[----:B------:R-:W-:-:S03]  /*f5130*/  IMAD.MOV.U32 R52, RZ, RZ, R211 ;  /* 0x000000ffff347224 */ /* 0x000fc600078e00d3 */
[----:B------:R-:W4:Y:S01]  /*f5140*/  LDL.LU R219, [R1+0x54] ;  /* 0x0000540001db7983 */ /* 0x000f220000300800 */
[----:B-1----:R-:W-:Y:S01]  /*f5150*/  MOV R7, R208 ;  /* 0x000000d000077202 */ /* 0x002fe20000000f00 */
[----:B------:R-:W-:Y:S02]  /*f5160*/  IMAD.MOV.U32 R6, RZ, RZ, R209 ;  /* 0x000000ffff067224 */ /* 0x000fe400078e00d1 */
[----:B------:R-:W4:Y:S04]  /*f5170*/  LDL.LU R208, [R1+0xb0] ;  /* 0x0000b00001d07983 */ /* 0x000f280000300800 */
[----:B------:R-:W4:Y:S04]  /*f5180*/  LDL.LU R209, [R1+0x58] ;  /* 0x0000580001d17983 */ /* 0x000f280000300800 */
[----:B------:R-:W4:Y:S04]  /*f5190*/  LDL.LU R210, [R1+0x40] ;  /* 0x0000400001d27983 */ /* 0x000f280000300800 */
[----:B------:R-:W4:Y:S04]  /*f51a0*/  LDL.LU R211, [R1+0x5c] ;  /* 0x00005c0001d37983 */ /* 0x000f280000300800 */
[----:B------:R1:W-:Y:S01]  /*f51b0*/  LDGSTS.E [R4+0x20000], [R74.64], P0 ;  /* 0x200000004a047fae */ /* 0x0003e20008121844 */
[----:B------:R-:W-:-:S03]  /*f51c0*/  IMAD.MOV.U32 R33, RZ, RZ, R252 ;  /* 0x000000ffff217224 */ /* 0x000fc600078e00fc */
        /* <DEDUP_REMOVED lines=11> */
[----:B--2---:R-:W-:-:S03]  /*f5280*/  IMAD.MOV.U32 R51, RZ, RZ, R205 ;  /* 0x000000ffff337224 */ /* 0x004fc600078e00cd */
[----:B------:R-:W2:Y:S01]  /*f5290*/  LDL.LU R205, [R1+0x44] ;  /* 0x0000440001cd7983 */ /* 0x000ea20000300800 */
[----:B---3--:R-:W-:-:S03]  /*f52a0*/  MOV R50, R206 ;  /* 0x000000ce00327202 */ /* 0x008fc60000000f00 */
[----:B------:R-:W3:Y:S04]  /*f52b0*/  LDL.LU R206, [R1+0x70] ;  /* 0x0000700001ce7983 */ /* 0x000ee80000300800 */
[----:B------:R1:W-:Y:S04]  /*f52c0*/  STL.64 [R1+0x1b08], R6 ;  /* 0x001b080601007387 */ /* 0x0003e80000100a00 */
[----:B------:R1:W-:Y:S04]  /*f52d0*/  LDGSTS.E [R4+0x2c000], [R52.64], P0 ;  /* 0x2c00000034047fae */ /* 0x0003e80008121844 */
[----:B------:R1:W-:Y:S04]  /*f52e0*/  LDGSTS.E [R4+0x2d000], [R20.64], P0 ;  /* 0x2d00000014047fae */ /* 0x0003e80008121844 */
[----:B------:R1:W-:Y:S01]  /*f52f0*/  LDGSTS.E [R4+0x2e000], [R50.64], P0 ;  /* 0x2e00000032047fae */ /* 0x0003e20008121844 */
[----:B----4-:R-:W-:-:S03]  /*f5300*/  IMAD.MOV.U32 R49, RZ, RZ, R200 ;  /* 0x000000ffff317224 */ /* 0x010fc600078e00c8 */
[----:B------:R-:W4:Y:S01]  /*f5310*/  LDL.LU R200, [R1+0x48] ;  /* 0x0000480001c87983 */ /* 0x000f220000300800 */
[----:B------:R-:W-:-:S03]  /*f5320*/  IMAD.MOV.U32 R48, RZ, RZ, R201 ;  /* 0x000000ffff307224 */ /* 0x000fc600078e00c9 */
[----:B------:R-:W4:Y:S04]  /*f5330*/  LDL.LU R201, [R1+0x74] ;  /* 0x0000740001c97983 */ /* 0x000f280000300800 */
[----:B------:R-:W-:Y:S04]  /*f5340*/  STL.64 [R1+0x1b40], R52 ;  /* 0x001b403401007387 */ /* 0x000fe80000100a00 */
[----:B------:R1:W-:Y:S01]  /*f5350*/  STL.64 [R1+0x1b38], R20 ;  /* 0x001b381401007387 */ /* 0x0003e20000100a00 */
[----:B------:R-:W-:-:S03]  /*f5360*/  MOV R47, R166 ;  /* 0x000000a6002f7202 */ /* 0x000fc60000000f00 */
[----:B------:R-:W-:Y:S01]  /*f5370*/  STL.64 [R1+0x1b30], R50 ;  /* 0x001b303201007387 */ /* 0x000fe20000100a00 */
[----:B------:R-:W-:-:S03]  /*f5380*/  IMAD.MOV.U32 R46, RZ, RZ, R167 ;  /* 0x000000ffff2e7224 */ /* 0x000fc600078e00a7 */
[----:B------:R-:W-:Y:S01]  /*f5390*/  STL.64 [R1+0x1b28], R48 ;  /* 0x001b283001007387 */ /* 0x000fe20000100a00 */
[----:B------:R-:W-:Y:S02]  /*f53a0*/  IMAD.MOV.U32 R45, RZ, RZ, R212 ;  /* 0x000000ffff2d7224 */ /* 0x000fe400078e00d4 */
[----:B------:R-:W-:Y:S01]  /*f53b0*/  IMAD.MOV.U32 R44, RZ, RZ, R213 ;  /* 0x000000ffff2c7224 */ /* 0x000fe200078e00d5 */
[----:B------:R-:W-:Y:S01]  /*f53c0*/  STL.64 [R1+0x1b68], R46 ;  /* 0x001b682e01007387 */ /* 0x000fe20000100a00 */
[----:B------:R-:W-:Y:S02]  /*f53d0*/  IMAD.MOV.U32 R43, RZ, RZ, R214 ;  /* 0x000000ffff2b7224 */ /* 0x000fe400078e00d6 */
[----:B------:R-:W-:Y:S01]  /*f53e0*/  IMAD.MOV.U32 R42, RZ, RZ, R215 ;  /* 0x000000ffff2a7224 */ /* 0x000fe200078e00d7 */
[----:B------:R-:W-:Y:S01]  /*f53f0*/  STL.64 [R1+0x1b60], R44 ;  /* 0x001b602c01007387 */ /* 0x000fe20000100a00 */
[----:B------:R-:W-:-:S03]  /*f5400*/  IMAD.MOV.U32 R15, RZ, RZ, R228 ;  /* 0x000000ffff0f7224 */ /* 0x000fc600078e00e4 */
[----:B------:R-:W-:Y:S04]  /*f5410*/  STL.64 [R1+0x1b58], R42 ;  /* 0x001b582a01007387 */ /* 0x000fe80000100a00 */
[----:B------:R1:W-:Y:S01]  /*f5420*/  LDGSTS.E [R4+0x2f000], [R48.64], P0 ;  /* 0x2f00000030047fae */ /* 0x0003e20008121844 */
[----:B------:R-:W-:-:S03]  /*f5430*/  MOV R14, R229 ;  /* 0x000000e5000e7202 */ /* 0x000fc60000000f00 */
[----:B------:R1:W-:Y:S01]  /*f5440*/  LDGSTS.E [R4+0x30000], [R46.64], P0 ;  /* 0x300000002e047fae */ /* 0x0003e20008121844 */
[----:B------:R-:W-:-:S03]  /*f5450*/  IMAD.MOV.U32 R41, RZ, RZ, R230 ;  /* 0x000000ffff297224 */ /* 0x000fc600078e00e6 */
[----:B------:R1:W-:Y:S04]  /*f5460*/  STL.64 [R1+0x1b50], R14 ;  /* 0x001b500e01007387 */ /* 0x0003e80000100a00 */
[----:B------:R1:W-:Y:S01]  /*f5470*/  LDGSTS.E [R4+0x31000], [R44.64], P0 ;  /* 0x310000002c047fae */ /* 0x0003e20008121844 */
[----:B------:R-:W-:-:S03]  /*f5480*/  IMAD.MOV.U32 R40, RZ, RZ, R231 ;  /* 0x000000ffff287224 */ /* 0x000fc600078e00e7 */
[----:B------:R1:W-:Y:S01]  /*f5490*/  LDGSTS.E [R4+0x32000], [R42.64], P0 ;  /* 0x320000002a047fae */ /* 0x0003e20008121844 */
[----:B------:R-:W-:Y:S01]  /*f54a0*/  MOV R39, R224 ;  /* 0x000000e000277202 */ /* 0x000fe20000000f00 */
[----:B------:R-:W-:Y:S02]  /*f54b0*/  IMAD.MOV.U32 R38, RZ, RZ, R225 ;  /* 0x000000ffff267224 */ /* 0x000fe400078e00e1 */
[----:B------:R-:W-:Y:S01]  /*f54c0*/  STL.64 [R1+0x1b90], R40 ;  /* 0x001b902801007387 */ /* 0x000fe20000100a00 */
[----:B------:R-:W-:-:S03]  /*f54d0*/  IMAD.MOV.U32 R17, RZ, RZ, R226 ;  /* 0x000000ffff117224 */ /* 0x000fc600078e00e2 */
[----:B------:R-:W-:Y:S04]  /*f54e0*/  STL.64 [R1+0x1b88], R38 ;  /* 0x001b882601007387 */ /* 0x000fe80000100a00 */
[----:B------:R1:W-:Y:S01]  /*f54f0*/  LDGSTS.E [R4+0x33000], [R14.64], P0 ;  /* 0x330000000e047fae */ /* 0x0003e20008121844 */
[----:B------:R-:W-:-:S03]  /*f5500*/  IMAD.MOV.U32 R16, RZ, RZ, R227 ;  /* 0x000000ffff107224 */ /* 0x000fc600078e00e3 */
[----:B------:R1:W-:Y:S01]  /*f5510*/  LDGSTS.E [R4+0x34000], [R40.64], P0 ;  /* 0x3400000028047fae */ /* 0x0003e20008121844 */
[----:B------:R-:W-:-:S03]  /*f5520*/  IMAD.MOV.U32 R11, RZ, RZ, R220 ;  /* 0x000000ffff0b7224 */ /* 0x000fc600078e00dc */
[----:B------:R1:W-:Y:S01]  /*f5530*/  STL.64 [R1+0x1b80], R16 ;  /* 0x001b801001007387 */ /* 0x0003e20000100a00 */
[----:B------:R-:W-:-:S03]  /*f5540*/  IMAD.MOV.U32 R10, RZ, RZ, R221 ;  /* 0x000000ffff0a7224 */ /* 0x000fc600078e00dd */
[----:B------:R1:W-:Y:S01]  /*f5550*/  LDGSTS.E [R4+0x35000], [R38.64], P0 ;  /* 0x3500000026047fae */ /* 0x0003e20008121844 */
[----:B------:R-:W-:Y:S01]  /*f5560*/  IMAD.MOV.U32 R37, RZ, RZ, R222 ;  /* 0x000000ffff257224 */ /* 0x000fe200078e00de */
[----:B------:R-:W-:Y:S02]  /*f5570*/  MOV R36, R223 ;  /* 0x000000df00247202 */ /* 0x000fe40000000f00 */
[----:B------:R1:W-:Y:S01]  /*f5580*/  STL.64 [R1+0x1b78], R10 ;  /* 0x001b780a01007387 */ /* 0x0003e20000100a00 */
[----:B------:R-:W-:-:S03]  /*f5590*/  IMAD.MOV.U32 R35, RZ, RZ, R216 ;  /* 0x000000ffff237224 */ /* 0x000fc600078e00d8 */
[----:B------:R-:W-:Y:S04]  /*f55a0*/  STL.64 [R1+0x1ba8], R36 ;  /* 0x001ba82401007387 */ /* 0x000fe80000100a00 */
[----:B------:R1:W-:Y:S01]  /*f55b0*/  LDGSTS.E [R4+0x36000], [R16.64], P0 ;  /* 0x3600000010047fae */ /* 0x0003e20008121844 */
[----:B------:R-:W-:-:S03]  /*f55c0*/  IMAD.MOV.U32 R34, RZ, RZ, R218 ;  /* 0x000000ffff227224 */ /* 0x000fc600078e00da */
[----:B------:R1:W-:Y:S01]  /*f55d0*/  LDGSTS.E [R4+0x37000], [R10.64], P0 ;  /* 0x370000000a047fae */ /* 0x0003e20008121844 */
[----:B------:R-:W-:-:S03]  /*f55e0*/  MOV R23, R219 ;  /* 0x000000db00177202 */ /* 0x000fc60000000f00 */
[----:B------:R-:W-:Y:S04]  /*f55f0*/  STL.64 [R1+0x1ba0], R34 ;  /* 0x001ba02201007387 */ /* 0x000fe80000100a00 */
[----:B------:R1:W-:Y:S01]  /*f5600*/  LDGSTS.E [R4+0x38000], [R36.64], P0 ;  /* 0x3800000024047fae */ /* 0x0003e20008121844 */
[----:B------:R-:W-:-:S03]  /*f5610*/  IMAD.MOV.U32 R22, RZ, RZ, R208 ;  /* 0x000000ffff167224 */ /* 0x000fc600078e00d0 */
[----:B------:R1:W-:Y:S01]  /*f5620*/  LDGSTS.E [R4+0x39000], [R34.64], P0 ;  /* 0x3900000022047fae */ /* 0x0003e20008121844 */
[----:B------:R-:W-:Y:S02]  /*f5630*/  IMAD.MOV.U32 R32, RZ, RZ, R209 ;  /* 0x000000ffff207224 */ /* 0x000fe400078e00d1 */
[----:B------:R-:W-:Y:S01]  /*f5640*/  IMAD.MOV.U32 R31, RZ, RZ, R210 ;  /* 0x000000ffff1f7224 */ /* 0x000fe200078e00d2 */
[----:B------:R1:W-:Y:S01]  /*f5650*/  STL.64 [R1+0x1b98], R22 ;  /* 0x001b981601007387 */ /* 0x0003e20000100a00 */
[----:B------:R-:W-:-:S03]  /*f5660*/  IMAD.MOV.U32 R30, RZ, RZ, R211 ;  /* 0x000000ffff1e7224 */ /* 0x000fc600078e00d3 */
[----:B------:R-:W-:Y:S04]  /*f5670*/  STL.64 [R1+0x1bc8], R32 ;  /* 0x001bc82001007387 */ /* 0x000fe80000100a00 */
[----:B------:R-:W-:Y:S04]  /*f5680*/  STL.64 [R1+0x1bc0], R30 ;  /* 0x001bc01e01007387 */ /* 0x000fe80000100a00 */
[----:B------:R1:W-:Y:S01]  /*f5690*/  LDGSTS.E [R4+0x3a000], [R22.64], P0 ;  /* 0x3a00000016047fae */ /* 0x0003e20008121844 */
[----:B------:R-:W-:-:S03]  /*f56a0*/  LOP3.LUT R3, R207, 0x10, RZ, 0x3c, !PT ;  /* 0x00000010cf037812 */ /* 0x000fc600078e3cff */
[----:B------:R1:W-:Y:S04]  /*f56b0*/  LDGSTS.E [R4+0x3b000], [R32.64], P0 ;  /* 0x3b00000020047fae */ /* 0x0003e80008121844 */
[----:B------:R1:W-:Y:S01]  /*f56c0*/  LDGSTS.E [R4+0x3c000], [R30.64], P0 ;  /* 0x3c0000001e047fae */ /* 0x0003e20008121844 */
[----:B--2---:R-:W-:Y:S01]  /*f56d0*/  IMAD.MOV.U32 R29, RZ, RZ, R205 ;  /* 0x000000ffff1d7224 */ /* 0x004fe200078e00cd */
[----:B---3--:R-:W-:-:S05]  /*f56e0*/  MOV R28, R206 ;  /* 0x000000ce001c7202 */ /* 0x008fca0000000f00 */
[----:B------:R-:W-:Y:S04]  /*f56f0*/  STL.64 [R1+0x1bb8], R28 ;  /* 0x001bb81c01007387 */ /* 0x000fe80000100a00 */
[----:B------:R2:W-:Y:S01]  /*f5700*/  LDGSTS.E [R4+0x3d000], [R28.64], P0 ;  /* 0x3d0000001c047fae */ /* 0x0005e20008121844 */
[----:B----4-:R-:W-:Y:S02]  /*f5710*/  IMAD.MOV.U32 R27, RZ, RZ, R200 ;  /* 0x000000ffff1b7224 */ /* 0x010fe400078e00c8 */
[----:B------:R-:W-:-:S05]  /*f5720*/  IMAD.MOV.U32 R26, RZ, RZ, R201 ;  /* 0x000000ffff1a7224 */ /* 0x000fca00078e00c9 */
[----:B------:R-:W-:Y:S04]  /*f5730*/  STL.64 [R1+0x1bb0], R26 ;  /* 0x001bb01a01007387 */ /* 0x000fe80000100a00 */
[----:B-1----:R-:W3:Y:S04]  /*f5740*/  LDL.LU R6, [R1+0x278c] ;  /* 0x00278c0001067983 */ /* 0x002ee80000300800 */
        /* <DEDUP_REMOVED lines=9> */
[----:B------:R-:W-:-:S03]  /*f57e0*/  IMAD R3, R203, 0x40000, R3 ;  /* 0x00040000cb037824 */ /* 0x000fc600078e0203 */
[----:B------:R2:W-:Y:S04]  /*f57f0*/  LDGSTS.E [R4+0x3e000], [R26.64], P0 ;  /* 0x3e0000001a047fae */ /* 0x0005e80008121844 */
[----:B------:R2:W-:Y:S04]  /*f5800*/  LDGSTS.E [R4+0x3f000], [R24.64], P0 ;  /* 0x3f00000018047fae */ /* 0x0005e80008121844 */
[----:B------:R-:W4:Y:S04]  /*f5810*/  LDL.LU R15, [R1+0x2644] ;  /* 0x00264400010f7983 */ /* 0x000f280000300800 */
[----:B------:R-:W4:Y:S01]  /*f5820*/  LDL.LU R21, [R1+0x2680] ;  /* 0x0026800001157983 */ /* 0x000f220000300800 */
[----:B--2---:R-:W-:-:S03]  /*f5830*/  IMAD.MOV.U32 R4, RZ, RZ, R5 ;  /* 0x000000ffff047224 */ /* 0x004fc600078e0005 */
[----:B------:R-:W2:Y:S01]  /*f5840*/  LDL.LU R16, [R1+0x2640] ;  /* 0x0026400001107983 */ /* 0x000ea20000300800 */
[----:B------:R-:W-:-:S05]  /*f5850*/  IMAD.MOV.U32 R5, RZ, RZ, R13 ;  /* 0x000000ffff057224 */ /* 0x000fca00078e000d */
[----:B------:R1:W-:Y:S02]  /*f5860*/  LDGSTS.E [R3+0x200], [R4.64], P0 ;  /* 0x0020000004037fae */ /* 0x0003e40008121844 */
[----:B-1----:R-:W-:Y:S01]  /*f5870*/  IMAD.MOV.U32 R4, RZ, RZ, R18 ;  /* 0x000000ffff047224 */ /* 0x002fe200078e0012 */
[----:B---3--:R-:W-:Y:S02]  /*f5880*/  IADD3 R6, P1, R6, R217, RZ ;  /* 0x000000d906067210 */ /* 0x008fe40007f3e0ff */
[----:B----4-:R-:W-:-:S03]  /*f5890*/  IADD3.X R20, R20, R2, RZ, P2, !PT ;  /* 0x0000000214147210 */ /* 0x010fc600017fe4ff */
[----:B------:R-:W-:Y:S01]  /*f58a0*/  STL [R1+0x278c], R6 ;  /* 0x00278c0601007387 */ /* 0x000fe20000100800 */
[----:B------:R-:W-:-:S03]  /*f58b0*/  MOV R5, R20 ;  /* 0x0000001400057202 */ /* 0x000fc60000000f00 */
[----:B------:R1:W-:Y:S01]  /*f58c0*/  STL [R1+0x27c8], R20 ;  /* 0x0027c81401007387 */ /* 0x0003e20000100800 */
[-C--:B------:R-:W-:Y:S01]  /*f58d0*/  IADD3 R7, P2, R7, R217.reuse, RZ ;  /* 0x000000d907077210 */ /* 0x080fe20007f5e0ff */
[----:B------:R-:W-:Y:S02]  /*f58e0*/  IMAD.X R19, R19, 0x1, R2, P1 ;  /* 0x0000000113137824 */ /* 0x000fe400008e0602 */
[----:B------:R-:W3:Y:S04]  /*f58f0*/  LDL.LU R13, [R1+0x2604] ;  /* 0x00260400010d7983 */ /* 0x000ee80000300800 */
[----:B------:R4:W-:Y:S01]  /*f5900*/  LDGSTS.E [R3+0x1200], [R4.64], P0 ;  /* 0x0120000004037fae */ /* 0x0009e20008121844 */
[----:B------:R-:W-:-:S03]  /*f5910*/  IADD3 R14, P1, R14, R217, RZ ;  /* 0x000000d90e0e7210 */ /* 0x000fc60007f3e0ff */
[----:B-1----:R-:W3:Y:S01]  /*f5920*/  LDL.LU R20, [R1+0x2600] ;  /* 0x0026000001147983 */ /* 0x002ee20000300800 */
[----:B------:R-:W-:-:S03]  /*f5930*/  IMAD.X R17, R17, 0x1, R2, P2 ;  /* 0x0000000111117824 */ /* 0x000fc600010e0602 */
[----:B------:R-:W-:Y:S01]  /*f5940*/  STL [R1+0x274c], R7 ;  /* 0x00274c0701007387 */ /* 0x000fe20000100800 */
[----:B----4-:R-:W-:Y:S02]  /*f5950*/  IMAD.MOV.U32 R4, RZ, RZ, R6 ;  /* 0x000000ffff047224 */ /* 0x010fe400078e0006 */
[----:B------:R-:W-:Y:S01]  /*f5960*/  IMAD.MOV.U32 R5, RZ, RZ, R19 ;  /* 0x000000ffff057224 */ /* 0x000fe200078e0013 */
[----:B------:R1:W-:Y:S01]  /*f5970*/  STL [R1+0x2788], R19 ;  /* 0x0027881301007387 */ /* 0x0003e20000100800 */
[----:B------:R-:W-:-:S03]  /*f5980*/  IADD3 R10, P2, R10, R217, RZ ;  /* 0x000000d90a0a7210 */ /* 0x000fc60007f5e0ff */
[----:B------:R-:W4:Y:S01]  /*f5990*/  LDL.LU R18, [R1+0x25bc] ;  /* 0x0025bc0001127983 */ /* 0x000f220000300800 */
[----:B------:R-:W-:-:S03]  /*f59a0*/  IMAD.X R22, R22, 0x1, R2, P1 ;  /* 0x0000000116167824 */ /* 0x000fc600008e0602 */
[----:B------:R2:W-:Y:S04]  /*f59b0*/  LDGSTS.E [R3+0x2200], [R4.64], P0 ;  /* 0x0220000004037fae */ /* 0x0005e80008121844 */
[----:B-1----:R-:W4:Y:S04]  /*f59c0*/  LDL.LU R19, [R1+0x25b8] ;  /* 0x0025b80001137983 */ /* 0x002f280000300800 */
[----:B------:R-:W-:Y:S01]  /*f59d0*/  STL [R1+0x270c], R14 ;  /* 0x00270c0e01007387 */ /* 0x000fe20000100800 */
[----:B--2---:R-:W-:Y:S01]  /*f59e0*/  MOV R4, R7 ;  /* 0x0000000700047202 */ /* 0x004fe20000000f00 */
[----:B------:R-:W-:-:S02]  /*f59f0*/  IMAD.MOV.U32 R5, RZ, RZ, R17 ;  /* 0x000000ffff057224 */ /* 0x000fc400078e0011 */
[----:B------:R1:W-:Y:S01]  /*f5a00*/  STL [R1+0x2748], R17 ;  /* 0x0027481101007387 */ /* 0x0003e20000100800 */
[----:B------:R-:W-:-:S03]  /*f5a10*/  IADD3 R11, P1, R11, R217, RZ ;  /* 0x000000d90b0b7210 */ /* 0x000fc60007f3e0ff */
[----:B------:R-:W3:Y:S01]  /*f5a20*/  LDL.LU R6, [R1+0x257c] ;  /* 0x00257c0001067983 */ /* 0x000ee20000300800 */
[----:B------:R-:W-:-:S03]  /*f5a30*/  IMAD.X R12, R12, 0x1, R2, P2 ;  /* 0x000000010c0c7824 */ /* 0x000fc600010e0602 */
[----:B------:R1:W-:Y:S04]  /*f5a40*/  LDGSTS.E [R3+0x3200], [R4.64], P0 ;  /* 0x0320000004037fae */ /* 0x0003e80008121844 */
[----:B-1----:R-:W3:Y:S04]  /*f5a50*/  LDL.LU R17, [R1+0x2578] ;  /* 0x0025780001117983 */ /* 0x002ee80000300800 */
[----:B------:R-:W-:Y:S04]  /*f5a60*/  STL [R1+0x26c4], R10 ;  /* 0x0026c40a01007387 */ /* 0x000fe80000100800 */
[----:B------:R-:W-:Y:S01]  /*f5a70*/  STL [R1+0x2708], R22 ;  /* 0x0027081601007387 */ /* 0x000fe20000100800 */
[----:B------:R-:W-:-:S02]  /*f5a80*/  IMAD.MOV.U32 R4, RZ, RZ, R14 ;  /* 0x000000ffff047224 */ /* 0x000fc400078e000e */
[----:B------:R-:W-:Y:S01]  /*f5a90*/  IMAD.MOV.U32 R5, RZ, RZ, R22 ;  /* 0x000000ffff057224 */ /* 0x000fe200078e0016 */
[----:B------:R-:W3:Y:S04]  /*f5aa0*/  LDL.LU R7, [R1+0x253c] ;  /* 0x00253c0001077983 */ /* 0x000ee80000300800 */
[----:B------:R-:W3:Y:S04]  /*f5ab0*/  LDL.LU R14, [R1+0x24fc] ;  /* 0x0024fc00010e7983 */ /* 0x000ee80000300800 */
[----:B------:R-:W-:Y:S04]  /*f5ac0*/  STL [R1+0x2684], R11 ;  /* 0x0026840b01007387 */ /* 0x000fe80000100800 */
[----:B------:R1:W-:Y:S04]  /*f5ad0*/  LDGSTS.E [R3+0x4200], [R4.64], P0 ;  /* 0x0420000004037fae */ /* 0x0003e80008121844 */
[----:B------:R1:W-:Y:S02]  /*f5ae0*/  STL [R1+0x26c0], R12 ;  /* 0x0026c00c01007387 */ /* 0x0003e40000100800 */
[----:B-1----:R-:W-:-:S02]  /*f5af0*/  IMAD.MOV.U32 R5, RZ, RZ, R12 ;  /* 0x000000ffff057224 */ /* 0x002fc400078e000c */
[----:B------:R-:W3:Y:S01]  /*f5b00*/  LDL.LU R12, [R1+0x2538] ;  /* 0x00253800010c7983 */ /* 0x000ee20000300800 */
[----:B------:R-:W-:Y:S01]  /*f5b10*/  IADD3 R15, P2, R15, R217, RZ ;  /* 0x000000d90f0f7210 */ /* 0x000fe20007f5e0ff */
[----:B------:R-:W-:Y:S01]  /*f5b20*/  IMAD.MOV.U32 R4, RZ, RZ, R10 ;  /* 0x000000ffff047224 */ /* 0x000fe200078e000a */
[----:B------:R-:W-:-:S03]  /*f5b30*/  IADD3.X R21, R21, R2, RZ, P1, !PT ;  /* 0x0000000215157210 */ /* 0x000fc60000ffe4ff */
[----:B------:R1:W-:Y:S01]  /*f5b40*/  STL [R1+0x2644], R15 ;  /* 0x0026440f01007387 */ /* 0x0003e20000100800 */
[----:B------:R-:W-:-:S03]  /*f5b50*/  IMAD.X R16, R16, 0x1, R2, P2 ;  /* 0x0000000110107824 */ /* 0x000fc600010e0602 */
[----:B------:R-:W-:Y:S04]  /*f5b60*/  STL [R1+0x2680], R21 ;  /* 0x0026801501007387 */ /* 0x000fe80000100800 */
[----:B------:R1:W-:Y:S04]  /*f5b70*/  LDGSTS.E [R3+0x5200], [R4.64], P0 ;  /* 0x0520000004037fae */ /* 0x0003e80008121844 */
[----:B------:R-:W3:Y:S04]  /*f5b80*/  LDL.LU R10, [R1+0x24b4] ;  /* 0x0024b400010a7983 */ /* 0x000ee80000300800 */
[----:B------:R-:W3:Y:S01]  /*f5b90*/  LDL.LU R23, [R1+0x24f8] ;  /* 0x0024f80001177983 */ /* 0x000ee20000300800 */
[----:B-1----:R-:W-:Y:S01]  /*f5ba0*/  IMAD.MOV.U32 R4, RZ, RZ, R11 ;  /* 0x000000ffff047224 */ /* 0x002fe200078e000b */
[----:B------:R-:W-:-:S05]  /*f5bb0*/  MOV R5, R21 ;  /* 0x0000001500057202 */ /* 0x000fca0000000f00 */
[----:B------:R1:W-:Y:S02]  /*f5bc0*/  LDGSTS.E [R3+0x6200], [R4.64], P0 ;  /* 0x0620000004037fae */ /* 0x0003e40008121844 */
[----:B-1----:R-:W-:Y:S02]  /*f5bd0*/  IMAD.MOV.U32 R4, RZ, RZ, R15 ;  /* 0x000000ffff047224 */ /* 0x002fe400078e000f */
[----:B------:R-:W-:-:S05]  /*f5be0*/  IMAD.MOV.U32 R5, RZ, RZ, R16 ;  /* 0x000000ffff057224 */ /* 0x000fca00078e0010 */
[----:B------:R1:W-:Y:S01]  /*f5bf0*/  LDGSTS.E [R3+0x7200], [R4.64], P0 ;  /* 0x0720000004037fae */ /* 0x0003e20008121844 */
[----:B---3--:R-:W-:-:S05]  /*f5c00*/  IADD3 R13, P1, R13, R217, RZ ;  /* 0x000000d90d0d7210 */ /* 0x008fca0007f3e0ff */
[----:B------:R-:W-:Y:S01]  /*f5c10*/  STL [R1+0x2604], R13 ;  /* 0x0026040d01007387 */ /* 0x000fe20000100800 */
[----:B------:R-:W-:-:S03]  /*f5c20*/  IMAD.X R20, R20, 0x1, R2, P1 ;  /* 0x0000000114147824 */ /* 0x000fc600008e0602 */
[----:B------:R3:W-:Y:S04]  /*f5c30*/  STL [R1+0x2640], R16 ;  /* 0x0026401001007387 */ /* 0x0007e80000100800 */
[----:B------:R-:W2:Y:S04]  /*f5c40*/  LDL.LU R11, [R1+0x2474] ;  /* 0x00247400010b7983 */ /* 0x000ea80000300800 */
[----:B------:R-:W2:Y:S01]  /*f5c50*/  LDL.LU R15, [R1+0x24b0] ;  /* 0x0024b000010f7983 */ /* 0x000ea20000300800 */
[----:B----4-:R-:W-:Y:S01]  /*f5c60*/  IADD3 R18, P2, R18, R217, RZ ;  /* 0x000000d912127210 */ /* 0x010fe20007f5e0ff */
[----:B-1----:R-:W-:-:S04]  /*f5c70*/  IMAD.MOV.U32 R5, RZ, RZ, R20 ;  /* 0x000000ffff057224 */ /* 0x002fc800078e0014 */
[----:B------:R-:W-:Y:S01]  /*f5c80*/  STL [R1+0x25bc], R18 ;  /* 0x0025bc1201007387 */ /* 0x000fe20000100800 */
[----:B------:R-:W-:Y:S01]  /*f5c90*/  MOV R4, R13 ;  /* 0x0000000d00047202 */ /* 0x000fe20000000f00 */
[----:B------:R-:W-:Y:S02]  /*f5ca0*/  IMAD.X R19, R19, 0x1, R2, P2 ;  /* 0x0000000113137824 */ /* 0x000fe400010e0602 */
[----:B------:R1:W-:Y:S04]  /*f5cb0*/  STL [R1+0x2600], R20 ;  /* 0x0026001401007387 */ /* 0x0003e80000100800 */
[----:B---3--:R-:W3:Y:S04]  /*f5cc0*/  LDL.LU R16, [R1+0x2434] ;  /* 0x0024340001107983 */ /* 0x008ee80000300800 */
[----:B------:R-:W2:Y:S04]  /*f5cd0*/  LDL.LU R22, [R1+0x2470] ;  /* 0x0024700001167983 */ /* 0x000ea80000300800 */
[----:B------:R1:W-:Y:S01]  /*f5ce0*/  LDGSTS.E [R3+0x8200], [R4.64], P0 ;  /* 0x0820000004037fae */ /* 0x0003e20008121844 */
[----:B------:R-:W-:-:S05]  /*f5cf0*/  IADD3 R6, P1, R6, R217, RZ ;  /* 0x000000d906067210 */ /* 0x000fca0007f3e0ff */
[----:B------:R-:W-:Y:S01]  /*f5d00*/  STL [R1+0x257c], R6 ;  /* 0x00257c0601007387 */ /* 0x000fe20000100800 */
[----:B------:R-:W-:-:S03]  /*f5d10*/  IMAD.X R17, R17, 0x1, R2, P1 ;  /* 0x0000000111117824 */ /* 0x000fc600008e0602 */
[----:B------:R1:W-:Y:S02]  /*f5d20*/  STL [R1+0x25b8], R19 ;  /* 0x0025b81301007387 */ /* 0x0003e40000100800 */
[----:B-1----:R-:W-:Y:S02]  /*f5d30*/  IMAD.MOV.U32 R4, RZ, RZ, R18 ;  /* 0x000000ffff047224 */ /* 0x002fe400078e0012 */
[----:B------:R-:W2:Y:S01]  /*f5d40*/  LDL.LU R13, [R1+0x23f4] ;  /* 0x0023f400010d7983 */ /* 0x000ea20000300800 */
[----:B------:R-:W-:-:S03]  /*f5d50*/  IMAD.MOV.U32 R5, RZ, RZ, R19 ;  /* 0x000000ffff057224 */ /* 0x000fc600078e0013 */
[----:B------:R-:W2:Y:S01]  /*f5d60*/  LDL.LU R21, [R1+0x2430] ;  /* 0x0024300001157983 */ /* 0x000ea20000300800 */
[----:B------:R-:W-:-:S03]  /*f5d70*/  IADD3 R7, P2, R7, R217, RZ ;  /* 0x000000d907077210 */ /* 0x000fc60007f5e0ff */
[----:B------:R1:W-:Y:S01]  /*f5d80*/  LDGSTS.E [R3+0x9200], [R4.64], P0 ;  /* 0x0920000004037fae */ /* 0x0003e20008121844 */
[----:B------:R-:W-:-:S03]  /*f5d90*/  IADD3 R14, P1, R14, R217, RZ ;  /* 0x000000d90e0e7210 */ /* 0x000fc60007f3e0ff */
[----:B------:R-:W-:Y:S04]  /*f5da0*/  STL [R1+0x253c], R7 ;  /* 0x00253c0701007387 */ /* 0x000fe80000100800 */
[----:B------:R1:W-:Y:S04]  /*f5db0*/  STL [R1+0x2578], R17 ;  /* 0x0025781101007387 */ /* 0x0003e80000100800 */
[----:B------:R-:W2:Y:S01]  /*f5dc0*/  LDL.LU R20, [R1+0x23f0] ;  /* 0x0023f00001147983 */ /* 0x000ea20000300800 */
[----:B-1----:R-:W-:-:S03]  /*f5dd0*/  IMAD.MOV.U32 R4, RZ, RZ, R6 ;  /* 0x000000ffff047224 */ /* 0x002fc600078e0006 */
[----:B------:R-:W2:Y:S04]  /*f5de0*/  LDL.LU R18, [R1+0x23ac] ;  /* 0x0023ac0001127983 */ /* 0x000ea80000300800 */
[----:B------:R-:W2:Y:S01]  /*f5df0*/  LDL.LU R19, [R1+0x23a8] ;  /* 0x0023a80001137983 */ /* 0x000ea20000300800 */
[----:B------:R-:W-:-:S03]  /*f5e00*/  IADD3.X R12, R12, R2, RZ, P2, !PT ;  /* 0x000000020c0c7210 */ /* 0x000fc600017fe4ff */
[----:B------:R-:W-:Y:S04]  /*f5e10*/  STL [R1+0x24fc], R14 ;  /* 0x0024fc0e01007387 */ /* 0x000fe80000100800 */
[----:B------:R1:W-:Y:S04]  /*f5e20*/  STL [R1+0x2538], R12 ;  /* 0x0025380c01007387 */ /* 0x0003e80000100800 */
[----:B------:R-:W2:Y:S01]  /*f5e30*/  LDL.LU R6, [R1+0x236c] ;  /* 0x00236c0001067983 */ /* 0x000ea20000300800 */
[----:B------:R-:W-:-:S03]  /*f5e40*/  IMAD.MOV.U32 R5, RZ, RZ, R17 ;  /* 0x000000ffff057224 */ /* 0x000fc600078e0011 */
[----:B------:R-:W2:Y:S04]  /*f5e50*/  LDL.LU R17, [R1+0x2368] ;  /* 0x0023680001117983 */ /* 0x000ea80000300800 */
[----:B------:R1:W-:Y:S01]  /*f5e60*/  LDGSTS.E [R3+0xa200], [R4.64], P0 ;  /* 0x0a20000004037fae */ /* 0x0003e20008121844 */
[----:B------:R-:W-:Y:S01]  /*f5e70*/  IADD3 R10, P2, R10, R217, RZ ;  /* 0x000000d90a0a7210 */ /* 0x000fe20007f5e0ff */
[----:B------:R-:W-:-:S04]  /*f5e80*/  IMAD.X R23, R23, 0x1, R2, P1 ;  /* 0x0000000117177824 */ /* 0x000fc800008e0602 */
[----:B------:R-:W-:Y:S01]  /*f5e90*/  STL [R1+0x24b4], R10 ;  /* 0x0024b40a01007387 */ /* 0x000fe20000100800 */
[----:B-1----:R-:W-:Y:S01]  /*f5ea0*/  IMAD.MOV.U32 R4, RZ, RZ, R7 ;  /* 0x000000ffff047224 */ /* 0x002fe200078e0007 */
[----:B------:R-:W-:Y:S02]  /*f5eb0*/  MOV R5, R12 ;  /* 0x0000000c00057202 */ /* 0x000fe40000000f00 */
[----:B------:R-:W-:Y:S04]  /*f5ec0*/  STL [R1+0x24f8], R23 ;  /* 0x0024f81701007387 */ /* 0x000fe80000100800 */
[----:B------:R1:W-:Y:S04]  /*f5ed0*/  LDGSTS.E [R3+0xb200], [R4.64], P0 ;  /* 0x0b20000004037fae */ /* 0x0003e80008121844 */
[----:B------:R-:W2:Y:S04]  /*f5ee0*/  LDL.LU R7, [R1+0x232c] ;  /* 0x00232c0001077983 */ /* 0x000ea80000300800 */
[----:B------:R-:W2:Y:S01]  /*f5ef0*/  LDL.LU R12, [R1+0x22ec] ;  /* 0x0022ec00010c7983 */ /* 0x000ea20000300800 */
[----:B-1----:R-:W-:-:S02]  /*f5f00*/  IMAD.MOV.U32 R4, RZ, RZ, R14 ;  /* 0x000000ffff047224 */ /* 0x002fc400078e000e */
[----:B------:R-:W-:Y:S01]  /*f5f10*/  IMAD.MOV.U32 R5, RZ, RZ, R23 ;  /* 0x000000ffff057224 */ /* 0x000fe200078e0017 */
[----:B------:R-:W2:Y:S04]  /*f5f20*/  LDL.LU R14, [R1+0x2328] ;  /* 0x00232800010e7983 */ /* 0x000ea80000300800 */
[----:B------:R1:W-:Y:S02]  /*f5f30*/  LDGSTS.E [R3+0xc200], [R4.64], P0 ;  /* 0x0c20000004037fae */ /* 0x0003e40008121844 */
[----:B-1----:R-:W-:Y:S02]  /*f5f40*/  MOV R4, R10 ;  /* 0x0000000a00047202 */ /* 0x002fe40000000f00 */
[----:B--2---:R-:W-:Y:S01]  /*f5f50*/  IADD3 R11, P1, R11, R217, RZ ;  /* 0x000000d90b0b7210 */ /* 0x004fe20007f3e0ff */
[----:B------:R-:W-:-:S04]  /*f5f60*/  IMAD.X R15, R15, 0x1, R2, P2 ;  /* 0x000000010f0f7824 */ /* 0x000fc800010e0602 */
[----:B------:R-:W-:Y:S01]  /*f5f70*/  STL [R1+0x2474], R11 ;  /* 0x0024740b01007387 */ /* 0x000fe20000100800 */
[----:B------:R-:W-:-:S03]  /*f5f80*/  IMAD.MOV.U32 R5, RZ, RZ, R15 ;  /* 0x000000ffff057224 */ /* 0x000fc600078e000f */
[----:B------:R1:W-:Y:S04]  /*f5f90*/  STL [R1+0x24b0], R15 ;  /* 0x0024b00f01007387 */ /* 0x0003e80000100800 */
[----:B------:R2:W-:Y:S04]  /*f5fa0*/  LDGSTS.E [R3+0xd200], [R4.64], P0 ;  /* 0x0d20000004037fae */ /* 0x0005e80008121844 */
[----:B-1----:R-:W4:Y:S01]  /*f5fb0*/  LDL.LU R15, [R1+0x22e8] ;  /* 0x0022e800010f7983 */ /* 0x002f220000300800 */
[----:B---3--:R-:W-:Y:S01]  /*f5fc0*/  IADD3 R16, P2, R16, R217, RZ ;  /* 0x000000d910107210 */ /* 0x008fe20007f5e0ff */
[----:B--2---:R-:W-:-:S04]  /*f5fd0*/  IMAD.X R22, R22, 0x1, R2, P1 ;  /* 0x0000000116167824 */ /* 0x004fc800008e0602 */
[----:B------:R1:W-:Y:S01]  /*f5fe0*/  STL [R1+0x2434], R16 ;  /* 0x0024341001007387 */ /* 0x0003e20000100800 */
[----:B------:R-:W-:Y:S02]  /*f5ff0*/  IMAD.MOV.U32 R4, RZ, RZ, R11 ;  /* 0x000000ffff047224 */ /* 0x000fe400078e000b */
[----:B------:R-:W-:Y:S01]  /*f6000*/  IMAD.MOV.U32 R5, RZ, RZ, R22 ;  /* 0x000000ffff057224 */ /* 0x000fe200078e0016 */
[----:B------:R-:W-:Y:S04]  /*f6010*/  STL [R1+0x2470], R22 ;  /* 0x0024701601007387 */ /* 0x000fe80000100800 */
[----:B------:R-:W2:Y:S04]  /*f6020*/  LDL.LU R10, [R1+0x22ac] ;  /* 0x0022ac00010a7983 */ /* 0x000ea80000300800 */
[----:B------:R-:W3:Y:S04]  /*f6030*/  LDL.LU R11, [R1+0x2264] ;  /* 0x00226400010b7983 */ /* 0x000ee80000300800 */
[----:B------:R1:W-:Y:S01]  /*f6040*/  LDGSTS.E [R3+0xe200], [R4.64], P0 ;  /* 0x0e20000004037fae */ /* 0x0003e20008121844 */
[----:B------:R-:W-:Y:S01]  /*f6050*/  IADD3 R13, P1, R13, R217, RZ ;  /* 0x000000d90d0d7210 */ /* 0x000fe20007f3e0ff */
[----:B------:R-:W-:-:S04]  /*f6060*/  IMAD.X R21, R21, 0x1, R2, P2 ;  /* 0x0000000115157824 */ /* 0x000fc800010e0602 */
[----:B------:R1:W-:Y:S04]  /*f6070*/  STL [R1+0x23f4], R13 ;  /* 0x0023f40d01007387 */ /* 0x0003e80000100800 */
[----:B------:R-:W-:Y:S01]  /*f6080*/  STL [R1+0x2430], R21 ;  /* 0x0024301501007387 */ /* 0x000fe20000100800 */
[----:B-1----:R-:W-:Y:S02]  /*f6090*/  IMAD.MOV.U32 R4, RZ, RZ, R16 ;  /* 0x000000ffff047224 */ /* 0x002fe400078e0010 */
[----:B------:R-:W-:Y:S01]  /*f60a0*/  IMAD.MOV.U32 R5, RZ, RZ, R21 ;  /* 0x000000ffff057224 */ /* 0x000fe200078e0015 */
[----:B------:R-:W3:Y:S04]  /*f60b0*/  LDL.LU R16, [R1+0x22a8] ;  /* 0x0022a80001107983 */ /* 0x000ee80000300800 */
[----:B------:R1:W-:Y:S01]  /*f60c0*/  LDGSTS.E [R3+0xf200], [R4.64], P0 ;  /* 0x0f20000004037fae */ /* 0x0003e20008121844 */
[----:B------:R-:W-:-:S02]  /*f60d0*/  IADD3.X R20, R20, R2, RZ, P1, !PT ;  /* 0x0000000214147210 */ /* 0x000fc40000ffe4ff */
[----:B------:R-:W-:-:S05]  /*f60e0*/  IADD3 R18, P2, R18, R217, RZ ;  /* 0x000000d912127210 */ /* 0x000fca0007f5e0ff */
[----:B------:R-:W-:Y:S01]  /*f60f0*/  STL [R1+0x23ac], R18 ;  /* 0x0023ac1201007387 */ /* 0x000fe20000100800 */
[----:B------:R-:W-:Y:S02]  /*f6100*/  IMAD.X R19, R19, 0x1, R2, P2 ;  /* 0x0000000113137824 */ /* 0x000fe400010e0602 */
[----:B-1----:R-:W-:Y:S01]  /*f6110*/  IMAD.MOV.U32 R4, RZ, RZ, R13 ;  /* 0x000000ffff047224 */ /* 0x002fe200078e000d */
[----:B------:R1:W-:Y:S04]  /*f6120*/  STL [R1+0x23f0], R20 ;  /* 0x0023f01401007387 */ /* 0x0003e80000100800 */
[----:B------:R-:W3:Y:S04]  /*f6130*/  LDL.LU R24, [R1+0x2224] ;  /* 0x0022240001187983 */ /* 0x000ee80000300800 */
[----:B------:R-:W3:Y:S01]  /*f6140*/  LDL.LU R13, [R1+0x2260] ;  /* 0x00226000010d7983 */ /* 0x000ee20000300800 */
[----:B------:R-:W-:-:S05]  /*f6150*/  IADD3 R6, P1, R6, R217, RZ ;  /* 0x000000d906067210 */ /* 0x000fca0007f3e0ff */
[----:B------:R1:W-:Y:S04]  /*f6160*/  STL [R1+0x236c], R6 ;  /* 0x00236c0601007387 */ /* 0x0003e80000100800 */
[----:B------:R-:W-:Y:S04]  /*f6170*/  STL [R1+0x23a8], R19 ;  /* 0x0023a81301007387 */ /* 0x000fe80000100800 */
[----:B------:R-:W3:Y:S04]  /*f6180*/  LDL.LU R22, [R1+0x21e4] ;  /* 0x0021e40001167983 */ /* 0x000ee80000300800 */
[----:B------:R-:W3:Y:S01]  /*f6190*/  LDL.LU R25, [R1+0x2220] ;  /* 0x0022200001197983 */ /* 0x000ee20000300800 */
[----:B------:R-:W-:Y:S01]  /*f61a0*/  MOV R5, R20 ;  /* 0x0000001400057202 */ /* 0x000fe20000000f00 */
[----:B------:R-:W-:-:S04]  /*f61b0*/  IMAD.X R17, R17, 0x1, R2, P1 ;  /* 0x0000000111117824 */ /* 0x000fc800008e0602 */
[----:B------:R1:W-:Y:S01]  /*f61c0*/  LDGSTS.E [R3+0x10200], [R4.64], P0 ;  /* 0x1020000004037fae */ /* 0x0003e20008121844 */
[-C--:B------:R-:W-:Y:S01]  /*f61d0*/  IADD3 R7, P2, R7, R217.reuse, RZ ;  /* 0x000000d907077210 */ /* 0x080fe20007f5e0ff */
[----:B-1----:R-:W-:Y:S02]  /*f61e0*/  IMAD.MOV.U32 R4, RZ, RZ, R18 ;  /* 0x000000ffff047224 */ /* 0x002fe400078e0012 */
[----:B------:R-:W-:Y:S01]  /*f61f0*/  IMAD.MOV.U32 R5, RZ, RZ, R19 ;  /* 0x000000ffff057224 */ /* 0x000fe200078e0013 */
[----:B------:R-:W-:Y:S01]  /*f6200*/  IADD3 R12, P1, R12, R217, RZ ;  /* 0x000000d90c0c7210 */ /* 0x000fe20007f3e0ff */
[----:B------:R-:W-:Y:S01]  /*f6210*/  STL [R1+0x232c], R7 ;  /* 0x00232c0701007387 */ /* 0x000fe20000100800 */
[----:B------:R-:W-:-:S03]  /*f6220*/  IMAD.X R14, R14, 0x1, R2, P2 ;  /* 0x000000010e0e7824 */ /* 0x000fc600010e0602 */
[----:B------:R-:W-:Y:S04]  /*f6230*/  STL [R1+0x2368], R17 ;  /* 0x0023681101007387 */ /* 0x000fe80000100800 */
[----:B------:R1:W-:Y:S04]  /*f6240*/  LDGSTS.E [R3+0x11200], [R4.64], P0 ;  /* 0x1120000004037fae */ /* 0x0003e80008121844 */
[----:B------:R-:W3:Y:S04]  /*f6250*/  LDL.LU R23, [R1+0x21e0] ;  /* 0x0021e00001177983 */ /* 0x000ee80000300800 */
[----:B------:R-:W-:Y:S01]  /*f6260*/  STL [R1+0x22ec], R12 ;  /* 0x0022ec0c01007387 */ /* 0x000fe20000100800 */
[----:B-1----:R-:W-:Y:S01]  /*f6270*/  MOV R4, R6 ;  /* 0x0000000600047202 */ /* 0x002fe20000000f00 */
[----:B------:R-:W-:-:S02]  /*f6280*/  IMAD.MOV.U32 R5, RZ, RZ, R17 ;  /* 0x000000ffff057224 */ /* 0x000fc400078e0011 */
[----:B------:R1:W-:Y:S04]  /*f6290*/  STL [R1+0x2328], R14 ;  /* 0x0023280e01007387 */ /* 0x0003e80000100800 */
[----:B------:R-:W3:Y:S04]  /*f62a0*/  LDL.LU R20, [R1+0x21a4] ;  /* 0x0021a40001147983 */ /* 0x000ee80000300800 */
[----:B------:R1:W-:Y:S04]  /*f62b0*/  LDGSTS.E [R3+0x12200], [R4.64], P0 ;  /* 0x1220000004037fae */ /* 0x0003e80008121844 */
[----:B------:R-:W3:Y:S04]  /*f62c0*/  LDL.LU R6, [R1+0x2020] ;  /* 0x0020200001067983 */ /* 0x000ee80000300800 */
[----:B------:R-:W3:Y:S01]  /*f62d0*/  LDL.LU R21, [R1+0x21a0] ;  /* 0x0021a00001157983 */ /* 0x000ee20000300800 */
[----:B-1----:R-:W-:-:S02]  /*f62e0*/  IMAD.MOV.U32 R4, RZ, RZ, R7 ;  /* 0x000000ffff047224 */ /* 0x002fc400078e0007 */
[----:B------:R-:W-:-:S05]  /*f62f0*/  IMAD.MOV.U32 R5, RZ, RZ, R14 ;  /* 0x000000ffff057224 */ /* 0x000fca00078e000e */
[----:B------:R1:W-:Y:S02]  /*f6300*/  LDGSTS.E [R3+0x13200], [R4.64], P0 ;  /* 0x1320000004037fae */ /* 0x0003e40008121844 */
[----:B-1----:R-:W-:Y:S02]  /*f6310*/  IMAD.MOV.U32 R4, RZ, RZ, R12 ;  /* 0x000000ffff047224 */ /* 0x002fe400078e000c */
[----:B----4-:R-:W-:-:S04]  /*f6320*/  IMAD.X R15, R15, 0x1, R2, P1 ;  /* 0x000000010f0f7824 */ /* 0x010fc800008e0602 */
[----:B------:R-:W-:-:S05]  /*f6330*/  IMAD.MOV.U32 R5, RZ, RZ, R15 ;  /* 0x000000ffff057224 */ /* 0x000fca00078e000f */
[----:B------:R1:W-:Y:S01]  /*f6340*/  LDGSTS.E [R3+0x14200], [R4.64], P0 ;  /* 0x1420000004037fae */ /* 0x0003e20008121844 */
[-C--:B--2---:R-:W-:Y:S02]  /*f6350*/  IADD3 R10, P2, R10, R217.reuse, RZ ;  /* 0x000000d90a0a7210 */ /* 0x084fe40007f5e0ff */
[----:B---3--:R-:W-:-:S03]  /*f6360*/  IADD3 R11, P1, R11, R217, RZ ;  /* 0x000000d90b0b7210 */ /* 0x008fc60007f3e0ff */
[----:B------:R-:W-:Y:S04]  /*f6370*/  STL [R1+0x22ac], R10 ;  /* 0x0022ac0a01007387 */ /* 0x000fe80000100800 */
[----:B------:R2:W-:Y:S04]  /*f6380*/  STL [R1+0x22e8], R15 ;  /* 0x0022e80f01007387 */ /* 0x0005e80000100800 */
[----:B------:R-:W3:Y:S04]  /*f6390*/  LDL.LU R14, [R1+0x201c] ;  /* 0x00201c00010e7983 */ /* 0x000ee80000300800 */
[----:B------:R-:W4:Y:S04]  /*f63a0*/  LDL.LU R7, [R1+0x2078] ;  /* 0x0020780001077983 */ /* 0x000f280000300800 */
[----:B------:R-:W4:Y:S01]  /*f63b0*/  LDL.LU R17, [R1+0x20b0] ;  /* 0x0020b00001117983 */ /* 0x000f220000300800 */
[----:B------:R-:W-:-:S03]  /*f63c0*/  IADD3.X R16, R16, R2, RZ, P2, !PT ;  /* 0x0000000210107210 */ /* 0x000fc600017fe4ff */
[----:B------:R-:W4:Y:S04]  /*f63d0*/  LDL.LU R19, [R1+0x2074] ;  /* 0x0020740001137983 */ /* 0x000f280000300800 */
[----:B------:R-:W-:Y:S01]  /*f63e0*/  STL [R1+0x2264], R11 ;  /* 0x0022640b01007387 */ /* 0x000fe20000100800 */
[----:B-1----:R-:W-:-:S03]  /*f63f0*/  IMAD.MOV.U32 R4, RZ, RZ, R10 ;  /* 0x000000ffff047224 */ /* 0x002fc600078e000a */
[----:B------:R1:W-:Y:S01]  /*f6400*/  STL [R1+0x22a8], R16 ;  /* 0x0022a81001007387 */ /* 0x0003e20000100800 */
[----:B------:R-:W-:-:S03]  /*f6410*/  MOV R5, R16 ;  /* 0x0000001000057202 */ /* 0x000fc60000000f00 */
[----:B--2---:R-:W2:Y:S04]  /*f6420*/  LDL.LU R15, [R1+0x20e0] ;  /* 0x0020e000010f7983 */ /* 0x004ea80000300800 */
[----:B------:R-:W2:Y:S04]  /*f6430*/  LDL.LU R12, [R1+0x20e8] ;  /* 0x0020e800010c7983 */ /* 0x000ea80000300800 */
[----:B------:R-:W2:Y:S01]  /*f6440*/  LDL.LU R18, [R1+0x20ac] ;  /* 0x0020ac0001127983 */ /* 0x000ea20000300800 */
[----:B------:R-:W-:-:S03]  /*f6450*/  IADD3 R24, P2, R24, R217, RZ ;  /* 0x000000d918187210 */ /* 0x000fc60007f5e0ff */
[----:B------:R1:W-:Y:S01]  /*f6460*/  LDGSTS.E [R3+0x15200], [R4.64], P0 ;  /* 0x1520000004037fae */ /* 0x0003e20008121844 */
[----:B------:R-:W-:-:S03]  /*f6470*/  IMAD.X R13, R13, 0x1, R2, P1 ;  /* 0x000000010d0d7824 */ /* 0x000fc600008e0602 */
[----:B------:R-:W-:Y:S04]  /*f6480*/  STL [R1+0x2224], R24 ;  /* 0x0022241801007387 */ /* 0x000fe80000100800 */
[----:B------:R1:W-:Y:S04]  /*f6490*/  STL [R1+0x2260], R13 ;  /* 0x0022600d01007387 */ /* 0x0003e80000100800 */
[----:B------:R-:W2:Y:S01]  /*f64a0*/  LDL.LU R10, [R1+0x20f0] ;  /* 0x0020f000010a7983 */ /* 0x000ea20000300800 */
[----:B------:R-:W-:-:S03]  /*f64b0*/  IADD3 R22, P1, R22, R217, RZ ;  /* 0x000000d916167210 */ /* 0x000fc60007f3e0ff */
[----:B-1----:R-:W2:Y:S01]  /*f64c0*/  LDL.LU R16, [R1+0x20dc] ;  /* 0x0020dc0001107983 */ /* 0x002ea20000300800 */
[----:B------:R-:W-:-:S03]  /*f64d0*/  IMAD.X R25, R25, 0x1, R2, P2 ;  /* 0x0000000119197824 */ /* 0x000fc600010e0602 */
[----:B------:R-:W-:Y:S01]  /*f64e0*/  STL [R1+0x21e4], R22 ;  /* 0x0021e41601007387 */ /* 0x000fe20000100800 */
[----:B------:R-:W-:Y:S02]  /*f64f0*/  IMAD.MOV.U32 R5, RZ, RZ, R13 ;  /* 0x000000ffff057224 */ /* 0x000fe400078e000d */
[----:B------:R-:W-:Y:S01]  /*f6500*/  IMAD.MOV.U32 R4, RZ, RZ, R11 ;  /* 0x000000ffff047224 */ /* 0x000fe200078e000b */
[----:B------:R-:W-:Y:S04]  /*f6510*/  STL [R1+0x2220], R25 ;  /* 0x0022201901007387 */ /* 0x000fe80000100800 */
[----:B------:R-:W2:Y:S04]  /*f6520*/  LDL.LU R13, [R1+0x20e4] ;  /* 0x0020e400010d7983 */ /* 0x000ea80000300800 */
[----:B------:R-:W2:Y:S04]  /*f6530*/  LDL.LU R11, [R1+0x20ec] ;  /* 0x0020ec00010b7983 */ /* 0x000ea80000300800 */
[----:B------:R1:W-:Y:S02]  /*f6540*/  LDGSTS.E [R3+0x16200], [R4.64], P0 ;  /* 0x1620000004037fae */ /* 0x0003e40008121844 */
[----:B-1----:R-:W-:Y:S01]  /*f6550*/  MOV R4, R24 ;  /* 0x0000001800047202 */ /* 0x002fe20000000f00 */
[----:B------:R-:W-:-:S02]  /*f6560*/  IMAD.MOV.U32 R5, RZ, RZ, R25 ;  /* 0x000000ffff057224 */ /* 0x000fc400078e0019 */
[----:B------:R-:W-:-:S03]  /*f6570*/  IMAD.X R23, R23, 0x1, R2, P1 ;  /* 0x0000000117177824 */ /* 0x000fc600008e0602 */
[----:B------:R1:W-:Y:S01]  /*f6580*/  LDGSTS.E [R3+0x17200], [R4.64], P0 ;  /* 0x1720000004037fae */ /* 0x0003e20008121844 */
[-C--:B------:R-:W-:Y:S01]  /*f6590*/  IADD3 R20, P2, R20, R217.reuse, RZ ;  /* 0x000000d914147210 */ /* 0x080fe20007f5e0ff */
[----:B-1----:R-:W-:Y:S02]  /*f65a0*/  IMAD.MOV.U32 R4, RZ, RZ, R22 ;  /* 0x000000ffff047224 */ /* 0x002fe400078e0016 */
[----:B------:R-:W-:Y:S01]  /*f65b0*/  IMAD.MOV.U32 R5, RZ, RZ, R23 ;  /* 0x000000ffff057224 */ /* 0x000fe200078e0017 */
[----:B------:R-:W-:-:S04]  /*f65c0*/  IADD3 R6, P1, R6, R217, RZ ;  /* 0x000000d906067210 */ /* 0x000fc80007f3e0ff */
[----:B------:R1:W-:Y:S01]  /*f65d0*/  LDGSTS.E [R3+0x18200], [R4.64], P0 ;  /* 0x1820000004037fae */ /* 0x0003e20008121844 */
[----:B------:R-:W-:-:S03]  /*f65e0*/  IMAD.X R21, R21, 0x1, R2, P2 ;  /* 0x0000000115157824 */ /* 0x000fc600010e0602 */
[----:B------:R-:W-:Y:S04]  /*f65f0*/  STL [R1+0x21a4], R20 ;  /* 0x0021a41401007387 */ /* 0x000fe80000100800 */
[----:B------:R-:W-:Y:S01]  /*f6600*/  STL [R1+0x21e0], R23 ;  /* 0x0021e01701007387 */ /* 0x000fe20000100800 */
[----:B-1----:R-:W-:Y:S02]  /*f6610*/  IMAD.MOV.U32 R4, RZ, RZ, R20 ;  /* 0x000000ffff047224 */ /* 0x002fe400078e0014 */
[----:B------:R-:W-:Y:S01]  /*f6620*/  IMAD.MOV.U32 R5, RZ, RZ, R21 ;  /* 0x000000ffff057224 */ /* 0x000fe200078e0015 */
[----:B------:R1:W-:Y:S04]  /*f6630*/  STL [R1+0x2020], R6 ;  /* 0x0020200601007387 */ /* 0x0003e80000100800 */
[----:B------:R-:W-:Y:S04]  /*f6640*/  STL [R1+0x21a0], R21 ;  /* 0x0021a01501007387 */ /* 0x000fe80000100800 */
[----:B------:R1:W-:Y:S02]  /*f6650*/  LDGSTS.E [R3+0x19200], [R4.64], P0 ;  /* 0x1920000004037fae */ /* 0x0003e40008121844 */
[----:B-1----:R-:W-:Y:S01]  /*f6660*/  IMAD.MOV.U32 R4, RZ, RZ, R6 ;  /* 0x000000ffff047224 */ /* 0x002fe200078e0006 */
[----:B---3--:R-:W-:-:S02]  /*f6670*/  IADD3.X R14, R14, R2, RZ, P1, !PT ;  /* 0x000000020e0e7210 */ /* 0x008fc40000ffe4ff */
[-C--:B----4-:R-:W-:Y:S02]  /*f6680*/  IADD3 R7, P2, R7, R217.reuse, RZ ;  /* 0x000000d907077210 */ /* 0x090fe40007f5e0ff */
[----:B------:R-:W-:-:S03]  /*f6690*/  IADD3 R17, P1, R17, R217, RZ ;  /* 0x000000d911117210 */ /* 0x000fc60007f3e0ff */
[----:B------:R-:W-:Y:S01]  /*f66a0*/  STL [R1+0x2078], R7 ;  /* 0x0020780701007387 */ /* 0x000fe20000100800 */
[----:B------:R-:W-:Y:S01]  /*f66b0*/  MOV R5, R14 ;  /* 0x0000000e00057202 */ /* 0x000fe20000000f00 */
[----:B------:R-:W-:Y:S02]  /*f66c0*/  IMAD.X R19, R19, 0x1, R2, P2 ;  /* 0x0000000113137824 */ /* 0x000fe400010e0602 */
[----:B------:R1:W-:Y:S04]  /*f66d0*/  STL [R1+0x201c], R14 ;  /* 0x00201c0e01007387 */ /* 0x0003e80000100800 */
[----:B------:R-:W3:Y:S04]  /*f66e0*/  LDL.LU R6, [R1+0x2800] ;  /* 0x0028000001067983 */ /* 0x000ee80000300800 */
[----:B------:R-:W-:Y:S01]  /*f66f0*/  STL [R1+0x20b0], R17 ;  /* 0x0020b01101007387 */ /* 0x000fe20000100800 */
[----:B--2---:R-:W-:-:S03]  /*f6700*/  IADD3 R15, P2, R15, R217, RZ ;  /* 0x000000d90f0f7210 */ /* 0x004fc60007f5e0ff */
[----:B------:R-:W-:Y:S01]  /*f6710*/  STL [R1+0x2074], R19 ;  /* 0x0020741301007387 */ /* 0x000fe20000100800 */
[----:B------:R-:W-:-:S03]  /*f6720*/  IADD3 R12, P3, R12, R217, RZ ;  /* 0x000000d90c0c7210 */ /* 0x000fc60007f7e0ff */
[----:B-1----:R-:W2:Y:S01]  /*f6730*/  LDL.LU R14, [R1+0x27d0] ;  /* 0x0027d000010e7983 */ /* 0x002ea20000300800 */
[----:B------:R-:W-:-:S03]  /*f6740*/  IMAD.X R18, R18, 0x1, R2, P1 ;  /* 0x0000000112127824 */ /* 0x000fc600008e0602 */
[----:B------:R1:W-:Y:S04]  /*f6750*/  LDGSTS.E [R3+0x1a200], [R4.64], P0 ;  /* 0x1a20000004037fae */ /* 0x0003e80008121844 */
[----:B------:R-:W-:Y:S01]  /*f6760*/  STL [R1+0x20e0], R15 ;  /* 0x0020e00f01007387 */ /* 0x000fe20000100800 */
[----:B-1----:R-:W-:-:S03]  /*f6770*/  IMAD.MOV.U32 R4, RZ, RZ, R7 ;  /* 0x000000ffff047224 */ /* 0x002fc600078e0007 */
[----:B------:R-:W4:Y:S01]  /*f6780*/  LDL.LU R7, [R1+0x27f4] ;  /* 0x0027f40001077983 */ /* 0x000f220000300800 */
[----:B------:R-:W-:Y:S01]  /*f6790*/  IADD3 R10, P1, R10, R217, RZ ;  /* 0x000000d90a0a7210 */ /* 0x000fe20007f3e0ff */
[----:B------:R-:W-:Y:S02]  /*f67a0*/  IMAD.X R16, R16, 0x1, R2, P2 ;  /* 0x0000000110107824 */ /* 0x000fe400010e0602 */
[----:B------:R-:W-:Y:S04]  /*f67b0*/  STL [R1+0x20ac], R18 ;  /* 0x0020ac1201007387 */ /* 0x000fe80000100800 */
[----:B------:R-:W-:Y:S04]  /*f67c0*/  STL [R1+0x20e8], R12 ;  /* 0x0020e80c01007387 */ /* 0x000fe80000100800 */
[----:B------:R-:W-:Y:S01]  /*f67d0*/  STL [R1+0x20f0], R10 ;  /* 0x0020f00a01007387 */ /* 0x000fe20000100800 */
[----:B------:R-:W-:-:S03]  /*f67e0*/  IADD3.X R13, R13, R2, RZ, P3, !PT ;  /* 0x000000020d0d7210 */ /* 0x000fc60001ffe4ff */
[----:B------:R-:W-:Y:S01]  /*f67f0*/  STL [R1+0x20dc], R16 ;  /* 0x0020dc1001007387 */ /* 0x000fe20000100800 */
        /* <DEDUP_REMOVED lines=28> */
[----:B------:R-:W4:Y:S04]  /*f69c0*/  LDL.LU R210, [R1+0x610] ;  /* 0x0006100001d27983 */ /* 0x000f280000300800 */
[----:B------:R-:W4:Y:S04]  /*f69d0*/  LDL.LU R211, [R1+0x5e8] ;  /* 0x0005e80001d37983 */ /* 0x000f280000300800 */
[----:B------:R-:W4:Y:S04]  /*f69e0*/  LDL.LU R205, [R1+0x614] ;  /* 0x0006140001cd7983 */ /* 0x000f280000300800 */
[----:B------:R-:W4:Y:S04]  /*f69f0*/  LDL.LU R206, [R1+0x35c] ;  /* 0x00035c0001ce7983 */ /* 0x000f280000300800 */
[----:B------:R-:W4:Y:S04]  /*f6a00*/  LDL.LU R207, [R1+0x5ec] ;  /* 0x0005ec0001cf7983 */ /* 0x000f280000300800 */
[----:B------:R-:W4:Y:S04]  /*f6a10*/  LDL.LU R200, [R1+0x510] ;  /* 0x0005100001c87983 */ /* 0x000f280000300800 */
[----:B------:R-:W4:Y:S01]  /*f6a20*/  LDL.LU R201, [R1+0x5f0] ;  /* 0x0005f00001c97983 */ /* 0x000f220000300800 */
[----:B------:R-:W-:-:S05]  /*f6a30*/  IMAD.MOV.U32 R5, RZ, RZ, R19 ;  /* 0x000000ffff057224 */ /* 0x000fca00078e0013 */
[----:B------:R3:W-:Y:S02]  /*f6a40*/  LDGSTS.E [R3+0x1b200], [R4.64], P0 ;  /* 0x1b20000004037fae */ /* 0x0007e40008121844 */
[----:B---3--:R-:W-:Y:S02]  /*f6a50*/  IMAD.MOV.U32 R4, RZ, RZ, R17 ;  /* 0x000000ffff047224 */ /* 0x008fe400078e0011 */
[----:B------:R-:W-:-:S05]  /*f6a60*/  IMAD.MOV.U32 R5, RZ, RZ, R18 ;  /* 0x000000ffff057224 */ /* 0x000fca00078e0012 */
[----:B------:R3:W-:Y:S02]  /*f6a70*/  LDGSTS.E [R3+0x1c200], [R4.64], P0 ;  /* 0x1c20000004037fae */ /* 0x0007e40008121844 */
[----:B---3--:R-:W-:Y:S01]  /*f6a80*/  IMAD.MOV.U32 R4, RZ, RZ, R15 ;  /* 0x000000ffff047224 */ /* 0x008fe200078e000f */
[----:B------:R-:W-:-:S05]  /*f6a90*/  MOV R5, R16 ;  /* 0x0000001000057202 */ /* 0x000fca0000000f00 */
[----:B------:R3:W-:Y:S02]  /*f6aa0*/  LDGSTS.E [R3+0x1d200], [R4.64], P0 ;  /* 0x1d20000004037fae */ /* 0x0007e40008121844 */
[----:B---3--:R-:W-:Y:S02]  /*f6ab0*/  IMAD.MOV.U32 R4, RZ, RZ, R12 ;  /* 0x000000ffff047224 */ /* 0x008fe400078e000c */
[----:B------:R-:W-:-:S05]  /*f6ac0*/  IMAD.MOV.U32 R5, RZ, RZ, R13 ;  /* 0x000000ffff057224 */ /* 0x000fca00078e000d */
[----:B------:R3:W-:Y:S01]  /*f6ad0*/  LDGSTS.E [R3+0x1e200], [R4.64], P0 ;  /* 0x1e20000004037fae */ /* 0x0007e20008121844 */
[----:B------:R-:W-:-:S05]  /*f6ae0*/  IADD3 R6, P1, R6, R217, RZ ;  /* 0x000000d906067210 */ /* 0x000fca0007f3e0ff */
[----:B------:R-:W-:Y:S01]  /*f6af0*/  STL [R1+0x2800], R6 ;  /* 0x0028000601007387 */ /* 0x000fe20000100800 */
[----:B--2---:R-:W-:-:S05]  /*f6b00*/  IADD3 R14, P2, R14, R217, RZ ;  /* 0x000000d90e0e7210 */ /* 0x004fca0007f5e0ff */
[----:B------:R-:W-:Y:S01]  /*f6b10*/  STL [R1+0x27d0], R14 ;  /* 0x0027d00e01007387 */ /* 0x000fe20000100800 */
[----:B----4-:R-:W-:-:S05]  /*f6b20*/  IADD3.X R7, R7, R2, RZ, P1, !PT ;  /* 0x0000000207077210 */ /* 0x010fca0000ffe4ff */
[----:B------:R-:W-:Y:S01]  /*f6b30*/  STL [R1+0x27f4], R7 ;  /* 0x0027f40701007387 */ /* 0x000fe20000100800 */
[----:B------:R-:W-:Y:S02]  /*f6b40*/  IMAD.MOV.U32 R75, RZ, RZ, R135 ;  /* 0x000000ffff4b7224 */ /* 0x000fe400078e0087 */
[----:B------:R-:W-:Y:S02]  /*f6b50*/  IMAD.MOV.U32 R74, RZ, RZ, R164 ;  /* 0x000000ffff4a7224 */ /* 0x000fe400078e00a4 */
[----:B------:R-:W-:Y:S02]  /*f6b60*/  IMAD.MOV.U32 R73, RZ, RZ, R166 ;  /* 0x000000ffff497224 */ /* 0x000fe400078e00a6 */
[----:B------:R-:W-:Y:S01]  /*f6b70*/  IMAD.MOV.U32 R72, RZ, RZ, R167 ;  /* 0x000000ffff487224 */ /* 0x000fe200078e00a7 */
[----:B------:R-:W-:Y:S01]  /*f6b80*/  STL.64 [R1+0x1960], R74 ;  /* 0x0019604a01007387 */ /* 0x000fe20000100a00 */
[----:B------:R-:W-:Y:S01]  /*f6b90*/  IMAD.MOV.U32 R71, RZ, RZ, R212 ;  /* 0x000000ffff477224 */ /* 0x000fe200078e00d4 */
[----:B------:R-:W-:-:S02]  /*f6ba0*/  MOV R70, R213 ;  /* 0x000000d500467202 */ /* 0x000fc40000000f00 */
[----:B------:R-:W-:Y:S01]  /*f6bb0*/  STL.64 [R1+0x1958], R72 ;  /* 0x0019584801007387 */ /* 0x000fe20000100a00 */
[----:B------:R-:W-:Y:S02]  /*f6bc0*/  IMAD.MOV.U32 R69, RZ, RZ, R214 ;  /* 0x000000ffff457224 */ /* 0x000fe400078e00d6 */
[----:B------:R-:W-:Y:S01]  /*f6bd0*/  IMAD.MOV.U32 R68, RZ, RZ, R215 ;  /* 0x000000ffff447224 */ /* 0x000fe200078e00d7 */
[----:B------:R-:W-:Y:S01]  /*f6be0*/  STL.64 [R1+0x1950], R70 ;  /* 0x0019504601007387 */ /* 0x000fe20000100a00 */
[----:B------:R-:W-:Y:S01]  /*f6bf0*/  MOV R67, R228 ;  /* 0x000000e400437202 */ /* 0x000fe20000000f00 */
[----:B------:R-:W-:Y:S02]  /*f6c00*/  IMAD.MOV.U32 R66, RZ, RZ, R229 ;  /* 0x000000ffff427224 */ /* 0x000fe400078e00e5 */
[----:B------:R-:W-:Y:S01]  /*f6c10*/  STL.64 [R1+0x1988], R68 ;  /* 0x0019884401007387 */ /* 0x000fe20000100a00 */
[----:B------:R-:W-:Y:S02]  /*f6c20*/  IMAD.MOV.U32 R25, RZ, RZ, R230 ;  /* 0x000000ffff197224 */ /* 0x000fe400078e00e6 */
[----:B------:R-:W-:Y:S01]  /*f6c30*/  IMAD.MOV.U32 R24, RZ, RZ, R231 ;  /* 0x000000ffff187224 */ /* 0x000fe200078e00e7 */
[----:B------:R-:W-:Y:S01]  /*f6c40*/  STL.64 [R1+0x1980], R66 ;  /* 0x0019804201007387 */ /* 0x000fe20000100a00 */
[----:B------:R-:W-:-:S02]  /*f6c50*/  IMAD.MOV.U32 R65, RZ, RZ, R224 ;  /* 0x000000ffff417224 */ /* 0x000fc400078e00e0 */
        /* <DEDUP_REMOVED lines=16> */
[----:B------:R-:W-:Y:S04]  /*f6d60*/  STL.64 [R1+0x19c8], R56 ;  /* 0x0019c83801007387 */ /* 0x000fe80000100a00 */
[----:B------:R-:W-:Y:S04]  /*f6d70*/  STL.64 [R1+0x19c0], R54 ;  /* 0x0019c03601007387 */ /* 0x000fe80000100a00 */
        /* <DEDUP_REMOVED lines=19> */
[----:B---3--:R-:W-:-:S03]  /*f6eb0*/  IMAD.MOV.U32 R5, RZ, RZ, R11 ;  /* 0x000000ffff057224 */ /* 0x008fc600078e000b */
[----:B------:R-:W3:Y:S01]  /*f6ec0*/  LDL.LU R223, [R1+0x2f4] ;  /* 0x0002f40001df7983 */ /* 0x000ee20000300800 */
[----:B------:R-:W-:-:S03]  /*f6ed0*/  IMAD.MOV.U32 R4, RZ, RZ, R10 ;  /* 0x000000ffff047224 */ /* 0x000fc600078e000a */
[----:B------:R-:W3:Y:S01]  /*f6ee0*/  LDL.LU R216, [R1+0x1f0] ;  /* 0x0001f00001d87983 */ /* 0x000ee20000300800 */
[----:B-1----:R-:W-:-:S03]  /*f6ef0*/  IMAD.MOV.U32 R11, RZ, RZ, R209 ;  /* 0x000000ffff0b7224 */ /* 0x002fc600078e00d1 */
[----:B------:R-:W3:Y:S01]  /*f6f00*/  LDL.LU R218, [R1+0x2f8] ;  /* 0x0002f80001da7983 */ /* 0x000ee20000300800 */
[----:B------:R-:W-:-:S03]  /*f6f10*/  MOV R10, R210 ;  /* 0x000000d2000a7202 */ /* 0x000fc60000000f00 */
        /* <DEDUP_REMOVED lines=14> */
[----:B------:R-:W3:Y:S04]  /*f7000*/  LDL.LU R200, [R1+0x14c] ;  /* 0x00014c0001c87983 */ /* 0x000ee80000300800 */
[----:B------:R-:W3:Y:S04]  /*f7010*/  LDL.LU R201, [R1+0x150] ;  /* 0x0001500001c97983 */ /* 0x000ee80000300800 */
[----:B------:R1:W-:Y:S04]  /*f7020*/  STL.64 [R1+0x19b8], R10 ;  /* 0x0019b80a01007387 */ /* 0x0003e80000100a00 */
[----:B------:R-:W-:Y:S04]  /*f7030*/  STL.64 [R1+0x19b0], R52 ;  /* 0x0019b03401007387 */ /* 0x000fe80000100a00 */
[----:B------:R1:W-:Y:S04]  /*f7040*/  STL.64 [R1+0x19e8], R16 ;  /* 0x0019e81001007387 */ /* 0x0003e80000100a00 */
        /* <DEDUP_REMOVED lines=17> */
[----:B--2---:R-:W-:-:S02]  /*f7160*/  IMAD.MOV.U32 R23, RZ, RZ, R135 ;  /* 0x000000ffff177224 */ /* 0x004fc400078e0087 */
[----:B----4-:R-:W-:Y:S02]  /*f7170*/  IMAD.MOV.U32 R22, RZ, RZ, R164 ;  /* 0x000000ffff167224 */ /* 0x010fe400078e00a4 */
[----:B------:R-:W-:Y:S01]  /*f7180*/  IMAD.MOV.U32 R49, RZ, RZ, R166 ;  /* 0x000000ffff317224 */ /* 0x000fe200078e00a6 */
[----:B------:R-:W-:Y:S02]  /*f7190*/  MOV R48, R167 ;  /* 0x000000a700307202 */ /* 0x000fe40000000f00 */
[----:B------:R2:W-:Y:S01]  /*f71a0*/  STL.64 [R1+0x19d8], R22 ;  /* 0x0019d81601007387 */ /* 0x0005e20000100a00 */
        /* <DEDUP_REMOVED lines=8> */
[----:B------:R4:W-:Y:S01]  /*f7230*/  STL.64 [R1+0x19f8], R18 ;  /* 0x0019f81201007387 */ /* 0x0009e20000100a00 */
[----:B------:R-:W-:Y:S02]  /*f7240*/  IMAD.MOV.U32 R45, RZ, RZ, R230 ;  /* 0x000000ffff2d7224 */ /* 0x000fe400078e00e6 */
[----:B------:R-:W-:Y:S01]  /*f7250*/  IMAD.MOV.U32 R44, RZ, RZ, R231 ;  /* 0x000000ffff2c7224 */ /* 0x000fe200078e00e7 */
[----:B------:R1:W-:Y:S01]  /*f7260*/  STL.64 [R1+0x19f0], R12 ;  /* 0x0019f00c01007387 */ /* 0x0003e20000100a00 */
        /* <DEDUP_REMOVED lines=10> */
[----:B---3--:R-:W-:Y:S01]  /*f7310*/  IMAD.MOV.U32 R36, RZ, RZ, R223 ;  /* 0x000000ffff247224 */ /* 0x008fe200078e00df */
        /* <DEDUP_REMOVED lines=9> */
[----:B------:R2:W-:Y:S01]  /*f73b0*/  STL.64 [R1+0x1a80], R20 ;  /* 0x001a801401007387 */ /* 0x0005e20000100a00 */
        /* <DEDUP_REMOVED lines=10> */
[----:B-1----:R-:W3:Y:S04]  /*f7460*/  LDL.LU R10, [R1+0x2790] ;  /* 0x00279000010a7983 */ /* 0x002ee80000300800 */
[----:B------:R-:W3:Y:S04]  /*f7470*/  LDL.LU R16, [R1+0x27b4] ;  /* 0x0027b40001107983 */ /* 0x000ee80000300800 */
[----:B------:R2:W-:Y:S04]  /*f7480*/  LDGSTS.E [R3+0x2f200], [R22.64], P0 ;  /* 0x2f20000016037fae */ /* 0x0005e80008121844 */
[----:B------:R1:W-:Y:S04]  /*f7490*/  LDGSTS.E [R3+0x30200], [R48.64], P0 ;  /* 0x3020000030037fae */ /* 0x0003e80008121844 */
[----:B------:R1:W-:Y:S04]  /*f74a0*/  LDGSTS.E [R3+0x31200], [R46.64], P0 ;  /* 0x312000002e037fae */ /* 0x0003e80008121844 */
[----:B--2---:R-:W2:Y:S04]  /*f74b0*/  LDL.LU R22, [R1+0x2750] ;  /* 0x0027500001167983 */ /* 0x004ea80000300800 */
[----:B------:R4:W-:Y:S04]  /*f74c0*/  LDGSTS.E [R3+0x32200], [R18.64], P0 ;  /* 0x3220000012037fae */ /* 0x0009e80008121844 */
[----:B------:R1:W-:Y:S04]  /*f74d0*/  LDGSTS.E [R3+0x33200], [R12.64], P0 ;  /* 0x332000000c037fae */ /* 0x0003e80008121844 */
[----:B------:R2:W-:Y:S04]  /*f74e0*/  LDGSTS.E [R3+0x34200], [R44.64], P0 ;  /* 0x342000002c037fae */ /* 0x0005e80008121844 */
[----:B----4-:R-:W4:Y:S04]  /*f74f0*/  LDL.LU R18, [R1+0x2774] ;  /* 0x0027740001127983 */ /* 0x010f280000300800 */
[----:B-1----:R-:W4:Y:S04]  /*f7500*/  LDL.LU R12, [R1+0x2710] ;  /* 0x00271000010c7983 */ /* 0x002f280000300800 */
[----:B------:R-:W4:Y:S04]  /*f7510*/  LDL.LU R23, [R1+0x2734] ;  /* 0x0027340001177983 */ /* 0x000f280000300800 */
[----:B------:R-:W4:Y:S04]  /*f7520*/  LDL.LU R5, [R1+0x26cc] ;  /* 0x0026cc0001057983 */ /* 0x000f280000300800 */
[----:B------:R-:W4:Y:S04]  /*f7530*/  LDL.LU R17, [R1+0x26f4] ;  /* 0x0026f40001117983 */ /* 0x000f280000300800 */
[----:B------:R1:W-:Y:S04]  /*f7540*/  LDGSTS.E [R3+0x35200], [R42.64], P0 ;  /* 0x352000002a037fae */ /* 0x0003e80008121844 */
[----:B------:R1:W-:Y:S04]  /*f7550*/  LDGSTS.E [R3+0x36200], [R40.64], P0 ;  /* 0x3620000028037fae */ /* 0x0003e80008121844 */
[----:B------:R1:W-:Y:S04]  /*f7560*/  LDGSTS.E [R3+0x37200], [R38.64], P0 ;  /* 0x3720000026037fae */ /* 0x0003e80008121844 */
[----:B------:R1:W-:Y:S04]  /*f7570*/  LDGSTS.E [R3+0x38200], [R36.64], P0 ;  /* 0x3820000024037fae */ /* 0x0003e80008121844 */
[----:B------:R1:W-:Y:S04]  /*f7580*/  LDGSTS.E [R3+0x39200], [R34.64], P0 ;  /* 0x3920000022037fae */ /* 0x0003e80008121844 */
[----:B------:R1:W-:Y:S01]  /*f7590*/  LDGSTS.E [R3+0x3a200], [R20.64], P0 ;  /* 0x3a20000014037fae */ /* 0x0003e20008121844 */
[----:B------:R-:W-:-:S03]  /*f75a0*/  LEA R4, R203, R165, 0x12 ;  /* 0x000000a5cb047211 */ /* 0x000fc600078e90ff */
[----:B------:R2:W-:Y:S04]  /*f75b0*/  LDGSTS.E [R3+0x3b200], [R32.64], P0 ;  /* 0x3b20000020037fae */ /* 0x0005e80008121844 */
[----:B------:R2:W-:Y:S04]  /*f75c0*/  LDGSTS.E [R3+0x3c200], [R30.64], P0 ;  /* 0x3c2000001e037fae */ /* 0x0005e80008121844 */
[----:B-1----:R-:W4:Y:S04]  /*f75d0*/  LDL.LU R20, [R1+0x268c] ;  /* 0x00268c0001147983 */ /* 0x002f280000300800 */
[----:B------:R-:W4:Y:S04]  /*f75e0*/  LDL.LU R15, [R1+0x26c8] ;  /* 0x0026c800010f7983 */ /* 0x000f280000300800 */
[----:B------:R-:W4:Y:S04]  /*f75f0*/  LDL.LU R13, [R1+0x264c] ;  /* 0x00264c00010d7983 */ /* 0x000f280000300800 */
[----:B------:R-:W4:Y:S04]  /*f7600*/  LDL.LU R21, [R1+0x2688] ;  /* 0x0026880001157983 */ /* 0x000f280000300800 */
[----:B------:R1:W-:Y:S04]  /*f7610*/  LDGSTS.E [R3+0x3d200], [R28.64], P0 ;  /* 0x3d2000001c037fae */ /* 0x0003e80008121844 */
[----:B------:R1:W-:Y:S04]  /*f7620*/  LDGSTS.E [R3+0x3e200], [R26.64], P0 ;  /* 0x3e2000001a037fae */ /* 0x0003e80008121844 */
[----:B------:R-:W4:Y:S04]  /*f7630*/  LDL.LU R19, [R1+0x2648] ;  /* 0x0026480001137983 */ /* 0x000f280000300800 */
[----:B------:R1:W-:Y:S04]  /*f7640*/  LDGSTS.E [R3+0x3f200], [R24.64], P0 ;  /* 0x3f20000018037fae */ /* 0x0003e80008121844 */
[----:B------:R1:W-:Y:S02]  /*f7650*/  LDGSTS.E [R4+0x400], [R6.64], P0 ;  /* 0x0040000006047fae */ /* 0x0003e40008121844 */
[----:B-1----:R-:W-:Y:S01]  /*f7660*/  IMAD.MOV.U32 R6, RZ, RZ, R14 ;  /* 0x000000ffff067224 */ /* 0x002fe200078e000e */
[----:B---3--:R-:W-:Y:S01]  /*f7670*/  IADD3 R10, P1, R10, R217, RZ ;  /* 0x000000d90a0a7210 */ /* 0x008fe20007f3e0ff */
[----:B------:R-:W-:-:S04]  /*f7680*/  IMAD.X R16, R16, 0x1, R2, P2 ;  /* 0x0000000110107824 */ /* 0x000fc800010e0602 */
[----:B------:R-:W-:Y:S01]  /*f7690*/  STL [R1+0x2790], R10 ;  /* 0x0027900a01007387 */ /* 0x000fe20000100800 */
[----:B------:R-:W-:-:S03]  /*f76a0*/  IMAD.MOV.U32 R7, RZ, RZ, R16 ;  /* 0x000000ffff077224 */ /* 0x000fc600078e0010 */
[----:B------:R1:W-:Y:S04]  /*f76b0*/  STL [R1+0x27b4], R16 ;  /* 0x0027b41001007387 */ /* 0x0003e80000100800 */
[----:B------:R-:W3:Y:S04]  /*f76c0*/  LDL.LU R11, [R1+0x260c] ;  /* 0x00260c00010b7983 */ /* 0x000ee80000300800 */
[----:B------:R4:W-:Y:S01]  /*f76d0*/  LDGSTS.E [R4+0x1400], [R6.64], P0 ;  /* 0x0140000006047fae */ /* 0x0009e20008121844 */
[----:B--2---:R-:W-:-:S03]  /*f76e0*/  IADD3 R22, P2, R22, R217, RZ ;  /* 0x000000d916167210 */ /* 0x004fc60007f5e0ff */
[----:B-1----:R-:W2:Y:S04]  /*f76f0*/  LDL.LU R16, [R1+0x2608] ;  /* 0x0026080001107983 */ /* 0x002ea80000300800 */
[----:B------:R-:W-:Y:S01]  /*f7700*/  STL [R1+0x2750], R22 ;  /* 0x0027501601007387 */ /* 0x000fe20000100800 */
[----:B----4-:R-:W-:-:S05]  /*f7710*/  IMAD.X R18, R18, 0x1, R2, P1 ;  /* 0x0000000112127824 */ /* 0x010fca00008e0602 */
[----:B------:R1:W-:Y:S04]  /*f7720*/  STL [R1+0x2774], R18 ;  /* 0x0027741201007387 */ /* 0x0003e80000100800 */
[----:B------:R-:W4:Y:S01]  /*f7730*/  LDL.LU R14, [R1+0x25c4] ;  /* 0x0025c400010e7983 */ /* 0x000f220000300800 */
[----:B------:R-:W-:Y:S02]  /*f7740*/  IADD3 R12, P1, R12, R217, RZ ;  /* 0x000000d90c0c7210 */ /* 0x000fe40007f3e0ff */
[----:B------:R-:W-:Y:S01]  /*f7750*/  IADD3.X R23, R23, R2, RZ, P2, !PT ;  /* 0x0000000217177210 */ /* 0x000fe200017fe4ff */
[----:B------:R-:W-:Y:S02]  /*f7760*/  IMAD.MOV.U32 R7, RZ, RZ, R18 ;  /* 0x000000ffff077224 */ /* 0x000fe400078e0012 */
[----:B-1----:R-:W4:Y:S01]  /*f7770*/  LDL.LU R18, [R1+0x25c0] ;  /* 0x0025c00001127983 */ /* 0x002f220000300800 */
[----:B------:R-:W-:-:S03]  /*f7780*/  IMAD.MOV.U32 R6, RZ, RZ, R10 ;  /* 0x000000ffff067224 */ /* 0x000fc600078e000a */
[----:B------:R-:W-:Y:S04]  /*f7790*/  STL [R1+0x2710], R12 ;  /* 0x0027100c01007387 */ /* 0x000fe80000100800 */
[----:B------:R-:W-:Y:S04]  /*f77a0*/  STL [R1+0x2734], R23 ;  /* 0x0027341701007387 */ /* 0x000fe80000100800 */
[----:B------:R-:W4:Y:S01]  /*f77b0*/  LDL.LU R10, [R1+0x2584] ;  /* 0x00258400010a7983 */ /* 0x000f220000300800 */
[----:B------:R-:W-:Y:S01]  /*f77c0*/  IADD3 R5, P2, R5, R217, RZ ;  /* 0x000000d905057210 */ /* 0x000fe20007f5e0ff */
[----:B------:R-:W-:-:S02]  /*f77d0*/  IMAD.X R17, R17, 0x1, R2, P1 ;  /* 0x0000000111117824 */ /* 0x000fc400008e0602 */
[----:B------:R1:W-:Y:S04]  /*f77e0*/  LDGSTS.E [R4+0x2400], [R6.64], P0 ;  /* 0x0240000006047fae */ /* 0x0003e80008121844 */
[----:B------:R-:W4:Y:S01]  /*f77f0*/  LDL.LU R3, [R1+0x2544] ;  /* 0x0025440001037983 */ /* 0x000f220000300800 */
[----:B-1----:R-:W-:Y:S01]  /*f7800*/  IMAD.MOV.U32 R6, RZ, RZ, R22 ;  /* 0x000000ffff067224 */ /* 0x002fe200078e0016 */
[----:B------:R-:W-:Y:S02]  /*f7810*/  MOV R7, R23 ;  /* 0x0000001700077202 */ /* 0x000fe40000000f00 */
[----:B------:R-:W-:Y:S04]  /*f7820*/  STL [R1+0x26cc], R5 ;  /* 0x0026cc0501007387 */ /* 0x000fe80000100800 */
[----:B------:R1:W-:Y:S04]  /*f7830*/  LDGSTS.E [R4+0x3400], [R6.64], P0 ;  /* 0x0340000006047fae */ /* 0x0003e80008121844 */
[----:B------:R1:W-:Y:S02]  /*f7840*/  STL [R1+0x26f4], R17 ;  /* 0x0026f41101007387 */ /* 0x0003e40000100800 */
[----:B-1----:R-:W-:-:S02]  /*f7850*/  IMAD.MOV.U32 R7, RZ, RZ, R17 ;  /* 0x000000ffff077224 */ /* 0x002fc400078e0011 */
[----:B------:R-:W4:Y:S01]  /*f7860*/  LDL.LU R17, [R1+0x2580] ;  /* 0x0025800001117983 */ /* 0x000f220000300800 */
[-C--:B------:R-:W-:Y:S01]  /*f7870*/  IADD3 R20, P1, R20, R217.reuse, RZ ;  /* 0x000000d914147210 */ /* 0x080fe20007f3e0ff */
[----:B------:R-:W-:Y:S02]  /*f7880*/  IMAD.X R15, R15, 0x1, R2, P2 ;  /* 0x000000010f0f7824 */ /* 0x000fe400010e0602 */
[----:B------:R-:W-:Y:S02]  /*f7890*/  IMAD.MOV.U32 R6, RZ, RZ, R12 ;  /* 0x000000ffff067224 */ /* 0x000fe400078e000c */
[----:B------:R-:W-:Y:S01]  /*f78a0*/  STL [R1+0x268c], R20 ;  /* 0x00268c1401007387 */ /* 0x000fe20000100800 */
[----:B------:R-:W-:Y:S01]  /*f78b0*/  IADD3 R13, P2, R13, R217, RZ ;  /* 0x000000d90d0d7210 */ /* 0x000fe20007f5e0ff */
[----:B------:R-:W-:Y:S02]  /*f78c0*/  IMAD.X R21, R21, 0x1, R2, P1 ;  /* 0x0000000115157824 */ /* 0x000fe400008e0602 */
[----:B------:R1:W-:Y:S04]  /*f78d0*/  STL [R1+0x26c8], R15 ;  /* 0x0026c80f01007387 */ /* 0x0003e80000100800 */
[----:B------:R1:W-:Y:S04]  /*f78e0*/  LDGSTS.E [R4+0x4400], [R6.64], P0 ;  /* 0x0440000006047fae */ /* 0x0003e80008121844 */
[----:B------:R-:W4:Y:S01]  /*f78f0*/  LDL.LU R12, [R1+0x2504] ;  /* 0x00250400010c7983 */ /* 0x000f220000300800 */
[----:B-1----:R-:W-:Y:S01]  /*f7900*/  IMAD.MOV.U32 R7, RZ, RZ, R15 ;  /* 0x000000ffff077224 */ /* 0x002fe200078e000f */
[----:B------:R-:W-:-:S02]  /*f7910*/  MOV R6, R5 ;  /* 0x0000000500067202 */ /* 0x000fc40000000f00 */
[----:B------:R-:W4:Y:S01]  /*f7920*/  LDL.LU R15, [R1+0x2540] ;  /* 0x00254000010f7983 */ /* 0x000f220000300800 */
[----:B------:R-:W-:-:S03]  /*f7930*/  IMAD.X R19, R19, 0x1, R2, P2 ;  /* 0x0000000113137824 */ /* 0x000fc600010e0602 */
[----:B------:R-:W-:Y:S04]  /*f7940*/  STL [R1+0x264c], R13 ;  /* 0x00264c0d01007387 */ /* 0x000fe80000100800 */
[----:B------:R1:W-:Y:S04]  /*f7950*/  STL [R1+0x2688], R21 ;  /* 0x0026881501007387 */ /* 0x0003e80000100800 */
[----:B------:R-:W4:Y:S04]  /*f7960*/  LDL.LU R5, [R1+0x24bc] ;  /* 0x0024bc0001057983 */ /* 0x000f280000300800 */
[----:B------:R1:W-:Y:S04]  /*f7970*/  LDGSTS.E [R4+0x5400], [R6.64], P0 ;  /* 0x0540000006047fae */ /* 0x0003e80008121844 */
[----:B------:R-:W4:Y:S01]  /*f7980*/  LDL.LU R23, [R1+0x2500] ;  /* 0x0025000001177983 */ /* 0x000f220000300800 */
[----:B-1----:R-:W-:-:S02]  /*f7990*/  IMAD.MOV.U32 R6, RZ, RZ, R20 ;  /* 0x000000ffff067224 */ /* 0x002fc400078e0014 */
[----:B------:R-:W-:-:S05]  /*f79a0*/  IMAD.MOV.U32 R7, RZ, RZ, R21 ;  /* 0x000000ffff077224 */ /* 0x000fca00078e0015 */
[----:B------:R1:W-:Y:S02]  /*f79b0*/  LDGSTS.E [R4+0x6400], [R6.64], P0 ;  /* 0x0640000006047fae */ /* 0x0003e40008121844 */
[----:B-1----:R-:W-:Y:S02]  /*f79c0*/  IMAD.MOV.U32 R6, RZ, RZ, R13 ;  /* 0x000000ffff067224 */ /* 0x002fe400078e000d */
[----:B------:R-:W-:-:S05]  /*f79d0*/  IMAD.MOV.U32 R7, RZ, RZ, R19 ;  /* 0x000000ffff077224 */ /* 0x000fca00078e0013 */
[----:B------:R1:W-:Y:S01]  /*f79e0*/  LDGSTS.E [R4+0x7400], [R6.64], P0 ;  /* 0x0740000006047fae */ /* 0x0003e20008121844 */
[----:B---3--:R-:W-:-:S05]  /*f79f0*/  IADD3 R11, P1, R11, R217, RZ ;  /* 0x000000d90b0b7210 */ /* 0x008fca0007f3e0ff */
[----:B------:R-:W-:Y:S01]  /*f7a00*/  STL [R1+0x260c], R11 ;  /* 0x00260c0b01007387 */ /* 0x000fe20000100800 */
[----:B--2---:R-:W-:-:S03]  /*f7a10*/  IADD3.X R16, R16, R2, RZ, P1, !PT ;  /* 0x0000000210107210 */ /* 0x004fc60000ffe4ff */
[----:B------:R2:W-:Y:S04]  /*f7a20*/  STL [R1+0x2648], R19 ;  /* 0x0026481301007387 */ /* 0x0005e80000100800 */
[----:B------:R-:W3:Y:S04]  /*f7a30*/  LDL.LU R21, [R1+0x247c] ;  /* 0x00247c0001157983 */ /* 0x000ee80000300800 */
[----:B------:R-:W3:Y:S01]  /*f7a40*/  LDL.LU R13, [R1+0x24b8] ;  /* 0x0024b800010d7983 */ /* 0x000ee20000300800 */
[----:B----4-:R-:W-:-:S05]  /*f7a50*/  IADD3 R14, P2, R14, R217, RZ ;  /* 0x000000d90e0e7210 */ /* 0x010fca0007f5e0ff */
[----:B------:R-:W-:Y:S04]  /*f7a60*/  STL [R1+0x25c4], R14 ;  /* 0x0025c40e01007387 */ /* 0x000fe80000100800 */
[----:B------:R4:W-:Y:S04]  /*f7a70*/  STL [R1+0x2608], R16 ;  /* 0x0026081001007387 */ /* 0x0009e80000100800 */
[----:B--2---:R-:W2:Y:S04]  /*f7a80*/  LDL.LU R19, [R1+0x243c] ;  /* 0x00243c0001137983 */ /* 0x004ea80000300800 */
[----:B------:R-:W2:Y:S01]  /*f7a90*/  LDL.LU R22, [R1+0x2478] ;  /* 0x0024780001167983 */ /* 0x000ea20000300800 */
[----:B------:R-:W-:Y:S01]  /*f7aa0*/  IADD3 R10, P1, R10, R217, RZ ;  /* 0x000000d90a0a7210 */ /* 0x000fe20007f3e0ff */
[----:B------:R-:W-:Y:S01]  /*f7ab0*/  IMAD.X R18, R18, 0x1, R2, P2 ;  /* 0x0000000112127824 */ /* 0x000fe200010e0602 */
[----:B-1----:R-:W-:Y:S01]  /*f7ac0*/  MOV R7, R16 ;  /* 0x0000001000077202 */ /* 0x002fe20000000f00 */
[----:B------:R-:W-:-:S02]  /*f7ad0*/  IMAD.MOV.U32 R6, RZ, RZ, R11 ;  /* 0x000000ffff067224 */ /* 0x000fc400078e000b */
[----:B------:R-:W-:Y:S04]  /*f7ae0*/  STL [R1+0x2584], R10 ;  /* 0x0025840a01007387 */ /* 0x000fe80000100800 */
[----:B------:R1:W-:Y:S04]  /*f7af0*/  STL [R1+0x25c0], R18 ;  /* 0x0025c01201007387 */ /* 0x0003e80000100800 */
[----:B------:R-:W2:Y:S01]  /*f7b00*/  LDL.LU R20, [R1+0x2438] ;  /* 0x0024380001147983 */ /* 0x000ea20000300800 */
[----:B------:R-:W-:-:S03]  /*f7b10*/  IADD3 R3, P2, R3, R217, RZ ;  /* 0x000000d903037210 */ /* 0x000fc60007f5e0ff */
[----:B------:R-:W2:Y:S04]  /*f7b20*/  LDL.LU R11, [R1+0x23fc] ;  /* 0x0023fc00010b7983 */ /* 0x000ea80000300800 */
[----:B------:R1:W-:Y:S04]  /*f7b30*/  LDGSTS.E [R4+0x8400], [R6.64], P0 ;  /* 0x0840000006047fae */ /* 0x0003e80008121844 */
[----:B----4-:R-:W2:Y:S01]  /*f7b40*/  LDL.LU R16, [R1+0x23b4] ;  /* 0x0023b40001107983 */ /* 0x010ea20000300800 */
[----:B-1----:R-:W-:Y:S02]  /*f7b50*/  IMAD.MOV.U32 R6, RZ, RZ, R14 ;  /* 0x000000ffff067224 */ /* 0x002fe400078e000e */
[----:B------:R-:W-:-:S02]  /*f7b60*/  IMAD.MOV.U32 R7, RZ, RZ, R18 ;  /* 0x000000ffff077224 */ /* 0x000fc400078e0012 */
[----:B------:R-:W-:Y:S01]  /*f7b70*/  IMAD.X R17, R17, 0x1, R2, P1 ;  /* 0x0000000111117824 */ /* 0x000fe200008e0602 */
[----:B------:R-:W2:Y:S04]  /*f7b80*/  LDL.LU R18, [R1+0x23f8] ;  /* 0x0023f80001127983 */ /* 0x000ea80000300800 */
[----:B------:R-:W-:Y:S04]  /*f7b90*/  STL [R1+0x2544], R3 ;  /* 0x0025440301007387 */ /* 0x000fe80000100800 */
[----:B------:R1:W-:Y:S04]  /*f7ba0*/  STL [R1+0x2580], R17 ;  /* 0x0025801101007387 */ /* 0x0003e80000100800 */
[----:B------:R1:W-:Y:S04]  /*f7bb0*/  LDGSTS.E [R4+0x9400], [R6.64], P0 ;  /* 0x0940000006047fae */ /* 0x0003e80008121844 */
[----:B------:R-:W2:Y:S01]  /*f7bc0*/  LDL.LU R14, [R1+0x2374] ;  /* 0x00237400010e7983 */ /* 0x000ea20000300800 */
[----:B-1----:R-:W-:-:S03]  /*f7bd0*/  IMAD.MOV.U32 R7, RZ, RZ, R17 ;  /* 0x000000ffff077224 */ /* 0x002fc600078e0011 */
[----:B------:R-:W2:Y:S01]  /*f7be0*/  LDL.LU R17, [R1+0x23b0] ;  /* 0x0023b00001117983 */ /* 0x000ea20000300800 */
[----:B------:R-:W-:Y:S01]  /*f7bf0*/  IADD3 R12, P1, R12, R217, RZ ;  /* 0x000000d90c0c7210 */ /* 0x000fe20007f3e0ff */
[----:B------:R-:W-:Y:S01]  /*f7c00*/  IMAD.X R15, R15, 0x1, R2, P2 ;  /* 0x000000010f0f7824 */ /* 0x000fe200010e0602 */
[----:B------:R-:W-:-:S03]  /*f7c10*/  MOV R6, R10 ;  /* 0x0000000a00067202 */ /* 0x000fc60000000f00 */
[----:B------:R-:W-:Y:S04]  /*f7c20*/  STL [R1+0x2504], R12 ;  /* 0x0025040c01007387 */ /* 0x000fe80000100800 */
[----:B------:R1:W-:Y:S01]  /*f7c30*/  STL [R1+0x2540], R15 ;  /* 0x0025400f01007387 */ /* 0x0003e20000100800 */
[----:B------:R-:W-:-:S03]  /*f7c40*/  IADD3 R5, P2, R5, R217, RZ ;  /* 0x000000d905057210 */ /* 0x000fc60007f5e0ff */
[----:B------:R1:W-:Y:S04]  /*f7c50*/  LDGSTS.E [R4+0xa400], [R6.64], P0 ;  /* 0x0a40000006047fae */ /* 0x0003e80008121844 */
[----:B------:R-:W2:Y:S01]  /*f7c60*/  LDL.LU R10, [R1+0x2334] ;  /* 0x00233400010a7983 */ /* 0x000ea20000300800 */
[----:B------:R-:W-:Y:S02]  /*f7c70*/  IMAD.X R23, R23, 0x1, R2, P1 ;  /* 0x0000000117177824 */ /* 0x000fe400008e0602 */
[----:B-1----:R-:W-:Y:S02]  /*f7c80*/  IMAD.MOV.U32 R7, RZ, RZ, R15 ;  /* 0x000000ffff077224 */ /* 0x002fe400078e000f */
[----:B------:R-:W-:Y:S01]  /*f7c90*/  IMAD.MOV.U32 R6, RZ, RZ, R3 ;  /* 0x000000ffff067224 */ /* 0x000fe200078e0003 */
[----:B------:R-:W2:Y:S04]  /*f7ca0*/  LDL.LU R15, [R1+0x2370] ;  /* 0x00237000010f7983 */ /* 0x000ea80000300800 */
[----:B------:R-:W-:Y:S04]  /*f7cb0*/  STL [R1+0x24bc], R5 ;  /* 0x0024bc0501007387 */ /* 0x000fe80000100800 */
[----:B------:R-:W-:Y:S04]  /*f7cc0*/  STL [R1+0x2500], R23 ;  /* 0x0025001701007387 */ /* 0x000fe80000100800 */
[----:B------:R1:W-:Y:S04]  /*f7cd0*/  LDGSTS.E [R4+0xb400], [R6.64], P0 ;  /* 0x0b40000006047fae */ /* 0x0003e80008121844 */
[----:B------:R-:W2:Y:S01]  /*f7ce0*/  LDL.LU R3, [R1+0x22f4] ;  /* 0x0022f40001037983 */ /* 0x000ea20000300800 */
[----:B-1----:R-:W-:-:S02]  /*f7cf0*/  IMAD.MOV.U32 R6, RZ, RZ, R12 ;  /* 0x000000ffff067224 */ /* 0x002fc400078e000c */
[----:B------:R-:W-:Y:S01]  /*f7d00*/  IMAD.MOV.U32 R7, RZ, RZ, R23 ;  /* 0x000000ffff077224 */ /* 0x000fe200078e0017 */
[----:B------:R-:W2:Y:S04]  /*f7d10*/  LDL.LU R12, [R1+0x2330] ;  /* 0x00233000010c7983 */ /* 0x000ea80000300800 */
[----:B------:R1:W-:Y:S02]  /*f7d20*/  LDGSTS.E [R4+0xc400], [R6.64], P0 ;  /* 0x0c40000006047fae */ /* 0x0003e40008121844 */
[----:B-1----:R-:W-:Y:S01]  /*f7d30*/  IMAD.MOV.U32 R6, RZ, RZ, R5 ;  /* 0x000000ffff067224 */ /* 0x002fe200078e0005 */
[----:B---3--:R-:W-:Y:S02]  /*f7d40*/  IADD3 R21, P1, R21, R217, RZ ;  /* 0x000000d915157210 */ /* 0x008fe40007f3e0ff */
[----:B------:R-:W-:-:S03]  /*f7d50*/  IADD3.X R13, R13, R2, RZ, P2, !PT ;  /* 0x000000020d0d7210 */ /* 0x000fc600017fe4ff */
[----:B------:R-:W-:Y:S01]  /*f7d60*/  STL [R1+0x247c], R21 ;  /* 0x00247c1501007387 */ /* 0x000fe20000100800 */
[----:B------:R-:W-:-:S03]  /*f7d70*/  MOV R7, R13 ;  /* 0x0000000d00077202 */ /* 0x000fc60000000f00 */
[----:B------:R1:W-:Y:S04]  /*f7d80*/  STL [R1+0x24b8], R13 ;  /* 0x0024b80d01007387 */ /* 0x0003e80000100800 */
[----:B------:R3:W-:Y:S04]  /*f7d90*/  LDGSTS.E [R4+0xd400], [R6.64], P0 ;  /* 0x0d40000006047fae */ /* 0x0007e80008121844 */
[----:B-1----:R-:W4:Y:S01]  /*f7da0*/  LDL.LU R13, [R1+0x22f0] ;  /* 0x0022f000010d7983 */ /* 0x002f220000300800 */
[----:B--2---:R-:W-:Y:S01]  /*f7db0*/  IADD3 R19, P2, R19, R217, RZ ;  /* 0x000000d913137210 */ /* 0x004fe20007f5e0ff */
[----:B------:R-:W-:-:S04]  /*f7dc0*/  IMAD.X R22, R22, 0x1, R2, P1 ;  /* 0x0000000116167824 */ /* 0x000fc800008e0602 */
[----:B------:R-:W-:Y:S04]  /*f7dd0*/  STL [R1+0x243c], R19 ;  /* 0x00243c1301007387 */ /* 0x000fe80000100800 */
[----:B------:R-:W-:Y:S04]  /*f7de0*/  STL [R1+0x2478], R22 ;  /* 0x0024781601007387 */ /* 0x000fe80000100800 */
[----:B------:R-:W2:Y:S01]  /*f7df0*/  LDL.LU R5, [R1+0x22b4] ;  /* 0x0022b40001057983 */ /* 0x000ea20000300800 */
[----:B---3--:R-:W-:Y:S02]  /*f7e00*/  IMAD.MOV.U32 R6, RZ, RZ, R21 ;  /* 0x000000ffff067224 */ /* 0x008fe400078e0015 */
[----:B------:R-:W-:-:S02]  /*f7e10*/  IMAD.MOV.U32 R7, RZ, RZ, R22 ;  /* 0x000000ffff077224 */ /* 0x000fc400078e0016 */
[----:B------:R-:W-:-:S03]  /*f7e20*/  IMAD.X R20, R20, 0x1, R2, P2 ;  /* 0x0000000114147824 */ /* 0x000fc600010e0602 */
[----:B------:R1:W-:Y:S01]  /*f7e30*/  LDGSTS.E [R4+0xe400], [R6.64], P0 ;  /* 0x0e40000006047fae */ /* 0x0003e20008121844 */
[----:B------:R-:W-:-:S05]  /*f7e40*/  IADD3 R11, P1, R11, R217, RZ ;  /* 0x000000d90b0b7210 */ /* 0x000fca0007f3e0ff */
[----:B------:R3:W-:Y:S01]  /*f7e50*/  STL [R1+0x23fc], R11 ;  /* 0x0023fc0b01007387 */ /* 0x0007e20000100800 */
[----:B------:R-:W-:Y:S02]  /*f7e60*/  IADD3 R16, P2, R16, R217, RZ ;  /* 0x000000d910107210 */ /* 0x000fe40007f5e0ff */
[----:B-1----:R-:W-:Y:S01]  /*f7e70*/  MOV R6, R19 ;  /* 0x0000001300067202 */ /* 0x002fe20000000f00 */
[----:B------:R-:W-:Y:S01]  /*f7e80*/  IMAD.MOV.U32 R7, RZ, RZ, R20 ;  /* 0x000000ffff077224 */ /* 0x000fe200078e0014 */
[----:B------:R1:W-:Y:S04]  /*f7e90*/  STL [R1+0x2438], R20 ;  /* 0x0024381401007387 */ /* 0x0003e80000100800 */
[----:B------:R-:W2:Y:S01]  /*f7ea0*/  LDL.LU R26, [R1+0x226c] ;  /* 0x00226c00011a7983 */ /* 0x000ea20000300800 */
[----:B------:R-:W-:-:S03]  /*f7eb0*/  IMAD.X R18, R18, 0x1, R2, P1 ;  /* 0x0000000112127824 */ /* 0x000fc600008e0602 */
[----:B------:R-:W-:Y:S04]  /*f7ec0*/  STL [R1+0x23b4], R16 ;  /* 0x0023b41001007387 */ /* 0x000fe80000100800 */
[----:B------:R1:W-:Y:S04]  /*f7ed0*/  LDGSTS.E [R4+0xf400], [R6.64], P0 ;  /* 0x0f40000006047fae */ /* 0x0003e80008121844 */
[----:B------:R3:W-:Y:S01]  /*f7ee0*/  STL [R1+0x23f8], R18 ;  /* 0x0023f81201007387 */ /* 0x0007e20000100800 */
[----:B------:R-:W-:Y:S01]  /*f7ef0*/  IADD3 R14, P1, R14, R217, RZ ;  /* 0x000000d90e0e7210 */ /* 0x000fe20007f3e0ff */
[----:B-1----:R-:W-:-:S02]  /*f7f00*/  IMAD.MOV.U32 R6, RZ, RZ, R11 ;  /* 0x000000ffff067224 */ /* 0x002fc400078e000b */
[----:B---3--:R-:W3:Y:S01]  /*f7f10*/  LDL.LU R11, [R1+0x22b0] ;  /* 0x0022b000010b7983 */ /* 0x008ee20000300800 */
[----:B------:R-:W-:-:S03]  /*f7f20*/  IMAD.X R17, R17, 0x1, R2, P2 ;  /* 0x0000000111117824 */ /* 0x000fc600010e0602 */
[----:B------:R-:W-:Y:S04]  /*f7f30*/  STL [R1+0x2374], R14 ;  /* 0x0023740e01007387 */ /* 0x000fe80000100800 */
[----:B------:R1:W-:Y:S04]  /*f7f40*/  STL [R1+0x23b0], R17 ;  /* 0x0023b01101007387 */ /* 0x0003e80000100800 */
[----:B------:R-:W3:Y:S04]  /*f7f50*/  LDL.LU R24, [R1+0x222c] ;  /* 0x00222c0001187983 */ /* 0x000ee80000300800 */
[----:B------:R-:W3:Y:S01]  /*f7f60*/  LDL.LU R27, [R1+0x2268] ;  /* 0x00226800011b7983 */ /* 0x000ee20000300800 */
[----:B------:R-:W-:-:S05]  /*f7f70*/  IADD3 R10, P2, R10, R217, RZ ;  /* 0x000000d90a0a7210 */ /* 0x000fca0007f5e0ff */
[----:B------:R-:W-:Y:S01]  /*f7f80*/  STL [R1+0x2334], R10 ;  /* 0x0023340a01007387 */ /* 0x000fe20000100800 */
[----:B------:R-:W-:-:S05]  /*f7f90*/  IADD3.X R15, R15, R2, RZ, P1, !PT ;  /* 0x000000020f0f7210 */ /* 0x000fca0000ffe4ff */
[----:B------:R-:W-:Y:S04]  /*f7fa0*/  STL [R1+0x2370], R15 ;  /* 0x0023700f01007387 */ /* 0x000fe80000100800 */
[----:B------:R-:W3:Y:S04]  /*f7fb0*/  LDL.LU R22, [R1+0x21ec] ;  /* 0x0021ec0001167983 */ /* 0x000ee80000300800 */
[----:B------:R-:W3:Y:S01]  /*f7fc0*/  LDL.LU R25, [R1+0x2228] ;  /* 0x0022280001197983 */ /* 0x000ee20000300800 */
[----:B------:R-:W-:Y:S01]  /*f7fd0*/  IADD3 R3, P1, R3, R217, RZ ;  /* 0x000000d903037210 */ /* 0x000fe20007f3e0ff */
[----:B------:R-:W-:-:S04]  /*f7fe0*/  IMAD.MOV.U32 R7, RZ, RZ, R18 ;  /* 0x000000ffff077224 */ /* 0x000fc800078e0012 */
[----:B------:R-:W-:Y:S04]  /*f7ff0*/  STL [R1+0x22f4], R3 ;  /* 0x0022f40301007387 */ /* 0x000fe80000100800 */
[----:B------:R1:W-:Y:S01]  /*f8000*/  LDGSTS.E [R4+0x10400], [R6.64], P0 ;  /* 0x1040000006047fae */ /* 0x0003e20008121844 */
[----:B------:R-:W-:-:S05]  /*f8010*/  IMAD.X R12, R12, 0x1, R2, P2 ;  /* 0x000000010c0c7824 */ /* 0x000fca00010e0602 */
[----:B------:R2:W-:Y:S04]  /*f8020*/  STL [R1+0x2330], R12 ;  /* 0x0023300c01007387 */ /* 0x0005e80000100800 */
[----:B------:R-:W3:Y:S04]  /*f8030*/  LDL.LU R23, [R1+0x21e8] ;  /* 0x0021e80001177983 */ /* 0x000ee80000300800 */
[----:B------:R-:W3:Y:S01]  /*f8040*/  LDL.LU R20, [R1+0x21ac] ;  /* 0x0021ac0001147983 */ /* 0x000ee20000300800 */
[----:B-1----:R-:W-:-:S03]  /*f8050*/  IMAD.MOV.U32 R6, RZ, RZ, R16 ;  /* 0x000000ffff067224 */ /* 0x002fc600078e0010 */
[----:B------:R-:W3:Y:S01]  /*f8060*/  LDL.LU R18, [R1+0x2190] ;  /* 0x0021900001127983 */ /* 0x000ee20000300800 */
[----:B------:R-:W-:-:S03]  /*f8070*/  IMAD.MOV.U32 R7, RZ, RZ, R17 ;  /* 0x000000ffff077224 */ /* 0x000fc600078e0011 */
[----:B------:R-:W3:Y:S04]  /*f8080*/  LDL.LU R21, [R1+0x21a8] ;  /* 0x0021a80001157983 */ /* 0x000ee80000300800 */
[----:B------:R1:W-:Y:S02]  /*f8090*/  LDGSTS.E [R4+0x11400], [R6.64], P0 ;  /* 0x1140000006047fae */ /* 0x0003e40008121844 */
[----:B-1----:R-:W-:Y:S01]  /*f80a0*/  IMAD.MOV.U32 R6, RZ, RZ, R14 ;  /* 0x000000ffff067224 */ /* 0x002fe200078e000e */
[----:B------:R-:W-:-:S05]  /*f80b0*/  MOV R7, R15 ;  /* 0x0000000f00077202 */ /* 0x000fca0000000f00 */
[----:B------:R1:W-:Y:S02]  /*f80c0*/  LDGSTS.E [R4+0x12400], [R6.64], P0 ;  /* 0x1240000006047fae */ /* 0x0003e40008121844 */
[----:B-1----:R-:W-:Y:S02]  /*f80d0*/  IMAD.MOV.U32 R7, RZ, RZ, R12 ;  /* 0x000000ffff077224 */ /* 0x002fe400078e000c */
[----:B------:R-:W-:-:S05]  /*f80e0*/  IMAD.MOV.U32 R6, RZ, RZ, R10 ;  /* 0x000000ffff067224 */ /* 0x000fca00078e000a */
[----:B------:R1:W-:Y:S02]  /*f80f0*/  LDGSTS.E [R4+0x13400], [R6.64], P0 ;  /* 0x1340000006047fae */ /* 0x0003e40008121844 */
[----:B-1----:R-:W-:Y:S01]  /*f8100*/  MOV R6, R3 ;  /* 0x0000000300067202 */ /* 0x002fe20000000f00 */
[----:B----4-:R-:W-:Y:S01]  /*f8110*/  IMAD.X R13, R13, 0x1, R2, P1 ;  /* 0x000000010d0d7824 */ /* 0x010fe200008e0602 */
[----:B--2---:R-:W-:-:S05]  /*f8120*/  IADD3 R5, P2, R5, R217, RZ ;  /* 0x000000d905057210 */ /* 0x004fca0007f5e0ff */
[----:B------:R-:W-:Y:S04]  /*f8130*/  STL [R1+0x22b4], R5 ;  /* 0x0022b40501007387 */ /* 0x000fe80000100800 */
[----:B------:R1:W-:Y:S04]  /*f8140*/  STL [R1+0x22f0], R13 ;  /* 0x0022f00d01007387 */ /* 0x0003e80000100800 */
[----:B------:R-:W2:Y:S04]  /*f8150*/  LDL.LU R19, [R1+0x218c] ;  /* 0x00218c0001137983 */ /* 0x000ea80000300800 */
[----:B------:R-:W4:Y:S04]  /*f8160*/  LDL.LU R17, [R1+0x207c] ;  /* 0x00207c0001117983 */ /* 0x000f280000300800 */
[----:B------:R-:W4:Y:S04]  /*f8170*/  LDL.LU R16, [R1+0x2080] ;  /* 0x0020800001107983 */ /* 0x000f280000300800 */
[----:B------:R-:W4:Y:S01]  /*f8180*/  LDL.LU R14, [R1+0x20b8] ;  /* 0x0020b800010e7983 */ /* 0x000f220000300800 */
[----:B------:R-:W-:-:S03]  /*f8190*/  IADD3 R26, P1, R26, R217, RZ ;  /* 0x000000d91a1a7210 */ /* 0x000fc60007f3e0ff */
[----:B------:R-:W4:Y:S04]  /*f81a0*/  LDL.LU R12, [R1+0x2100] ;  /* 0x00210000010c7983 */ /* 0x000f280000300800 */
[----:B------:R-:W4:Y:S04]  /*f81b0*/  LDL.LU R10, [R1+0x2130] ;  /* 0x00213000010a7983 */ /* 0x000f280000300800 */
[----:B------:R-:W4:Y:S01]  /*f81c0*/  LDL.LU R15, [R1+0x20b4] ;  /* 0x0020b400010f7983 */ /* 0x000f220000300800 */
[----:B------:R-:W-:-:S03]  /*f81d0*/  IMAD.MOV.U32 R7, RZ, RZ, R13 ;  /* 0x000000ffff077224 */ /* 0x000fc600078e000d */
[----:B------:R-:W-:Y:S04]  /*f81e0*/  STL [R1+0x226c], R26 ;  /* 0x00226c1a01007387 */ /* 0x000fe80000100800 */
[----:B------:R1:W-:Y:S01]  /*f81f0*/  LDGSTS.E [R4+0x14400], [R6.64], P0 ;  /* 0x1440000006047fae */ /* 0x0003e20008121844 */
[----:B---3--:R-:W-:-:S05]  /*f8200*/  IMAD.X R11, R11, 0x1, R2, P2 ;  /* 0x000000010b0b7824 */ /* 0x008fca00010e0602 */
[----:B------:R3:W-:Y:S04]  /*f8210*/  STL [R1+0x22b0], R11 ;  /* 0x0022b00b01007387 */ /* 0x0007e80000100800 */
[----:B------:R-:W4:Y:S04]  /*f8220*/  LDL.LU R3, [R1+0x2160] ;  /* 0x0021600001037983 */ /* 0x000f280000300800 */
[----:B-1----:R-:W4:Y:S01]  /*f8230*/  LDL.LU R13, [R1+0x20fc] ;  /* 0x0020fc00010d7983 */ /* 0x002f220000300800 */
[----:B------:R-:W-:Y:S01]  /*f8240*/  IADD3 R24, P2, R24, R217, RZ ;  /* 0x000000d918187210 */ /* 0x000fe20007f5e0ff */
[----:B------:R-:W-:-:S04]  /*f8250*/  IMAD.X R27, R27, 0x1, R2, P1 ;  /* 0x000000011b1b7824 */ /* 0x000fc800008e0602 */
[----:B------:R-:W-:Y:S01]  /*f8260*/  STL [R1+0x222c], R24 ;  /* 0x00222c1801007387 */ /* 0x000fe20000100800 */
[----:B------:R-:W-:-:S03]  /*f8270*/  IMAD.MOV.U32 R7, RZ, RZ, R11 ;  /* 0x000000ffff077224 */ /* 0x000fc600078e000b */
[----:B------:R-:W-:Y:S01]  /*f8280*/  STL [R1+0x2268], R27 ;  /* 0x0022681b01007387 */ /* 0x000fe20000100800 */
[----:B------:R-:W-:-:S03]  /*f8290*/  IMAD.MOV.U32 R6, RZ, RZ, R5 ;  /* 0x000000ffff067224 */ /* 0x000fc600078e0005 */
[----:B---3--:R-:W3:Y:S04]  /*f82a0*/  LDL.LU R11, [R1+0x212c] ;  /* 0x00212c00010b7983 */ /* 0x008ee80000300800 */
[----:B------:R-:W3:Y:S04]  /*f82b0*/  LDL.LU R5, [R1+0x215c] ;  /* 0x00215c0001057983 */ /* 0x000ee80000300800 */
[----:B------:R1:W-:Y:S01]  /*f82c0*/  LDGSTS.E [R4+0x15400], [R6.64], P0 ;  /* 0x1540000006047fae */ /* 0x0003e20008121844 */
[----:B------:R-:W-:Y:S01]  /*f82d0*/  IADD3 R22, P1, R22, R217, RZ ;  /* 0x000000d916167210 */ /* 0x000fe20007f3e0ff */
[----:B-1----:R-:W-:-:S02]  /*f82e0*/  IMAD.MOV.U32 R6, RZ, RZ, R26 ;  /* 0x000000ffff067224 */ /* 0x002fc400078e001a */
[----:B------:R-:W-:Y:S01]  /*f82f0*/  IMAD.MOV.U32 R7, RZ, RZ, R27 ;  /* 0x000000ffff077224 */ /* 0x000fe200078e001b */
[----:B------:R-:W-:-:S04]  /*f8300*/  IADD3.X R25, R25, R2, RZ, P2, !PT ;  /* 0x0000000219197210 */ /* 0x000fc800017fe4ff */
[----:B------:R1:W-:Y:S02]  /*f8310*/  LDGSTS.E [R4+0x16400], [R6.64], P0 ;  /* 0x1640000006047fae */ /* 0x0003e40008121844 */
[----:B-1----:R-:W-:Y:S01]  /*f8320*/  IMAD.MOV.U32 R6, RZ, RZ, R24 ;  /* 0x000000ffff067224 */ /* 0x002fe200078e0018 */
[----:B------:R-:W-:Y:S01]  /*f8330*/  MOV R7, R25 ;  /* 0x0000001900077202 */ /* 0x000fe20000000f00 */
[----:B------:R-:W-:-:S04]  /*f8340*/  IMAD.X R23, R23, 0x1, R2, P1 ;  /* 0x0000000117177824 */ /* 0x000fc800008e0602 */
[----:B------:R1:W-:Y:S01]  /*f8350*/  LDGSTS.E [R4+0x17400], [R6.64], P0 ;  /* 0x1740000006047fae */ /* 0x0003e20008121844 */
[-C--:B------:R-:W-:Y:S02]  /*f8360*/  IADD3 R20, P2, R20, R217.reuse, RZ ;  /* 0x000000d914147210 */ /* 0x080fe40007f5e0ff */
[----:B------:R-:W-:-:S03]  /*f8370*/  IADD3 R18, P1, R18, R217, RZ ;  /* 0x000000d912127210 */ /* 0x000fc60007f3e0ff */
[----:B------:R-:W-:Y:S02]  /*f8380*/  IMAD.X R21, R21, 0x1, R2, P2 ;  /* 0x0000000115157824 */ /* 0x000fe400010e0602 */
[----:B-1----:R-:W-:Y:S02]  /*f8390*/  IMAD.MOV.U32 R6, RZ, RZ, R22 ;  /* 0x000000ffff067224 */ /* 0x002fe400078e0016 */
[----:B------:R-:W-:-:S05]  /*f83a0*/  IMAD.MOV.U32 R7, RZ, RZ, R23 ;  /* 0x000000ffff077224 */ /* 0x000fca00078e0017 */
[----:B------:R1:W-:Y:S02]  /*f83b0*/  LDGSTS.E [R4+0x18400], [R6.64], P0 ;  /* 0x1840000006047fae */ /* 0x0003e40008121844 */
[----:B-1----:R-:W-:Y:S01]  /*f83c0*/  MOV R6, R20 ;  /* 0x0000001400067202 */ /* 0x002fe20000000f00 */
[----:B------:R-:W-:-:S05]  /*f83d0*/  IMAD.MOV.U32 R7, RZ, RZ, R21 ;  /* 0x000000ffff077224 */ /* 0x000fca00078e0015 */
[----:B------:R1:W-:Y:S02]  /*f83e0*/  LDGSTS.E [R4+0x19400], [R6.64], P0 ;  /* 0x1940000006047fae */ /* 0x0003e40008121844 */
[----:B-1----:R-:W-:Y:S02]  /*f83f0*/  IMAD.MOV.U32 R6, RZ, RZ, R18 ;  /* 0x000000ffff067224 */ /* 0x002fe400078e0012 */
[----:B------:R-:W-:Y:S04]  /*f8400*/  STL [R1+0x21ec], R22 ;  /* 0x0021ec1601007387 */ /* 0x000fe80000100800 */
[----:B------:R-:W-:Y:S04]  /*f8410*/  STL [R1+0x2228], R25 ;  /* 0x0022281901007387 */ /* 0x000fe80000100800 */
[----:B------:R-:W-:Y:S04]  /*f8420*/  STL [R1+0x21ac], R20 ;  /* 0x0021ac1401007387 */ /* 0x000fe80000100800 */
[----:B------:R-:W-:Y:S04]  /*f8430*/  STL [R1+0x21e8], R23 ;  /* 0x0021e81701007387 */ /* 0x000fe80000100800 */
[----:B------:R-:W-:Y:S04]  /*f8440*/  STL [R1+0x2190], R18 ;  /* 0x0021901201007387 */ /* 0x000fe80000100800 */
[----:B------:R-:W-:Y:S01]  /*f8450*/  STL [R1+0x21a8], R21 ;  /* 0x0021a81501007387 */ /* 0x000fe20000100800 */
[----:B------:R-:W-:Y:S11]  /*f8460*/  HMMA.1688.F32.TF32 R232, R244, R128, R232 ;  /* 0x00000080f4e8723c */ /* 0x000ff600000810e8 */
[----:B------:R-:W-:Y:S11]  /*f8470*/  @!UPT UIADD3 URZ, URZ, URZ, URZ ;  /* 0x0000003f3f3ff290 */ /* 0x000ff6000fffe03f */
[----:B------:R-:W-:Y:S02]  /*f8480*/  @!UPT UIADD3 URZ, URZ, URZ, URZ ;  /* 0x0000003f3f3ff290 */ /* 0x000fe4000fffe03f */
[----:B------:R-:W-:Y:S01]  /*f8490*/  HMMA.1688.F32.TF32 R248, R248, R130, R232 ;  /* 0x00000082f8f8723c */ /* 0x000fe200000810e8 */
[----:B--2---:R-:W-:-:S04]  /*f84a0*/  IMAD.X R19, R19, 0x1, R2, P1 ;  /* 0x0000000113137824 */ /* 0x004fc800008e0602 */
[----:B------:R-:W-:Y:S01]  /*f84b0*/  IMAD.MOV.U32 R7, RZ, RZ, R19 ;  /* 0x000000ffff077224 */ /* 0x000fe200078e0013 */
[----:B----4-:R-:W-:-:S04]  /*f84c0*/  IADD3 R16, P2, R16, R217, RZ ;  /* 0x000000d910107210 */ /* 0x010fc80007f5e0ff */
[----:B------:R1:W-:Y:S01]  /*f84d0*/  LDGSTS.E [R4+0x1a400], [R6.64], P0 ;  /* 0x1a40000006047fae */ /* 0x0003e20008121844 */
[-C--:B------:R-:W-:Y:S01]  /*f84e0*/  IADD3 R14, P1, R14, R217.reuse, RZ ;  /* 0x000000d90e0e7210 */ /* 0x080fe20007f3e0ff */
[----:B------:R-:W-:Y:S01]  /*f84f0*/  IMAD.X R17, R17, 0x1, R2, P2 ;  /* 0x0000000111117824 */ /* 0x000fe200010e0602 */
[----:B------:R-:W-:Y:S01]  /*f8500*/  IADD3 R12, P2, R12, R217, RZ ;  /* 0x000000d90c0c7210 */ /* 0x000fe20007f5e0ff */
[----:B-1----:R-:W-:Y:S02]  /*f8510*/  IMAD.MOV.U32 R6, RZ, RZ, R16 ;  /* 0x000000ffff067224 */ /* 0x002fe400078e0010 */
[----:B------:R-:W-:Y:S01]  /*f8520*/  IMAD.MOV.U32 R7, RZ, RZ, R17 ;  /* 0x000000ffff077224 */ /* 0x000fe200078e0011 */
[----:B------:R-:W-:-:S04]  /*f8530*/  IADD3.X R15, R15, R2, RZ, P1, !PT ;  /* 0x000000020f0f7210 */ /* 0x000fc80000ffe4ff */
[----:B------:R1:W-:Y:S01]  /*f8540*/  LDGSTS.E [R4+0x1b400], [R6.64], P0 ;  /* 0x1b40000006047fae */ /* 0x0003e20008121844 */
[----:B------:R-:W-:-:S03]  /*f8550*/  IADD3 R10, P3, R10, R217, RZ ;  /* 0x000000d90a0a7210 */ /* 0x000fc60007f7e0ff */
[----:B------:R-:W-:Y:S01]  /*f8560*/  STL [R1+0x2080], R16 ;  /* 0x0020801001007387 */ /* 0x000fe20000100800 */
[----:B-1----:R-:W-:Y:S01]  /*f8570*/  MOV R6, R14 ;  /* 0x0000000e00067202 */ /* 0x002fe20000000f00 */
[----:B------:R-:W-:Y:S02]  /*f8580*/  IMAD.MOV.U32 R7, RZ, RZ, R15 ;  /* 0x000000ffff077224 */ /* 0x000fe400078e000f */
[----:B------:R-:W-:Y:S04]  /*f8590*/  STL [R1+0x218c], R19 ;  /* 0x00218c1301007387 */ /* 0x000fe80000100800 */
[----:B------:R1:W-:Y:S01]  /*f85a0*/  LDGSTS.E [R4+0x1c400], [R6.64], P0 ;  /* 0x1c40000006047fae */ /* 0x0003e20008121844 */
[----:B------:R-:W-:Y:S01]  /*f85b0*/  IMAD.X R13, R13, 0x1, R2, P2 ;  /* 0x000000010d0d7824 */ /* 0x000fe200010e0602 */
[----:B------:R-:W-:-:S02]  /*f85c0*/  IADD3 R3, P1, R3, R217, RZ ;  /* 0x000000d903037210 */ /* 0x000fc40007f3e0ff */
[----:B------:R-:W-:Y:S01]  /*f85d0*/  STL [R1+0x20b8], R14 ;  /* 0x0020b80e01007387 */ /* 0x000fe20000100800 */
[----:B-1----:R-:W-:Y:S02]  /*f85e0*/  IMAD.MOV.U32 R6, RZ, RZ, R12 ;  /* 0x000000ffff067224 */ /* 0x002fe400078e000c */
[----:B------:R-:W-:Y:S01]  /*f85f0*/  IMAD.MOV.U32 R7, RZ, RZ, R13 ;  /* 0x000000ffff077224 */ /* 0x000fe200078e000d */
[----:B------:R-:W-:Y:S01]  /*f8600*/  STL [R1+0x207c], R17 ;  /* 0x00207c1101007387 */ /* 0x000fe20000100800 */
[----:B---3--:R-:W-:-:S03]  /*f8610*/  IMAD.X R11, R11, 0x1, R2, P3 ;  /* 0x000000010b0b7824 */ /* 0x008fc600018e0602 */
[----:B------:R-:W-:Y:S01]  /*f8620*/  STL [R1+0x2100], R12 ;  /* 0x0021000c01007387 */ /* 0x000fe20000100800 */
[----:B------:R-:W-:-:S03]  /*f8630*/  IMAD.X R5, R5, 0x1, R2, P1 ;  /* 0x0000000105057824 */ /* 0x000fc600008e0602 */
[----:B------:R1:W-:Y:S04]  /*f8640*/  LDGSTS.E [R4+0x1d400], [R6.64], P0 ;  /* 0x1d40000006047fae */ /* 0x0003e80008121844 */
[----:B------:R-:W-:Y:S04]  /*f8650*/  STL [R1+0x20b4], R15 ;  /* 0x0020b40f01007387 */ /* 0x000fe80000100800 */
[----:B------:R2:W-:Y:S01]  /*f8660*/  STL [R1+0x2130], R10 ;  /* 0x0021300a01007387 */ /* 0x0005e20000100800 */
[----:B-1----:R-:W-:Y:S01]  /*f8670*/  MOV R6, R10 ;  /* 0x0000000a00067202 */ /* 0x002fe20000000f00 */
[----:B------:R-:W-:-:S02]  /*f8680*/  IMAD.MOV.U32 R7, RZ, RZ, R11 ;  /* 0x000000ffff077224 */ /* 0x000fc400078e000b */
[----:B------:R1:W-:Y:S04]  /*f8690*/  STL [R1+0x2160], R3 ;  /* 0x0021600301007387 */ /* 0x0003e80000100800 */
[----:B------:R3:W-:Y:S04]  /*f86a0*/  STL [R1+0x20fc], R13 ;  /* 0x0020fc0d01007387 */ /* 0x0007e80000100800 */
[----:B------:R4:W-:Y:S04]  /*f86b0*/  STL [R1+0x212c], R11 ;  /* 0x00212c0b01007387 */ /* 0x0009e80000100800 */
[----:B------:R1:W-:Y:S04]  /*f86c0*/  STL [R1+0x215c], R5 ;  /* 0x00215c0501007387 */ /* 0x0003e80000100800 */
[----:B------:R1:W-:Y:S04]  /*f86d0*/  LDGSTS.E [R4+0x1e400], [R6.64], P0 ;  /* 0x1e40000006047fae */ /* 0x0003e80008121844 */
[----:B--2---:R-:W2:Y:S01]  /*f86e0*/  LDL.LU R10, [R1+0x27f8] ;  /* 0x0027f800010a7983 */ /* 0x004ea20000300800 */
[----:B-1----:R-:W-:-:S03]  /*f86f0*/  IMAD.MOV.U32 R6, RZ, RZ, R3 ;  /* 0x000000ffff067224 */ /* 0x002fc600078e0003 */
[----:B------:R-:W2:Y:S04]  /*f8700*/  LDL.LU R3, [R1+0x27f0] ;  /* 0x0027f00001037983 */ /* 0x000ea80000300800 */
[----:B------:R-:W2:Y:S04]  /*f8710*/  LDL.LU R18, [R1+0x27e8] ;  /* 0x0027e80001127983 */ /* 0x000ea80000300800 */
[----:B------:R-:W2:Y:S04]  /*f8720*/  LDL.LU R17, [R1+0x27b8] ;  /* 0x0027b80001117983 */ /* 0x000ea80000300800 */
[----:B------:R-:W2:Y:S01]  /*f8730*/  LDL.LU R16, [R1+0x27ec] ;  /* 0x0027ec0001107983 */ /* 0x000ea20000300800 */
[----:B------:R-:W-:-:S03]  /*f8740*/  IMAD.MOV.U32 R7, RZ, RZ, R5 ;  /* 0x000000ffff077224 */ /* 0x000fc600078e0005 */
[----:B------:R-:W2:Y:S04]  /*f8750*/  LDL.LU R15, [R1+0x27b0] ;  /* 0x0027b000010f7983 */ /* 0x000ea80000300800 */
[----:B------:R-:W2:Y:S04]  /*f8760*/  LDL.LU R14, [R1+0x27e4] ;  /* 0x0027e400010e7983 */ /* 0x000ea80000300800 */
[----:B---3--:R-:W3:Y:S04]  /*f8770*/  LDL.LU R13, [R1+0x27a8] ;  /* 0x0027a800010d7983 */ /* 0x008ee80000300800 */
[----:B----4-:R-:W4:Y:S04]  /*f8780*/  LDL.LU R11, [R1+0x27dc] ;  /* 0x0027dc00010b7983 */ /* 0x010f280000300800 */
        /* <DEDUP_REMOVED lines=158> */
[----:B--2---:R-:W-:-:S03]  /*f9170*/  IADD3 R10, P5, R10, R217, RZ ;  /* 0x000000d90a0a7210 */ /* 0x004fc60007fbe0ff */
[----:B------:R-:W2:Y:S04]  /*f9180*/  LDL.LU R84, [R1+0x2070] ;  /* 0x0020700001547983 */ /* 0x000ea80000300800 */
[----:B------:R-:W2:Y:S04]  /*f9190*/  LDL.LU R83, [R1+0x20a4] ;  /* 0x0020a40001537983 */ /* 0x000ea80000300800 */
[----:B------:R-:W2:Y:S04]  /*f91a0*/  LDL.LU R82, [R1+0x20a8] ;  /* 0x0020a80001527983 */ /* 0x000ea80000300800 */
[----:B------:R-:W2:Y:S04]  /*f91b0*/  LDL.LU R81, [R1+0x20f4] ;  /* 0x0020f40001517983 */ /* 0x000ea80000300800 */
[----:B------:R-:W2:Y:S01]  /*f91c0*/  LDL.LU R80, [R1+0x20f8] ;  /* 0x0020f80001507983 */ /* 0x000ea20000300800 */
[----:B------:R-:W-:-:S03]  /*f91d0*/  IADD3 R3, P2, R3, R217, RZ ;  /* 0x000000d903037210 */ /* 0x000fc60007f5e0ff */
[----:B------:R-:W2:Y:S04]  /*f91e0*/  LDL.LU R79, [R1+0x2124] ;  /* 0x00212400014f7983 */ /* 0x000ea80000300800 */
[----:B------:R-:W2:Y:S01]  /*f91f0*/  LDL.LU R78, [R1+0x2128] ;  /* 0x00212800014e7983 */ /* 0x000ea20000300800 */
[----:B------:R-:W-:-:S03]  /*f9200*/  IADD3 R18, P1, R18, R217, RZ ;  /* 0x000000d912127210 */ /* 0x000fc60007f3e0ff */
[----:B------:R-:W2:Y:S01]  /*f9210*/  LDL.LU R76, [R1+0x2158] ;  /* 0x00215800014c7983 */ /* 0x000ea20000300800 */
[----:B------:R-:W-:-:S03]  /*f9220*/  IADD3 R200, P4, R200, R217, RZ ;  /* 0x000000d9c8c87210 */ /* 0x000fc60007f9e0ff */
[----:B------:R1:W-:Y:S01]  /*f9230*/  STL [R1+0x27f8], R10 ;  /* 0x0027f80a01007387 */ /* 0x0003e20000100800 */
[----:B------:R-:W-:-:S03]  /*f9240*/  IADD3 R17, P6, R17, R217, RZ ;  /* 0x000000d911117210 */ /* 0x000fc60007fde0ff */
[----:B------:R1:W-:Y:S01]  /*f9250*/  LDGSTS.E [R4+0x1f400], [R6.64], P0 ;  /* 0x1f40000006047fae */ /* 0x0003e20008121844 */
[----:B------:R-:W-:-:S03]  /*f9260*/  IMAD.X R16, R16, 0x1, R2, P5 ;  /* 0x0000000110107824 */ /* 0x000fc600028e0602 */
[----:B-1----:R-:W2:Y:S01]  /*f9270*/  LDL.LU R10, [R1+0x2770] ;  /* 0x00277000010a7983 */ /* 0x002ea20000300800 */
[----:B------:R-:W-:-:S03]  /*f9280*/  IADD3 R15, P5, R15, R217, RZ ;  /* 0x000000d90f0f7210 */ /* 0x000fc60007fbe0ff */
[----:B------:R-:W2:Y:S04]  /*f9290*/  LDL.LU R7, [R1+0x27a4] ;  /* 0x0027a40001077983 */ /* 0x000ea80000300800 */
[----:B------:R-:W2:Y:S04]  /*f92a0*/  LDL.LU R6, [R1+0x2768] ;  /* 0x0027680001067983 */ /* 0x000ea80000300800 */
[----:B------:R1:W-:Y:S01]  /*f92b0*/  STL [R1+0x27f0], R3 ;  /* 0x0027f00301007387 */ /* 0x0003e20000100800 */
[----:B------:R-:W-:Y:S02]  /*f92c0*/  IADD3.X R14, R14, R2, RZ, P2, !PT ;  /* 0x000000020e0e7210 */ /* 0x000fe400017fe4ff */
[-C--:B---3--:R-:W-:Y:S01]  /*f92d0*/  IADD3 R13, P2, R13, R217.reuse, RZ ;  /* 0x000000d90d0d7210 */ /* 0x088fe20007f5e0ff */
[----:B-1----:R-:W3:Y:S04]  /*f92e0*/  LDL.LU R3, [R1+0x279c] ;  /* 0x00279c0001037983 */ /* 0x002ee80000300800 */
[----:B------:R-:W-:Y:S04]  /*f92f0*/  STL [R1+0x27e8], R18 ;  /* 0x0027e81201007387 */ /* 0x000fe80000100800 */
[----:B------:R-:W-:Y:S04]  /*f9300*/  STL [R1+0x27e0], R200 ;  /* 0x0027e0c801007387 */ /* 0x000fe80000100800 */
[----:B------:R1:W-:Y:S01]  /*f9310*/  STL [R1+0x27b8], R17 ;  /* 0x0027b81101007387 */ /* 0x0003e20000100800 */
[----:B----4-:R-:W-:Y:S01]  /*f9320*/  IMAD.X R11, R11, 0x1, R2, P1 ;  /* 0x000000010b0b7824 */ /* 0x010fe200008e0602 */
[----:B------:R-:W-:-:S02]  /*f9330*/  IADD3 R198, P1, R198, R217, RZ ;  /* 0x000000d9c6c67210 */ /* 0x000fc40007f3e0ff */
[----:B------:R-:W-:-:S05]  /*f9340*/  IADD3 R136, P3, R136, R217, RZ ;  /* 0x000000d988887210 */ /* 0x000fca0007f7e0ff */
[----:B------:R-:W-:Y:S04]  /*f9350*/  STL [R1+0x27d8], R136 ;  /* 0x0027d88801007387 */ /* 0x000fe80000100800 */
[----:B------:R-:W-:Y:S04]  /*f9360*/  STL [R1+0x27ec], R16 ;  /* 0x0027ec1001007387 */ /* 0x000fe80000100800 */
[----:B------:R4:W-:Y:S04]  /*f9370*/  STL [R1+0x27b0], R15 ;  /* 0x0027b00f01007387 */ /* 0x0009e80000100800 */
[----:B-1----:R-:W3:Y:S01]  /*f9380*/  LDL.LU R17, [R1+0x276c] ;  /* 0x00276c0001117983 */ /* 0x002ee20000300800 */
[----:B------:R-:W-:-:S03]  /*f9390*/  IMAD.X R201, R201, 0x1, R2, P4 ;  /* 0x00000001c9c97824 */ /* 0x000fc600020e0602 */
[----:B------:R1:W-:Y:S01]  /*f93a0*/  STL [R1+0x27e4], R14 ;  /* 0x0027e40e01007387 */ /* 0x0003e20000100800 */
[----:B------:R-:W-:-:S03]  /*f93b0*/  IMAD.X R137, R137, 0x1, R2, P3 ;  /* 0x0000000189897824 */ /* 0x000fc600018e0602 */
[----:B----4-:R-:W3:Y:S01]  /*f93c0*/  LDL.LU R15, [R1+0x2730] ;  /* 0x00273000010f7983 */ /* 0x010ee20000300800 */
[----:B------:R-:W-:-:S03]  /*f93d0*/  IADD3 R5, P3, R5, R217, RZ ;  /* 0x000000d905057210 */ /* 0x000fc60007f7e0ff */
[----:B------:R1:W-:Y:S04]  /*f93e0*/  STL [R1+0x27a8], R13 ;  /* 0x0027a80d01007387 */ /* 0x0003e80000100800 */
[----:B-1----:R-:W3:Y:S04]  /*f93f0*/  LDL.LU R14, [R1+0x2764] ;  /* 0x00276400010e7983 */ /* 0x002ee80000300800 */
[----:B------:R1:W-:Y:S04]  /*f9400*/  STL [R1+0x27dc], R11 ;  /* 0x0027dc0b01007387 */ /* 0x0003e80000100800 */
[----:B------:R-:W3:Y:S04]  /*f9410*/  LDL.LU R13, [R1+0x2728] ;  /* 0x00272800010d7983 */ /* 0x000ee80000300800 */
[----:B-1----:R-:W3:Y:S04]  /*f9420*/  LDL.LU R11, [R1+0x275c] ;  /* 0x00275c00010b7983 */ /* 0x002ee80000300800 */
[----:B------:R-:W-:Y:S04]  /*f9430*/  STL [R1+0x27a0], R198 ;  /* 0x0027a0c601007387 */ /* 0x000fe80000100800 */
[----:B------:R-:W-:Y:S04]  /*f9440*/  STL [R1+0x27d4], R201 ;  /* 0x0027d4c901007387 */ /* 0x000fe80000100800 */
[----:B------:R1:W-:Y:S04]  /*f9450*/  STL [R1+0x2778], R5 ;  /* 0x0027780501007387 */ /* 0x0003e80000100800 */
[----:B-1----:R-:W3:Y:S01]  /*f9460*/  LDL.LU R5, [R1+0x2738] ;  /* 0x0027380001057983 */ /* 0x002ee20000300800 */
[----:B------:R-:W-:Y:S01]  /*f9470*/  IADD3 R134, P4, R134, R217, RZ ;  /* 0x000000d986867210 */ /* 0x000fe20007f9e0ff */
[----:B------:R-:W-:-:S04]  /*f9480*/  IMAD.X R12, R12, 0x1, R2, P6 ;  /* 0x000000010c0c7824 */ /* 0x000fc800030e0602 */
[----:B------:R-:W-:Y:S04]  /*f9490*/  STL [R1+0x2798], R134 ;  /* 0x0027988601007387 */ /* 0x000fe80000100800 */
[----:B------:R-:W-:Y:S04]  /*f94a0*/  STL [R1+0x27bc], R137 ;  /* 0x0027bc8901007387 */ /* 0x000fe80000100800 */
[----:B------:R1:W-:Y:S01]  /*f94b0*/  STL [R1+0x27ac], R12 ;  /* 0x0027ac0c01007387 */ /* 0x0003e20000100800 */
[--C-:B------:R-:W-:Y:S01]  /*f94c0*/  IMAD.X R199, R199, 0x1, R2.reuse, P1 ;  /* 0x00000001c7c77824 */ /* 0x100fe200008e0602 */
[-C--:B------:R-:W-:Y:S01]  /*f94d0*/  IADD3 R132, P1, R132, R217.reuse, RZ ;  /* 0x000000d984847210 */ /* 0x080fe20007f3e0ff */
[----:B------:R-:W-:Y:S01]  /*f94e0*/  IMAD.X R135, R135, 0x1, R2, P4 ;  /* 0x0000000187877824 */ /* 0x000fe200020e0602 */
[----:B--2---:R-:W-:-:S02]  /*f94f0*/  IADD3 R10, P6, R10, R217, RZ ;  /* 0x000000d90a0a7210 */ /* 0x004fc40007fde0ff */
[----:B------:R-:W-:-:S03]  /*f9500*/  IADD3.X R7, R7, R2, RZ, P5, !PT ;  /* 0x0000000207077210 */ /* 0x000fc60002ffe4ff */
[----:B------:R2:W-:Y:S01]  /*f9510*/  STL [R1+0x2770], R10 ;  /* 0x0027700a01007387 */ /* 0x0005e20000100800 */
[----:B------:R-:W-:-:S03]  /*f9520*/  IADD3 R6, P5, R6, R217, RZ ;  /* 0x000000d906067210 */ /* 0x000fc60007fbe0ff */
[----:B------:R-:W4:Y:S04]  /*f9530*/  LDL.LU R16, [R1+0x26f0] ;  /* 0x0026f00001107983 */ /* 0x000f280000300800 */
[----:B------:R-:W-:Y:S04]  /*f9540*/  STL [R1+0x27a4], R7 ;  /* 0x0027a40701007387 */ /* 0x000fe80000100800 */
[----:B-1----:R-:W4:Y:S01]  /*f9550*/  LDL.LU R12, [R1+0x2724] ;  /* 0x00272400010c7983 */ /* 0x002f220000300800 */
[----:B---3--:R-:W-:-:S03]  /*f9560*/  IMAD.X R3, R3, 0x1, R2, P2 ;  /* 0x0000000103037824 */ /* 0x008fc600010e0602 */
[----:B------:R-:W-:Y:S04]  /*f9570*/  STL [R1+0x2768], R6 ;  /* 0x0027680601007387 */ /* 0x000fe80000100800 */
[----:B--2---:R-:W2:Y:S04]  /*f9580*/  LDL.LU R10, [R1+0x26e8] ;  /* 0x0026e800010a7983 */ /* 0x004ea80000300800 */
[----:B------:R1:W-:Y:S01]  /*f9590*/  STL [R1+0x279c], R3 ;  /* 0x00279c0301007387 */ /* 0x0003e20000100800 */
[----:B------:R-:W-:-:S03]  /*f95a0*/  IADD3 R196, P2, R196, R217, RZ ;  /* 0x000000d9c4c47210 */ /* 0x000fc60007f5e0ff */
[----:B-1----:R-:W3:Y:S04]  /*f95b0*/  LDL.LU R3, [R1+0x271c] ;  /* 0x00271c0001037983 */ /* 0x002ee80000300800 */
[----:B------:R-:W3:Y:S04]  /*f95c0*/  LDL.LU R7, [R1+0x272c] ;  /* 0x00272c0001077983 */ /* 0x000ee80000300800 */
[----:B------:R-:W3:Y:S04]  /*f95d0*/  LDL.LU R6, [R1+0x26f8] ;  /* 0x0026f80001067983 */ /* 0x000ee80000300800 */
[----:B------:R-:W-:Y:S04]  /*f95e0*/  STL [R1+0x2760], R196 ;  /* 0x002760c401007387 */ /* 0x000fe80000100800 */
[----:B------:R-:W-:Y:S04]  /*f95f0*/  STL [R1+0x2794], R199 ;  /* 0x002794c701007387 */ /* 0x000fe80000100800 */
[----:B------:R-:W-:Y:S01]  /*f9600*/  STL [R1+0x2758], R132 ;  /* 0x0027588401007387 */ /* 0x000fe20000100800 */
[----:B------:R-:W-:-:S03]  /*f9610*/  IMAD.X R17, R17, 0x1, R2, P3 ;  /* 0x0000000111117824 */ /* 0x000fc600018e0602 */
[----:B------:R-:W-:Y:S01]  /*f9620*/  STL [R1+0x277c], R135 ;  /* 0x00277c8701007387 */ /* 0x000fe20000100800 */
[-C--:B------:R-:W-:Y:S02]  /*f9630*/  IADD3 R15, P3, R15, R217.reuse, RZ ;  /* 0x000000d90f0f7210 */ /* 0x080fe40007f7e0ff */
[----:B------:R-:W-:Y:S02]  /*f9640*/  IADD3.X R14, R14, R2, RZ, P6, !PT ;  /* 0x000000020e0e7210 */ /* 0x000fe400037fe4ff */
[-C--:B------:R-:W-:Y:S01]  /*f9650*/  IADD3 R13, P6, R13, R217.reuse, RZ ;  /* 0x000000d90d0d7210 */ /* 0x080fe20007fde0ff */
[----:B------:R-:W-:Y:S01]  /*f9660*/  IMAD.X R11, R11, 0x1, R2, P5 ;  /* 0x000000010b0b7824 */ /* 0x000fe200028e0602 */
[----:B------:R-:W-:-:S05]  /*f9670*/  IADD3 R5, P4, R5, R217, RZ ;  /* 0x000000d905057210 */ /* 0x000fca0007f9e0ff */
[----:B------:R-:W-:Y:S04]  /*f9680*/  STL [R1+0x2738], R5 ;  /* 0x0027380501007387 */ /* 0x000fe80000100800 */
[----:B------:R-:W-:Y:S04]  /*f9690*/  STL [R1+0x276c], R17 ;  /* 0x00276c1101007387 */ /* 0x000fe80000100800 */
[----:B------:R1:W-:Y:S04]  /*f96a0*/  STL [R1+0x2730], R15 ;  /* 0x0027300f01007387 */ /* 0x0003e80000100800 */
[----:B------:R-:W3:Y:S04]  /*f96b0*/  LDL.LU R20, [R1+0x26d0] ;  /* 0x0026d00001147983 */ /* 0x000ee80000300800 */
[----:B------:R1:W-:Y:S04]  /*f96c0*/  STL [R1+0x2764], R14 ;  /* 0x0027640e01007387 */ /* 0x0003e80000100800 */
[----:B------:R-:W3:Y:S04]  /*f96d0*/  LDL.LU R18, [R1+0x26b0] ;  /* 0x0026b00001127983 */ /* 0x000ee80000300800 */
[----:B------:R1:W-:Y:S04]  /*f96e0*/  STL [R1+0x2728], R13 ;  /* 0x0027280d01007387 */ /* 0x0003e80000100800 */
[----:B-1----:R-:W3:Y:S04]  /*f96f0*/  LDL.LU R15, [R1+0x26e4] ;  /* 0x0026e400010f7983 */ /* 0x002ee80000300800 */
[----:B------:R1:W-:Y:S04]  /*f9700*/  STL [R1+0x275c], R11 ;  /* 0x00275c0b01007387 */ /* 0x0003e80000100800 */
[----:B------:R-:W3:Y:S04]  /*f9710*/  LDL.LU R14, [R1+0x26a8] ;  /* 0x0026a800010e7983 */ /* 0x000ee80000300800 */
[----:B------:R-:W3:Y:S04]  /*f9720*/  LDL.LU R13, [R1+0x26dc] ;  /* 0x0026dc00010d7983 */ /* 0x000ee80000300800 */
[----:B-1----:R-:W3:Y:S01]  /*f9730*/  LDL.LU R11, [R1+0x26ec] ;  /* 0x0026ec00010b7983 */ /* 0x002ee20000300800 */
[-C--:B------:R-:W-:Y:S01]  /*f9740*/  IADD3 R194, P5, R194, R217.reuse, RZ ;  /* 0x000000d9c2c27210 */ /* 0x080fe20007fbe0ff */
[--C-:B------:R-:W-:Y:S01]  /*f9750*/  IMAD.X R197, R197, 0x1, R2.reuse, P2 ;  /* 0x00000001c5c57824 */ /* 0x100fe200010e0602 */
[----:B------:R-:W-:Y:S01]  /*f9760*/  IADD3 R130, P2, R130, R217, RZ ;  /* 0x000000d982827210 */ /* 0x000fe20007f5e0ff */
[----:B------:R-:W-:-:S02]  /*f9770*/  IMAD.X R133, R133, 0x1, R2, P1 ;  /* 0x0000000185857824 */ /* 0x000fc400008e0602 */
[----:B------:R-:W-:Y:S04]  /*f9780*/  STL [R1+0x2720], R194 ;  /* 0x002720c201007387 */ /* 0x000fe80000100800 */
[----:B------:R-:W-:Y:S04]  /*f9790*/  STL [R1+0x2754], R197 ;  /* 0x002754c501007387 */ /* 0x000fe80000100800 */
[----:B------:R-:W-:Y:S04]  /*f97a0*/  STL [R1+0x2718], R130 ;  /* 0x0027188201007387 */ /* 0x000fe80000100800 */
[----:B------:R-:W-:Y:S01]  /*f97b0*/  STL [R1+0x273c], R133 ;  /* 0x00273c8501007387 */ /* 0x000fe20000100800 */
[--C-:B------:R-:W-:Y:S01]  /*f97c0*/  IMAD.X R195, R195, 0x1, R2.reuse, P5 ;  /* 0x00000001c3c37824 */ /* 0x100fe200028e0602 */
[----:B------:R-:W-:Y:S01]  /*f97d0*/  IADD3 R128, P5, R128, R217, RZ ;  /* 0x000000d980807210 */ /* 0x000fe20007fbe0ff */
[----:B------:R-:W-:Y:S01]  /*f97e0*/  IMAD.X R131, R131, 0x1, R2, P2 ;  /* 0x0000000183837824 */ /* 0x000fe200010e0602 */
[----:B----4-:R-:W-:-:S02]  /*f97f0*/  IADD3.X R12, R12, R2, RZ, P3, !PT ;  /* 0x000000020c0c7210 */ /* 0x010fc40001ffe4ff */
[-C--:B--2---:R-:W-:Y:S01]  /*f9800*/  IADD3 R10, P3, R10, R217.reuse, RZ ;  /* 0x000000d90a0a7210 */ /* 0x084fe20007f7e0ff */
[--C-:B---3--:R-:W-:Y:S01]  /*f9810*/  IMAD.X R7, R7, 0x1, R2.reuse, P4 ;  /* 0x0000000107077824 */ /* 0x108fe200020e0602 */
[-C--:B------:R-:W-:Y:S02]  /*f9820*/  IADD3 R16, P4, R16, R217.reuse, RZ ;  /* 0x000000d910107210 */ /* 0x080fe40007f9e0ff */
[----:B------:R-:W-:Y:S01]  /*f9830*/  IADD3 R6, P1, R6, R217, RZ ;  /* 0x000000d906067210 */ /* 0x000fe20007f3e0ff */
[----:B------:R-:W-:-:S04]  /*f9840*/  IMAD.X R3, R3, 0x1, R2, P6 ;  /* 0x0000000103037824 */ /* 0x000fc800030e0602 */
[----:B------:R-:W-:Y:S04]  /*f9850*/  STL [R1+0x26f8], R6 ;  /* 0x0026f80601007387 */ /* 0x000fe80000100800 */
[----:B------:R-:W-:Y:S04]  /*f9860*/  STL [R1+0x272c], R7 ;  /* 0x00272c0701007387 */ /* 0x000fe80000100800 */
[----:B------:R1:W-:Y:S04]  /*f9870*/  STL [R1+0x26f0], R16 ;  /* 0x0026f01001007387 */ /* 0x0003e80000100800 */
[----:B------:R-:W2:Y:S04]  /*f9880*/  LDL.LU R19, [R1+0x2690] ;  /* 0x0026900001137983 */ /* 0x000ea80000300800 */
[----:B------:R3:W-:Y:S04]  /*f9890*/  STL [R1+0x2724], R12 ;  /* 0x0027240c01007387 */ /* 0x0007e80000100800 */
[----:B------:R-:W4:Y:S04]  /*f98a0*/  LDL.LU R17, [R1+0x2670] ;  /* 0x0026700001117983 */ /* 0x000f280000300800 */
[----:B------:R-:W-:Y:S04]  /*f98b0*/  STL [R1+0x26e8], R10 ;  /* 0x0026e80a01007387 */ /* 0x000fe80000100800 */
[----:B-1----:R-:W4:Y:S04]  /*f98c0*/  LDL.LU R16, [R1+0x26a4] ;  /* 0x0026a40001107983 */ /* 0x002f280000300800 */
[----:B------:R1:W-:Y:S04]  /*f98d0*/  STL [R1+0x271c], R3 ;  /* 0x00271c0301007387 */ /* 0x0003e80000100800 */
[----:B---3--:R-:W3:Y:S01]  /*f98e0*/  LDL.LU R12, [R1+0x2668] ;  /* 0x00266800010c7983 */ /* 0x008ee20000300800 */
[----:B------:R-:W-:-:S03]  /*f98f0*/  IADD3 R192, P6, R192, R217, RZ ;  /* 0x000000d9c0c07210 */ /* 0x000fc60007fde0ff */
[----:B-1----:R-:W3:Y:S04]  /*f9900*/  LDL.LU R3, [R1+0x269c] ;  /* 0x00269c0001037983 */ /* 0x002ee80000300800 */
[----:B------:R-:W3:Y:S04]  /*f9910*/  LDL.LU R10, [R1+0x26ac] ;  /* 0x0026ac00010a7983 */ /* 0x000ee80000300800 */
[----:B------:R-:W-:Y:S04]  /*f9920*/  STL [R1+0x26e0], R192 ;  /* 0x0026e0c001007387 */ /* 0x000fe80000100800 */
[----:B------:R-:W-:Y:S04]  /*f9930*/  STL [R1+0x2714], R195 ;  /* 0x002714c301007387 */ /* 0x000fe80000100800 */
[----:B------:R-:W-:Y:S04]  /*f9940*/  STL [R1+0x26d8], R128 ;  /* 0x0026d88001007387 */ /* 0x000fe80000100800 */
[----:B------:R-:W-:Y:S01]  /*f9950*/  STL [R1+0x26fc], R131 ;  /* 0x0026fc8301007387 */ /* 0x000fe20000100800 */
[----:B------:R-:W-:-:S05]  /*f9960*/  IADD3 R20, P2, R20, R217, RZ ;  /* 0x000000d914147210 */ /* 0x000fca0007f5e0ff */
[----:B------:R1:W-:Y:S01]  /*f9970*/  STL [R1+0x26d0], R20 ;  /* 0x0026d01401007387 */ /* 0x0003e20000100800 */
[----:B------:R-:W-:Y:S02]  /*f9980*/  IADD3.X R15, R15, R2, RZ, P4, !PT ;  /* 0x000000020f0f7210 */ /* 0x000fe400027fe4ff */
[-C--:B------:R-:W-:Y:S01]  /*f9990*/  IADD3 R14, P4, R14, R217.reuse, RZ ;  /* 0x000000d90e0e7210 */ /* 0x080fe20007f9e0ff */
[--C-:B------:R-:W-:Y:S01]  /*f99a0*/  IMAD.X R11, R11, 0x1, R2.reuse, P1 ;  /* 0x000000010b0b7824 */ /* 0x100fe200008e0602 */
[----:B------:R-:W-:Y:S01]  /*f99b0*/  IADD3 R18, P1, R18, R217, RZ ;  /* 0x000000d912127210 */ /* 0x000fe20007f3e0ff */
[----:B------:R-:W-:-:S03]  /*f99c0*/  IMAD.X R13, R13, 0x1, R2, P3 ;  /* 0x000000010d0d7824 */ /* 0x000fc600018e0602 */
[----:B------:R-:W-:Y:S04]  /*f99d0*/  STL [R1+0x26ec], R11 ;  /* 0x0026ec0b01007387 */ /* 0x000fe80000100800 */
[----:B------:R1:W-:Y:S04]  /*f99e0*/  STL [R1+0x26b0], R18 ;  /* 0x0026b01201007387 */ /* 0x0003e80000100800 */
[----:B------:R-:W3:Y:S04]  /*f99f0*/  LDL.LU R22, [R1+0x2650] ;  /* 0x0026500001167983 */ /* 0x000ee80000300800 */
[----:B------:R1:W-:Y:S04]  /*f9a00*/  STL [R1+0x26e4], R15 ;  /* 0x0026e40f01007387 */ /* 0x0003e80000100800 */
[----:B-1----:R-:W3:Y:S04]  /*f9a10*/  LDL.LU R20, [R1+0x266c] ;  /* 0x00266c0001147983 */ /* 0x002ee80000300800 */
[----:B------:R1:W-:Y:S04]  /*f9a20*/  STL [R1+0x26a8], R14 ;  /* 0x0026a80e01007387 */ /* 0x0003e80000100800 */
[----:B------:R-:W3:Y:S04]  /*f9a30*/  LDL.LU R18, [R1+0x2630] ;  /* 0x0026300001127983 */ /* 0x000ee80000300800 */
[----:B------:R1:W-:Y:S04]  /*f9a40*/  STL [R1+0x26dc], R13 ;  /* 0x0026dc0d01007387 */ /* 0x0003e80000100800 */
[----:B------:R-:W3:Y:S04]  /*f9a50*/  LDL.LU R15, [R1+0x2664] ;  /* 0x00266400010f7983 */ /* 0x000ee80000300800 */
[----:B-1----:R-:W3:Y:S04]  /*f9a60*/  LDL.LU R14, [R1+0x2628] ;  /* 0x00262800010e7983 */ /* 0x002ee80000300800 */
[----:B------:R-:W3:Y:S01]  /*f9a70*/  LDL.LU R13, [R1+0x265c] ;  /* 0x00265c00010d7983 */ /* 0x000ee20000300800 */
        /* <DEDUP_REMOVED lines=9> */
[-C--:B------:R-:W-:Y:S01]  /*f9b10*/  IADD3 R124, P3, R124, R217.reuse, RZ ;  /* 0x000000d97c7c7210 */ /* 0x080fe20007f7e0ff */
[----:B------:R-:W-:Y:S01]  /*f9b20*/  IMAD.X R127, R127, 0x1, R2, P6 ;  /* 0x000000017f7f7824 */ /* 0x000fe200030e0602 */
[----:B--2---:R-:W-:-:S05]  /*f9b30*/  IADD3 R19, P5, R19, R217, RZ ;  /* 0x000000d913137210 */ /* 0x004fca0007fbe0ff */
[----:B------:R1:W-:Y:S01]  /*f9b40*/  STL [R1+0x2690], R19 ;  /* 0x0026901301007387 */ /* 0x0003e20000100800 */
[----:B----4-:R-:W-:Y:S02]  /*f9b50*/  IADD3.X R16, R16, R2, RZ, P1, !PT ;  /* 0x0000000210107210 */ /* 0x010fe40000ffe4ff */
[-C--:B---3--:R-:W-:Y:S01]  /*f9b60*/  IADD3 R12, P1, R12, R217.reuse, RZ ;  /* 0x000000d90c0c7210 */ /* 0x088fe20007f3e0ff */
[--C-:B------:R-:W-:Y:S01]  /*f9b70*/  IMAD.X R10, R10, 0x1, R2.reuse, P2 ;  /* 0x000000010a0a7824 */ /* 0x100fe200010e0602 */
[----:B------:R-:W-:Y:S01]  /*f9b80*/  IADD3 R17, P2, R17, R217, RZ ;  /* 0x000000d911117210 */ /* 0x000fe20007f5e0ff */
[----:B------:R-:W-:-:S03]  /*f9b90*/  IMAD.X R3, R3, 0x1, R2, P4 ;  /* 0x0000000103037824 */ /* 0x000fc600020e0602 */
[----:B------:R-:W-:Y:S04]  /*f9ba0*/  STL [R1+0x26ac], R10 ;  /* 0x0026ac0a01007387 */ /* 0x000fe80000100800 */
[----:B------:R2:W-:Y:S04]  /*f9bb0*/  STL [R1+0x2670], R17 ;  /* 0x0026701101007387 */ /* 0x0005e80000100800 */
[----:B------:R-:W3:Y:S04]  /*f9bc0*/  LDL.LU R21, [R1+0x2610] ;  /* 0x0026100001157983 */ /* 0x000ee80000300800 */
[----:B------:R4:W-:Y:S04]  /*f9bd0*/  STL [R1+0x26a4], R16 ;  /* 0x0026a41001007387 */ /* 0x0009e80000100800 */
[----:B-1----:R-:W3:Y:S01]  /*f9be0*/  LDL.LU R19, [R1+0x262c] ;  /* 0x00262c0001137983 */ /* 0x002ee20000300800 */
[----:B------:R-:W-:-:S03]  /*f9bf0*/  IADD3 R188, P4, R188, R217, RZ ;  /* 0x000000d9bcbc7210 */ /* 0x000fc60007f9e0ff */
[----:B------:R1:W-:Y:S04]  /*f9c00*/  STL [R1+0x2668], R12 ;  /* 0x0026680c01007387 */ /* 0x0003e80000100800 */
[----:B--2---:R-:W2:Y:S04]  /*f9c10*/  LDL.LU R17, [R1+0x25f0] ;  /* 0x0025f00001117983 */ /* 0x004ea80000300800 */
[----:B------:R1:W-:Y:S04]  /*f9c20*/  STL [R1+0x269c], R3 ;  /* 0x00269c0301007387 */ /* 0x0003e80000100800 */
[----:B----4-:R-:W4:Y:S04]  /*f9c30*/  LDL.LU R16, [R1+0x2624] ;  /* 0x0026240001107983 */ /* 0x010f280000300800 */
[----:B-1----:R-:W4:Y:S04]  /*f9c40*/  LDL.LU R12, [R1+0x25e8] ;  /* 0x0025e800010c7983 */ /* 0x002f280000300800 */
[----:B------:R-:W4:Y:S04]  /*f9c50*/  LDL.LU R3, [R1+0x261c] ;  /* 0x00261c0001037983 */ /* 0x000f280000300800 */
[----:B------:R-:W-:Y:S04]  /*f9c60*/  STL [R1+0x2660], R188 ;  /* 0x002660bc01007387 */ /* 0x000fe80000100800 */
[----:B------:R-:W-:Y:S04]  /*f9c70*/  STL [R1+0x2694], R191 ;  /* 0x002694bf01007387 */ /* 0x000fe80000100800 */
[----:B------:R-:W-:Y:S04]  /*f9c80*/  STL [R1+0x2658], R124 ;  /* 0x0026587c01007387 */ /* 0x000fe80000100800 */
[----:B------:R-:W-:Y:S01]  /*f9c90*/  STL [R1+0x2674], R127 ;  /* 0x0026747f01007387 */ /* 0x000fe20000100800 */
[----:B------:R-:W-:Y:S01]  /*f9ca0*/  IADD3 R22, P6, R22, R217, RZ ;  /* 0x000000d916167210 */ /* 0x000fe20007fde0ff */
[----:B------:R-:W-:-:S04]  /*f9cb0*/  IMAD.X R20, R20, 0x1, R2, P5 ;  /* 0x0000000114147824 */ /* 0x000fc800028e0602 */
[----:B------:R-:W-:Y:S04]  /*f9cc0*/  STL [R1+0x2650], R22 ;  /* 0x0026501601007387 */ /* 0x000fe80000100800 */
[----:B------:R1:W-:Y:S01]  /*f9cd0*/  STL [R1+0x266c], R20 ;  /* 0x00266c1401007387 */ /* 0x0003e20000100800 */
[----:B------:R-:W-:-:S03]  /*f9ce0*/  IADD3 R18, P5, R18, R217, RZ ;  /* 0x000000d912127210 */ /* 0x000fc60007fbe0ff */
[----:B-1----:R-:W4:Y:S01]  /*f9cf0*/  LDL.LU R20, [R1+0x25cc] ;  /* 0x0025cc0001147983 */ /* 0x002f220000300800 */
[----:B------:R-:W-:Y:S02]  /*f9d00*/  IADD3.X R15, R15, R2, RZ, P2, !PT ;  /* 0x000000020f0f7210 */ /* 0x000fe400017fe4ff */
[----:B------:R-:W-:Y:S01]  /*f9d10*/  IADD3 R14, P2, R14, R217, RZ ;  /* 0x000000d90e0e7210 */ /* 0x000fe20007f5e0ff */
[----:B------:R1:W-:Y:S01]  /*f9d20*/  STL [R1+0x2630], R18 ;  /* 0x0026301201007387 */ /* 0x0003e20000100800 */
[----:B------:R-:W-:-:S03]  /*f9d30*/  IMAD.X R13, R13, 0x1, R2, P1 ;  /* 0x000000010d0d7824 */ /* 0x000fc600008e0602 */
[----:B-1----:R-:W4:Y:S04]  /*f9d40*/  LDL.LU R18, [R1+0x25ec] ;  /* 0x0025ec0001127983 */ /* 0x002f280000300800 */
[----:B------:R1:W-:Y:S04]  /*f9d50*/  STL [R1+0x2664], R15 ;  /* 0x0026640f01007387 */ /* 0x0003e80000100800 */
[----:B------:R1:W-:Y:S04]  /*f9d60*/  STL [R1+0x2628], R14 ;  /* 0x0026280e01007387 */ /* 0x0003e80000100800 */
[----:B-1----:R-:W4:Y:S04]  /*f9d70*/  LDL.LU R15, [R1+0x25d0] ;  /* 0x0025d000010f7983 */ /* 0x002f280000300800 */
[----:B------:R-:W4:Y:S04]  /*f9d80*/  LDL.LU R14, [R1+0x25e4] ;  /* 0x0025e400010e7983 */ /* 0x000f280000300800 */
[----:B------:R1:W-:Y:S04]  /*f9d90*/  STL [R1+0x265c], R13 ;  /* 0x00265c0d01007387 */ /* 0x0003e80000100800 */
[----:B-1----:R-:W4:Y:S01]  /*f9da0*/  LDL.LU R13, [R1+0x25dc] ;  /* 0x0025dc00010d7983 */ /* 0x002f220000300800 */
        /* <DEDUP_REMOVED lines=10> */
[--C-:B------:R-:W-:Y:S01]  /*f9e50*/  IMAD.X R123, R123, 0x1, R2.reuse, P4 ;  /* 0x000000017b7b7824 */ /* 0x100fe200020e0602 */
[----:B---3--:R-:W-:Y:S01]  /*f9e60*/  IADD3 R21, P3, R21, R217, RZ ;  /* 0x000000d915157210 */ /* 0x008fe20007f7e0ff */
[----:B------:R-:W-:-:S04]  /*f9e70*/  IMAD.X R19, R19, 0x1, R2, P6 ;  /* 0x0000000113137824 */ /* 0x000fc800030e0602 */
[----:B------:R-:W-:Y:S04]  /*f9e80*/  STL [R1+0x2610], R21 ;  /* 0x0026101501007387 */ /* 0x000fe80000100800 */
[----:B------:R1:W-:Y:S01]  /*f9e90*/  STL [R1+0x262c], R19 ;  /* 0x00262c1301007387 */ /* 0x0003e20000100800 */
[----:B--2---:R-:W-:-:S03]  /*f9ea0*/  IADD3 R17, P6, R17, R217, RZ ;  /* 0x000000d911117210 */ /* 0x004fc60007fde0ff */
[----:B-1----:R-:W2:Y:S01]  /*f9eb0*/  LDL.LU R19, [R1+0x258c] ;  /* 0x00258c0001137983 */ /* 0x002ea20000300800 */
[----:B----4-:R-:W-:Y:S02]  /*f9ec0*/  IADD3.X R16, R16, R2, RZ, P5, !PT ;  /* 0x0000000210107210 */ /* 0x010fe40002ffe4ff */
[-C--:B------:R-:W-:Y:S01]  /*f9ed0*/  IADD3 R12, P5, R12, R217.reuse, RZ ;  /* 0x000000d90c0c7210 */ /* 0x080fe20007fbe0ff */
[----:B------:R1:W-:Y:S01]  /*f9ee0*/  STL [R1+0x25f0], R17 ;  /* 0x0025f01101007387 */ /* 0x0003e20000100800 */
[----:B------:R-:W-:Y:S01]  /*f9ef0*/  IMAD.X R3, R3, 0x1, R2, P2 ;  /* 0x0000000103037824 */ /* 0x000fe200010e0602 */
[-C--:B------:R-:W-:Y:S02]  /*f9f00*/  IADD3 R184, P2, R184, R217.reuse, RZ ;  /* 0x000000d9b8b87210 */ /* 0x080fe40007f5e0ff */
[----:B-1----:R-:W3:Y:S04]  /*f9f10*/  LDL.LU R17, [R1+0x25c8] ;  /* 0x0025c80001117983 */ /* 0x002ee80000300800 */
[----:B------:R1:W-:Y:S04]  /*f9f20*/  STL [R1+0x2624], R16 ;  /* 0x0026241001007387 */ /* 0x0003e80000100800 */
[----:B------:R4:W-:Y:S04]  /*f9f30*/  STL [R1+0x25e8], R12 ;  /* 0x0025e80c01007387 */ /* 0x0009e80000100800 */
[----:B-1----:R-:W3:Y:S04]  /*f9f40*/  LDL.LU R16, [R1+0x2590] ;  /* 0x0025900001107983 */ /* 0x002ee80000300800 */
[----:B----4-:R-:W4:Y:S04]  /*f9f50*/  LDL.LU R12, [R1+0x25a4] ;  /* 0x0025a400010c7983 */ /* 0x010f280000300800 */
[----:B------:R1:W-:Y:S04]  /*f9f60*/  STL [R1+0x261c], R3 ;  /* 0x00261c0301007387 */ /* 0x0003e80000100800 */
[----:B-1----:R-:W4:Y:S04]  /*f9f70*/  LDL.LU R3, [R1+0x259c] ;  /* 0x00259c0001037983 */ /* 0x002f280000300800 */
[----:B------:R-:W-:Y:S04]  /*f9f80*/  STL [R1+0x25e0], R184 ;  /* 0x0025e0b801007387 */ /* 0x000fe80000100800 */
[----:B------:R-:W-:Y:S04]  /*f9f90*/  STL [R1+0x2614], R187 ;  /* 0x002614bb01007387 */ /* 0x000fe80000100800 */
[----:B------:R-:W-:Y:S01]  /*f9fa0*/  STL [R1+0x25d8], R120 ;  /* 0x0025d87801007387 */ /* 0x000fe20000100800 */
[----:B------:R-:W-:-:S03]  /*f9fb0*/  IADD3 R20, P4, R20, R217, RZ ;  /* 0x000000d914147210 */ /* 0x000fc60007f9e0ff */
[----:B------:R-:W-:Y:S04]  /*f9fc0*/  STL [R1+0x25f4], R123 ;  /* 0x0025f47b01007387 */ /* 0x000fe80000100800 */
[----:B------:R-:W-:Y:S01]  /*f9fd0*/  STL [R1+0x25cc], R20 ;  /* 0x0025cc1401007387 */ /* 0x000fe20000100800 */
[----:B------:R-:W-:-:S05]  /*f9fe0*/  IMAD.X R18, R18, 0x1, R2, P3 ;  /* 0x0000000112127824 */ /* 0x000fca00018e0602 */
[----:B------:R1:W-:Y:S01]  /*f9ff0*/  STL [R1+0x25ec], R18 ;  /* 0x0025ec1201007387 */ /* 0x0003e20000100800 */
[----:B------:R-:W-:-:S03]  /*fa000*/  IADD3 R15, P3, R15, R217, RZ ;  /* 0x000000d90f0f7210 */ /* 0x000fc60007f7e0ff */
[----:B-1----:R-:W4:Y:S01]  /*fa010*/  LDL.LU R18, [R1+0x254c] ;  /* 0x00254c0001127983 */ /* 0x002f220000300800 */
[----:B------:R-:W-:-:S03]  /*fa020*/  IADD3.X R14, R14, R2, RZ, P6, !PT ;  /* 0x000000020e0e7210 */ /* 0x000fc600037fe4ff */
[----:B------:R1:W-:Y:S04]  /*fa030*/  STL [R1+0x25d0], R15 ;  /* 0x0025d00f01007387 */ /* 0x0003e80000100800 */
[----:B-1----:R-:W4:Y:S01]  /*fa040*/  LDL.LU R15, [R1+0x2588] ;  /* 0x00258800010f7983 */ /* 0x002f220000300800 */
[----:B------:R-:W-:-:S03]  /*fa050*/  IMAD.X R13, R13, 0x1, R2, P5 ;  /* 0x000000010d0d7824 */ /* 0x000fc600028e0602 */
[----:B------:R1:W-:Y:S04]  /*fa060*/  STL [R1+0x25e4], R14 ;  /* 0x0025e40e01007387 */ /* 0x0003e80000100800 */
[----:B-1----:R-:W4:Y:S04]  /*fa070*/  LDL.LU R14, [R1+0x2550] ;  /* 0x00255000010e7983 */ /* 0x002f280000300800 */
[----:B------:R1:W-:Y:S04]  /*fa080*/  STL [R1+0x25dc], R13 ;  /* 0x0025dc0d01007387 */ /* 0x0003e80000100800 */
[----:B-1----:R-:W4:Y:S01]  /*fa090*/  LDL.LU R13, [R1+0x2564] ;  /* 0x00256400010d7983 */ /* 0x002f220000300800 */
[-C--:B------:R-:W-:Y:S01]  /*fa0a0*/  IADD3 R252, P6, R252, R217.reuse, RZ ;  /* 0x000000d9fcfc7210 */ /* 0x080fe20007fde0ff */
[--C-:B------:R-:W-:Y:S01]  /*fa0b0*/  IMAD.X R185, R185, 0x1, R2.reuse, P2 ;  /* 0x00000001b9b97824 */ /* 0x100fe200010e0602 */
[-C--:B------:R-:W-:Y:S01]  /*fa0c0*/  IADD3 R182, P5, R182, R217.reuse, RZ ;  /* 0x000000d9b6b67210 */ /* 0x080fe20007fbe0ff */
[--C-:B------:R-:W-:Y:S01]  /*fa0d0*/  IMAD.X R121, R121, 0x1, R2.reuse, P1 ;  /* 0x0000000179797824 */ /* 0x100fe200008e0602 */
[-C--:B------:R-:W-:Y:S01]  /*fa0e0*/  IADD3 R118, P2, R118, R217.reuse, RZ ;  /* 0x000000d976767210 */ /* 0x080fe20007f5e0ff */
[----:B------:R-:W-:Y:S04]  /*fa0f0*/  STL [R1+0x25a8], R252 ;  /* 0x0025a8fc01007387 */ /* 0x000fe80000100800 */
        /* <DEDUP_REMOVED lines=8> */
[----:B------:R-:W-:Y:S01]  /*fa180*/  STL [R1+0x258c], R19 ;  /* 0x00258c1301007387 */ /* 0x000fe20000100800 */
[----:B---3--:R-:W-:-:S05]  /*fa190*/  IMAD.X R17, R17, 0x1, R2, P4 ;  /* 0x0000000111117824 */ /* 0x008fca00020e0602 */
[----:B------:R1:W-:Y:S01]  /*fa1a0*/  STL [R1+0x25c8], R17 ;  /* 0x0025c81101007387 */ /* 0x0003e20000100800 */
[----:B------:R-:W-:Y:S02]  /*fa1b0*/  IADD3 R16, P4, R16, R217, RZ ;  /* 0x000000d910107210 */ /* 0x000fe40007f9e0ff */
[----:B----4-:R-:W-:-:S03]  /*fa1c0*/  IADD3.X R12, R12, R2, RZ, P3, !PT ;  /* 0x000000020c0c7210 */ /* 0x010fc60001ffe4ff */
[----:B------:R2:W-:Y:S01]  /*fa1d0*/  STL [R1+0x2590], R16 ;  /* 0x0025901001007387 */ /* 0x0005e20000100800 */
[----:B------:R-:W-:-:S03]  /*fa1e0*/  IADD3 R246, P3, R246, R217, RZ ;  /* 0x000000d9f6f67210 */ /* 0x000fc60007f7e0ff */
[----:B-1----:R-:W3:Y:S04]  /*fa1f0*/  LDL.LU R17, [R1+0x250c] ;  /* 0x00250c0001117983 */ /* 0x002ee80000300800 */
[----:B------:R1:W-:Y:S04]  /*fa200*/  STL [R1+0x25a4], R12 ;  /* 0x0025a40c01007387 */ /* 0x0003e80000100800 */
[----:B--2---:R-:W2:Y:S01]  /*fa210*/  LDL.LU R16, [R1+0x2548] ;  /* 0x0025480001107983 */ /* 0x004ea20000300800 */
[----:B------:R-:W-:Y:S01]  /*fa220*/  IMAD.X R3, R3, 0x1, R2, P6 ;  /* 0x0000000103037824 */ /* 0x000fe200030e0602 */
[----:B------:R-:W-:-:S02]  /*fa230*/  IADD3 R180, P6, R180, R217, RZ ;  /* 0x000000d9b4b47210 */ /* 0x000fc40007fde0ff */
[----:B-1----:R-:W4:Y:S04]  /*fa240*/  LDL.LU R12, [R1+0x2510] ;  /* 0x00251000010c7983 */ /* 0x002f280000300800 */
[----:B------:R1:W-:Y:S04]  /*fa250*/  STL [R1+0x259c], R3 ;  /* 0x00259c0301007387 */ /* 0x0003e80000100800 */
[----:B-1----:R-:W4:Y:S04]  /*fa260*/  LDL.LU R3, [R1+0x2524] ;  /* 0x0025240001037983 */ /* 0x002f280000300800 */
[----:B------:R-:W-:Y:S04]  /*fa270*/  STL [R1+0x2568], R246 ;  /* 0x002568f601007387 */ /* 0x000fe80000100800 */
[----:B------:R-:W-:Y:S04]  /*fa280*/  STL [R1+0x2560], R180 ;  /* 0x002560b401007387 */ /* 0x000fe80000100800 */
[----:B------:R-:W-:Y:S04]  /*fa290*/  STL [R1+0x2594], R183 ;  /* 0x002594b701007387 */ /* 0x000fe80000100800 */
[----:B------:R-:W-:Y:S04]  /*fa2a0*/  STL [R1+0x2558], R116 ;  /* 0x0025587401007387 */ /* 0x000fe80000100800 */
[----:B------:R-:W-:Y:S01]  /*fa2b0*/  STL [R1+0x256c], R119 ;  /* 0x00256c7701007387 */ /* 0x000fe20000100800 */
[----:B------:R-:W-:-:S05]  /*fa2c0*/  IADD3 R18, P2, R18, R217, RZ ;  /* 0x000000d912127210 */ /* 0x000fca0007f5e0ff */
[----:B------:R1:W-:Y:S01]  /*fa2d0*/  STL [R1+0x254c], R18 ;  /* 0x00254c1201007387 */ /* 0x0003e20000100800 */
[----:B------:R-:W-:-:S05]  /*fa2e0*/  IMAD.X R15, R15, 0x1, R2, P1 ;  /* 0x000000010f0f7824 */ /* 0x000fca00008e0602 */
[----:B------:R1:W-:Y:S04]  /*fa2f0*/  STL [R1+0x2588], R15 ;  /* 0x0025880f01007387 */ /* 0x0003e80000100800 */
[----:B-1----:R-:W4:Y:S01]  /*fa300*/  LDL.LU R18, [R1+0x24c4] ;  /* 0x0024c40001127983 */ /* 0x002f220000300800 */
[----:B------:R-:W-:-:S03]  /*fa310*/  IADD3 R14, P1, R14, R217, RZ ;  /* 0x000000d90e0e7210 */ /* 0x000fc60007f3e0ff */
[----:B------:R-:W4:Y:S04]  /*fa320*/  LDL.LU R15, [R1+0x2508] ;  /* 0x00250800010f7983 */ /* 0x000f280000300800 */
[----:B------:R1:W-:Y:S01]  /*fa330*/  STL [R1+0x2550], R14 ;  /* 0x0025500e01007387 */ /* 0x0003e20000100800 */
[----:B------:R-:W-:-:S03]  /*fa340*/  IADD3.X R13, R13, R2, RZ, P4, !PT ;  /* 0x000000020d0d7210 */ /* 0x000fc600027fe4ff */
[----:B-1----:R-:W4:Y:S04]  /*fa350*/  LDL.LU R14, [R1+0x24cc] ;  /* 0x0024cc00010e7983 */ /* 0x002f280000300800 */
[----:B------:R1:W-:Y:S04]  /*fa360*/  STL [R1+0x2564], R13 ;  /* 0x0025640d01007387 */ /* 0x0003e80000100800 */
[----:B-1----:R-:W4:Y:S01]  /*fa370*/  LDL.LU R13, [R1+0x24e4] ;  /* 0x0024e400010d7983 */ /* 0x002f220000300800 */
[-C--:B------:R-:W-:Y:S01]  /*fa380*/  IADD3 R244, P4, R244, R217.reuse, RZ ;  /* 0x000000d9f4f47210 */ /* 0x080fe20007f9e0ff */
[--C-:B------:R-:W-:Y:S01]  /*fa390*/  IMAD.X R247, R247, 0x1, R2.reuse, P3 ;  /* 0x00000001f7f77824 */ /* 0x100fe200018e0602 */
[-C--:B------:R-:W-:Y:S01]  /*fa3a0*/  IADD3 R178, P3, R178, R217.reuse, RZ ;  /* 0x000000d9b2b27210 */ /* 0x080fe20007f7e0ff */
[--C-:B------:R-:W-:Y:S01]  /*fa3b0*/  IMAD.X R181, R181, 0x1, R2.reuse, P6 ;  /* 0x00000001b5b57824 */ /* 0x100fe200030e0602 */
[----:B------:R-:W-:Y:S01]  /*fa3c0*/  IADD3 R114, P6, R114, R217, RZ ;  /* 0x000000d972727210 */ /* 0x000fe20007fde0ff */
[----:B------:R-:W-:Y:S01]  /*fa3d0*/  STL [R1+0x2528], R244 ;  /* 0x002528f401007387 */ /* 0x000fe20000100800 */
[----:B------:R-:W-:-:S03]  /*fa3e0*/  IMAD.X R117, R117, 0x1, R2, P5 ;  /* 0x0000000175757824 */ /* 0x000fc600028e0602 */
[----:B------:R-:W-:Y:S04]  /*fa3f0*/  STL [R1+0x255c], R247 ;  /* 0x00255cf701007387 */ /* 0x000fe80000100800 */
[----:B------:R-:W-:Y:S04]  /*fa400*/  STL [R1+0x2520], R178 ;  /* 0x002520b201007387 */ /* 0x000fe80000100800 */
[----:B------:R-:W-:Y:S04]  /*fa410*/  STL [R1+0x2554], R181 ;  /* 0x002554b501007387 */ /* 0x000fe80000100800 */
[----:B------:R-:W-:Y:S04]  /*fa420*/  STL [R1+0x2518], R114 ;  /* 0x0025187201007387 */ /* 0x000fe80000100800 */
[----:B------:R-:W-:Y:S01]  /*fa430*/  STL [R1+0x252c], R117 ;  /* 0x00252c7501007387 */ /* 0x000fe20000100800 */
[--C-:B------:R-:W-:Y:S01]  /*fa440*/  IMAD.X R245, R245, 0x1, R2.reuse, P4 ;  /* 0x00000001f5f57824 */ /* 0x100fe200020e0602 */
[-C--:B------:R-:W-:Y:S01]  /*fa450*/  IADD3 R176, P4, R176, R217.reuse, RZ ;  /* 0x000000d9b0b07210 */ /* 0x080fe20007f9e0ff */
[--C-:B------:R-:W-:Y:S01]  /*fa460*/  IMAD.X R179, R179, 0x1, R2.reuse, P3 ;  /* 0x00000001b3b37824 */ /* 0x100fe200018e0602 */
[-C--:B------:R-:W-:Y:S01]  /*fa470*/  IADD3 R112, P3, R112, R217.reuse, RZ ;  /* 0x000000d970707210 */ /* 0x080fe20007f7e0ff */
[--C-:B------:R-:W-:Y:S01]  /*fa480*/  IMAD.X R115, R115, 0x1, R2.reuse, P6 ;  /* 0x0000000173737824 */ /* 0x100fe200030e0602 */
[----:B---3--:R-:W-:Y:S01]  /*fa490*/  IADD3 R17, P5, R17, R217, RZ ;  /* 0x000000d911117210 */ /* 0x008fe20007fbe0ff */
[----:B--2---:R-:W-:-:S04]  /*fa4a0*/  IMAD.X R16, R16, 0x1, R2, P2 ;  /* 0x0000000110107824 */ /* 0x004fc800010e0602 */
[----:B------:R1:W-:Y:S01]  /*fa4b0*/  STL [R1+0x250c], R17 ;  /* 0x00250c1101007387 */ /* 0x0003e20000100800 */
[----:B----4-:R-:W-:-:S03]  /*fa4c0*/  IADD3 R12, P2, R12, R217, RZ ;  /* 0x000000d90c0c7210 */ /* 0x010fc60007f5e0ff */
[----:B------:R2:W-:Y:S04]  /*fa4d0*/  STL [R1+0x2548], R16 ;  /* 0x0025481001007387 */ /* 0x0005e80000100800 */
[----:B-1----:R-:W3:Y:S04]  /*fa4e0*/  LDL.LU R17, [R1+0x2484] ;  /* 0x0024840001117983 */ /* 0x002ee80000300800 */
[----:B--2---:R-:W2:Y:S01]  /*fa4f0*/  LDL.LU R16, [R1+0x24c0] ;  /* 0x0024c00001107983 */ /* 0x004ea20000300800 */
[----:B------:R-:W-:-:S03]  /*fa500*/  IADD3.X R3, R3, R2, RZ, P1, !PT ;  /* 0x0000000203037210 */ /* 0x000fc60000ffe4ff */
[----:B------:R1:W-:Y:S01]  /*fa510*/  STL [R1+0x2510], R12 ;  /* 0x0025100c01007387 */ /* 0x0003e20000100800 */
[----:B------:R-:W-:-:S03]  /*fa520*/  IADD3 R242, P1, R242, R217, RZ ;  /* 0x000000d9f2f27210 */ /* 0x000fc60007f3e0ff */
[----:B-1----:R-:W4:Y:S04]  /*fa530*/  LDL.LU R12, [R1+0x248c] ;  /* 0x00248c00010c7983 */ /* 0x002f280000300800 */
[----:B------:R1:W-:Y:S04]  /*fa540*/  STL [R1+0x2524], R3 ;  /* 0x0025240301007387 */ /* 0x0003e80000100800 */
[----:B-1----:R-:W4:Y:S04]  /*fa550*/  LDL.LU R3, [R1+0x24c8] ;  /* 0x0024c80001037983 */ /* 0x002f280000300800 */
[----:B------:R-:W-:Y:S04]  /*fa560*/  STL [R1+0x24e8], R242 ;  /* 0x0024e8f201007387 */ /* 0x000fe80000100800 */
[----:B------:R-:W-:Y:S04]  /*fa570*/  STL [R1+0x251c], R245 ;  /* 0x00251cf501007387 */ /* 0x000fe80000100800 */
[----:B------:R-:W-:Y:S04]  /*fa580*/  STL [R1+0x24e0], R176 ;  /* 0x0024e0b001007387 */ /* 0x000fe80000100800 */
[----:B------:R-:W-:Y:S04]  /*fa590*/  STL [R1+0x2514], R179 ;  /* 0x002514b301007387 */ /* 0x000fe80000100800 */
[----:B------:R-:W-:Y:S04]  /*fa5a0*/  STL [R1+0x24d8], R112 ;  /* 0x0024d87001007387 */ /* 0x000fe80000100800 */
[----:B------:R-:W-:Y:S01]  /*fa5b0*/  STL [R1+0x24ec], R115 ;  /* 0x0024ec7301007387 */ /* 0x000fe20000100800 */
[----:B------:R-:W-:-:S02]  /*fa5c0*/  IADD3 R18, P6, R18, R217, RZ ;  /* 0x000000d912127210 */ /* 0x000fc40007fde0ff */
[----:B------:R-:W-:-:S03]  /*fa5d0*/  IADD3.X R15, R15, R2, RZ, P5, !PT ;  /* 0x000000020f0f7210 */ /* 0x000fc60002ffe4ff */
[----:B------:R1:W-:Y:S04]  /*fa5e0*/  STL [R1+0x24c4], R18 ;  /* 0x0024c41201007387 */ /* 0x0003e80000100800 */
[----:B------:R1:W-:Y:S04]  /*fa5f0*/  STL [R1+0x2508], R15 ;  /* 0x0025080f01007387 */ /* 0x0003e80000100800 */
[----:B-1----:R-:W4:Y:S01]  /*fa600*/  LDL.LU R18, [R1+0x2444] ;  /* 0x0024440001127983 */ /* 0x002f220000300800 */
[----:B------:R-:W-:-:S03]  /*fa610*/  IADD3 R14, P5, R14, R217, RZ ;  /* 0x000000d90e0e7210 */ /* 0x000fc60007fbe0ff */
[----:B------:R-:W4:Y:S04]  /*fa620*/  LDL.LU R15, [R1+0x2480] ;  /* 0x00248000010f7983 */ /* 0x000f280000300800 */
[----:B------:R1:W-:Y:S01]  /*fa630*/  STL [R1+0x24cc], R14 ;  /* 0x0024cc0e01007387 */ /* 0x0003e20000100800 */
[----:B------:R-:W-:-:S03]  /*fa640*/  IMAD.X R13, R13, 0x1, R2, P2 ;  /* 0x000000010d0d7824 */ /* 0x000fc600010e0602 */
[----:B-1----:R-:W4:Y:S04]  /*fa650*/  LDL.LU R14, [R1+0x244c] ;  /* 0x00244c00010e7983 */ /* 0x002f280000300800 */
[----:B------:R1:W-:Y:S04]  /*fa660*/  STL [R1+0x24e4], R13 ;  /* 0x0024e40d01007387 */ /* 0x0003e80000100800 */
[----:B-1----:R-:W4:Y:S01]  /*fa670*/  LDL.LU R13, [R1+0x2488] ;  /* 0x00248800010d7983 */ /* 0x002f220000300800 */
[-C--:B------:R-:W-:Y:S01]  /*fa680*/  IADD3 R240, P2, R240, R217.reuse, RZ ;  /* 0x000000d9f0f07210 */ /* 0x080fe20007f5e0ff */
[--C-:B------:R-:W-:Y:S01]  /*fa690*/  IMAD.X R243, R243, 0x1, R2.reuse, P1 ;  /* 0x00000001f3f37824 */ /* 0x100fe200008e0602 */
[-C--:B------:R-:W-:Y:S01]  /*fa6a0*/  IADD3 R174, P1, R174, R217.reuse, RZ ;  /* 0x000000d9aeae7210 */ /* 0x080fe20007f3e0ff */
[----:B------:R-:W-:Y:S01]  /*fa6b0*/  IMAD.X R177, R177, 0x1, R2, P4 ;  /* 0x00000001b1b17824 */ /* 0x000fe200020e0602 */
[----:B------:R-:W-:Y:S01]  /*fa6c0*/  IADD3 R110, P4, R110, R217, RZ ;  /* 0x000000d96e6e7210 */ /* 0x000fe20007f9e0ff */
[----:B------:R-:W-:Y:S01]  /*fa6d0*/  STL [R1+0x24d0], R240 ;  /* 0x0024d0f001007387 */ /* 0x000fe20000100800 */
[----:B------:R-:W-:-:S03]  /*fa6e0*/  IADD3.X R113, R113, R2, RZ, P3, !PT ;  /* 0x0000000271717210 */ /* 0x000fc60001ffe4ff */
[----:B------:R-:W-:Y:S04]  /*fa6f0*/  STL [R1+0x24dc], R243 ;  /* 0x0024dcf301007387 */ /* 0x000fe80000100800 */
[----:B------:R-:W-:Y:S04]  /*fa700*/  STL [R1+0x24a0], R174 ;  /* 0x0024a0ae01007387 */ /* 0x000fe80000100800 */
[----:B------:R-:W-:Y:S04]  /*fa710*/  STL [R1+0x24d4], R177 ;  /* 0x0024d4b101007387 */ /* 0x000fe80000100800 */
[----:B------:R-:W-:Y:S04]  /*fa720*/  STL [R1+0x2498], R110 ;  /* 0x0024986e01007387 */ /* 0x000fe80000100800 */
[----:B------:R-:W-:Y:S01]  /*fa730*/  STL [R1+0x24a4], R113 ;  /* 0x0024a47101007387 */ /* 0x000fe20000100800 */
[----:B------:R-:W-:Y:S01]  /*fa740*/  IMAD.X R241, R241, 0x1, R2, P2 ;  /* 0x00000001f1f17824 */ /* 0x000fe200010e0602 */
[----:B------:R-:W-:-:S02]  /*fa750*/  IADD3 R172, P2, R172, R217, RZ ;  /* 0x000000d9acac7210 */ /* 0x000fc40007f5e0ff */
[----:B------:R-:W-:Y:S01]  /*fa760*/  IADD3.X R175, R175, R2, RZ, P1, !PT ;  /* 0x00000002afaf7210 */ /* 0x000fe20000ffe4ff */
[--C-:B------:R-:W-:Y:S01]  /*fa770*/  IMAD.X R111, R111, 0x1, R2.reuse, P4 ;  /* 0x000000016f6f7824 */ /* 0x100fe200020e0602 */
[-C--:B------:R-:W-:Y:S02]  /*fa780*/  IADD3 R108, P1, R108, R217.reuse, RZ ;  /* 0x000000d96c6c7210 */ /* 0x080fe40007f3e0ff */
[----:B---3--:R-:W-:Y:S01]  /*fa790*/  IADD3 R17, P3, R17, R217, RZ ;  /* 0x000000d911117210 */ /* 0x008fe20007f7e0ff */
[----:B--2---:R-:W-:-:S04]  /*fa7a0*/  IMAD.X R16, R16, 0x1, R2, P6 ;  /* 0x0000000110107824 */ /* 0x004fc800030e0602 */
[----:B------:R1:W-:Y:S04]  /*fa7b0*/  STL [R1+0x2484], R17 ;  /* 0x0024841101007387 */ /* 0x0003e80000100800 */
[----:B------:R2:W-:Y:S04]  /*fa7c0*/  STL [R1+0x24c0], R16 ;  /* 0x0024c01001007387 */ /* 0x0005e80000100800 */
[----:B-1----:R-:W3:Y:S01]  /*fa7d0*/  LDL.LU R17, [R1+0x2404] ;  /* 0x0024040001117983 */ /* 0x002ee20000300800 */
[----:B----4-:R-:W-:-:S03]  /*fa7e0*/  IADD3 R12, P6, R12, R217, RZ ;  /* 0x000000d90c0c7210 */ /* 0x010fc60007fde0ff */
[----:B--2---:R-:W2:Y:S04]  /*fa7f0*/  LDL.LU R16, [R1+0x2440] ;  /* 0x0024400001107983 */ /* 0x004ea80000300800 */
[----:B------:R1:W-:Y:S01]  /*fa800*/  STL [R1+0x248c], R12 ;  /* 0x00248c0c01007387 */ /* 0x0003e20000100800 */
[--C-:B------:R-:W-:Y:S01]  /*fa810*/  IMAD.X R3, R3, 0x1, R2.reuse, P5 ;  /* 0x0000000103037824 */ /* 0x100fe200028e0602 */
[-C--:B------:R-:W-:Y:S02]  /*fa820*/  IADD3 R238, P5, R238, R217.reuse, RZ ;  /* 0x000000d9eeee7210 */ /* 0x080fe40007fbe0ff */
        /* <DEDUP_REMOVED lines=9> */
[----:B------:R-:W-:Y:S01]  /*fa8c0*/  IADD3 R18, P4, R18, R217, RZ ;  /* 0x000000d912127210 */ /* 0x000fe20007f9e0ff */
[----:B------:R-:W-:-:S04]  /*fa8d0*/  IMAD.X R15, R15, 0x1, R2, P3 ;  /* 0x000000010f0f7824 */ /* 0x000fc800018e0602 */
        /* <DEDUP_REMOVED lines=10> */
[-C--:B------:R-:W-:Y:S02]  /*fa980*/  IADD3 R236, P6, R236, R217.reuse, RZ ;  /* 0x000000d9ecec7210 */ /* 0x080fe40007fde0ff */
[----:B------:R-:W-:Y:S01]  /*fa990*/  IADD3.X R239, R239, R2, RZ, P5, !PT ;  /* 0x00000002efef7210 */ /* 0x000fe20002ffe4ff */
[--C-:B------:R-:W-:Y:S01]  /*fa9a0*/  IMAD.X R173, R173, 0x1, R2.reuse, P2 ;  /* 0x00000001adad7824 */ /* 0x100fe200010e0602 */
[-C--:B------:R-:W-:Y:S01]  /*fa9b0*/  IADD3 R170, P5, R170, R217.reuse, RZ ;  /* 0x000000d9aaaa7210 */ /* 0x080fe20007fbe0ff */
[----:B------:R-:W-:Y:S01]  /*fa9c0*/  STL [R1+0x2450], R236 ;  /* 0x002450ec01007387 */ /* 0x000fe20000100800 */
[----:B------:R-:W-:Y:S01]  /*fa9d0*/  IADD3 R106, P2, R106, R217, RZ ;  /* 0x000000d96a6a7210 */ /* 0x000fe20007f5e0ff */
[----:B------:R-:W-:-:S02]  /*fa9e0*/  IMAD.X R109, R109, 0x1, R2, P1 ;  /* 0x000000016d6d7824 */ /* 0x000fc400008e0602 */
        /* <DEDUP_REMOVED lines=18> */
[----:B------:R-:W-:-:S03]  /*fab10*/  IADD3.X R3, R3, R2, RZ, P3, !PT ;  /* 0x0000000203037210 */ /* 0x000fc60001ffe4ff */
[----:B-1----:R-:W4:Y:S01]  /*fab20*/  LDL.LU R12, [R1+0x2384] ;  /* 0x00238400010c7983 */ /* 0x002f220000300800 */
[----:B------:R-:W-:-:S03]  /*fab30*/  IADD3 R234, P3, R234, R217, RZ ;  /* 0x000000d9eaea7210 */ /* 0x000fc60007f7e0ff */
        /* <DEDUP_REMOVED lines=10> */
[----:B------:R-:W-:Y:S04]  /*fabe0*/  STL [R1+0x23bc], R18 ;  /* 0x0023bc1201007387 */ /* 0x000fe80000100800 */
[----:B------:R1:W-:Y:S01]  /*fabf0*/  STL [R1+0x2400], R15 ;  /* 0x0024000f01007387 */ /* 0x0003e20000100800 */
[----:B------:R-:W-:-:S03]  /*fac00*/  IADD3 R14, P1, R14, R217, RZ ;  /* 0x000000d90e0e7210 */ /* 0x000fc60007f3e0ff */
[----:B-1----:R-:W4:Y:S04]  /*fac10*/  LDL.LU R15, [R1+0x2378] ;  /* 0x00237800010f7983 */ /* 0x002f280000300800 */
[----:B------:R1:W-:Y:S01]  /*fac20*/  STL [R1+0x23c4], R14 ;  /* 0x0023c40e01007387 */ /* 0x0003e20000100800 */
[----:B------:R-:W-:-:S03]  /*fac30*/  IMAD.X R13, R13, 0x1, R2, P4 ;  /* 0x000000010d0d7824 */ /* 0x000fc600020e0602 */
[----:B-1----:R-:W4:Y:S04]  /*fac40*/  LDL.LU R14, [R1+0x2344] ;  /* 0x00234400010e7983 */ /* 0x002f280000300800 */
[----:B------:R1:W-:Y:S04]  /*fac50*/  STL [R1+0x2408], R13 ;  /* 0x0024080d01007387 */ /* 0x0003e80000100800 */
[----:B-1----:R-:W4:Y:S04]  /*fac60*/  LDL.LU R13, [R1+0x2380] ;  /* 0x00238000010d7983 */ /* 0x002f280000300800 */
[----:B------:R-:W4:Y:S01]  /*fac70*/  LDL.LU R70, [R1+0x233c] ;  /* 0x00233c0001467983 */ /* 0x000f220000300800 */
        /* <DEDUP_REMOVED lines=19> */
[----:B------:R-:W-:Y:S04]  /*fadb0*/  STL [R1+0x237c], R17 ;  /* 0x00237c1101007387 */ /* 0x000fe80000100800 */
[----:B------:R-:W-:Y:S01]  /*fadc0*/  STL [R1+0x23b8], R16 ;  /* 0x0023b81001007387 */ /* 0x000fe20000100800 */
[----:B----4-:R-:W-:-:S05]  /*fadd0*/  IADD3 R12, P2, R12, R217, RZ ;  /* 0x000000d90c0c7210 */ /* 0x010fca0007f5e0ff */
[----:B------:R1:W-:Y:S01]  /*fade0*/  STL [R1+0x2384], R12 ;  /* 0x0023840c01007387 */ /* 0x0003e20000100800 */
[----:B------:R-:W-:-:S03]  /*fadf0*/  IMAD.X R3, R3, 0x1, R2, P1 ;  /* 0x0000000103037824 */ /* 0x000fc600008e0602 */
[----:B-1----:R-:W2:Y:S01]  /*fae00*/  LDL.LU R12, [R1+0x2304] ;  /* 0x00230400010c7983 */ /* 0x002ea20000300800 */
[----:B------:R-:W-:-:S03]  /*fae10*/  IADD3 R230, P1, R230, R217, RZ ;  /* 0x000000d9e6e67210 */ /* 0x000fc60007f3e0ff */
[----:B------:R1:W-:Y:S04]  /*fae20*/  STL [R1+0x23c0], R3 ;  /* 0x0023c00301007387 */ /* 0x0003e80000100800 */
[----:B-1----:R-:W3:Y:S04]  /*fae30*/  LDL.LU R3, [R1+0x2340] ;  /* 0x0023400001037983 */ /* 0x002ee80000300800 */
[----:B------:R-:W4:Y:S04]  /*fae40*/  LDL.LU R71, [R1+0x2338] ;  /* 0x0023380001477983 */ /* 0x000f280000300800 */
[----:B------:R-:W2:Y:S04]  /*fae50*/  LDL.LU R68, [R1+0x22fc] ;  /* 0x0022fc0001447983 */ /* 0x000ea80000300800 */
[----:B------:R-:W-:Y:S04]  /*fae60*/  STL [R1+0x238c], R230 ;  /* 0x00238ce601007387 */ /* 0x000fe80000100800 */
[----:B------:R-:W-:Y:S04]  /*fae70*/  STL [R1+0x23c8], R233 ;  /* 0x0023c8e901007387 */ /* 0x000fe80000100800 */
[----:B------:R-:W-:Y:S04]  /*fae80*/  STL [R1+0x2390], R164 ;  /* 0x002390a401007387 */ /* 0x000fe80000100800 */
[----:B------:R-:W-:Y:S04]  /*fae90*/  STL [R1+0x2394], R167 ;  /* 0x002394a701007387 */ /* 0x000fe80000100800 */
[----:B------:R-:W-:Y:S01]  /*faea0*/  STL [R1+0x2358], R100 ;  /* 0x0023586401007387 */ /* 0x000fe20000100800 */
[----:B------:R-:W-:-:S03]  /*faeb0*/  IMAD.X R15, R15, 0x1, R2, P5 ;  /* 0x000000010f0f7824 */ /* 0x000fc600028e0602 */
[----:B------:R-:W-:Y:S01]  /*faec0*/  STL [R1+0x235c], R103 ;  /* 0x00235c6701007387 */ /* 0x000fe20000100800 */
[-C--:B------:R-:W-:Y:S01]  /*faed0*/  IADD3 R14, P5, R14, R217.reuse, RZ ;  /* 0x000000d90e0e7210 */ /* 0x080fe20007fbe0ff */
[----:B------:R-:W-:Y:S01]  /*faee0*/  IMAD.X R13, R13, 0x1, R2, P2 ;  /* 0x000000010d0d7824 */ /* 0x000fe200010e0602 */
[----:B------:R-:W-:-:S05]  /*faef0*/  IADD3 R70, P6, R70, R217, RZ ;  /* 0x000000d946467210 */ /* 0x000fca0007fde0ff */
[----:B------:R-:W-:Y:S04]  /*faf00*/  STL [R1+0x233c], R70 ;  /* 0x00233c4601007387 */ /* 0x000fe80000100800 */
[----:B------:R-:W-:Y:S04]  /*faf10*/  STL [R1+0x2378], R15 ;  /* 0x0023780f01007387 */ /* 0x000fe80000100800 */
[----:B------:R1:W-:Y:S04]  /*faf20*/  STL [R1+0x2344], R14 ;  /* 0x0023440e01007387 */ /* 0x0003e80000100800 */
[----:B-1----:R-:W2:Y:S04]  /*faf30*/  LDL.LU R14, [R1+0x22c4] ;  /* 0x0022c400010e7983 */ /* 0x002ea80000300800 */
[----:B------:R1:W-:Y:S04]  /*faf40*/  STL [R1+0x2380], R13 ;  /* 0x0023800d01007387 */ /* 0x0003e80000100800 */
[----:B-1----:R-:W2:Y:S04]  /*faf50*/  LDL.LU R13, [R1+0x2300] ;  /* 0x00230000010d7983 */ /* 0x002ea80000300800 */
[----:B------:R-:W2:Y:S04]  /*faf60*/  LDL.LU R69, [R1+0x22f8] ;  /* 0x0022f80001457983 */ /* 0x000ea80000300800 */
[----:B------:R-:W2:Y:S01]  /*faf70*/  LDL.LU R66, [R1+0x22bc] ;  /* 0x0022bc0001427983 */ /* 0x000ea20000300800 */
[----:B------:R-:W-:-:S02]  /*faf80*/  IADD3 R228, P2, R228, R217, RZ ;  /* 0x000000d9e4e47210 */ /* 0x000fc40007f5e0ff */
[-C--:B------:R-:W-:Y:S01]  /*faf90*/  IADD3.X R231, R231, R2.reuse, RZ, P1, !PT ;  /* 0x00000002e7e77210 */ /* 0x080fe20000ffe4ff */
[--C-:B------:R-:W-:Y:S01]  /*fafa0*/  IMAD.X R165, R165, 0x1, R2.reuse, P4 ;  /* 0x00000001a5a57824 */ /* 0x100fe200020e0602 */
[-C--:B------:R-:W-:Y:S01]  /*fafb0*/  IADD3 R162, P1, R162, R217.reuse, RZ ;  /* 0x000000d9a2a27210 */ /* 0x080fe20007f3e0ff */
[----:B------:R-:W-:Y:S01]  /*fafc0*/  STL [R1+0x234c], R228 ;  /* 0x00234ce401007387 */ /* 0x000fe20000100800 */
[-C--:B------:R-:W-:Y:S01]  /*fafd0*/  IADD3 R98, P4, R98, R217.reuse, RZ ;  /* 0x000000d962627210 */ /* 0x080fe20007f9e0ff */
[--C-:B------:R-:W-:Y:S02]  /*fafe0*/  IMAD.X R101, R101, 0x1, R2.reuse, P3 ;  /* 0x0000000165657824 */ /* 0x100fe400018e0602 */
        /* <DEDUP_REMOVED lines=10> */
[----:B---3--:R-:W-:Y:S01]  /*fb090*/  IADD3.X R3, R3, R2, RZ, P5, !PT ;  /* 0x0000000203037210 */ /* 0x008fe20002ffe4ff */
[----:B----4-:R-:W-:Y:S01]  /*fb0a0*/  IMAD.X R71, R71, 0x1, R2, P6 ;  /* 0x0000000147477824 */ /* 0x010fe200030e0602 */
[----:B--2---:R-:W-:-:S02]  /*fb0b0*/  IADD3 R12, P6, R12, R217, RZ ;  /* 0x000000d90c0c7210 */ /* 0x004fc40007fde0ff */
[-C--:B------:R-:W-:Y:S02]  /*fb0c0*/  IADD3 R68, P3, R68, R217.reuse, RZ ;  /* 0x000000d944447210 */ /* 0x080fe40007f7e0ff */
[----:B------:R-:W-:-:S03]  /*fb0d0*/  IADD3 R226, P5, R226, R217, RZ ;  /* 0x000000d9e2e27210 */ /* 0x000fc60007fbe0ff */
[----:B------:R-:W-:Y:S04]  /*fb0e0*/  STL [R1+0x22fc], R68 ;  /* 0x0022fc4401007387 */ /* 0x000fe80000100800 */
[----:B------:R-:W-:Y:S04]  /*fb0f0*/  STL [R1+0x2338], R71 ;  /* 0x0023384701007387 */ /* 0x000fe80000100800 */
[----:B------:R1:W-:Y:S04]  /*fb100*/  STL [R1+0x2304], R12 ;  /* 0x0023040c01007387 */ /* 0x0003e80000100800 */
[----:B-1----:R-:W2:Y:S04]  /*fb110*/  LDL.LU R12, [R1+0x227c] ;  /* 0x00227c00010c7983 */ /* 0x002ea80000300800 */
        /* <DEDUP_REMOVED lines=8> */
[----:B------:R-:W-:Y:S04]  /*fb1a0*/  STL [R1+0x22d8], R96 ;  /* 0x0022d86001007387 */ /* 0x000fe80000100800 */
[----:B------:R-:W-:Y:S01]  /*fb1b0*/  STL [R1+0x22dc], R99 ;  /* 0x0022dc6301007387 */ /* 0x000fe20000100800 */
[----:B------:R-:W-:Y:S01]  /*fb1c0*/  IMAD.X R13, R13, 0x1, R2, P6 ;  /* 0x000000010d0d7824 */ /* 0x000fe200030e0602 */
[----:B------:R-:W-:-:S02]  /*fb1d0*/  IADD3.X R69, R69, R2, RZ, P3, !PT ;  /* 0x0000000245457210 */ /* 0x000fc40001ffe4ff */
[-C--:B------:R-:W-:Y:S02]  /*fb1e0*/  IADD3 R14, P3, R14, R217.reuse, RZ ;  /* 0x000000d90e0e7210 */ /* 0x080fe40007f7e0ff */
        /* <DEDUP_REMOVED lines=25> */
[-C--:B------:R-:W-:Y:S01]  /*fb380*/  IADD3 R92, P5, R92, R217.reuse, RZ ;  /* 0x000000d95c5c7210 */ /* 0x080fe20007fbe0ff */
[--C-:B---3--:R-:W-:Y:S02]  /*fb390*/  IMAD.X R3, R3, 0x1, R2.reuse, P3 ;  /* 0x0000000103037824 */ /* 0x108fe400018e0602 */
[----:B----4-:R-:W-:Y:S01]  /*fb3a0*/  IMAD.X R67, R67, 0x1, R2, P4 ;  /* 0x0000000143437824 */ /* 0x010fe200020e0602 */
[-C--:B--2---:R-:W-:Y:S02]  /*fb3b0*/  IADD3 R12, P4, R12, R217.reuse, RZ ;  /* 0x000000d90c0c7210 */ /* 0x084fe40007f9e0ff */
        /* <DEDUP_REMOVED lines=16> */
[----:B------:R-:W-:-:S02]  /*fb4c0*/  IMAD.X R13, R13, 0x1, R2, P4 ;  /* 0x000000010d0d7824 */ /* 0x000fc400020e0602 */
[----:B------:R-:W-:Y:S01]  /*fb4d0*/  IMAD.X R65, R65, 0x1, R2, P1 ;  /* 0x0000000141417824 */ /* 0x000fe200008e0602 */
        /* <DEDUP_REMOVED lines=142> */
[----:B------:R-:W-:-:S02]  /*fbdc0*/  IADD3.X R53, R53, R2, RZ, P1, !PT ;  /* 0x0000000235357210 */ /* 0x000fc40000ffe4ff */
[----:B------:R-:W-:-:S05]  /*fbdd0*/  IADD3 R26, P2, R26, R217, RZ ;  /* 0x000000d91a1a7210 */ /* 0x000fca0007f5e0ff */
[----:B------:R-:W-:Y:S04]  /*fbde0*/  STL [R1+0x2108], R26 ;  /* 0x0021081a01007387 */ /* 0x000fe80000100800 */
[----:B------:R-:W-:Y:S04]  /*fbdf0*/  STL [R1+0x20bc], R53 ;  /* 0x0020bc3501007387 */ /* 0x000fe80000100800 */
[----:B------:R-:W2:Y:S04]  /*fbe00*/  LDL.LU R20, [R1+0x734] ;  /* 0x0007340001147983 */ /* 0x000ea80000300800 */
[----:B------:R-:W2:Y:S01]  /*fbe10*/  LDL.LU R21, [R1+0x738] ;  /* 0x0007380001157983 */ /* 0x000ea20000300800 */
[----:B------:R-:W-:Y:S01]  /*fbe20*/  IADD3 R14, P1, R14, R217, RZ ;  /* 0x000000d90e0e7210 */ /* 0x000fe20007f3e0ff */
[----:B------:R-:W-:-:S04]  /*fbe30*/  IMAD.X R13, R13, 0x1, R2, P4 ;  /* 0x000000010d0d7824 */ /* 0x000fc800020e0602 */
[----:B------:R-:W-:Y:S04]  /*fbe40*/  STL [R1+0x2110], R14 ;  /* 0x0021100e01007387 */ /* 0x000fe80000100800 */
[----:B------:R-:W2:Y:S04]  /*fbe50*/  LDL.LU R16, [R1+0x71c] ;  /* 0x00071c0001107983 */ /* 0x000ea80000300800 */
[----:B------:R1:W-:Y:S04]  /*fbe60*/  STL [R1+0x20c4], R13 ;  /* 0x0020c40d01007387 */ /* 0x0003e80000100800 */
[----:B------:R-:W2:Y:S04]  /*fbe70*/  LDL.LU R17, [R1+0x730] ;  /* 0x0007300001117983 */ /* 0x000ea80000300800 */
[----:B-1----:R-:W2:Y:S04]  /*fbe80*/  LDL.LU R13, [R1+0x714] ;  /* 0x00071400010d7983 */ /* 0x002ea80000300800 */
        /* <DEDUP_REMOVED lines=9> */
[----:B------:R-:W-:Y:S01]  /*fbf20*/  STL [R1+0x2120], R142 ;  /* 0x0021208e01007387 */ /* 0x000fe20000100800 */
[----:B------:R-:W-:-:S03]  /*fbf30*/  IMAD.X R208, R208, 0x1, R2, P4 ;  /* 0x00000001d0d07824 */ /* 0x000fc600020e0602 */
[----:B------:R-:W-:Y:S01]  /*fbf40*/  STL [R1+0x20d4], R145 ;  /* 0x0020d49101007387 */ /* 0x000fe20000100800 */
[----:B------:R-:W-:-:S03]  /*fbf50*/  IADD3 R140, P4, R140, R217, RZ ;  /* 0x000000d98c8c7210 */ /* 0x000fc60007f9e0ff */
[----:B------:R-:W-:Y:S01]  /*fbf60*/  STL [R1+0x2128], R78 ;  /* 0x0021284e01007387 */ /* 0x000fe20000100800 */
[----:B------:R-:W-:-:S03]  /*fbf70*/  IADD3.X R143, R143, R2, RZ, P3, !PT ;  /* 0x000000028f8f7210 */ /* 0x000fc60001ffe4ff */
[----:B------:R-:W-:Y:S01]  /*fbf80*/  STL [R1+0x20f4], R81 ;  /* 0x0020f45101007387 */ /* 0x000fe20000100800 */
[-C--:B------:R-:W-:Y:S01]  /*fbf90*/  IADD3 R76, P3, R76, R217.reuse, RZ ;  /* 0x000000d94c4c7210 */ /* 0x080fe20007f7e0ff */
[--C-:B------:R-:W-:Y:S02]  /*fbfa0*/  IMAD.X R79, R79, 0x1, R2.reuse, P6 ;  /* 0x000000014f4f7824 */ /* 0x100fe400030e0602 */
[--C-:B---3--:R-:W-:Y:S01]  /*fbfb0*/  IMAD.X R3, R3, 0x1, R2.reuse, P1 ;  /* 0x0000000103037824 */ /* 0x108fe200008e0602 */
[-C--:B------:R-:W-:Y:S01]  /*fbfc0*/  IADD3 R205, P1, R205, R217.reuse, RZ ;  /* 0x000000d9cdcd7210 */ /* 0x080fe20007f3e0ff */
[----:B----4-:R-:W-:Y:S01]  /*fbfd0*/  IMAD.X R27, R27, 0x1, R2, P2 ;  /* 0x000000011b1b7824 */ /* 0x010fe200010e0602 */
[-C--:B--2---:R-:W-:Y:S02]  /*fbfe0*/  IADD3 R12, P2, R12, R217.reuse, RZ ;  /* 0x000000d90c0c7210 */ /* 0x084fe40007f5e0ff */
[----:B------:R-:W-:-:S05]  /*fbff0*/  IADD3 R28, P5, R28, R217, RZ ;  /* 0x000000d91c1c7210 */ /* 0x000fca0007fbe0ff */
[----:B------:R-:W-:Y:S04]  /*fc000*/  STL [R1+0x2138], R28 ;  /* 0x0021381c01007387 */ /* 0x000fe80000100800 */
[----:B------:R-:W-:Y:S04]  /*fc010*/  STL [R1+0x2104], R27 ;  /* 0x0021041b01007387 */ /* 0x000fe80000100800 */
[----:B------:R1:W-:Y:S04]  /*fc020*/  STL [R1+0x2140], R12 ;  /* 0x0021400c01007387 */ /* 0x0003e80000100800 */
[----:B------:R-:W-:Y:S04]  /*fc030*/  STL [R1+0x210c], R3 ;  /* 0x00210c0301007387 */ /* 0x000fe80000100800 */
[----:B------:R-:W-:Y:S04]  /*fc040*/  STL [R1+0x2148], R205 ;  /* 0x002148cd01007387 */ /* 0x000fe80000100800 */
[----:B------:R-:W-:Y:S04]  /*fc050*/  STL [R1+0x2114], R208 ;  /* 0x002114d001007387 */ /* 0x000fe80000100800 */
[----:B------:R-:W-:Y:S04]  /*fc060*/  STL [R1+0x2150], R140 ;  /* 0x0021508c01007387 */ /* 0x000fe80000100800 */
[----:B------:R-:W-:Y:S04]  /*fc070*/  STL [R1+0x211c], R143 ;  /* 0x00211c8f01007387 */ /* 0x000fe80000100800 */
[----:B------:R-:W-:Y:S04]  /*fc080*/  STL [R1+0x2158], R76 ;  /* 0x0021584c01007387 */ /* 0x000fe80000100800 */
[----:B------:R-:W-:Y:S01]  /*fc090*/  STL [R1+0x2124], R79 ;  /* 0x0021244f01007387 */ /* 0x000fe20000100800 */
[----:B------:R-:W-:-:S02]  /*fc0a0*/  IMAD.MOV.U32 R49, RZ, RZ, R20 ;  /* 0x000000ffff317224 */ /* 0x000fc400078e0014 */
[----:B------:R-:W-:-:S05]  /*fc0b0*/  IMAD.MOV.U32 R48, RZ, RZ, R21 ;  /* 0x000000ffff307224 */ /* 0x000fca00078e0015 */
[----:B------:R2:W-:Y:S04]  /*fc0c0*/  STL.64 [R1+0x1930], R48 ;  /* 0x0019303001007387 */ /* 0x0005e80000100a00 */
[----:B------:R-:W3:Y:S04]  /*fc0d0*/  LDL.LU R40, [R1+0x70c] ;  /* 0x00070c0001287983 */ /* 0x000ee80000300800 */
        /* <DEDUP_REMOVED lines=29> */
[----:B------:R-:W2:Y:S01]  /*fc2b0*/  LDL.LU R21, [R1+0x16c] ;  /* 0x00016c0001157983 */ /* 0x000ea20000300800 */
[----:B------:R-:W-:Y:S01]  /*fc2c0*/  IMAD.MOV.U32 R51, RZ, RZ, R16 ;  /* 0x000000ffff337224 */ /* 0x000fe200078e0010 */
[----:B------:R-:W-:-:S02]  /*fc2d0*/  MOV R50, R17 ;  /* 0x0000001100327202 */ /* 0x000fc40000000f00 */
[----:B------:R-:W2:Y:S01]  /*fc2e0*/  LDL.LU R29, [R1+0xd4] ;  /* 0x0000d400011d7983 */ /* 0x000ea20000300800 */
[----:B------:R-:W-:-:S03]  /*fc2f0*/  IMAD.MOV.U32 R44, RZ, RZ, R206 ;  /* 0x000000ffff2c7224 */ /* 0x000fc600078e00ce */
[----:B------:R-:W2:Y:S04]  /*fc300*/  LDL.LU R16, [R1+0x130] ;  /* 0x0001300001107983 */ /* 0x000ea80000300800 */
[----:B------:R-:W2:Y:S04]  /*fc310*/  LDL.LU R17, [R1+0xd0] ;  /* 0x0000d00001117983 */ /* 0x000ea80000300800 */
[----:B------:R-:W2:Y:S04]  /*fc320*/  LDL.LU R206, [R1+0x104] ;  /* 0x0001040001ce7983 */ /* 0x000ea80000300800 */
[----:B------:R1:W-:Y:S04]  /*fc330*/  STL.64 [R1+0x1938], R50 ;  /* 0x0019383201007387 */ /* 0x0003e80000100a00 */
[----:B------:R1:W-:Y:S04]  /*fc340*/  STL.64 [R1+0x1940], R44 ;  /* 0x0019402c01007387 */ /* 0x0003e80000100a00 */
[----:B------:R1:W-:Y:S04]  /*fc350*/  LDGSTS.E [R4+0x20400], [R48.64], P0 ;  /* 0x2040000030047fae */ /* 0x0003e80008121844 */
[----:B------:R1:W-:Y:S04]  /*fc360*/  LDGSTS.E [R4+0x21400], [R50.64], P0 ;  /* 0x2140000032047fae */ /* 0x0003e80008121844 */
[----:B------:R1:W-:Y:S01]  /*fc370*/  LDGSTS.E [R4+0x22400], [R44.64], P0 ;  /* 0x224000002c047fae */ /* 0x0003e20008121844 */
[----:B---3--:R-:W-:Y:S01]  /*fc380*/  IMAD.MOV.U32 R47, RZ, RZ, R40 ;  /* 0x000000ffff2f7224 */ /* 0x008fe200078e0028 */
[----:B----4-:R-:W-:Y:S01]  /*fc390*/  MOV R46, R41 ;  /* 0x00000029002e7202 */ /* 0x010fe20000000f00 */
[----:B--2---:R-:W-:-:S02]  /*fc3a0*/  IMAD.MOV.U32 R25, RZ, RZ, R38 ;  /* 0x000000ffff197224 */ /* 0x004fc400078e0026 */
[----:B------:R-:W-:Y:S02]  /*fc3b0*/  IMAD.MOV.U32 R24, RZ, RZ, R39 ;  /* 0x000000ffff187224 */ /* 0x000fe400078e0027 */
[----:B------:R2:W-:Y:S01]  /*fc3c0*/  STL.64 [R1+0x1948], R46 ;  /* 0x0019482e01007387 */ /* 0x0005e20000100a00 */
[----:B------:R-:W-:Y:S01]  /*fc3d0*/  IMAD.MOV.U32 R41, RZ, RZ, R36 ;  /* 0x000000ffff297224 */ /* 0x000fe200078e0024 */
[----:B------:R-:W-:Y:S02]  /*fc3e0*/  MOV R40, R37 ;  /* 0x0000002500287202 */ /* 0x000fe40000000f00 */
[----:B------:R3:W-:Y:S01]  /*fc3f0*/  STL.64 [R1+0x1968], R24 ;  /* 0x0019681801007387 */ /* 0x0007e20000100a00 */
[----:B------:R-:W-:Y:S02]  /*fc400*/  IMAD.MOV.U32 R43, RZ, RZ, R34 ;  /* 0x000000ffff2b7224 */ /* 0x000fe400078e0022 */
[----:B------:R-:W-:Y:S01]  /*fc410*/  IMAD.MOV.U32 R42, RZ, RZ, R35 ;  /* 0x000000ffff2a7224 */ /* 0x000fe200078e0023 */
[----:B------:R4:W-:Y:S01]  /*fc420*/  STL.64 [R1+0x1990], R40 ;  /* 0x0019902801007387 */ /* 0x0009e20000100a00 */
[----:B------:R-:W-:-:S03]  /*fc430*/  IMAD.MOV.U32 R37, RZ, RZ, R32 ;  /* 0x000000ffff257224 */ /* 0x000fc600078e0020 */
[----:B------:R2:W-:Y:S01]  /*fc440*/  LDGSTS.E [R4+0x23400], [R46.64], P0 ;  /* 0x234000002e047fae */ /* 0x0005e20008121844 */
[----:B------:R-:W-:-:S03]  /*fc450*/  MOV R36, R33 ;  /* 0x0000002100247202 */ /* 0x000fc60000000f00 */
[----:B------:R1:W-:Y:S01]  /*fc460*/  STL.64 [R1+0x19d0], R42 ;  /* 0x0019d02a01007387 */ /* 0x0003e20000100a00 */
[----:B------:R-:W-:Y:S02]  /*fc470*/  IMAD.MOV.U32 R39, RZ, RZ, R141 ;  /* 0x000000ffff277224 */ /* 0x000fe400078e008d */
[----:B------:R-:W-:Y:S01]  /*fc480*/  IMAD.MOV.U32 R38, RZ, RZ, R138 ;  /* 0x000000ffff267224 */ /* 0x000fe200078e008a */
[----:B------:R1:W-:Y:S01]  /*fc490*/  STL.64 [R1+0x1a10], R36 ;  /* 0x001a102401007387 */ /* 0x0003e20000100a00 */
[----:B------:R-:W-:Y:S01]  /*fc4a0*/  IMAD.MOV.U32 R33, RZ, RZ, R139 ;  /* 0x000000ffff217224 */ /* 0x000fe200078e008b */
[----:B------:R-:W-:Y:S02]  /*fc4b0*/  MOV R32, R74 ;  /* 0x0000004a00207202 */ /* 0x000fe40000000f00 */
[----:B------:R1:W-:Y:S01]  /*fc4c0*/  STL.64 [R1+0x1a50], R38 ;  /* 0x001a502601007387 */ /* 0x0003e20000100a00 */
[----:B------:R-:W-:-:S03]  /*fc4d0*/  IMAD.MOV.U32 R139, RZ, RZ, R75 ;  /* 0x000000ffff8b7224 */ /* 0x000fc600078e004b */
[----:B------:R3:W-:Y:S01]  /*fc4e0*/  LDGSTS.E [R4+0x24400], [R24.64], P0 ;  /* 0x2440000018047fae */ /* 0x0007e20008121844 */
[----:B------:R-:W-:-:S03]  /*fc4f0*/  IMAD.MOV.U32 R138, RZ, RZ, R77 ;  /* 0x000000ffff8a7224 */ /* 0x000fc600078e004d */
[----:B------:R1:W-:Y:S01]  /*fc500*/  STL.64 [R1+0x1a48], R32 ;  /* 0x001a482001007387 */ /* 0x0003e20000100a00 */
[----:B------:R-:W-:Y:S01]  /*fc510*/  IMAD.MOV.U32 R75, RZ, RZ, R72 ;  /* 0x000000ffff4b7224 */ /* 0x000fe200078e0048 */
[----:B------:R-:W-:Y:S02]  /*fc520*/  MOV R74, R73 ;  /* 0x00000049004a7202 */ /* 0x000fe40000000f00 */
[----:B------:R-:W-:Y:S01]  /*fc530*/  STL.64 [R1+0x1a40], R138 ;  /* 0x001a408a01007387 */ /* 0x000fe20000100a00 */
[----:B------:R-:W-:-:S03]  /*fc540*/  IMAD.MOV.U32 R73, RZ, RZ, R30 ;  /* 0x000000ffff497224 */ /* 0x000fc600078e001e */
[----:B------:R4:W-:Y:S01]  /*fc550*/  LDGSTS.E [R4+0x25400], [R40.64], P0 ;  /* 0x2540000028047fae */ /* 0x0009e20008121844 */
[----:B------:R-:W-:-:S03]  /*fc560*/  IMAD.MOV.U32 R72, RZ, RZ, R31 ;  /* 0x000000ffff487224 */ /* 0x000fc600078e001f */
[----:B------:R-:W-:Y:S01]  /*fc570*/  STL.64 [R1+0x1ab0], R74 ;  /* 0x001ab04a01007387 */ /* 0x000fe20000100a00 */
[----:B------:R-:W-:Y:S01]  /*fc580*/  IMAD.MOV.U32 R31, RZ, RZ, R22 ;  /* 0x000000ffff1f7224 */ /* 0x000fe200078e0016 */
[----:B------:R-:W-:Y:S02]  /*fc590*/  MOV R30, R23 ;  /* 0x00000017001e7202 */ /* 0x000fe40000000f00 */
[----:B------:R-:W-:Y:S01]  /*fc5a0*/  STL.64 [R1+0x1aa8], R72 ;  /* 0x001aa84801007387 */ /* 0x000fe20000100a00 */
[----:B------:R-:W-:Y:S02]  /*fc5b0*/  IMAD.MOV.U32 R35, RZ, RZ, R18 ;  /* 0x000000ffff237224 */ /* 0x000fe400078e0012 */
[----:B------:R-:W-:Y:S01]  /*fc5c0*/  IMAD.MOV.U32 R34, RZ, RZ, R19 ;  /* 0x000000ffff227224 */ /* 0x000fe200078e0013 */
[-C--:B------:R-:W-:Y:S01]  /*fc5d0*/  LOP3.LUT R13, R13, R12.reuse, RZ, 0x3c, !PT ;  /* 0x0000000c0d0d7212 */ /* 0x080fe200078e3cff */
[----:B------:R1:W-:Y:S03]  /*fc5e0*/  LDGSTS.E [R4+0x26400], [R42.64], P0 ;  /* 0x264000002a047fae */ /* 0x0003e60008121844 */
[C---:B------:R-:W-:Y:S01]  /*fc5f0*/  LOP3.LUT R12, R13.reuse, R12, RZ, 0x3c, !PT ;  /* 0x0000000c0d0c7212 */ /* 0x040fe200078e3cff */
[----:B------:R-:W-:Y:S01]  /*fc600*/  IMAD.MOV.U32 R23, RZ, RZ, R14 ;  /* 0x000000ffff177224 */ /* 0x000fe200078e000e */
[----:B------:R1:W-:Y:S02]  /*fc610*/  STL.64 [R1+0x1aa0], R30 ;  /* 0x001aa01e01007387 */ /* 0x0003e40000100a00 */
[----:B------:R-:W-:-:S02]  /*fc620*/  LOP3.LUT R13, R13, R12, RZ, 0x3c, !PT ;  /* 0x0000000c0d0d7212 */ /* 0x000fc400078e3cff */
[-C--:B------:R-:W-:Y:S01]  /*fc630*/  LOP3.LUT R21, R21, R20.reuse, RZ, 0x3c, !PT ;  /* 0x0000001415157212 */ /* 0x080fe200078e3cff */
[----:B------:R1:W-:Y:S03]  /*fc640*/  LDGSTS.E [R4+0x27400], [R36.64], P0 ;  /* 0x2740000024047fae */ /* 0x0003e60008121844 */
[C---:B------:R-:W-:Y:S02]  /*fc650*/  LOP3.LUT R20, R21.reuse, R20, RZ, 0x3c, !PT ;  /* 0x0000001415147212 */ /* 0x040fe400078e3cff */
[----:B------:R-:W-:Y:S01]  /*fc660*/  MOV R22, R15 ;  /* 0x0000000f00167202 */ /* 0x000fe20000000f00 */
[----:B------:R1:W-:Y:S01]  /*fc670*/  STL.64 [R1+0x1a98], R34 ;  /* 0x001a982201007387 */ /* 0x0003e20000100a00 */
[----:B------:R-:W-:Y:S01]  /*fc680*/  LOP3.LUT R21, R21, R20, RZ, 0x3c, !PT ;  /* 0x0000001415157212 */ /* 0x000fe200078e3cff */
[----:B------:R-:W-:Y:S02]  /*fc690*/  IMAD.MOV.U32 R18, RZ, RZ, R16 ;  /* 0x000000ffff127224 */ /* 0x000fe400078e0010 */
[----:B------:R-:W-:Y:S01]  /*fc6a0*/  IMAD.MOV.U32 R19, RZ, RZ, R29 ;  /* 0x000000ffff137224 */ /* 0x000fe200078e001d */
[----:B------:R1:W-:Y:S01]  /*fc6b0*/  STL.64 [R1+0x1af0], R12 ;  /* 0x001af00c01007387 */ /* 0x0003e20000100a00 */
[----:B------:R-:W-:Y:S01]  /*fc6c0*/  IMAD.MOV.U32 R14, RZ, RZ, R9 ;  /* 0x000000ffff0e7224 */ /* 0x000fe200078e0009 */
[----:B------:R-:W-:-:S02]  /*fc6d0*/  MOV R16, R206 ;  /* 0x000000ce00107202 */ /* 0x000fc40000000f00 */
[----:B------:R-:W-:Y:S01]  /*fc6e0*/  STL.64 [R1+0x1b00], R22 ;  /* 0x001b001601007387 */ /* 0x000fe20000100a00 */
[----:B------:R-:W-:-:S03]  /*fc6f0*/  IMAD.MOV.U32 R15, RZ, RZ, R8 ;  /* 0x000000ffff0f7224 */ /* 0x000fc600078e0008 */
[----:B------:R-:W-:Y:S04]  /*fc700*/  STL.64 [R1+0x1af8], R20 ;  /* 0x001af81401007387 */ /* 0x000fe80000100a00 */
[----:B-1----:R1:W5:Y:S04]  /*fc710*/  LDL.LU.64 R48, [R1+0x3d58] ;  /* 0x003d580001307983 */ /* 0x0023680000300a00 */
[----:B------:R-:W-:Y:S04]  /*fc720*/  STL.64 [R1+0x1b48], R18 ;  /* 0x001b481201007387 */ /* 0x000fe80000100a00 */
[----:B------:R1:W5:Y:S04]  /*fc730*/  LDL.LU.64 R50, [R1+0x3d50] ;  /* 0x003d500001327983 */ /* 0x0003680000300a00 */
[----:B------:R-:W-:Y:S04]  /*fc740*/  STL.64 [R1+0x1b70], R16 ;  /* 0x001b701001007387 */ /* 0x000fe80000100a00 */
[----:B------:R1:W5:Y:S04]  /*fc750*/  LDL.LU.64 R44, [R1+0x3d48] ;  /* 0x003d4800012c7983 */ /* 0x0003680000300a00 */
[----:B------:R-:W-:Y:S04]  /*fc760*/  STL.64 [R1+0x1bd0], R14 ;  /* 0x001bd00e01007387 */ /* 0x000fe80000100a00 */
[----:B--2---:R1:W5:Y:S04]  /*fc770*/  LDL.LU.64 R46, [R1+0x3d40] ;  /* 0x003d4000012e7983 */ /* 0x0043680000300a00 */
[----:B---3--:R1:W5:Y:S04]  /*fc780*/  LDL.LU.64 R24, [R1+0x3d38] ;  /* 0x003d380001187983 */ /* 0x0083680000300a00 */
[----:B----4-:R1:W5:Y:S04]  /*fc790*/  LDL.LU.64 R40, [R1+0x3d30] ;  /* 0x003d300001287983 */ /* 0x0103680000300a00 */
[----:B------:R2:W-:Y:S04]  /*fc7a0*/  LDGSTS.E [R4+0x28400], [R38.64], P0 ;  /* 0x2840000026047fae */ /* 0x0005e80008121844 */
[----:B------:R1:W5:Y:S04]  /*fc7b0*/  LDL.LU.64 R42, [R1+0x3d28] ;  /* 0x003d2800012a7983 */ /* 0x0003680000300a00 */
[----:B------:R3:W-:Y:S04]  /*fc7c0*/  LDGSTS.E [R4+0x29400], [R32.64], P0 ;  /* 0x2940000020047fae */ /* 0x0007e80008121844 */
[----:B------:R1:W5:Y:S04]  /*fc7d0*/  LDL.LU.64 R36, [R1+0x3d20] ;  /* 0x003d200001247983 */ /* 0x0003680000300a00 */
[----:B------:R4:W-:Y:S04]  /*fc7e0*/  LDGSTS.E [R4+0x2a400], [R138.64], P0 ;  /* 0x2a4000008a047fae */ /* 0x0009e80008121844 */
[----:B--2---:R1:W5:Y:S04]  /*fc7f0*/  LDL.LU.64 R38, [R1+0x3d18] ;  /* 0x003d180001267983 */ /* 0x0043680000300a00 */
[----:B------:R3:W-:Y:S04]  /*fc800*/  LDGSTS.E [R4+0x2b400], [R74.64], P0 ;  /* 0x2b4000004a047fae */ /* 0x0007e80008121844 */
[----:B---3--:R1:W5:Y:S04]  /*fc810*/  LDL.LU.64 R32, [R1+0x3d10] ;  /* 0x003d100001207983 */ /* 0x0083680000300a00 */
[----:B------:R3:W-:Y:S04]  /*fc820*/  LDGSTS.E [R4+0x2c400], [R72.64], P0 ;  /* 0x2c40000048047fae */ /* 0x0007e80008121844 */
[----:B------:R1:W-:Y:S04]  /*fc830*/  LDGSTS.E [R4+0x2d400], [R30.64], P0 ;  /* 0x2d4000001e047fae */ /* 0x0003e80008121844 */
[----:B------:R-:W2:Y:S04]  /*fc840*/  LDL.LU R29, [R1+0x2134] ;  /* 0x00213400011d7983 */ /* 0x000ea80000300800 */
[----:B------:R4:W-:Y:S04]  /*fc850*/  LDGSTS.E [R4+0x2e400], [R34.64], P0 ;  /* 0x2e40000022047fae */ /* 0x0009e80008121844 */
[----:B-1----:R-:W2:Y:S04]  /*fc860*/  LDL.LU R30, [R1+0x2168] ;  /* 0x00216800011e7983 */ /* 0x002ea80000300800 */
[----:B---3--:R-:W3:Y:S04]  /*fc870*/  LDL.LU R72, [R1+0x2178] ;  /* 0x0021780001487983 */ /* 0x008ee80000300800 */
[----:B----4-:R-:W4:Y:S04]  /*fc880*/  LDL.LU R138, [R1+0x2180] ;  /* 0x00218000018a7983 */ /* 0x010f280000300800 */
[----:B------:R-:W3:Y:S04]  /*fc890*/  LDL.LU R74, [R1+0x2188] ;  /* 0x00218800014a7983 */ /* 0x000ee80000300800 */
[----:B------:R1:W5:Y:S04]  /*fc8a0*/  LDL.LU.64 R34, [R1+0x3d08] ;  /* 0x003d080001227983 */ /* 0x0003680000300a00 */
[----:B------:R-:W3:Y:S04]  /*fc8b0*/  LDL.LU R9, [R1+0x2170] ;  /* 0x0021700001097983 */ /* 0x000ee80000300800 */
[----:B------:R1:W-:Y:S04]  /*fc8c0*/  LDGSTS.E [R4+0x2f400], [R12.64], P0 ;  /* 0x2f4000000c047fae */ /* 0x0003e80008121844 */
[----:B------:R-:W4:Y:S04]  /*fc8d0*/  LDL.LU R3, [R1+0x213c] ;  /* 0x00213c0001037983 */ /* 0x000f280000300800 */
[----:B------:R2:W-:Y:S04]  /*fc8e0*/  LDGSTS.E [R4+0x30400], [R22.64], P0 ;  /* 0x3040000016047fae */ /* 0x0005e80008121844 */
[----:B-1----:R-:W4:Y:S04]  /*fc8f0*/  LDL.64 R12, [R1+0x2000] ;  /* 0x00200000010c7983 */ /* 0x002f280000100a00 */
        /* <DEDUP_REMOVED lines=8> */
[----:B------:R1:W-:Y:S04]  /*fc980*/  LDGSTS.E [R4+0x31400], [R20.64], P0 ;  /* 0x3140000014047fae */ /* 0x0003e80008121844 */
[----:B------:R1:W-:Y:S04]  /*fc990*/  LDGSTS.E [R4+0x32400], [R18.64], P0 ;  /* 0x3240000012047fae */ /* 0x0003e80008121844 */
[----:B------:R1:W-:Y:S04]  /*fc9a0*/  LDGSTS.E [R4+0x33400], [R16.64], P0 ;  /* 0x3340000010047fae */ /* 0x0003e80008121844 */
[----:B------:R1:W-:Y:S01]  /*fc9b0*/  LDGSTS.E [R4+0x34400], [R14.64], P0 ;  /* 0x344000000e047fae */ /* 0x0003e20008121844 */
[----:B--2---:R-:W-:Y:S01]  /*fc9c0*/  IMAD.X R29, R29, 0x1, R2, P5 ;  /* 0x000000011d1d7824 */ /* 0x004fe200028e0602 */
[----:B------:R-:W-:-:S05]  /*fc9d0*/  IADD3 R30, P6, R30, R217, RZ ;  /* 0x000000d91e1e7210 */ /* 0x000fca0007fde0ff */
[----:B------:R-:W-:Y:S04]  /*fc9e0*/  STL [R1+0x2168], R30 ;  /* 0x0021681e01007387 */ /* 0x000fe80000100800 */
[----:B------:R-:W-:Y:S01]  /*fc9f0*/  STL [R1+0x2134], R29 ;  /* 0x0021341d01007387 */ /* 0x000fe20000100800 */
[-C--:B---3--:R-:W-:Y:S02]  /*fca00*/  IADD3 R9, P5, R9, R217.reuse, RZ ;  /* 0x000000d909097210 */ /* 0x088fe40007fbe0ff */
[----:B----4-:R-:W-:Y:S02]  /*fca10*/  IADD3.X R3, R3, R2, RZ, P2, !PT ;  /* 0x0000000203037210 */ /* 0x010fe400017fe4ff */
[-C--:B------:R-:W-:Y:S01]  /*fca20*/  IADD3 R72, P2, R72, R217.reuse, RZ ;  /* 0x000000d948487210 */ /* 0x080fe20007f5e0ff */
[----:B------:R-:W-:Y:S04]  /*fca30*/  STL [R1+0x2170], R9 ;  /* 0x0021700901007387 */ /* 0x000fe80000100800 */
[----:B------:R2:W-:Y:S01]  /*fca40*/  STL [R1+0x213c], R3 ;  /* 0x00213c0301007387 */ /* 0x0005e20000100800 */
[----:B------:R-:W-:Y:S01]  /*fca50*/  IMAD.X R206, R206, 0x1, R2, P1 ;  /* 0x00000001cece7824 */ /* 0x000fe200008e0602 */
[----:B------:R-:W-:-:S02]  /*fca60*/  IADD3 R138, P1, R138, R217, RZ ;  /* 0x000000d98a8a7210 */ /* 0x000fc40007f3e0ff */
[----:B------:R1:W-:Y:S01]  /*fca70*/  STL [R1+0x2178], R72 ;  /* 0x0021784801007387 */ /* 0x0003e20000100800 */
[--C-:B------:R-:W-:Y:S01]  /*fca80*/  IMAD.X R141, R141, 0x1, R2.reuse, P4 ;  /* 0x000000018d8d7824 */ /* 0x100fe200020e0602 */
[----:B------:R-:W-:Y:S02]  /*fca90*/  IADD3 R74, P4, R74, R217, RZ ;  /* 0x000000d94a4a7210 */ /* 0x000fe40007f9e0ff */
[----:B------:R1:W-:Y:S01]  /*fcaa0*/  STL [R1+0x2144], R206 ;  /* 0x002144ce01007387 */ /* 0x0003e20000100800 */
[----:B------:R-:W-:-:S03]  /*fcab0*/  IMAD.X R77, R77, 0x1, R2, P3 ;  /* 0x000000014d4d7824 */ /* 0x000fc600018e0602 */
[----:B------:R1:W-:Y:S01]  /*fcac0*/  STL [R1+0x2180], R138 ;  /* 0x0021808a01007387 */ /* 0x0003e20000100800 */
[----:B------:R-:W-:-:S03]  /*fcad0*/  IMAD.X R8, R8, 0x1, R2, P5 ;  /* 0x0000000108087824 */ /* 0x000fc600028e0602 */
[----:B------:R1:W-:Y:S01]  /*fcae0*/  STL [R1+0x214c], R141 ;  /* 0x00214c8d01007387 */ /* 0x0003e20000100800 */
[----:B------:R-:W-:-:S03]  /*fcaf0*/  IADD3.X R31, R31, R2, RZ, P6, !PT ;  /* 0x000000021f1f7210 */ /* 0x000fc600037fe4ff */
[----:B------:R1:W-:Y:S01]  /*fcb00*/  STL [R1+0x2188], R74 ;  /* 0x0021884a01007387 */ /* 0x0003e20000100800 */
[----:B------:R-:W-:-:S03]  /*fcb10*/  IMAD.X R73, R73, 0x1, R2, P2 ;  /* 0x0000000149497824 */ /* 0x000fc600010e0602 */
[----:B------:R1:W-:Y:S01]  /*fcb20*/  STL [R1+0x2154], R77 ;  /* 0x0021544d01007387 */ /* 0x0003e20000100800 */
[----:B------:R-:W-:Y:S01]  /*fcb30*/  IMAD.X R139, R139, 0x1, R2, P1 ;  /* 0x000000018b8b7824 */ /* 0x000fe200008e0602 */
[----:B------:R-:W-:Y:S02]  /*fcb40*/  IADD3.X R75, R75, R2, RZ, P4, !PT ;  /* 0x000000024b4b7210 */ /* 0x000fe400027fe4ff */
[----:B------:R1:W-:Y:S04]  /*fcb50*/  STL [R1+0x2164], R31 ;  /* 0x0021641f01007387 */ /* 0x0003e80000100800 */
[----:B------:R1:W-:Y:S04]  /*fcb60*/  STL [R1+0x216c], R8 ;  /* 0x00216c0801007387 */ /* 0x0003e80000100800 */
[----:B------:R1:W-:Y:S04]  /*fcb70*/  STL [R1+0x2184], R75 ;  /* 0x0021844b01007387 */ /* 0x0003e80000100800 */
[----:B------:R1:W-:Y:S04]  /*fcb80*/  STL [R1+0x2174], R73 ;  /* 0x0021744901007387 */ /* 0x0003e80000100800 */
[----:B------:R1:W-:Y:S01]  /*fcb90*/  STL [R1+0x217c], R139 ;  /* 0x00217c8b01007387 */ /* 0x0003e20000100800 */
[----:B--2---:R-:W-:-:S03]  /*fcba0*/  IADD3 R3, P3, R12, R217, RZ ;  /* 0x000000d90c037210 */ /* 0x004fc60007f7e0ff */
[----:B------:R2:W-:Y:S04]  /*fcbb0*/  STL.64 [R1+0x3d78], R78 ;  /* 0x003d784e01007387 */ /* 0x0005e80000100a00 */
[----:B-1----:R-:W3:Y:S01]  /*fcbc0*/  LDL.LU.64 R8, [R1+0x1ff8] ;  /* 0x001ff80001087983 */ /* 0x002ee20000300a00 */
[----:B--2---:R-:W-:-:S02]  /*fcbd0*/  IMAD.MOV.U32 R78, RZ, RZ, R11 ;  /* 0x000000ffff4e7224 */ /* 0x004fc400078e000b */
[----:B------:R-:W-:Y:S02]  /*fcbe0*/  IMAD.MOV.U32 R79, RZ, RZ, R10 ;  /* 0x000000ffff4f7224 */ /* 0x000fe400078e000a */
[----:B------:R-:W2:Y:S04]  /*fcbf0*/  LDL.LU.64 R10, [R1+0x1ff0] ;  /* 0x001ff000010a7983 */ /* 0x000ea80000300a00 */
[----:B------:R-:W4:Y:S04]  /*fcc00*/  LDL.LU.64 R12, [R1+0x1fe8] ;  /* 0x001fe800010c7983 */ /* 0x000f280000300a00 */
[----:B------:R-:W2:Y:S04]  /*fcc10*/  LDL.LU.64 R14, [R1+0x1fe0] ;  /* 0x001fe000010e7983 */ /* 0x000ea80000300a00 */
[----:B------:R-:W2:Y:S04]  /*fcc20*/  LDL.LU.64 R16, [R1+0x1fd8] ;  /* 0x001fd80001107983 */ /* 0x000ea80000300a00 */
[----:B------:R-:W2:Y:S04]  /*fcc30*/  LDL.LU.64 R18, [R1+0x1fd0] ;  /* 0x001fd00001127983 */ /* 0x000ea80000300a00 */
[----:B------:R-:W2:Y:S04]  /*fcc40*/  LDL.LU.64 R20, [R1+0x1fc8] ;  /* 0x001fc80001147983 */ /* 0x000ea80000300a00 */
[----:B------:R-:W2:Y:S04]  /*fcc50*/  LDL.LU.64 R22, [R1+0x1fc0] ;  /* 0x001fc00001167983 */ /* 0x000ea80000300a00 */
[----:B------:R1:W-:Y:S04]  /*fcc60*/  STL.64 [R1+0x3d70], R76 ;  /* 0x003d704c01007387 */ /* 0x0003e80000100a00 */
[----:B-1----:R-:W2:Y:S04]  /*fcc70*/  LDL R76, [R1+0x26d0] ;  /* 0x0026d000014c7983 */ /* 0x002ea80000100800 */
[----:B------:R1:W-:Y:S04]  /*fcc80*/  STL.64 [R1+0x3d68], R74 ;  /* 0x003d684a01007387 */ /* 0x0003e80000100a00 */
[----:B-1----:R-:W2:Y:S04]  /*fcc90*/  LDL.LU.64 R74, [R1+0x2000] ;  /* 0x00200000014a7983 */ /* 0x002ea80000300a00 */
[----:B------:R1:W-:Y:S04]  /*fcca0*/  STL.64 [R1+0x3d60], R250 ;  /* 0x003d60fa01007387 */ /* 0x0003e80000100a00 */
[----:B-1----:R-:W4:Y:S01]  /*fccb0*/  LDL.LU.64 R250, [R1+0x1fb8] ;  /* 0x001fb80001fa7983 */ /* 0x002f220000300a00 */
[----:B------:R-:W-:Y:S01]  /*fccc0*/  IMAD.MOV.U32 R77, RZ, RZ, R5 ;  /* 0x000000ffff4d7224 */ /* 0x000fe200078e0005 */
[----:B-----5:R-:W-:-:S02]  /*fccd0*/  LOP3.LUT R25, R25, R24, RZ, 0x3c, !PT ;  /* 0x0000001819197212 */ /* 0x020fc400078e3cff */
[----:B------:R-:W-:Y:S02]  /*fcce0*/  STL.64 [R1+0x3d58], R248 ;  /* 0x003d58f801007387 */ /* 0x000fe40000100a00 */
[C---:B------:R-:W-:Y:S02]  /*fccf0*/  LOP3.LUT R24, R25.reuse, R24, RZ, 0x3c, !PT ;  /* 0x0000001819187212 */ /* 0x040fe400078e3cff */
[----:B------:R1:W-:Y:S04]  /*fcd00*/  STL.64 [R1+0x3d50], R50 ;  /* 0x003d503201007387 */ /* 0x0003e80000100a00 */
[----:B------:R-:W-:Y:S01]  /*fcd10*/  STL.64 [R1+0x3d48], R48 ;  /* 0x003d483001007387 */ /* 0x000fe20000100a00 */
[----:B------:R-:W-:-:S03]  /*fcd20*/  LOP3.LUT R25, R25, R24, RZ, 0x3c, !PT ;  /* 0x0000001819197212 */ /* 0x000fc600078e3cff */
        /* <DEDUP_REMOVED lines=9> */
[----:B-1----:R-:W4:Y:S04]  /*fcdc0*/  LDL R50, [R1+0x27ec] ;  /* 0x0027ec0001327983 */ /* 0x002f280000100800 */
[----:B------:R-:W4:Y:S04]  /*fcdd0*/  LDL R51, [R1+0x27f8] ;  /* 0x0027f80001337983 */ /* 0x000f280000100800 */
[----:B------:R-:W4:Y:S04]  /*fcde0*/  LDL R248, [R1+0x27ac] ;  /* 0x0027ac0001f87983 */ /* 0x000f280000100800 */
[----:B------:R-:W4:Y:S04]  /*fcdf0*/  LDL R249, [R1+0x27b8] ;  /* 0x0027b80001f97983 */ /* 0x000f280000100800 */
[----:B------:R1:W-:Y:S01]  /*fce00*/  LDGSTS.E [R4+0x35400], [R24.64], P0 ;  /* 0x3540000018047fae */ /* 0x0003e20008121844 */
[----:B--2---:R-:W-:Y:S01]  /*fce10*/  IADD3.X R5, R75, R2, RZ, P3, !PT ;  /* 0x000000024b057210 */ /* 0x004fe20001ffe4ff */
[----:B------:R-:W-:Y:S01]  /*fce20*/  IMAD.MOV.U32 R75, RZ, RZ, R77 ;  /* 0x000000ffff4b7224 */ /* 0x000fe200078e004d */
[----:B------:R-:W-:-:S02]  /*fce30*/  MOV R77, R6 ;  /* 0x00000006004d7202 */ /* 0x000fc40000000f00 */
[-C--:B---3--:R-:W-:Y:S01]  /*fce40*/  IADD3 R6, P1, R8, R217.reuse, RZ ;  /* 0x000000d908067210 */ /* 0x088fe20007f3e0ff */
[----:B------:R-:W-:Y:S02]  /*fce50*/  IMAD.MOV.U32 R74, RZ, RZ, R76 ;  /* 0x000000ffff4a7224 */ /* 0x000fe400078e004c */
[----:B------:R-:W-:Y:S02]  /*fce60*/  IMAD.MOV.U32 R76, RZ, RZ, R7 ;  /* 0x000000ffff4c7224 */ /* 0x000fe400078e0007 */
[----:B------:R-:W-:Y:S01]  /*fce70*/  IMAD.X R7, R9, 0x1, R2, P1 ;  /* 0x0000000109077824 */ /* 0x000fe200008e0602 */
[----:B------:R-:W-:-:S05]  /*fce80*/  IADD3 R8, P1, R10, R217, RZ ;  /* 0x000000d90a087210 */ /* 0x000fca0007f3e0ff */
[----:B------:R-:W-:Y:S01]  /*fce90*/  IMAD.X R9, R11, 0x1, R2, P1 ;  /* 0x000000010b097824 */ /* 0x000fe200008e0602 */
[----:B----4-:R-:W-:-:S05]  /*fcea0*/  IADD3 R10, P1, R12, R217, RZ ;  /* 0x000000d90c0a7210 */ /* 0x010fca0007f3e0ff */
[----:B------:R-:W-:Y:S01]  /*fceb0*/  IMAD.X R11, R13, 0x1, R2, P1 ;  /* 0x000000010d0b7824 */ /* 0x000fe200008e0602 */
[----:B------:R-:W-:-:S04]  /*fcec0*/  IADD3 R12, P1, R14, R217, RZ ;  /* 0x000000d90e0c7210 */ /* 0x000fc80007f3e0ff */
[----:B------:R-:W-:Y:S02]  /*fced0*/  IADD3.X R13, R15, R2, RZ, P1, !PT ;  /* 0x000000020f0d7210 */ /* 0x000fe40000ffe4ff */
[----:B------:R-:W-:-:S05]  /*fcee0*/  IADD3 R14, P1, R16, R217, RZ ;  /* 0x000000d9100e7210 */ /* 0x000fca0007f3e0ff */
[----:B------:R-:W-:Y:S01]  /*fcef0*/  IMAD.X R15, R17, 0x1, R2, P1 ;  /* 0x00000001110f7824 */ /* 0x000fe200008e0602 */
[----:B------:R-:W-:-:S05]  /*fcf00*/  IADD3 R16, P1, R18, R217, RZ ;  /* 0x000000d912107210 */ /* 0x000fca0007f3e0ff */
[----:B------:R-:W-:Y:S01]  /*fcf10*/  IMAD.X R17, R19, 0x1, R2, P1 ;  /* 0x0000000113117824 */ /* 0x000fe200008e0602 */
[----:B------:R-:W-:-:S05]  /*fcf20*/  IADD3 R18, P1, R20, R217, RZ ;  /* 0x000000d914127210 */ /* 0x000fca0007f3e0ff */
[----:B------:R-:W-:Y:S01]  /*fcf30*/  IMAD.X R19, R21, 0x1, R2, P1 ;  /* 0x0000000115137824 */ /* 0x000fe200008e0602 */
[----:B------:R-:W-:-:S04]  /*fcf40*/  IADD3 R20, P1, R22, R217, RZ ;  /* 0x000000d916147210 */ /* 0x000fc80007f3e0ff */
[----:B------:R-:W-:Y:S02]  /*fcf50*/  IADD3.X R21, R23, R2, RZ, P1, !PT ;  /* 0x0000000217157210 */ /* 0x000fe40000ffe4ff */
[----:B------:R-:W-:Y:S02]  /*fcf60*/  IADD3 R22, P1, R250, R217, RZ ;  /* 0x000000d9fa167210 */ /* 0x000fe40007f3e0ff */
[----:B------:R-:W2:Y:S03]  /*fcf70*/  LDL R250, [R1+0x276c] ;  /* 0x00276c0001fa7983 */ /* 0x000ea60000100800 */
[----:B------:R-:W-:Y:S02]  /*fcf80*/  IMAD.X R23, R251, 0x1, R2, P1 ;  /* 0x00000001fb177824 */ /* 0x000fe400008e0602 */
[----:B------:R-:W3:Y:S01]  /*fcf90*/  LDL R251, [R1+0x2778] ;  /* 0x0027780001fb7983 */ /* 0x000ee20000100800 */
[----:B-1----:R-:W-:-:S02]  /*fcfa0*/  IMAD.MOV.U32 R24, RZ, RZ, R3 ;  /* 0x000000ffff187224 */ /* 0x002fc400078e0003 */
[----:B------:R-:W-:-:S05]  /*fcfb0*/  IMAD.MOV.U32 R25, RZ, RZ, R5 ;  /* 0x000000ffff197224 */ /* 0x000fca00078e0005 */
[----:B------:R1:W-:Y:S04]  /*fcfc0*/  STL.64 [R1+0x2000], R24 ;  /* 0x0020001801007387 */ /* 0x0003e80000100a00 */
        /* <DEDUP_REMOVED lines=9> */
[----:B------:R-:W4:Y:S04]  /*fd060*/  LDL R36, [R1+0x266c] ;  /* 0x00266c0001247983 */ /* 0x000f280000100800 */
[----:B------:R-:W4:Y:S04]  /*fd070*/  LDL R37, [R1+0x2690] ;  /* 0x0026900001257983 */ /* 0x000f280000100800 */
[----:B------:R-:W1:Y:S04]  /*fd080*/  S2R R49, SR_TID.X ;  /* 0x0000000000317919 */ /* 0x000e680000002100 */
[----:B------:R-:W4:Y:S04]  /*fd090*/  LDL R38, [R1+0x262c] ;  /* 0x00262c0001267983 */ /* 0x000f280000100800 */
[----:B------:R-:W4:Y:S04]  /*fd0a0*/  LDL R39, [R1+0x2650] ;  /* 0x0026500001277983 */ /* 0x000f280000100800 */
[----:B------:R-:W4:Y:S04]  /*fd0b0*/  LDL R40, [R1+0x25ec] ;  /* 0x0025ec0001287983 */ /* 0x000f280000100800 */
[----:B------:R-:W4:Y:S04]  /*fd0c0*/  LDL R41, [R1+0x2610] ;  /* 0x0026100001297983 */ /* 0x000f280000100800 */
[----:B------:R-:W4:Y:S04]  /*fd0d0*/  LDL R42, [R1+0x25c8] ;  /* 0x0025c800012a7983 */ /* 0x000f280000100800 */
[----:B------:R-:W4:Y:S01]  /*fd0e0*/  LDL R43, [R1+0x25cc] ;  /* 0x0025cc00012b7983 */ /* 0x000f220000100800 */
[----:B-1----:R-:W-:-:S03]  /*fd0f0*/  LOP3.LUT R49, R49, 0x7f, RZ, 0xc0, !PT ;  /* 0x0000007f31317812 */ /* 0x002fc600078ec0ff */
[----:B------:R-:W4:Y:S04]  /*fd100*/  LDL R44, [R1+0x2588] ;  /* 0x00258800012c7983 */ /* 0x000f280000100800 */
[----:B------:R-:W4:Y:S01]  /*fd110*/  LDL R45, [R1+0x258c] ;  /* 0x00258c00012d7983 */ /* 0x000f220000100800 */
[----:B------:R-:W-:-:S03]  /*fd120*/  SHF.L.U32 R49, R49, 0x2, RZ ;  /* 0x0000000231317819 */ /* 0x000fc600000006ff */
[----:B------:R-:W4:Y:S04]  /*fd130*/  LDL R46, [R1+0x2548] ;  /* 0x00254800012e7983 */ /* 0x000f280000100800 */
[----:B------:R-:W4:Y:S04]  /*fd140*/  LDL R47, [R1+0x254c] ;  /* 0x00254c00012f7983 */ /* 0x000f280000100800 */
[----:B------:R1:W-:Y:S04]  /*fd150*/  LDGSTS.E [R4+0x36400], [R24.64], P0 ;  /* 0x3640000018047fae */ /* 0x0003e80008121844 */
[----:B------:R1:W-:Y:S04]  /*fd160*/  LDGSTS.E [R4+0x37400], [R6.64], P0 ;  /* 0x3740000006047fae */ /* 0x0003e80008121844 */
[----:B------:R1:W-:Y:S04]  /*fd170*/  LDGSTS.E [R4+0x38400], [R8.64], P0 ;  /* 0x3840000008047fae */ /* 0x0003e80008121844 */
[----:B------:R1:W-:Y:S02]  /*fd180*/  LDGSTS.E [R4+0x39400], [R10.64], P0 ;  /* 0x394000000a047fae */ /* 0x0003e40008121844 */
[----:B-1----:R-:W-:-:S02]  /*fd190*/  LOP3.LUT R24, R49, 0x30, RZ, 0x3c, !PT ;  /* 0x0000003031187812 */ /* 0x002fc400078e3cff */
[----:B------:R1:W-:Y:S04]  /*fd1a0*/  LDGSTS.E [R4+0x3a400], [R12.64], P0 ;  /* 0x3a4000000c047fae */ /* 0x0003e80008121844 */
[----:B------:R1:W-:Y:S04]  /*fd1b0*/  LDGSTS.E [R4+0x3b400], [R14.64], P0 ;  /* 0x3b4000000e047fae */ /* 0x0003e80008121844 */
[----:B------:R-:W4:Y:S04]  /*fd1c0*/  LDL R48, [R1+0x2508] ;  /* 0x0025080001307983 */ /* 0x000f280000100800 */
[----:B------:R-:W4:Y:S04]  /*fd1d0*/  LDL R49, [R1+0x250c] ;  /* 0x00250c0001317983 */ /* 0x000f280000100800 */
[----:B------:R1:W-:Y:S01]  /*fd1e0*/  LDGSTS.E [R4+0x3c400], [R16.64], P0 ;  /* 0x3c40000010047fae */ /* 0x0003e20008121844 */
[----:B------:R-:W-:-:S03]  /*fd1f0*/  IMAD R3, R203, 0x40000, R24 ;  /* 0x00040000cb037824 */ /* 0x000fc600078e0218 */
[----:B------:R1:W-:Y:S01]  /*fd200*/  LDGSTS.E [R4+0x3d400], [R18.64], P0 ;  /* 0x3d40000012047fae */ /* 0x0003e20008121844 */
[----:B------:R-:W-:-:S03]  /*fd210*/  IMAD.MOV.U32 R5, RZ, RZ, R50 ;  /* 0x000000ffff057224 */ /* 0x000fc600078e0032 */
[----:B------:R1:W-:Y:S04]  /*fd220*/  LDGSTS.E [R4+0x3e400], [R20.64], P0 ;  /* 0x3e40000014047fae */ /* 0x0003e80008121844 */
[----:B------:R1:W-:Y:S04]  /*fd230*/  LDGSTS.E [R4+0x3f400], [R22.64], P0 ;  /* 0x3f40000016047fae */ /* 0x0003e80008121844 */
[----:B------:R-:W4:Y:S01]  /*fd240*/  LDL R50, [R1+0x24c0] ;  /* 0x0024c00001327983 */ /* 0x000f220000100800 */
[----:B-1----:R-:W-:-:S03]  /*fd250*/  IMAD.MOV.U32 R4, RZ, RZ, R51 ;  /* 0x000000ffff047224 */ /* 0x002fc600078e0033 */
[----:B------:R-:W4:Y:S04]  /*fd260*/  LDL R51, [R1+0x24c4] ;  /* 0x0024c40001337983 */ /* 0x000f280000100800 */
[----:B------:R1:W-:Y:S02]  /*fd270*/  LDGSTS.E [R3+0x600], [R4.64], P0 ;  /* 0x0060000004037fae */ /* 0x0003e40008121844 */
[----:B-1----:R-:W-:Y:S01]  /*fd280*/  MOV R4, R249 ;  /* 0x000000f900047202 */ /* 0x002fe20000000f00 */
[----:B------:R-:W-:Y:S01]  /*fd290*/  IMAD.MOV.U32 R5, RZ, RZ, R248 ;  /* 0x000000ffff057224 */ /* 0x000fe200078e00f8 */
[----:B------:R-:W4:Y:S04]  /*fd2a0*/  LDL R249, [R1+0x2484] ;  /* 0x0024840001f97983 */ /* 0x000f280000100800 */
[----:B------:R-:W4:Y:S04]  /*fd2b0*/  LDL R248, [R1+0x2480] ;  /* 0x0024800001f87983 */ /* 0x000f280000100800 */
[----:B------:R2:W-:Y:S01]  /*fd2c0*/  LDGSTS.E [R3+0x1600], [R4.64], P0 ;  /* 0x0160000004037fae */ /* 0x0005e20008121844 */
[----:B------:R-:W-:Y:S01]  /*fd2d0*/  MOV R35, R74 ;  /* 0x0000004a00237202 */ /* 0x000fe20000000f00 */
[----:B------:R-:W-:-:S02]  /*fd2e0*/  IMAD.MOV.U32 R24, RZ, RZ, R75 ;  /* 0x000000ffff187224 */ /* 0x000fc400078e004b */
[----:B------:R-:W4:Y:S04]  /*fd2f0*/  LDL R74, [R1+0x2400] ;  /* 0x00240000014a7983 */ /* 0x000f280000100800 */
[----:B------:R-:W4:Y:S01]  /*fd300*/  LDL R75, [R1+0x2404] ;  /* 0x00240400014b7983 */ /* 0x000f220000100800 */
[----:B------:R-:W-:Y:S02]  /*fd310*/  IMAD.MOV.U32 R25, RZ, RZ, R76 ;  /* 0x000000ffff197224 */ /* 0x000fe400078e004c */
[----:B------:R-:W-:Y:S01]  /*fd320*/  IMAD.MOV.U32 R33, RZ, RZ, R77 ;  /* 0x000000ffff217224 */ /* 0x000fe200078e004d */
[----:B------:R-:W4:Y:S04]  /*fd330*/  LDL R76, [R1+0x23b8] ;  /* 0x0023b800014c7983 */ /* 0x000f280000100800 */
[----:B------:R-:W4:Y:S01]  /*fd340*/  LDL R77, [R1+0x23bc] ;  /* 0x0023bc00014d7983 */ /* 0x000f220000100800 */
[----:B------:R-:W-:Y:S01]  /*fd350*/  MOV R32, R78 ;  /* 0x0000004e00207202 */ /* 0x000fe20000000f00 */
[----:B------:R-:W-:-:S02]  /*fd360*/  IMAD.MOV.U32 R34, RZ, RZ, R79 ;  /* 0x000000ffff227224 */ /* 0x000fc400078e004f */
[----:B------:R-:W4:Y:S04]  /*fd370*/  LDL R78, [R1+0x2378] ;  /* 0x00237800014e7983 */ /* 0x000f280000100800 */
[----:B------:R-:W4:Y:S01]  /*fd380*/  LDL R79, [R1+0x237c] ;  /* 0x00237c00014f7983 */ /* 0x000f220000100800 */
[----:B--2---:R-:W-:-:S03]  /*fd390*/  IMAD.MOV.U32 R5, RZ, RZ, R250 ;  /* 0x000000ffff057224 */ /* 0x004fc600078e00fa */
[----:B------:R-:W2:Y:S01]  /*fd3a0*/  LDL R250, [R1+0x2440] ;  /* 0x0024400001fa7983 */ /* 0x000ea20000100800 */
[----:B---3--:R-:W-:-:S03]  /*fd3b0*/  IMAD.MOV.U32 R4, RZ, RZ, R251 ;  /* 0x000000ffff047224 */ /* 0x008fc600078e00fb */
[----:B------:R-:W3:Y:S04]  /*fd3c0*/  LDL R251, [R1+0x2444] ;  /* 0x0024440001fb7983 */ /* 0x000ee80000100800 */
[----:B------:R1:W-:Y:S04]  /*fd3d0*/  LDGSTS.E [R3+0x2600], [R4.64], P0 ;  /* 0x0260000004037fae */ /* 0x0003e80008121844 */
[----:B----4-:R-:W4:Y:S04]  /*fd3e0*/  LDL.LU.64 R6, [R1+0x1fb0] ;  /* 0x001fb00001067983 */ /* 0x010f280000300a00 */
[----:B------:R-:W4:Y:S01]  /*fd3f0*/  LDL.LU.64 R8, [R1+0x1fa8] ;  /* 0x001fa80001087983 */ /* 0x000f220000300a00 */
[----:B-1----:R-:W-:-:S03]  /*fd400*/  IMAD.MOV.U32 R4, RZ, RZ, R24 ;  /* 0x000000ffff047224 */ /* 0x002fc600078e0018 */
[----:B------:R-:W4:Y:S01]  /*fd410*/  LDL.LU.64 R10, [R1+0x1fa0] ;  /* 0x001fa000010a7983 */ /* 0x000f220000300a00 */
[----:B------:R-:W-:-:S03]  /*fd420*/  IMAD.MOV.U32 R5, RZ, RZ, R25 ;  /* 0x000000ffff057224 */ /* 0x000fc600078e0019 */
[----:B------:R-:W4:Y:S04]  /*fd430*/  LDL.LU.64 R12, [R1+0x1ef8] ;  /* 0x001ef800010c7983 */ /* 0x000f280000300a00 */
[----:B------:R1:W-:Y:S04]  /*fd440*/  LDGSTS.E [R3+0x3600], [R4.64], P0 ;  /* 0x0360000004037fae */ /* 0x0003e80008121844 */
[----:B------:R-:W4:Y:S04]  /*fd450*/  LDL.LU.64 R14, [R1+0x1f98] ;  /* 0x001f9800010e7983 */ /* 0x000f280000300a00 */
[----:B------:R-:W4:Y:S01]  /*fd460*/  LDL.LU.64 R16, [R1+0x1f90] ;  /* 0x001f900001107983 */ /* 0x000f220000300a00 */
[----:B-1----:R-:W-:Y:S01]  /*fd470*/  MOV R4, R33 ;  /* 0x0000002100047202 */ /* 0x002fe20000000f00 */
[----:B------:R-:W-:-:S02]  /*fd480*/  IMAD.MOV.U32 R5, RZ, RZ, R32 ;  /* 0x000000ffff057224 */ /* 0x000fc400078e0020 */
[----:B------:R-:W4:Y:S04]  /*fd490*/  LDL.LU.64 R18, [R1+0x1f88] ;  /* 0x001f880001127983 */ /* 0x000f280000300a00 */
[----:B------:R1:W-:Y:S04]  /*fd4a0*/  LDGSTS.E [R3+0x4600], [R4.64], P0 ;  /* 0x0460000004037fae */ /* 0x0003e80008121844 */
[----:B------:R-:W4:Y:S04]  /*fd4b0*/  LDL.LU.64 R20, [R1+0x1f80] ;  /* 0x001f800001147983 */ /* 0x000f280000300a00 */
[----:B------:R-:W4:Y:S01]  /*fd4c0*/  LDL.LU.64 R22, [R1+0x1f78] ;  /* 0x001f780001167983 */ /* 0x000f220000300a00 */
[----:B-1----:R-:W-:-:S03]  /*fd4d0*/  IMAD.MOV.U32 R4, RZ, RZ, R35 ;  /* 0x000000ffff047224 */ /* 0x002fc600078e0023 */
[----:B------:R-:W4:Y:S01]  /*fd4e0*/  LDL.LU.64 R24, [R1+0x1f70] ;  /* 0x001f700001187983 */ /* 0x000f220000300a00 */
[----:B------:R-:W-:-:S05]  /*fd4f0*/  IMAD.MOV.U32 R5, RZ, RZ, R34 ;  /* 0x000000ffff057224 */ /* 0x000fca00078e0022 */
[----:B------:R1:W-:Y:S02]  /*fd500*/  LDGSTS.E [R3+0x5600], [R4.64], P0 ;  /* 0x0560000004037fae */ /* 0x0003e40008121844 */
[----:B-1----:R-:W-:Y:S01]  /*fd510*/  MOV R4, R37 ;  /* 0x0000002500047202 */ /* 0x002fe20000000f00 */
[----:B------:R-:W-:-:S05]  /*fd520*/  IMAD.MOV.U32 R5, RZ, RZ, R36 ;  /* 0x000000ffff057224 */ /* 0x000fca00078e0024 */
[----:B------:R1:W-:Y:S02]  /*fd530*/  LDGSTS.E [R3+0x6600], [R4.64], P0 ;  /* 0x0660000004037fae */ /* 0x0003e40008121844 */
[----:B-1----:R-:W-:Y:S02]  /*fd540*/  IMAD.MOV.U32 R4, RZ, RZ, R39 ;  /* 0x000000ffff047224 */ /* 0x002fe400078e0027 */
        /* <DEDUP_REMOVED lines=23> */
[----:B--2---:R-:W-:Y:S02]  /*fd6c0*/  IMAD.MOV.U32 R5, RZ, RZ, R250 ;  /* 0x000000ffff057224 */ /* 0x004fe400078e00fa */
[----:B---3--:R-:W-:-:S05]  /*fd6d0*/  IMAD.MOV.U32 R4, RZ, RZ, R251 ;  /* 0x000000ffff047224 */ /* 0x008fca00078e00fb */
        /* <DEDUP_REMOVED lines=41> */
[----:B------:R-:W-:Y:S02]  /*fd970*/  IMAD.MOV.U32 R5, RZ, RZ, R27 ;  /* 0x000000ffff057224 */ /* 0x000fe400078e001b */
[----:B------:R-:W2:Y:S04]  /*fd980*/  LDL.LU.64 R26, [R1+0x1f68] ;  /* 0x001f6800011a7983 */ /* 0x000ea80000300a00 */
[----:B------:R1:W-:Y:S02]  /*fd990*/  LDGSTS.E [R3+0x1d600], [R4.64], P0 ;  /* 0x1d60000004037fae */ /* 0x0003e40008121844 */
[----:B-1----:R-:W-:Y:S01]  /*fd9a0*/  MOV R4, R28 ;  /* 0x0000001c00047202 */ /* 0x002fe20000000f00 */
[----:B------:R-:W-:-:S02]  /*fd9b0*/  IMAD.MOV.U32 R5, RZ, RZ, R29 ;  /* 0x000000ffff057224 */ /* 0x000fc400078e001d */
[----:B------:R-:W3:Y:S04]  /*fd9c0*/  LDL.LU.64 R28, [R1+0x1f60] ;  /* 0x001f6000011c7983 */ /* 0x000ee80000300a00 */
[----:B------:R1:W-:Y:S02]  /*fd9d0*/  LDGSTS.E [R3+0x1e600], [R4.64], P0 ;  /* 0x1e60000004037fae */ /* 0x0003e40008121844 */
[----:B-1----:R-:W-:Y:S02]  /*fd9e0*/  IMAD.MOV.U32 R4, RZ, RZ, R30 ;  /* 0x000000ffff047224 */ /* 0x002fe400078e001e */
[----:B------:R-:W-:Y:S02]  /*fd9f0*/  IMAD.MOV.U32 R5, RZ, RZ, R31 ;  /* 0x000000ffff057224 */ /* 0x000fe400078e001f */
[----:B------:R-:W3:Y:S04]  /*fda00*/  LDL.LU.64 R30, [R1+0x1f58] ;  /* 0x001f5800011e7983 */ /* 0x000ee80000300a00 */
[----:B------:R-:W3:Y:S04]  /*fda10*/  LDL.LU.64 R34, [R1+0x1f50] ;  /* 0x001f500001227983 */ /* 0x000ee80000300a00 */
[----:B------:R-:W3:Y:S04]  /*fda20*/  LDL.LU.64 R32, [R1+0x1f48] ;  /* 0x001f480001207983 */ /* 0x000ee80000300a00 */
[----:B------:R4:W-:Y:S04]  /*fda30*/  LDGSTS.E [R3+0x1f600], [R4.64], P0 ;  /* 0x1f60000004037fae */ /* 0x0009e80008121844 */
[----:B------:R-:W3:Y:S04]  /*fda40*/  LDL.LU.64 R56, [R1+0x1f40] ;  /* 0x001f400001387983 */ /* 0x000ee80000300a00 */
[----:B------:R-:W3:Y:S01]  /*fda50*/  LDL.LU.64 R58, [R1+0x1f38] ;  /* 0x001f3800013a7983 */ /* 0x000ee20000300a00 */
[----:B----4-:R-:W-:-:S03]  /*fda60*/  IADD3 R4, P1, R6, R217, RZ ;  /* 0x000000d906047210 */ /* 0x010fc60007f3e0ff */
[----:B------:R-:W4:Y:S01]  /*fda70*/  LDL.LU.64 R44, [R1+0x1f30] ;  /* 0x001f3000012c7983 */ /* 0x000f220000300a00 */
[----:B------:R-:W-:-:S03]  /*fda80*/  IADD3.X R5, R7, R2, RZ, P1, !PT ;  /* 0x0000000207057210 */ /* 0x000fc60000ffe4ff */
[----:B------:R-:W4:Y:S01]  /*fda90*/  LDL.LU.64 R42, [R1+0x1f28] ;  /* 0x001f2800012a7983 */ /* 0x000f220000300a00 */
[----:B------:R-:W-:-:S03]  /*fdaa0*/  IADD3 R6, P1, R8, R217, RZ ;  /* 0x000000d908067210 */ /* 0x000fc60007f3e0ff */
[----:B------:R-:W4:Y:S02]  /*fdab0*/  LDL.LU.64 R40, [R1+0x1f20] ;  /* 0x001f200001287983 */ /* 0x000f240000300a00 */
[--C-:B------:R-:W-:Y:S01]  /*fdac0*/  IMAD.X R7, R9, 0x1, R2.reuse, P1 ;  /* 0x0000000109077824 */ /* 0x100fe200008e0602 */
[-C--:B------:R-:W-:Y:S01]  /*fdad0*/  IADD3 R8, P1, R10, R217.reuse, RZ ;  /* 0x000000d90a087210 */ /* 0x080fe20007f3e0ff */
[----:B------:R-:W4:Y:S04]  /*fdae0*/  LDL.LU.64 R38, [R1+0x1f18] ;  /* 0x001f180001267983 */ /* 0x000f280000300a00 */
[--C-:B------:R-:W-:Y:S01]  /*fdaf0*/  IMAD.X R9, R11, 0x1, R2.reuse, P1 ;  /* 0x000000010b097824 */ /* 0x100fe200008e0602 */
[-C--:B------:R-:W-:Y:S01]  /*fdb00*/  IADD3 R10, P1, R12, R217.reuse, RZ ;  /* 0x000000d90c0a7210 */ /* 0x080fe20007f3e0ff */
[----:B------:R-:W4:Y:S04]  /*fdb10*/  LDL.LU.64 R36, [R1+0x1f10] ;  /* 0x001f100001247983 */ /* 0x000f280000300a00 */
[----:B------:R-:W-:Y:S01]  /*fdb20*/  IMAD.X R11, R13, 0x1, R2, P1 ;  /* 0x000000010d0b7824 */ /* 0x000fe200008e0602 */
[-C--:B------:R-:W-:Y:S01]  /*fdb30*/  IADD3 R12, P1, R14, R217.reuse, RZ ;  /* 0x000000d90e0c7210 */ /* 0x080fe20007f3e0ff */
[----:B------:R-:W4:Y:S03]  /*fdb40*/  LDL.LU R78, [R1+0xb24] ;  /* 0x000b2400014e7983 */ /* 0x000f260000300800 */
[----:B------:R-:W-:Y:S01]  /*fdb50*/  IADD3.X R13, R15, R2, RZ, P1, !PT ;  /* 0x000000020f0d7210 */ /* 0x000fe20000ffe4ff */
[----:B------:R-:W4:Y:S01]  /*fdb60*/  LDL.LU R79, [R1+0xb28] ;  /* 0x000b2800014f7983 */ /* 0x000f220000300800 */
[----:B------:R-:W-:-:S03]  /*fdb70*/  IADD3 R14, P1, R16, R217, RZ ;  /* 0x000000d9100e7210 */ /* 0x000fc60007f3e0ff */
[----:B------:R-:W4:Y:S02]  /*fdb80*/  LDL.LU R76, [R1+0xb0c] ;  /* 0x000b0c00014c7983 */ /* 0x000f240000300800 */
[--C-:B------:R-:W-:Y:S01]  /*fdb90*/  IMAD.X R15, R17, 0x1, R2.reuse, P1 ;  /* 0x00000001110f7824 */ /* 0x100fe200008e0602 */
[-C--:B------:R-:W-:Y:S01]  /*fdba0*/  IADD3 R16, P1, R18, R217.reuse, RZ ;  /* 0x000000d912107210 */ /* 0x080fe20007f3e0ff */
[----:B------:R-:W4:Y:S04]  /*fdbb0*/  LDL.LU R77, [R1+0xb20] ;  /* 0x000b2000014d7983 */ /* 0x000f280000300800 */
[--C-:B------:R-:W-:Y:S01]  /*fdbc0*/  IMAD.X R17, R19, 0x1, R2.reuse, P1 ;  /* 0x0000000113117824 */ /* 0x100fe200008e0602 */
[-C--:B------:R-:W-:Y:S01]  /*fdbd0*/  IADD3 R18, P1, R20, R217.reuse, RZ ;  /* 0x000000d914127210 */ /* 0x080fe20007f3e0ff */
[----:B------:R-:W4:Y:S04]  /*fdbe0*/  LDL.LU R74, [R1+0xb00] ;  /* 0x000b0000014a7983 */ /* 0x000f280000300800 */
[----:B------:R-:W-:Y:S01]  /*fdbf0*/  IMAD.X R19, R21, 0x1, R2, P1 ;  /* 0x0000000115137824 */ /* 0x000fe200008e0602 */
[-C--:B------:R-:W-:Y:S01]  /*fdc00*/  IADD3 R20, P1, R22, R217.reuse, RZ ;  /* 0x000000d916147210 */ /* 0x080fe20007f3e0ff */
[----:B------:R-:W4:Y:S03]  /*fdc10*/  LDL.LU R75, [R1+0xb04] ;  /* 0x000b0400014b7983 */ /* 0x000f260000300800 */
[----:B------:R-:W-:Y:S01]  /*fdc20*/  IADD3.X R21, R23, R2, RZ, P1, !PT ;  /* 0x0000000217157210 */ /* 0x000fe20000ffe4ff */
[----:B------:R-:W4:Y:S01]  /*fdc30*/  LDL.LU R250, [R1+0x9bc] ;  /* 0x0009bc0001fa7983 */ /* 0x000f220000300800 */
[----:B------:R-:W-:-:S03]  /*fdc40*/  IADD3 R22, P1, R24, R217, RZ ;  /* 0x000000d918167210 */ /* 0x000fc60007f3e0ff */
[----:B------:R-:W4:Y:S02]  /*fdc50*/  LDL.LU R251, [R1+0xb08] ;  /* 0x000b080001fb7983 */ /* 0x000f240000300800 */
[----:B------:R-:W-:Y:S02]  /*fdc60*/  IMAD.X R23, R25, 0x1, R2, P1 ;  /* 0x0000000119177824 */ /* 0x000fe400008e0602 */
        /* <DEDUP_REMOVED lines=8> */
[----:B--2---:R-:W-:-:S05]  /*fdcf0*/  IADD3 R24, P1, R26, R217, RZ ;  /* 0x000000d91a187210 */ /* 0x004fca0007f3e0ff */
[----:B------:R-:W-:Y:S01]  /*fdd00*/  IMAD.X R25, R27, 0x1, R2, P1 ;  /* 0x000000011b197824 */ /* 0x000fe200008e0602 */
[----:B---3--:R-:W-:-:S05]  /*fdd10*/  IADD3 R26, P1, R28, R217, RZ ;  /* 0x000000d91c1a7210 */ /* 0x008fca0007f3e0ff */
[----:B------:R-:W-:Y:S01]  /*fdd20*/  IMAD.X R27, R29, 0x1, R2, P1 ;  /* 0x000000011d1b7824 */ /* 0x000fe200008e0602 */
[----:B------:R-:W-:-:S04]  /*fdd30*/  IADD3 R28, P1, R30, R217, RZ ;  /* 0x000000d91e1c7210 */ /* 0x000fc80007f3e0ff */
[----:B------:R-:W-:Y:S02]  /*fdd40*/  IADD3.X R29, R31, R2, RZ, P1, !PT ;  /* 0x000000021f1d7210 */ /* 0x000fe40000ffe4ff */
[----:B------:R-:W-:-:S05]  /*fdd50*/  IADD3 R30, P1, R34, R217, RZ ;  /* 0x000000d9221e7210 */ /* 0x000fca0007f3e0ff */
[--C-:B------:R-:W-:Y:S01]  /*fdd60*/  IMAD.X R31, R35, 0x1, R2.reuse, P1 ;  /* 0x00000001231f7824 */ /* 0x100fe200008e0602 */
[-C--:B------:R-:W-:Y:S01]  /*fdd70*/  IADD3 R52, P1, R32, R217.reuse, RZ ;  /* 0x000000d920347210 */ /* 0x080fe20007f3e0ff */
[----:B------:R-:W2:Y:S04]  /*fdd80*/  LDL.LU.64 R34, [R1+0x1f08] ;  /* 0x001f080001227983 */ /* 0x000ea80000300a00 */
[----:B------:R-:W-:Y:S02]  /*fdd90*/  IMAD.X R53, R33, 0x1, R2, P1 ;  /* 0x0000000121357824 */ /* 0x000fe400008e0602 */
[----:B------:R-:W2:Y:S01]  /*fdda0*/  LDL.LU.64 R32, [R1+0x1f00] ;  /* 0x001f000001207983 */ /* 0x000ea20000300a00 */
[----:B------:R-:W-:-:S05]  /*fddb0*/  IADD3 R54, P1, R56, R217, RZ ;  /* 0x000000d938367210 */ /* 0x000fca0007f3e0ff */
[----:B------:R-:W-:Y:S01]  /*fddc0*/  IMAD.X R55, R57, 0x1, R2, P1 ;  /* 0x0000000139377824 */ /* 0x000fe200008e0602 */
[----:B------:R-:W-:-:S04]  /*fddd0*/  IADD3 R56, P1, R58, R217, RZ ;  /* 0x000000d93a387210 */ /* 0x000fc80007f3e0ff */
[----:B------:R-:W-:Y:S02]  /*fdde0*/  IADD3.X R57, R59, R2, RZ, P1, !PT ;  /* 0x000000023b397210 */ /* 0x000fe40000ffe4ff */
[----:B----4-:R-:W-:-:S05]  /*fddf0*/  IADD3 R58, P1, R44, R217, RZ ;  /* 0x000000d92c3a7210 */ /* 0x010fca0007f3e0ff */
[----:B------:R-:W-:Y:S01]  /*fde00*/  IMAD.X R59, R45, 0x1, R2, P1 ;  /* 0x000000012d3b7824 */ /* 0x000fe200008e0602 */
[----:B------:R-:W-:-:S05]  /*fde10*/  IADD3 R60, P1, R42, R217, RZ ;  /* 0x000000d92a3c7210 */ /* 0x000fca0007f3e0ff */
[----:B------:R-:W-:Y:S01]  /*fde20*/  IMAD.X R61, R43, 0x1, R2, P1 ;  /* 0x000000012b3d7824 */ /* 0x000fe200008e0602 */
[----:B------:R-:W-:-:S04]  /*fde30*/  LOP3.LUT R79, R79, R78, RZ, 0x3c, !PT ;  /* 0x0000004e4f4f7212 */ /* 0x000fc800078e3cff */
[----:B------:R-:W-:Y:S02]  /*fde40*/  LOP3.LUT R78, R79, R78, RZ, 0x3c, !PT ;  /* 0x0000004e4f4e7212 */ /* 0x000fe400078e3cff */
[----:B------:R-:W-:-:S04]  /*fde50*/  LOP3.LUT R77, R77, R76, RZ, 0x3c, !PT ;  /* 0x0000004c4d4d7212 */ /* 0x000fc800078e3cff */
[----:B------:R-:W-:Y:S02]  /*fde60*/  LOP3.LUT R76, R77, R76, RZ, 0x3c, !PT ;  /* 0x0000004c4d4c7212 */ /* 0x000fe400078e3cff */
[----:B------:R-:W-:Y:S02]  /*fde70*/  LOP3.LUT R79, R79, R78, RZ, 0x3c, !PT ;  /* 0x0000004e4f4f7212 */ /* 0x000fe400078e3cff */
[----:B------:R-:W-:Y:S02]  /*fde80*/  LOP3.LUT R75, R75, R74, RZ, 0x3c, !PT ;  /* 0x0000004a4b4b7212 */ /* 0x000fe400078e3cff */
[----:B------:R-:W-:Y:S02]  /*fde90*/  LOP3.LUT R251, R251, R250, RZ, 0x3c, !PT ;  /* 0x000000fafbfb7212 */ /* 0x000fe400078e3cff */
[----:B------:R-:W-:Y:S02]  /*fdea0*/  LOP3.LUT R249, R249, R248, RZ, 0x3c, !PT ;  /* 0x000000f8f9f97212 */ /* 0x000fe400078e3cff */
[----:B------:R-:W-:-:S02]  /*fdeb0*/  LOP3.LUT R49, R49, R48, RZ, 0x3c, !PT ;  /* 0x0000003031317212 */ /* 0x000fc400078e3cff */
[----:B------:R-:W-:Y:S01]  /*fdec0*/  LOP3.LUT R47, R47, R46, RZ, 0x3c, !PT ;  /* 0x0000002e2f2f7212 */ /* 0x000fe200078e3cff */
[----:B------:R-:W-:Y:S01]  /*fded0*/  IMAD.MOV.U32 R45, RZ, RZ, R50 ;  /* 0x000000ffff2d7224 */ /* 0x000fe200078e0032 */
[----:B------:R-:W-:Y:S02]  /*fdee0*/  LOP3.LUT R74, R75, R74, RZ, 0x3c, !PT ;  /* 0x0000004a4b4a7212 */ /* 0x000fe400078e3cff */
[----:B------:R-:W-:Y:S01]  /*fdef0*/  MOV R44, R51 ;  /* 0x00000033002c7202 */ /* 0x000fe20000000f00 */
[----:B------:R-:W-:Y:S01]  /*fdf00*/  IMAD.MOV.U32 R42, RZ, RZ, R56 ;  /* 0x000000ffff2a7224 */ /* 0x000fe200078e0038 */
[----:B------:R-:W-:Y:S01]  /*fdf10*/  LOP3.LUT R250, R251, R250, RZ, 0x3c, !PT ;  /* 0x000000fafbfa7212 */ /* 0x000fe200078e3cff */
[----:B------:R-:W-:Y:S01]  /*fdf20*/  IMAD.MOV.U32 R43, RZ, RZ, R57 ;  /* 0x000000ffff2b7224 */ /* 0x000fe200078e0039 */
[----:B------:R-:W-:Y:S01]  /*fdf30*/  LOP3.LUT R248, R249, R248, RZ, 0x3c, !PT ;  /* 0x000000f8f9f87212 */ /* 0x000fe200078e3cff */
[----:B------:R1:W-:Y:S01]  /*fdf40*/  LDGSTS.E [R3+0x20600], [R78.64], P0 ;  /* 0x206000004e037fae */ /* 0x0003e20008121844 */
[----:B------:R-:W-:-:S02]  /*fdf50*/  LOP3.LUT R77, R77, R76, RZ, 0x3c, !PT ;  /* 0x0000004c4d4d7212 */ /* 0x000fc400078e3cff */
[----:B------:R-:W-:Y:S02]  /*fdf60*/  LOP3.LUT R48, R49, R48, RZ, 0x3c, !PT ;  /* 0x0000003031307212 */ /* 0x000fe400078e3cff */
[-C--:B------:R-:W-:Y:S02]  /*fdf70*/  IADD3 R62, P1, R40, R217.reuse, RZ ;  /* 0x000000d9283e7210 */ /* 0x080fe40007f3e0ff */
[----:B------:R-:W-:Y:S02]  /*fdf80*/  LOP3.LUT R75, R75, R74, RZ, 0x3c, !PT ;  /* 0x0000004a4b4b7212 */ /* 0x000fe400078e3cff */
[----:B------:R-:W-:Y:S01]  /*fdf90*/  LOP3.LUT R46, R47, R46, RZ, 0x3c, !PT ;  /* 0x0000002e2f2e7212 */ /* 0x000fe200078e3cff */
[----:B------:R1:W-:Y:S01]  /*fdfa0*/  STL.64 [R1+0x18f0], R78 ;  /* 0x0018f04e01007387 */ /* 0x0003e20000100a00 */
[----:B------:R-:W-:Y:S02]  /*fdfb0*/  LOP3.LUT R251, R251, R250, RZ, 0x3c, !PT ;  /* 0x000000fafbfb7212 */ /* 0x000fe400078e3cff */
[----:B------:R-:W-:Y:S01]  /*fdfc0*/  LOP3.LUT R249, R249, R248, RZ, 0x3c, !PT ;  /* 0x000000f8f9f97212 */ /* 0x000fe200078e3cff */
[----:B------:R4:W-:Y:S01]  /*fdfd0*/  STL.64 [R1+0x18f8], R76 ;  /* 0x0018f84c01007387 */ /* 0x0009e20000100a00 */
[----:B------:R-:W-:Y:S01]  /*fdfe0*/  LOP3.LUT R49, R49, R48, RZ, 0x3c, !PT ;  /* 0x0000003031317212 */ /* 0x000fe200078e3cff */
[----:B------:R-:W-:Y:S01]  /*fdff0*/  IMAD.X R63, R41, 0x1, R2, P1 ;  /* 0x00000001293f7824 */ /* 0x000fe200008e0602 */
[----:B------:R-:W-:Y:S01]  /*fe000*/  LOP3.LUT R47, R47, R46, RZ, 0x3c, !PT ;  /* 0x0000002e2f2f7212 */ /* 0x000fe200078e3cff */
[----:B------:R1:W-:Y:S01]  /*fe010*/  STL.64 [R1+0x1900], R74 ;  /* 0x0019004a01007387 */ /* 0x0003e20000100a00 */
[----:B------:R-:W-:-:S03]  /*fe020*/  IADD3 R64, P1, R38, R217, RZ ;  /* 0x000000d926407210 */ /* 0x000fc60007f3e0ff */
[----:B------:R1:W-:Y:S01]  /*fe030*/  STL.64 [R1+0x1908], R250 ;  /* 0x001908fa01007387 */ /* 0x0003e20000100a00 */
[----:B------:R-:W-:-:S03]  /*fe040*/  IADD3.X R65, R39, R2, RZ, P1, !PT ;  /* 0x0000000227417210 */ /* 0x000fc60000ffe4ff */
[----:B------:R1:W-:Y:S01]  /*fe050*/  STL.64 [R1+0x1910], R248 ;  /* 0x001910f801007387 */ /* 0x0003e20000100a00 */
[----:B------:R-:W-:-:S03]  /*fe060*/  IADD3 R66, P1, R36, R217, RZ ;  /* 0x000000d924427210 */ /* 0x000fc60007f3e0ff */
[----:B------:R-:W-:Y:S04]  /*fe070*/  STL.64 [R1+0x1918], R48 ;  /* 0x0019183001007387 */ /* 0x000fe80000100a00 */
[----:B------:R-:W-:Y:S04]  /*fe080*/  STL.64 [R1+0x1920], R46 ;  /* 0x0019202e01007387 */ /* 0x000fe80000100a00 */
[----:B------:R1:W-:Y:S04]  /*fe090*/  STL.64 [R1+0x1928], R44 ;  /* 0x0019282c01007387 */ /* 0x0003e80000100a00 */
[----:B------:R-:W-:Y:S04]  /*fe0a0*/  STL.64 [R1+0x1fb0], R4 ;  /* 0x001fb00401007387 */ /* 0x000fe80000100a00 */
[----:B------:R-:W-:Y:S01]  /*fe0b0*/  STL.64 [R1+0x1fa8], R6 ;  /* 0x001fa80601007387 */ /* 0x000fe20000100a00 */
[----:B------:R-:W-:-:S03]  /*fe0c0*/  IMAD.X R67, R37, 0x1, R2, P1 ;  /* 0x0000000125437824 */ /* 0x000fc600008e0602 */
[----:B------:R-:W-:Y:S04]  /*fe0d0*/  STL.64 [R1+0x1fa0], R8 ;  /* 0x001fa00801007387 */ /* 0x000fe80000100a00 */
[----:B------:R-:W-:Y:S04]  /*fe0e0*/  STL.64 [R1+0x1ef8], R10 ;  /* 0x001ef80a01007387 */ /* 0x000fe80000100a00 */
[----:B------:R-:W-:Y:S04]  /*fe0f0*/  STL.64 [R1+0x1f98], R12 ;  /* 0x001f980c01007387 */ /* 0x000fe80000100a00 */
[----:B------:R-:W-:Y:S04]  /*fe100*/  STL.64 [R1+0x1f90], R14 ;  /* 0x001f900e01007387 */ /* 0x000fe80000100a00 */
[----:B------:R-:W-:Y:S04]  /*fe110*/  STL.64 [R1+0x1f88], R16 ;  /* 0x001f881001007387 */ /* 0x000fe80000100a00 */
[----:B------:R-:W-:Y:S04]  /*fe120*/  STL.64 [R1+0x1f80], R18 ;  /* 0x001f801201007387 */ /* 0x000fe80000100a00 */
[----:B------:R-:W-:Y:S01]  /*fe130*/  STL.64 [R1+0x1f78], R20 ;  /* 0x001f781401007387 */ /* 0x000fe20000100a00 */
[----:B------:R-:W-:-:S03]  /*fe140*/  MOV R50, R58 ;  /* 0x0000003a00327202 */ /* 0x000fc60000000f00 */
[----:B------:R-:W-:Y:S01]  /*fe150*/  STL.64 [R1+0x1f70], R22 ;  /* 0x001f701601007387 */ /* 0x000fe20000100a00 */
[----:B------:R-:W-:-:S03]  /*fe160*/  IMAD.MOV.U32 R51, RZ, RZ, R59 ;  /* 0x000000ffff337224 */ /* 0x000fc600078e003b */
[----:B------:R-:W-:Y:S01]  /*fe170*/  STL.64 [R1+0x1f68], R24 ;  /* 0x001f681801007387 */ /* 0x000fe20000100a00 */
[----:B------:R-:W-:-:S03]  /*fe180*/  IMAD.MOV.U32 R40, RZ, RZ, R62 ;  /* 0x000000ffff287224 */ /* 0x000fc600078e003e */
[----:B------:R-:W-:Y:S01]  /*fe190*/  STL.64 [R1+0x1f60], R26 ;  /* 0x001f601a01007387 */ /* 0x000fe20000100a00 */
[----:B------:R-:W-:-:S03]  /*fe1a0*/  IMAD.MOV.U32 R41, RZ, RZ, R63 ;  /* 0x000000ffff297224 */ /* 0x000fc600078e003f */
[----:B------:R-:W-:Y:S01]  /*fe1b0*/  STL.64 [R1+0x1f58], R28 ;  /* 0x001f581c01007387 */ /* 0x000fe20000100a00 */
[----:B------:R-:W-:Y:S01]  /*fe1c0*/  MOV R38, R64 ;  /* 0x0000004000267202 */ /* 0x000fe20000000f00 */
[----:B------:R-:W-:Y:S02]  /*fe1d0*/  IMAD.MOV.U32 R39, RZ, RZ, R65 ;  /* 0x000000ffff277224 */ /* 0x000fe400078e0041 */
[----:B------:R-:W-:Y:S01]  /*fe1e0*/  STL.64 [R1+0x1f50], R30 ;  /* 0x001f501e01007387 */ /* 0x000fe20000100a00 */
[----:B------:R-:W-:-:S03]  /*fe1f0*/  IMAD.MOV.U32 R36, RZ, RZ, R66 ;  /* 0x000000ffff247224 */ /* 0x000fc600078e0042 */
[----:B------:R-:W-:Y:S01]  /*fe200*/  STL.64 [R1+0x1f48], R52 ;  /* 0x001f483401007387 */ /* 0x000fe20000100a00 */
[----:B------:R-:W-:-:S03]  /*fe210*/  IMAD.MOV.U32 R37, RZ, RZ, R67 ;  /* 0x000000ffff257224 */ /* 0x000fc600078e0043 */
[----:B------:R-:W-:Y:S04]  /*fe220*/  STL.64 [R1+0x1f40], R54 ;  /* 0x001f403601007387 */ /* 0x000fe80000100a00 */
[----:B------:R1:W-:Y:S04]  /*fe230*/  STL.64 [R1+0x1f38], R42 ;  /* 0x001f382a01007387 */ /* 0x0003e80000100a00 */
[----:B------:R1:W-:Y:S04]  /*fe240*/  STL.64 [R1+0x1f30], R50 ;  /* 0x001f303201007387 */ /* 0x0003e80000100a00 */
[----:B------:R-:W-:Y:S04]  /*fe250*/  STL.64 [R1+0x1f28], R60 ;  /* 0x001f283c01007387 */ /* 0x000fe80000100a00 */
[----:B------:R2:W-:Y:S04]  /*fe260*/  STL.64 [R1+0x1f20], R40 ;  /* 0x001f202801007387 */ /* 0x0005e80000100a00 */
[----:B------:R-:W-:Y:S04]  /*fe270*/  STL.64 [R1+0x1f18], R38 ;  /* 0x001f182601007387 */ /* 0x000fe80000100a00 */
[----:B-1----:R-:W3:Y:S04]  /*fe280*/  LDL.LU.64 R78, [R1+0x3d78] ;  /* 0x003d7800014e7983 */ /* 0x002ee80000300a00 */
[----:B------:R-:W-:Y:S04]  /*fe290*/  STL.64 [R1+0x1f10], R36 ;  /* 0x001f102401007387 */ /* 0x000fe80000100a00 */
[----:B------:R4:W-:Y:S04]  /*fe2a0*/  LDGSTS.E [R3+0x21600], [R76.64], P0 ;  /* 0x216000004c037fae */ /* 0x0009e80008121844 */
[----:B------:R1:W-:Y:S04]  /*fe2b0*/  LDGSTS.E [R3+0x22600], [R74.64], P0 ;  /* 0x226000004a037fae */ /* 0x0003e80008121844 */
[----:B------:R1:W-:Y:S04]  /*fe2c0*/  LDGSTS.E [R3+0x23600], [R250.64], P0 ;  /* 0x23600000fa037fae */ /* 0x0003e80008121844 */
[----:B----4-:R-:W4:Y:S04]  /*fe2d0*/  LDL.LU.64 R76, [R1+0x3d70] ;  /* 0x003d7000014c7983 */ /* 0x010f280000300a00 */
        /* <DEDUP_REMOVED lines=12> */
[----:B--2---:R-:W-:-:S03]  /*fe3a0*/  IADD3 R68, P1, R34, R217, RZ ;  /* 0x000000d922447210 */ /* 0x004fc60007f3e0ff */
[----:B------:R2:W-:Y:S02]  /*fe3b0*/  LDGSTS.E [R3+0x30600], [R22.64], P0 ;  /* 0x3060000016037fae */ /* 0x0005e40008121844 */
[--C-:B------:R-:W-:Y:S01]  /*fe3c0*/  IMAD.X R69, R35, 0x1, R2.reuse, P1 ;  /* 0x0000000123457824 */ /* 0x100fe200008e0602 */
[----:B------:R-:W-:Y:S01]  /*fe3d0*/  IADD3 R70, P1, R32, R217, RZ ;  /* 0x000000d920467210 */ /* 0x000fe20007f3e0ff */
[----:B------:R1:W-:Y:S01]  /*fe3e0*/  LDGSTS.E [R3+0x31600], [R24.64], P0 ;  /* 0x3160000018037fae */ /* 0x0003e20008121844 */
[----:B------:R-:W-:Y:S01]  /*fe3f0*/  MOV R34, R68 ;  /* 0x0000004400227202 */ /* 0x000fe20000000f00 */
[----:B------:R-:W-:Y:S02]  /*fe400*/  IMAD.MOV.U32 R35, RZ, RZ, R69 ;  /* 0x000000ffff237224 */ /* 0x000fe400078e0045 */
[----:B------:R-:W-:Y:S01]  /*fe410*/  IMAD.X R71, R33, 0x1, R2, P1 ;  /* 0x0000000121477824 */ /* 0x000fe200008e0602 */
[----:B------:R2:W-:Y:S01]  /*fe420*/  LDGSTS.E [R3+0x32600], [R26.64], P0 ;  /* 0x326000001a037fae */ /* 0x0005e20008121844 */
[----:B------:R-:W-:-:S02]  /*fe430*/  IMAD.MOV.U32 R32, RZ, RZ, R70 ;  /* 0x000000ffff207224 */ /* 0x000fc400078e0046 */
[----:B------:R-:W-:Y:S01]  /*fe440*/  IMAD.MOV.U32 R33, RZ, RZ, R71 ;  /* 0x000000ffff217224 */ /* 0x000fe200078e0047 */
[----:B------:R-:W-:Y:S04]  /*fe450*/  STL.64 [R1+0x1f08], R34 ;  /* 0x001f082201007387 */ /* 0x000fe80000100a00 */
[----:B-1----:R-:W2:Y:S04]  /*fe460*/  LDL.LU.64 R74, [R1+0x3d68] ;  /* 0x003d6800014a7983 */ /* 0x002ea80000300a00 */
[----:B------:R1:W-:Y:S04]  /*fe470*/  STL.64 [R1+0x1f00], R32 ;  /* 0x001f002001007387 */ /* 0x0003e80000100a00 */
[----:B------:R1:W5:Y:S04]  /*fe480*/  LDL.LU.64 R250, [R1+0x3d60] ;  /* 0x003d600001fa7983 */ /* 0x0003680000300a00 */
[----:B------:R1:W5:Y:S04]  /*fe490*/  LDL.LU.64 R248, [R1+0x3d58] ;  /* 0x003d580001f87983 */ /* 0x0003680000300a00 */
[----:B------:R-:W2:Y:S04]  /*fe4a0*/  LDL R44, [R1+0x27e4] ;  /* 0x0027e400012c7983 */ /* 0x000ea80000100800 */
[----:B------:R-:W3:Y:S04]  /*fe4b0*/  LDL R45, [R1+0x27f0] ;  /* 0x0027f000012d7983 */ /* 0x000ee80000100800 */
[----:B------:R-:W4:Y:S04]  /*fe4c0*/  LDL R46, [R1+0x27a4] ;  /* 0x0027a400012e7983 */ /* 0x000f280000100800 */
[----:B------:R-:W4:Y:S04]  /*fe4d0*/  LDL R47, [R1+0x27b0] ;  /* 0x0027b000012f7983 */ /* 0x000f280000100800 */
[----:B------:R-:W4:Y:S04]  /*fe4e0*/  LDL R48, [R1+0x2764] ;  /* 0x0027640001307983 */ /* 0x000f280000100800 */
[----:B------:R-:W4:Y:S04]  /*fe4f0*/  LDL R49, [R1+0x2770] ;  /* 0x0027700001317983 */ /* 0x000f280000100800 */
[----:B------:R1:W-:Y:S04]  /*fe500*/  LDGSTS.E [R3+0x33600], [R28.64], P0 ;  /* 0x336000001c037fae */ /* 0x0003e80008121844 */
[----:B------:R1:W-:Y:S04]  /*fe510*/  LDGSTS.E [R3+0x34600], [R30.64], P0 ;  /* 0x346000001e037fae */ /* 0x0003e80008121844 */
[----:B------:R1:W-:Y:S04]  /*fe520*/  LDGSTS.E [R3+0x35600], [R52.64], P0 ;  /* 0x3560000034037fae */ /* 0x0003e80008121844 */
[----:B------:R1:W-:Y:S04]  /*fe530*/  LDGSTS.E [R3+0x36600], [R54.64], P0 ;  /* 0x3660000036037fae */ /* 0x0003e80008121844 */
[----:B------:R1:W-:Y:S04]  /*fe540*/  LDGSTS.E [R3+0x37600], [R42.64], P0 ;  /* 0x376000002a037fae */ /* 0x0003e80008121844 */
[----:B------:R1:W-:Y:S04]  /*fe550*/  LDGSTS.E [R3+0x38600], [R50.64], P0 ;  /* 0x3860000032037fae */ /* 0x0003e80008121844 */
[----:B------:R2:W-:Y:S04]  /*fe560*/  LDGSTS.E [R3+0x39600], [R60.64], P0 ;  /* 0x396000003c037fae */ /* 0x0005e80008121844 */
[----:B-1----:R-:W1:Y:S04]  /*fe570*/  S2R R43, SR_TID.X ;  /* 0x00000000002b7919 */ /* 0x002e680000002100 */
[----:B------:R-:W4:Y:S04]  /*fe580*/  LDL R50, [R1+0x2724] ;  /* 0x0027240001327983 */ /* 0x000f280000100800 */
[----:B------:R-:W4:Y:S04]  /*fe590*/  LDL R51, [R1+0x2730] ;  /* 0x0027300001337983 */ /* 0x000f280000100800 */
[----:B------:R1:W-:Y:S04]  /*fe5a0*/  LDGSTS.E [R3+0x3a600], [R40.64], P0 ;  /* 0x3a60000028037fae */ /* 0x0003e80008121844 */
[----:B------:R-:W4:Y:S04]  /*fe5b0*/  LDL R9, [R1+0x26a4] ;  /* 0x0026a40001097983 */ /* 0x000f280000100800 */
[----:B------:R-:W4:Y:S04]  /*fe5c0*/  LDL R5, [R1+0x26b0] ;  /* 0x0026b00001057983 */ /* 0x000f280000100800 */
[----:B-1----:R-:W4:Y:S04]  /*fe5d0*/  LDL R40, [R1+0x26e4] ;  /* 0x0026e40001287983 */ /* 0x002f280000100800 */
[----:B------:R-:W4:Y:S01]  /*fe5e0*/  LDL R41, [R1+0x26f0] ;  /* 0x0026f00001297983 */ /* 0x000f220000100800 */
[----:B------:R-:W-:-:S03]  /*fe5f0*/  LOP3.LUT R43, R43, 0x7f, RZ, 0xc0, !PT ;  /* 0x0000007f2b2b7812 */ /* 0x000fc600078ec0ff */
[----:B------:R1:W-:Y:S01]  /*fe600*/  LDGSTS.E [R3+0x3b600], [R38.64], P0 ;  /* 0x3b60000026037fae */ /* 0x0003e20008121844 */
[----:B------:R-:W-:-:S03]  /*fe610*/  SHF.L.U32 R43, R43, 0x2, RZ ;  /* 0x000000022b2b7819 */ /* 0x000fc600000006ff */
[----:B------:R1:W-:Y:S01]  /*fe620*/  LDGSTS.E [R3+0x3c600], [R36.64], P0 ;  /* 0x3c60000024037fae */ /* 0x0003e20008121844 */
[----:B------:R-:W-:-:S03]  /*fe630*/  LOP3.LUT R43, R43, 0x40, RZ, 0x3c, !PT ;  /* 0x000000402b2b7812 */ /* 0x000fc600078e3cff */
[----:B------:R1:W-:Y:S04]  /*fe640*/  LDGSTS.E [R3+0x3d600], [R34.64], P0 ;  /* 0x3d60000022037fae */ /* 0x0003e80008121844 */
[----:B------:R1:W-:Y:S01]  /*fe650*/  LDGSTS.E [R3+0x3e600], [R32.64], P0 ;  /* 0x3e60000020037fae */ /* 0x0003e20008121844 */
[----:B------:R-:W-:-:S03]  /*fe660*/  IMAD R4, R203, 0x40000, R43 ;  /* 0x00040000cb047824 */ /* 0x000fc600078e022b */
[----:B------:R-:W4:Y:S04]  /*fe670*/  LDL R42, [R1+0x2624] ;  /* 0x00262400012a7983 */ /* 0x000f280000100800 */
[----:B------:R-:W4:Y:S04]  /*fe680*/  LDL R43, [R1+0x2630] ;  /* 0x00263000012b7983 */ /* 0x000f280000100800 */
[----:B-1----:R-:W4:Y:S04]  /*fe690*/  LDL R32, [R1+0x2664] ;  /* 0x0026640001207983 */ /* 0x002f280000100800 */
[----:B------:R-:W4:Y:S04]  /*fe6a0*/  LDL R33, [R1+0x2670] ;  /* 0x0026700001217983 */ /* 0x000f280000100800 */
[----:B------:R1:W-:Y:S04]  /*fe6b0*/  LDGSTS.E [R3+0x3f600], [R10.64], P0 ;  /* 0x3f6000000a037fae */ /* 0x0003e80008121844 */
[----:B------:R-:W4:Y:S04]  /*fe6c0*/  LDL R34, [R1+0x2564] ;  /* 0x0025640001227983 */ /* 0x000f280000100800 */
[----:B------:R-:W4:Y:S04]  /*fe6d0*/  LDL R35, [R1+0x2590] ;  /* 0x0025900001237983 */ /* 0x000f280000100800 */
[----:B------:R-:W4:Y:S04]  /*fe6e0*/  LDL R36, [R1+0x24e4] ;  /* 0x0024e40001247983 */ /* 0x000f280000100800 */
[----:B------:R-:W4:Y:S04]  /*fe6f0*/  LDL R37, [R1+0x2510] ;  /* 0x0025100001257983 */ /* 0x000f280000100800 */
[----:B------:R-:W4:Y:S04]  /*fe700*/  LDL R38, [R1+0x2488] ;  /* 0x0024880001267983 */ /* 0x000f280000100800 */
[----:B------:R-:W4:Y:S01]  /*fe710*/  LDL R39, [R1+0x248c] ;  /* 0x00248c0001277983 */ /* 0x000f220000100800 */
[----:B--2---:R-:W-:-:S03]  /*fe720*/  IMAD.MOV.U32 R7, RZ, RZ, R44 ;  /* 0x000000ffff077224 */ /* 0x004fc600078e002c */
[----:B------:R-:W2:Y:S01]  /*fe730*/  LDL R44, [R1+0x25e4] ;  /* 0x0025e400012c7983 */ /* 0x000ea20000100800 */
[----:B---3--:R-:W-:-:S03]  /*fe740*/  IMAD.MOV.U32 R6, RZ, RZ, R45 ;  /* 0x000000ffff067224 */ /* 0x008fc600078e002d */
[----:B------:R-:W3:Y:S04]  /*fe750*/  LDL R45, [R1+0x25f0] ;  /* 0x0025f000012d7983 */ /* 0x000ee80000100800 */
[----:B------:R4:W-:Y:S02]  /*fe760*/  LDGSTS.E [R4+0x800], [R6.64], P0 ;  /* 0x0080000006047fae */ /* 0x0009e40008121844 */
[----:B----4-:R-:W-:Y:S01]  /*fe770*/  MOV R6, R47 ;  /* 0x0000002f00067202 */ /* 0x010fe20000000f00 */
[----:B------:R-:W-:Y:S01]  /*fe780*/  IMAD.MOV.U32 R7, RZ, RZ, R46 ;  /* 0x000000ffff077224 */ /* 0x000fe200078e002e */
[----:B------:R-:W4:Y:S04]  /*fe790*/  LDL R47, [R1+0x25d0] ;  /* 0x0025d000012f7983 */ /* 0x000f280000100800 */
[----:B------:R-:W4:Y:S04]  /*fe7a0*/  LDL R46, [R1+0x25a4] ;  /* 0x0025a400012e7983 */ /* 0x000f280000100800 */
[----:B------:R1:W-:Y:S02]  /*fe7b0*/  LDGSTS.E [R4+0x1800], [R6.64], P0 ;  /* 0x0180000006047fae */ /* 0x0003e40008121844 */
[----:B-1----:R-:W-:-:S02]  /*fe7c0*/  IMAD.MOV.U32 R6, RZ, RZ, R49 ;  /* 0x000000ffff067224 */ /* 0x002fc400078e0031 */
[----:B------:R-:W-:Y:S01]  /*fe7d0*/  IMAD.MOV.U32 R7, RZ, RZ, R48 ;  /* 0x000000ffff077224 */ /* 0x000fe200078e0030 */
[----:B------:R-:W4:Y:S04]  /*fe7e0*/  LDL R49, [R1+0x2550] ;  /* 0x0025500001317983 */ /* 0x000f280000100800 */
[----:B------:R-:W4:Y:S04]  /*fe7f0*/  LDL R48, [R1+0x2524] ;  /* 0x0025240001307983 */ /* 0x000f280000100800 */
[----:B------:R1:W-:Y:S02]  /*fe800*/  LDGSTS.E [R4+0x2800], [R6.64], P0 ;  /* 0x0280000006047fae */ /* 0x0003e40008121844 */
[----:B-1----:R-:W-:Y:S01]  /*fe810*/  MOV R6, R51 ;  /* 0x0000003300067202 */ /* 0x002fe20000000f00 */
[----:B------:R-:W-:Y:S01]  /*fe820*/  IMAD.MOV.U32 R7, RZ, RZ, R50 ;  /* 0x000000ffff077224 */ /* 0x000fe200078e0032 */
[----:B------:R-:W4:Y:S04]  /*fe830*/  LDL R51, [R1+0x24cc] ;  /* 0x0024cc0001337983 */ /* 0x000f280000100800 */
[----:B------:R-:W4:Y:S04]  /*fe840*/  LDL R50, [R1+0x24c8] ;  /* 0x0024c80001327983 */ /* 0x000f280000100800 */
[----:B------:R1:W-:Y:S02]  /*fe850*/  LDGSTS.E [R4+0x3800], [R6.64], P0 ;  /* 0x0380000006047fae */ /* 0x0003e40008121844 */
[----:B-1----:R-:W-:-:S02]  /*fe860*/  IMAD.MOV.U32 R6, RZ, RZ, R41 ;  /* 0x000000ffff067224 */ /* 0x002fc400078e0029 */
[----:B------:R-:W-:Y:S01]  /*fe870*/  IMAD.MOV.U32 R7, RZ, RZ, R40 ;  /* 0x000000ffff077224 */ /* 0x000fe200078e0028 */
[----:B------:R-:W4:Y:S04]  /*fe880*/  LDL R41, [R1+0x244c] ;  /* 0x00244c0001297983 */ /* 0x000f280000100800 */
[----:B------:R1:W-:Y:S04]  /*fe890*/  LDGSTS.E [R4+0x4800], [R6.64], P0 ;  /* 0x0480000006047fae */ /* 0x0003e80008121844 */
[----:B------:R-:W4:Y:S01]  /*fe8a0*/  LDL R40, [R1+0x2448] ;  /* 0x0024480001287983 */ /* 0x000f220000100800 */
[----:B-1----:R-:W-:Y:S01]  /*fe8b0*/  MOV R6, R5 ;  /* 0x0000000500067202 */ /* 0x002fe20000000f00 */
[----:B------:R-:W-:-:S02]  /*fe8c0*/  IMAD.MOV.U32 R7, RZ, RZ, R9 ;  /* 0x000000ffff077224 */ /* 0x000fc400078e0009 */
[----:B------:R-:W4:Y:S04]  /*fe8d0*/  LDL R5, [R1+0x22c4] ;  /* 0x0022c40001057983 */ /* 0x000f280000100800 */
[----:B------:R1:W-:Y:S04]  /*fe8e0*/  LDGSTS.E [R4+0x5800], [R6.64], P0 ;  /* 0x0580000006047fae */ /* 0x0003e80008121844 */
[----:B------:R-:W4:Y:S01]  /*fe8f0*/  LDL R9, [R1+0x22c0] ;  /* 0x0022c00001097983 */ /* 0x000f220000100800 */
[----:B-1----:R-:W-:Y:S02]  /*fe900*/  IMAD.MOV.U32 R6, RZ, RZ, R33 ;  /* 0x000000ffff067224 */ /* 0x002fe400078e0021 */
        /* <DEDUP_REMOVED lines=9> */
[----:B--2---:R-:W-:-:S03]  /*fe9a0*/  IMAD.MOV.U32 R7, RZ, RZ, R44 ;  /* 0x000000ffff077224 */ /* 0x004fc600078e002c */
[----:B------:R-:W2:Y:S01]  /*fe9b0*/  LDL R44, [R1+0x23c0] ;  /* 0x0023c000012c7983 */ /* 0x000ea20000100800 */
[----:B---3--:R-:W-:-:S03]  /*fe9c0*/  IMAD.MOV.U32 R6, RZ, RZ, R45 ;  /* 0x000000ffff067224 */ /* 0x008fc600078e002d */
[----:B------:R-:W3:Y:S04]  /*fe9d0*/  LDL R45, [R1+0x23c4] ;  /* 0x0023c400012d7983 */ /* 0x000ee80000100800 */
[----:B------:R4:W-:Y:S02]  /*fe9e0*/  LDGSTS.E [R4+0x8800], [R6.64], P0 ;  /* 0x0880000006047fae */ /* 0x0009e40008121844 */
[----:B----4-:R-:W-:Y:S02]  /*fe9f0*/  MOV R6, R47 ;  /* 0x0000002f00067202 */ /* 0x010fe40000000f00 */
[----:B------:R-:W4:Y:S01]  /*fea00*/  LDL R47, [R1+0x2384] ;  /* 0x00238400012f7983 */ /* 0x000f220000100800 */
[----:B------:R-:W-:-:S03]  /*fea10*/  IMAD.MOV.U32 R7, RZ, RZ, R46 ;  /* 0x000000ffff077224 */ /* 0x000fc600078e002e */
[----:B------:R-:W4:Y:S04]  /*fea20*/  LDL R46, [R1+0x2380] ;  /* 0x00238000012e7983 */ /* 0x000f280000100800 */
[----:B------:R1:W-:Y:S02]  /*fea30*/  LDGSTS.E [R4+0x9800], [R6.64], P0 ;  /* 0x0980000006047fae */ /* 0x0003e40008121844 */
        /* <DEDUP_REMOVED lines=35> */
[----:B--2---:R-:W-:-:S03]  /*fec70*/  IMAD.MOV.U32 R7, RZ, RZ, R44 ;  /* 0x000000ffff077224 */ /* 0x004fc600078e002c */
[----:B------:R-:W2:Y:S01]  /*fec80*/  LDL R44, [R1+0x20c4] ;  /* 0x0020c400012c7983 */ /* 0x000ea20000100800 */
[----:B---3--:R-:W-:-:S03]  /*fec90*/  MOV R6, R45 ;  /* 0x0000002d00067202 */ /* 0x008fc60000000f00 */
[----:B------:R-:W3:Y:S04]  /*feca0*/  LDL R45, [R1+0x20c8] ;  /* 0x0020c800012d7983 */ /* 0x000ee80000100800 */
[----:B------:R4:W-:Y:S02]  /*fecb0*/  LDGSTS.E [R4+0x11800], [R6.64], P0 ;  /* 0x1180000006047fae */ /* 0x0009e40008121844 */
[----:B----4-:R-:W-:Y:S02]  /*fecc0*/  IMAD.MOV.U32 R6, RZ, RZ, R47 ;  /* 0x000000ffff067224 */ /* 0x010fe400078e002f */
[----:B------:R-:W4:Y:S01]  /*fecd0*/  LDL R47, [R1+0x2110] ;  /* 0x00211000012f7983 */ /* 0x000f220000100800 */
[----:B------:R-:W-:-:S03]  /*fece0*/  IMAD.MOV.U32 R7, RZ, RZ, R46 ;  /* 0x000000ffff077224 */ /* 0x000fc600078e002e */
[----:B------:R-:W2:Y:S04]  /*fecf0*/  LDL R46, [R1+0x210c] ;  /* 0x00210c00012e7983 */ /* 0x000ea80000100800 */
[----:B------:R1:W-:Y:S02]  /*fed00*/  LDGSTS.E [R4+0x12800], [R6.64], P0 ;  /* 0x1280000006047fae */ /* 0x0003e40008121844 */
[----:B-1----:R-:W-:Y:S02]  /*fed10*/  MOV R6, R49 ;  /* 0x0000003100067202 */ /* 0x002fe40000000f00 */
[----:B------:R-:W2:Y:S01]  /*fed20*/  LDL R49, [R1+0x2140] ;  /* 0x0021400001317983 */ /* 0x000ea20000100800 */
[----:B------:R-:W-:-:S03]  /*fed30*/  IMAD.MOV.U32 R7, RZ, RZ, R48 ;  /* 0x000000ffff077224 */ /* 0x000fc600078e0030 */
[----:B------:R-:W2:Y:S04]  /*fed40*/  LDL R48, [R1+0x213c] ;  /* 0x00213c0001307983 */ /* 0x000ea80000100800 */
[----:B------:R1:W-:Y:S02]  /*fed50*/  LDGSTS.E [R4+0x13800], [R6.64], P0 ;  /* 0x1380000006047fae */ /* 0x0003e40008121844 */
[----:B-1----:R-:W-:Y:S02]  /*fed60*/  IMAD.MOV.U32 R6, RZ, RZ, R51 ;  /* 0x000000ffff067224 */ /* 0x002fe400078e0033 */
[----:B------:R-:W2:Y:S01]  /*fed70*/  LDL R51, [R1+0x2170] ;  /* 0x0021700001337983 */ /* 0x000ea20000100800 */
[----:B------:R-:W-:-:S03]  /*fed80*/  IMAD.MOV.U32 R7, RZ, RZ, R50 ;  /* 0x000000ffff077224 */ /* 0x000fc600078e0032 */
[----:B------:R-:W2:Y:S04]  /*fed90*/  LDL R50, [R1+0x216c] ;  /* 0x00216c0001327983 */ /* 0x000ea80000100800 */
[----:B------:R1:W-:Y:S02]  /*feda0*/  LDGSTS.E [R4+0x14800], [R6.64], P0 ;  /* 0x1480000006047fae */ /* 0x0003e40008121844 */
[----:B-1----:R-:W-:Y:S01]  /*fedb0*/  MOV R6, R5 ;  /* 0x0000000500067202 */ /* 0x002fe20000000f00 */
[----:B------:R-:W-:-:S05]  /*fedc0*/  IMAD.MOV.U32 R7, RZ, RZ, R9 ;  /* 0x000000ffff077224 */ /* 0x000fca00078e0009 */
[----:B------:R1:W-:Y:S02]  /*fedd0*/  LDGSTS.E [R4+0x15800], [R6.64], P0 ;  /* 0x1580000006047fae */ /* 0x0003e40008121844 */
[----:B-1----:R-:W-:Y:S02]  /*fede0*/  IMAD.MOV.U32 R6, RZ, RZ, R33 ;  /* 0x000000ffff067224 */ /* 0x002fe400078e0021 */
[----:B------:R-:W-:Y:S02]  /*fedf0*/  IMAD.MOV.U32 R7, RZ, RZ, R32 ;  /* 0x000000ffff077224 */ /* 0x000fe400078e0020 */
[----:B------:R-:W2:Y:S04]  /*fee00*/  LDL.LU.64 R32, [R1+0x1ed8] ;  /* 0x001ed80001207983 */ /* 0x000ea80000300a00 */
        /* <DEDUP_REMOVED lines=11> */
[----:B------:R-:W4:Y:S04]  /*feec0*/  LDL.LU.64 R30, [R1+0x1e38] ;  /* 0x001e3800011e7983 */ /* 0x000f280000300a00 */
[----:B------:R1:W-:Y:S02]  /*feed0*/  LDGSTS.E [R4+0x16800], [R6.64], P0 ;  /* 0x1680000006047fae */ /* 0x0003e40008121844 */
[----:B-1----:R-:W-:Y:S01]  /*feee0*/  MOV R6, R35 ;  /* 0x0000002300067202 */ /* 0x002fe20000000f00 */
[----:B------:R-:W-:-:S02]  /*feef0*/  IMAD.MOV.U32 R7, RZ, RZ, R34 ;  /* 0x000000ffff077224 */ /* 0x000fc400078e0022 */
[----:B------:R-:W4:Y:S04]  /*fef00*/  LDL.LU.64 R34, [R1+0x1e30] ;  /* 0x001e300001227983 */ /* 0x000f280000300a00 */
[----:B------:R1:W-:Y:S02]  /*fef10*/  LDGSTS.E [R4+0x17800], [R6.64], P0 ;  /* 0x1780000006047fae */ /* 0x0003e40008121844 */
[----:B-1----:R-:W-:Y:S02]  /*fef20*/  IMAD.MOV.U32 R6, RZ, RZ, R37 ;  /* 0x000000ffff067224 */ /* 0x002fe400078e0025 */
[----:B------:R-:W-:-:S05]  /*fef30*/  IMAD.MOV.U32 R7, RZ, RZ, R36 ;  /* 0x000000ffff077224 */ /* 0x000fca00078e0024 */
[----:B------:R1:W-:Y:S02]  /*fef40*/  LDGSTS.E [R4+0x18800], [R6.64], P0 ;  /* 0x1880000006047fae */ /* 0x0003e40008121844 */
[----:B-1----:R-:W-:Y:S01]  /*fef50*/  MOV R6, R39 ;  /* 0x0000002700067202 */ /* 0x002fe20000000f00 */
[----:B------:R-:W-:-:S05]  /*fef60*/  IMAD.MOV.U32 R7, RZ, RZ, R38 ;  /* 0x000000ffff077224 */ /* 0x000fca00078e0026 */
[----:B------:R1:W-:Y:S01]  /*fef70*/  LDGSTS.E [R4+0x19800], [R6.64], P0 ;  /* 0x1980000006047fae */ /* 0x0003e20008121844 */
[----:B--2---:R-:W-:-:S05]  /*fef80*/  IADD3 R3, P1, R32, R217, RZ ;  /* 0x000000d920037210 */ /* 0x004fca0007f3e0ff */
[----:B------:R-:W-:Y:S02]  /*fef90*/  IMAD.X R5, R33, 0x1, R2, P1 ;  /* 0x0000000121057824 */ /* 0x000fe400008e0602 */
[----:B------:R-:W2:Y:S01]  /*fefa0*/  LDL.LU.64 R32, [R1+0x1e28] ;  /* 0x001e280001207983 */ /* 0x000ea20000300a00 */
[----:B-1----:R-:W-:Y:S02]  /*fefb0*/  IMAD.MOV.U32 R6, RZ, RZ, R41 ;  /* 0x000000ffff067224 */ /* 0x002fe400078e0029 */
[----:B------:R-:W-:Y:S01]  /*fefc0*/  IMAD.MOV.U32 R7, RZ, RZ, R40 ;  /* 0x000000ffff077224 */ /* 0x000fe200078e0028 */
[----:B------:R-:W2:Y:S04]  /*fefd0*/  LDL.LU.64 R56, [R1+0x1e20] ;  /* 0x001e200001387983 */ /* 0x000ea80000300a00 */
[----:B------:R1:W-:Y:S04]  /*fefe0*/  LDGSTS.E [R4+0x1a800], [R6.64], P0 ;  /* 0x1a80000006047fae */ /* 0x0003e80008121844 */
[----:B------:R-:W2:Y:S04]  /*feff0*/  LDL.LU.64 R58, [R1+0x1e18] ;  /* 0x001e1800013a7983 */ /* 0x000ea80000300a00 */
[----:B------:R-:W2:Y:S01]  /*ff000*/  LDL.LU.64 R60, [R1+0x1e10] ;  /* 0x001e1000013c7983 */ /* 0x000ea20000300a00 */
[----:B-1----:R-:W-:Y:S01]  /*ff010*/  MOV R6, R43 ;  /* 0x0000002b00067202 */ /* 0x002fe20000000f00 */
[----:B------:R-:W-:-:S02]  /*ff020*/  IMAD.MOV.U32 R7, RZ, RZ, R42 ;  /* 0x000000ffff077224 */ /* 0x000fc400078e002a */
[----:B------:R-:W2:Y:S04]  /*ff030*/  LDL.LU.64 R62, [R1+0x1e08] ;  /* 0x001e0800013e7983 */ /* 0x000ea80000300a00 */
[----:B------:R3:W-:Y:S04]  /*ff040*/  LDGSTS.E [R4+0x1b800], [R6.64], P0 ;  /* 0x1b80000006047fae */ /* 0x0007e80008121844 */
[----:B------:R-:W2:Y:S04]  /*ff050*/  LDL.LU.64 R64, [R1+0x1e00] ;  /* 0x001e000001407983 */ /* 0x000ea80000300a00 */
[----:B------:R-:W2:Y:S01]  /*ff060*/  LDL.LU.64 R66, [R1+0x1df8] ;  /* 0x001df80001427983 */ /* 0x000ea20000300a00 */
[----:B---3--:R-:W-:-:S03]  /*ff070*/  IMAD.MOV.U32 R6, RZ, RZ, R45 ;  /* 0x000000ffff067224 */ /* 0x008fc600078e002d */
[----:B------:R-:W3:Y:S01]  /*ff080*/  LDL.LU.64 R68, [R1+0x1df0] ;  /* 0x001df00001447983 */ /* 0x000ee20000300a00 */
[----:B------:R-:W-:-:S05]  /*ff090*/  IMAD.MOV.U32 R7, RZ, RZ, R44 ;  /* 0x000000ffff077224 */ /* 0x000fca00078e002c */
[----:B------:R4:W-:Y:S02]  /*ff0a0*/  LDGSTS.E [R4+0x1c800], [R6.64], P0 ;  /* 0x1c80000006047fae */ /* 0x0009e40008121844 */
[----:B----4-:R-:W-:Y:S01]  /*ff0b0*/  MOV R6, R47 ;  /* 0x0000002f00067202 */ /* 0x010fe20000000f00 */
[----:B------:R-:W-:-:S05]  /*ff0c0*/  IMAD.MOV.U32 R7, RZ, RZ, R46 ;  /* 0x000000ffff077224 */ /* 0x000fca00078e002e */
[----:B------:R1:W-:Y:S02]  /*ff0d0*/  LDGSTS.E [R4+0x1d800], [R6.64], P0 ;  /* 0x1d80000006047fae */ /* 0x0003e40008121844 */
[----:B-1----:R-:W-:Y:S02]  /*ff0e0*/  IMAD.MOV.U32 R6, RZ, RZ, R49 ;  /* 0x000000ffff067224 */ /* 0x002fe400078e0031 */
[----:B------:R-:W-:-:S05]  /*ff0f0*/  IMAD.MOV.U32 R7, RZ, RZ, R48 ;  /* 0x000000ffff077224 */ /* 0x000fca00078e0030 */
[----:B------:R1:W-:Y:S02]  /*ff100*/  LDGSTS.E [R4+0x1e800], [R6.64], P0 ;  /* 0x1e80000006047fae */ /* 0x0003e40008121844 */
[----:B-1----:R-:W-:Y:S01]  /*ff110*/  MOV R6, R51 ;  /* 0x0000003300067202 */ /* 0x002fe20000000f00 */
[----:B------:R-:W-:Y:S02]  /*ff120*/  IMAD.MOV.U32 R7, RZ, RZ, R50 ;  /* 0x000000ffff077224 */ /* 0x000fe400078e0032 */
[----:B------:R-:W4:Y:S04]  /*ff130*/  LDL.LU R50, [R1+0xd5c] ;  /* 0x000d5c0001327983 */ /* 0x000f280000300800 */
[----:B------:R1:W-:Y:S04]  /*ff140*/  LDGSTS.E [R4+0x1f800], [R6.64], P0 ;  /* 0x1f80000006047fae */ /* 0x0003e80008121844 */
[----:B------:R-:W4:Y:S04]  /*ff150*/  LDL.LU R51, [R1+0xd60] ;  /* 0x000d600001337983 */ /* 0x000f280000300800 */
[----:B------:R-:W4:Y:S01]  /*ff160*/  LDL.LU R48, [R1+0xd54] ;  /* 0x000d540001307983 */ /* 0x000f220000300800 */
[----:B-1----:R-:W-:-:S03]  /*ff170*/  IADD3 R6, P1, R8, R217, RZ ;  /* 0x000000d908067210 */ /* 0x002fc60007f3e0ff */
[----:B------:R-:W4:Y:S02]  /*ff180*/  LDL.LU R49, [R1+0xd58] ;  /* 0x000d580001317983 */ /* 0x000f240000300800 */
        /* <DEDUP_REMOVED lines=31> */
[----:B------:R-:W-:-:S05]  /*ff380*/  IADD3 R26, P1, R28, R217, RZ ;  /* 0x000000d91c1a7210 */ /* 0x000fca0007f3e0ff */
[----:B------:R-:W-:Y:S01]  /*ff390*/  IMAD.X R27, R29, 0x1, R2, P1 ;  /* 0x000000011d1b7824 */ /* 0x000fe200008e0602 */
[----:B------:R-:W-:-:S05]  /*ff3a0*/  IADD3 R28, P1, R30, R217, RZ ;  /* 0x000000d91e1c7210 */ /* 0x000fca0007f3e0ff */
[----:B------:R-:W-:Y:S01]  /*ff3b0*/  IMAD.X R29, R31, 0x1, R2, P1 ;  /* 0x000000011f1d7824 */ /* 0x000fe200008e0602 */
[----:B------:R-:W-:-:S05]  /*ff3c0*/  IADD3 R30, P1, R34, R217, RZ ;  /* 0x000000d9221e7210 */ /* 0x000fca0007f3e0ff */
[----:B------:R-:W-:Y:S02]  /*ff3d0*/  IMAD.X R31, R35, 0x1, R2, P1 ;  /* 0x00000001231f7824 */ /* 0x000fe400008e0602 */
[----:B------:R-:W4:Y:S01]  /*ff3e0*/  LDL.LU.64 R34, [R1+0x1de8] ;  /* 0x001de80001227983 */ /* 0x000f220000300a00 */
[----:B--2---:R-:W-:-:S04]  /*ff3f0*/  IADD3 R52, P1, R32, R217, RZ ;  /* 0x000000d920347210 */ /* 0x004fc80007f3e0ff */
[----:B------:R-:W-:Y:S02]  /*ff400*/  IADD3.X R53, R33, R2, RZ, P1, !PT ;  /* 0x0000000221357210 */ /* 0x000fe40000ffe4ff */
[----:B------:R-:W2:Y:S01]  /*ff410*/  LDL.LU.64 R32, [R1+0x1de0] ;  /* 0x001de00001207983 */ /* 0x000ea20000300a00 */
        /* <DEDUP_REMOVED lines=8> */
[----:B------:R-:W-:-:S05]  /*ff4a0*/  IADD3 R62, P1, R64, R217, RZ ;  /* 0x000000d9403e7210 */ /* 0x000fca0007f3e0ff */
[----:B------:R-:W-:Y:S01]  /*ff4b0*/  IMAD.X R63, R65, 0x1, R2, P1 ;  /* 0x00000001413f7824 */ /* 0x000fe200008e0602 */
[----:B------:R-:W-:-:S05]  /*ff4c0*/  IADD3 R64, P1, R66, R217, RZ ;  /* 0x000000d942407210 */ /* 0x000fca0007f3e0ff */
[----:B------:R-:W-:Y:S01]  /*ff4d0*/  IMAD.X R65, R67, 0x1, R2, P1 ;  /* 0x0000000143417824 */ /* 0x000fe200008e0602 */
[----:B---3--:R-:W-:-:S05]  /*ff4e0*/  IADD3 R66, P1, R68, R217, RZ ;  /* 0x000000d944427210 */ /* 0x008fca0007f3e0ff */
[----:B------:R-:W-:Y:S01]  /*ff4f0*/  IMAD.X R67, R69, 0x1, R2, P1 ;  /* 0x0000000145437824 */ /* 0x000fe200008e0602 */
[----:B----4-:R-:W-:-:S04]  /*ff500*/  LOP3.LUT R51, R51, R50, RZ, 0x3c, !PT ;  /* 0x0000003233337212 */ /* 0x010fc800078e3cff */
[----:B------:R-:W-:Y:S02]  /*ff510*/  LOP3.LUT R50, R51, R50, RZ, 0x3c, !PT ;  /* 0x0000003233327212 */ /* 0x000fe400078e3cff */
[----:B------:R-:W-:-:S04]  /*ff520*/  LOP3.LUT R49, R49, R48, RZ, 0x3c, !PT ;  /* 0x0000003031317212 */ /* 0x000fc800078e3cff */
[----:B------:R-:W-:Y:S02]  /*ff530*/  LOP3.LUT R48, R49, R48, RZ, 0x3c, !PT ;  /* 0x0000003031307212 */ /* 0x000fe400078e3cff */
[----:B------:R-:W-:Y:S02]  /*ff540*/  LOP3.LUT R47, R47, R46, RZ, 0x3c, !PT ;  /* 0x0000002e2f2f7212 */ /* 0x000fe400078e3cff */
[----:B------:R-:W-:Y:S02]  /*ff550*/  LOP3.LUT R51, R51, R50, RZ, 0x3c, !PT ;  /* 0x0000003233337212 */ /* 0x000fe400078e3cff */
[----:B------:R-:W-:Y:S02]  /*ff560*/  LOP3.LUT R46, R47, R46, RZ, 0x3c, !PT ;  /* 0x0000002e2f2e7212 */ /* 0x000fe400078e3cff */
[----:B------:R-:W-:Y:S01]  /*ff570*/  LOP3.LUT R45, R45, R44, RZ, 0x3c, !PT ;  /* 0x0000002c2d2d7212 */ /* 0x000fe200078e3cff */
[----:B------:R1:W-:Y:S01]  /*ff580*/  LDGSTS.E [R4+0x20800], [R50.64], P0 ;  /* 0x2080000032047fae */ /* 0x0003e20008121844 */
[----:B------:R-:W-:-:S02]  /*ff590*/  LOP3.LUT R49, R49, R48, RZ, 0x3c, !PT ;  /* 0x0000003031317212 */ /* 0x000fc400078e3cff */
[----:B------:R-:W-:Y:S02]  /*ff5a0*/  LOP3.LUT R44, R45, R44, RZ, 0x3c, !PT ;  /* 0x0000002c2d2c7212 */ /* 0x000fe400078e3cff */
[----:B------:R-:W-:Y:S02]  /*ff5b0*/  LOP3.LUT R47, R47, R46, RZ, 0x3c, !PT ;  /* 0x0000002e2f2f7212 */ /* 0x000fe400078e3cff */
[----:B------:R-:W-:Y:S02]  /*ff5c0*/  LOP3.LUT R43, R43, R42, RZ, 0x3c, !PT ;  /* 0x0000002a2b2b7212 */ /* 0x000fe400078e3cff */
[----:B------:R-:W-:Y:S01]  /*ff5d0*/  LOP3.LUT R41, R41, R40, RZ, 0x3c, !PT ;  /* 0x0000002829297212 */ /* 0x000fe200078e3cff */
[----:B------:R1:W-:Y:S01]  /*ff5e0*/  STL.64 [R1+0x18b0], R50 ;  /* 0x0018b03201007387 */ /* 0x0003e20000100a00 */
[----:B------:R-:W-:Y:S02]  /*ff5f0*/  LOP3.LUT R42, R43, R42, RZ, 0x3c, !PT ;  /* 0x0000002a2b2a7212 */ /* 0x000fe400078e3cff */
[----:B------:R-:W-:Y:S01]  /*ff600*/  LOP3.LUT R40, R41, R40, RZ, 0x3c, !PT ;  /* 0x0000002829287212 */ /* 0x000fe200078e3cff */
[----:B------:R3:W-:Y:S01]  /*ff610*/  LDGSTS.E [R4+0x21800], [R48.64], P0 ;  /* 0x2180000030047fae */ /* 0x0007e20008121844 */
[----:B------:R-:W-:-:S02]  /*ff620*/  LOP3.LUT R39, R39, R38, RZ, 0x3c, !PT ;  /* 0x0000002627277212 */ /* 0x000fc400078e3cff */
[----:B------:R-:W-:Y:S01]  /*ff630*/  LOP3.LUT R45, R45, R44, RZ, 0x3c, !PT ;  /* 0x0000002c2d2d7212 */ /* 0x000fe200078e3cff */
[----:B------:R3:W-:Y:S01]  /*ff640*/  STL.64 [R1+0x18b8], R48 ;  /* 0x0018b83001007387 */ /* 0x0007e20000100a00 */
[----:B------:R-:W-:Y:S02]  /*ff650*/  LOP3.LUT R38, R39, R38, RZ, 0x3c, !PT ;  /* 0x0000002627267212 */ /* 0x000fe400078e3cff */
[----:B------:R-:W-:Y:S01]  /*ff660*/  LOP3.LUT R37, R37, R36, RZ, 0x3c, !PT ;  /* 0x0000002425257212 */ /* 0x000fe200078e3cff */
[----:B------:R4:W-:Y:S01]  /*ff670*/  LDGSTS.E [R4+0x22800], [R46.64], P0 ;  /* 0x228000002e047fae */ /* 0x0009e20008121844 */
[----:B------:R-:W-:Y:S02]  /*ff680*/  LOP3.LUT R43, R43, R42, RZ, 0x3c, !PT ;  /* 0x0000002a2b2b7212 */ /* 0x000fe400078e3cff */
[----:B------:R-:W-:Y:S02]  /*ff690*/  LOP3.LUT R36, R37, R36, RZ, 0x3c, !PT ;  /* 0x0000002425247212 */ /* 0x000fe400078e3cff */
[----:B------:R-:W-:Y:S01]  /*ff6a0*/  LOP3.LUT R41, R41, R40, RZ, 0x3c, !PT ;  /* 0x0000002829297212 */ /* 0x000fe200078e3cff */
[----:B------:R4:W-:Y:S01]  /*ff6b0*/  STL.64 [R1+0x18c0], R46 ;  /* 0x0018c02e01007387 */ /* 0x0009e20000100a00 */
[----:B------:R-:W-:-:S02]  /*ff6c0*/  LOP3.LUT R39, R39, R38, RZ, 0x3c, !PT ;  /* 0x0000002627277212 */ /* 0x000fc400078e3cff */
[----:B------:R-:W-:Y:S01]  /*ff6d0*/  LOP3.LUT R37, R37, R36, RZ, 0x3c, !PT ;  /* 0x0000002425257212 */ /* 0x000fe200078e3cff */
[----:B------:R1:W-:Y:S01]  /*ff6e0*/  STL.64 [R1+0x18c8], R44 ;  /* 0x0018c82c01007387 */ /* 0x0003e20000100a00 */
[-C--:B------:R-:W-:Y:S01]  /*ff6f0*/  IADD3 R68, P1, R34, R217.reuse, RZ ;  /* 0x000000d922447210 */ /* 0x080fe20007f3e0ff */
[----:B------:R-:W-:Y:S02]  /*ff700*/  IMAD.MOV.U32 R34, RZ, RZ, R3 ;  /* 0x000000ffff227224 */ /* 0x000fe400078e0003 */
[----:B------:R1:W-:Y:S01]  /*ff710*/  STL.64 [R1+0x18d0], R42 ;  /* 0x0018d02a01007387 */ /* 0x0003e20000100a00 */
[----:B------:R-:W-:Y:S01]  /*ff720*/  IADD3.X R69, R35, R2, RZ, P1, !PT ;  /* 0x0000000223457210 */ /* 0x000fe20000ffe4ff */
[----:B------:R-:W-:Y:S02]  /*ff730*/  IMAD.MOV.U32 R35, RZ, RZ, R5 ;  /* 0x000000ffff237224 */ /* 0x000fe400078e0005 */
        /* <DEDUP_REMOVED lines=24> */
[----:B------:R-:W1:Y:S04]  /*ff8c0*/  S2R R3, SR_TID.X ;  /* 0x0000000000037919 */ /* 0x000e680000002100 */
[----:B------:R1:W-:Y:S04]  /*ff8d0*/  LDGSTS.E [R4+0x31800], [R24.64], P0 ;  /* 0x3180000018047fae */ /* 0x0003e80008121844 */
[----:B------:R1:W-:Y:S01]  /*ff8e0*/  LDGSTS.E [R4+0x32800], [R26.64], P0 ;  /* 0x328000001a047fae */ /* 0x0003e20008121844 */
[----:B--2---:R-:W-:-:S03]  /*ff8f0*/  IADD3 R70, P1, R32, R217, RZ ;  /* 0x000000d920467210 */ /* 0x004fc60007f3e0ff */
[----:B------:R2:W-:Y:S01]  /*ff900*/  LDGSTS.E [R4+0x33800], [R28.64], P0 ;  /* 0x338000001c047fae */ /* 0x0005e20008121844 */
[----:B------:R-:W-:Y:S01]  /*ff910*/  MOV R32, R18 ;  /* 0x0000001200207202 */ /* 0x000fe20000000f00 */
[----:B------:R-:W-:Y:S02]  /*ff920*/  IMAD.X R71, R33, 0x1, R2, P1 ;  /* 0x0000000121477824 */ /* 0x000fe400008e0602 */
[----:B------:R2:W-:Y:S01]  /*ff930*/  LDGSTS.E [R4+0x34800], [R30.64], P0 ;  /* 0x348000001e047fae */ /* 0x0005e20008121844 */
[----:B------:R-:W-:-:S03]  /*ff940*/  IMAD.MOV.U32 R33, RZ, RZ, R19 ;  /* 0x000000ffff217224 */ /* 0x000fc600078e0013 */
[----:B------:R2:W-:Y:S04]  /*ff950*/  LDGSTS.E [R4+0x35800], [R52.64], P0 ;  /* 0x3580000034047fae */ /* 0x0005e80008121844 */
        /* <DEDUP_REMOVED lines=14> */
[----:B-1----:R1:W5:Y:S04]  /*ffa40*/  LDL.LU.64 R50, [R1+0x3d50] ;  /* 0x003d500001327983 */ /* 0x0023680000300a00 */
[----:B------:R1:W-:Y:S04]  /*ffa50*/  STL.64 [R1+0x1df0], R66 ;  /* 0x001df04201007387 */ /* 0x0003e80000100a00 */
[----:B---3--:R3:W5:Y:S04]  /*ffa60*/  LDL.LU.64 R48, [R1+0x3d48] ;  /* 0x003d480001307983 */ /* 0x0087680000300a00 */
[----:B------:R1:W-:Y:S04]  /*ffa70*/  STL.64 [R1+0x1de8], R68 ;  /* 0x001de84401007387 */ /* 0x0003e80000100a00 */
[----:B----4-:R3:W5:Y:S04]  /*ffa80*/  LDL.LU.64 R46, [R1+0x3d40] ;  /* 0x003d4000012e7983 */ /* 0x0107680000300a00 */
[----:B------:R4:W-:Y:S04]  /*ffa90*/  STL.64 [R1+0x1de0], R70 ;  /* 0x001de04601007387 */ /* 0x0009e80000100a00 */
[----:B------:R3:W5:Y:S04]  /*ffaa0*/  LDL.LU.64 R44, [R1+0x3d38] ;  /* 0x003d3800012c7983 */ /* 0x0007680000300a00 */
[----:B------:R3:W5:Y:S04]  /*ffab0*/  LDL.LU.64 R42, [R1+0x3d30] ;  /* 0x003d3000012a7983 */ /* 0x0007680000300a00 */
[----:B------:R3:W5:Y:S04]  /*ffac0*/  LDL.LU.64 R40, [R1+0x3d28] ;  /* 0x003d280001287983 */ /* 0x0007680000300a00 */
[----:B------:R3:W5:Y:S04]  /*ffad0*/  LDL.LU.64 R38, [R1+0x3d20] ;  /* 0x003d200001267983 */ /* 0x0007680000300a00 */
        /* <DEDUP_REMOVED lines=20> */
[----:B------:R-:W4:Y:S01]  /*ffc20*/  LDL R7, [R1+0x259c] ;  /* 0x00259c0001077983 */ /* 0x000f220000100800 */
[----:B------:R-:W-:-:S03]  /*ffc30*/  LOP3.LUT R3, R3, 0x7f, RZ, 0xc0, !PT ;  /* 0x0000007f03037812 */ /* 0x000fc600078ec0ff */
[----:B------:R2:W-:Y:S02]  /*ffc40*/  LDGSTS.E [R4+0x36800], [R54.64], P0 ;  /* 0x3680000036047fae */ /* 0x0005e40008121844 */
[----:B------:R-:W-:Y:S02]  /*ffc50*/  IMAD.SHL.U32 R3, R3, 0x4, RZ ;  /* 0x0000000403037824 */ /* 0x000fe400078e00ff */
[----:B------:R2:W-:Y:S04]  /*ffc60*/  LDGSTS.E [R4+0x37800], [R56.64], P0 ;  /* 0x3780000038047fae */ /* 0x0005e80008121844 */
[----:B------:R2:W-:Y:S01]  /*ffc70*/  LDGSTS.E [R4+0x38800], [R58.64], P0 ;  /* 0x388000003a047fae */ /* 0x0005e20008121844 */
[----:B------:R-:W-:-:S03]  /*ffc80*/  LOP3.LUT R3, R3, 0x50, RZ, 0x3c, !PT ;  /* 0x0000005003037812 */ /* 0x000fc600078e3cff */
[----:B------:R2:W-:Y:S04]  /*ffc90*/  LDGSTS.E [R4+0x39800], [R60.64], P0 ;  /* 0x398000003c047fae */ /* 0x0005e80008121844 */
[----:B------:R2:W-:Y:S04]  /*ffca0*/  LDGSTS.E [R4+0x3a800], [R62.64], P0 ;  /* 0x3a8000003e047fae */ /* 0x0005e80008121844 */
[----:B------:R2:W-:Y:S04]  /*ffcb0*/  LDGSTS.E [R4+0x3b800], [R64.64], P0 ;  /* 0x3b80000040047fae */ /* 0x0005e80008121844 */
[----:B------:R2:W-:Y:S04]  /*ffcc0*/  LDGSTS.E [R4+0x3c800], [R66.64], P0 ;  /* 0x3c80000042047fae */ /* 0x0005e80008121844 */
[----:B------:R2:W-:Y:S01]  /*ffcd0*/  LDGSTS.E [R4+0x3d800], [R68.64], P0 ;  /* 0x3d80000044047fae */ /* 0x0005e20008121844 */
[----:B------:R-:W-:-:S03]  /*ffce0*/  IMAD R3, R203, 0x40000, R3 ;  /* 0x00040000cb037824 */ /* 0x000fc600078e0203 */
[----:B------:R2:W-:Y:S04]  /*ffcf0*/  LDGSTS.E [R4+0x3e800], [R70.64], P0 ;  /* 0x3e80000046047fae */ /* 0x0005e80008121844 */
[----:B------:R1:W-:Y:S04]  /*ffd00*/  LDGSTS.E [R4+0x3f800], [R32.64], P0 ;  /* 0x3f80000020047fae */ /* 0x0003e80008121844 */
[----:B-1----:R1:W5:Y:S01]  /*ffd10*/  LDL.LU.64 R32, [R1+0x3d08] ;  /* 0x003d080001207983 */ /* 0x0023620000300a00 */
[----:B--2---:R-:W-:Y:S01]  /*ffd20*/  MOV R4, R5 ;  /* 0x0000000500047202 */ /* 0x004fe20000000f00 */
[----:B---3--:R-:W-:-:S05]  /*ffd30*/  IMAD.MOV.U32 R5, RZ, RZ, R22 ;  /* 0x000000ffff057224 */ /* 0x008fca00078e0016 */
[----:B------:R4:W-:Y:S02]  /*ffd40*/  LDGSTS.E [R3+0xa00], [R4.64], P0 ;  /* 0x00a0000004037fae */ /* 0x0009e40008121844 */
[----:B----4-:R-:W-:Y:S02]  /*ffd50*/  IMAD.MOV.U32 R4, RZ, RZ, R20 ;  /* 0x000000ffff047224 */ /* 0x010fe400078e0014 */
[----:B------:R-:W-:-:S05]  /*ffd60*/  IMAD.MOV.U32 R5, RZ, RZ, R23 ;  /* 0x000000ffff057224 */ /* 0x000fca00078e0017 */
[----:B------:R2:W-:Y:S02]  /*ffd70*/  LDGSTS.E [R3+0x1a00], [R4.64], P0 ;  /* 0x01a0000004037fae */ /* 0x0005e40008121844 */
[----:B--2---:R-:W-:Y:S01]  /*ffd80*/  MOV R4, R18 ;  /* 0x0000001200047202 */ /* 0x004fe20000000f00 */
[----:B------:R-:W-:-:S05]  /*ffd90*/  IMAD.MOV.U32 R5, RZ, RZ, R21 ;  /* 0x000000ffff057224 */ /* 0x000fca00078e0015 */
[----:B------:R2:W-:Y:S02]  /*ffda0*/  LDGSTS.E [R3+0x2a00], [R4.64], P0 ;  /* 0x02a0000004037fae */ /* 0x0005e40008121844 */
[----:B--2---:R-:W-:Y:S02]  /*ffdb0*/  IMAD.MOV.U32 R4, RZ, RZ, R16 ;  /* 0x000000ffff047224 */ /* 0x004fe400078e0010 */
        /* <DEDUP_REMOVED lines=18> */
[----:B------:R-:W-:Y:S02]  /*ffee0*/  IMAD.MOV.U32 R5, RZ, RZ, R7 ;  /* 0x000000ffff057224 */ /* 0x000fe400078e0007 */
[----:B------:R-:W2:Y:S04]  /*ffef0*/  LDL.LU.64 R6, [R1+0x1ef0] ;  /* 0x001ef00001067983 */ /* 0x000ea80000300a00 */
[----:B------:R3:W-:Y:S04]  /*fff00*/  LDGSTS.E [R3+0x9a00], [R4.64], P0 ;  /* 0x09a0000004037fae */ /* 0x0007e80008121844 */
[----:B------:R-:W4:Y:S04]  /*fff10*/  LDL.LU.64 R8, [R1+0x1ed0] ;  /* 0x001ed00001087983 */ /* 0x000f280000300a00 */
[----:B------:R-:W2:Y:S01]  /*fff20*/  LDL.LU.64 R10, [R1+0x1eb0] ;  /* 0x001eb000010a7983 */ /* 0x000ea20000300a00 */
[----:B---3--:R-:W-:Y:S01]  /*fff30*/  MOV R4, R246 ;  /* 0x000000f600047202 */ /* 0x008fe20000000f00 */
[----:B------:R-:W-:-:S02]  /*fff40*/  IMAD.MOV.U32 R5, RZ, RZ, R247 ;  /* 0x000000ffff057224 */ /* 0x000fc400078e00f7 */
[----:B------:R-:W2:Y:S04]  /*fff50*/  LDL.LU.64 R12, [R1+0x1e90] ;  /* 0x001e9000010c7983 */ /* 0x000ea80000300a00 */
[----:B------:R1:W-:Y:S04]  /*fff60*/  LDGSTS.E [R3+0xaa00], [R4.64], P0 ;  /* 0x0aa0000004037fae */ /* 0x0003e80008121844 */
[----:B------:R-:W2:Y:S04]  /*fff70*/  LDL.LU.64 R14, [R1+0x1dd0] ;  /* 0x001dd000010e7983 */ /* 0x000ea80000300a00 */
[----:B------:R-:W2:Y:S01]  /*fff80*/  LDL.LU.64 R16, [R1+0x1db8] ;  /* 0x001db80001107983 */ /* 0x000ea20000300a00 */
[----:B-1----:R-:W-:-:S03]  /*fff90*/  IMAD.MOV.U32 R4, RZ, RZ, R244 ;  /* 0x000000ffff047224 */ /* 0x002fc600078e00f4 */
[----:B------:R-:W2:Y:S01]  /*fffa0*/  LDL.LU.64 R18, [R1+0x1da0] ;  /* 0x001da00001127983 */ /* 0x000ea20000300a00 */
[----:B------:R-:W-:-:S03]  /*fffb0*/  IMAD.MOV.U32 R5, RZ, RZ, R245 ;  /* 0x000000ffff057224 */ /* 0x000fc600078e00f5 */
        /* <DEDUP_REMOVED lines=28> */
[----:B------:R-:W2:Y:S01]  /*100180*/  LDL.LU.64 R70, [R1+0x1ce0] ;  /* 0x001ce00001467983 */ /* 0x000ea20000300a00 */
        /* <DEDUP_REMOVED lines=47> */
[----:B------:R-:W3:Y:S04]  /*100480*/  LDL.LU.64 R72, [R1+0x1cd8] ;  /* 0x001cd80001487983 */ /* 0x000ee80000300a00 */
[----:B------:R-:W3:Y:S04]  /*100490*/  LDL.LU.64 R212, [R1+0x1cd0] ;  /* 0x001cd00001d47983 */ /* 0x000ee80000300a00 */
        /* <DEDUP_REMOVED lines=14> */
[----:B------:R2:W-:Y:S02]  /*100580*/  LDGSTS.E [R3+0x1fa00], [R4.64], P0 ;  /* 0x1fa0000004037fae */ /* 0x0005e40008121844 */
[----:B--2---:R-:W-:-:S04]  /*100590*/  IADD3 R4, P1, R6, R217, RZ ;  /* 0x000000d906047210 */ /* 0x004fc80007f3e0ff */
[----:B------:R-:W-:Y:S02]  /*1005a0*/  IADD3.X R5, R7, R2, RZ, P1, !PT ;  /* 0x0000000207057210 */ /* 0x000fe40000ffe4ff */
[----:B----4-:R-:W-:-:S05]  /*1005b0*/  IADD3 R6, P1, R8, R217, RZ ;  /* 0x000000d908067210 */ /* 0x010fca0007f3e0ff */
        /* <DEDUP_REMOVED lines=45> */
[----:B------:R-:W-:Y:S02]  /*100890*/  IADD3 R72, P1, R212, R217, RZ ;  /* 0x000000d9d4487210 */ /* 0x000fe40007f3e0ff */
[----:B------:R-:W-:-:S04]  /*1008a0*/  LOP3.LUT R221, R221, R220, RZ, 0x3c, !PT ;  /* 0x000000dcdddd7212 */ /* 0x000fc800078e3cff */
[----:B------:R-:W-:Y:S02]  /*1008b0*/  LOP3.LUT R220, R221, R220, RZ, 0x3c, !PT ;  /* 0x000000dcdddc7212 */ /* 0x000fe400078e3cff */
[----:B------:R-:W-:-:S04]  /*1008c0*/  LOP3.LUT R219, R219, R218, RZ, 0x3c, !PT ;  /* 0x000000dadbdb7212 */ /* 0x000fc800078e3cff */
[----:B------:R-:W-:Y:S02]  /*1008d0*/  LOP3.LUT R218, R219, R218, RZ, 0x3c, !PT ;  /* 0x000000dadbda7212 */ /* 0x000fe400078e3cff */
[----:B------:R-:W-:Y:S01]  /*1008e0*/  LOP3.LUT R221, R221, R220, RZ, 0x3c, !PT ;  /* 0x000000dcdddd7212 */ /* 0x000fe200078e3cff */
[----:B------:R-:W-:Y:S01]  /*1008f0*/  IMAD.MOV.U32 R215, RZ, RZ, R222 ;  /* 0x000000ffffd77224 */ /* 0x000fe200078e00de */
[----:B------:R-:W-:Y:S01]  /*100900*/  LOP3.LUT R219, R219, R218, RZ, 0x3c, !PT ;  /* 0x000000dadbdb7212 */ /* 0x000fe200078e3cff */
[----:B------:R-:W-:Y:S01]  /*100910*/  IMAD.MOV.U32 R214, RZ, RZ, R223 ;  /* 0x000000ffffd67224 */ /* 0x000fe200078e00df */
[----:B------:R-:W-:Y:S01]  /*100920*/  IADD3.X R73, R213, R2, RZ, P1, !PT ;  /* 0x00000002d5497210 */ /* 0x000fe20000ffe4ff */
[----:B------:R1:W-:Y:S01]  /*100930*/  LDGSTS.E [R3+0x20a00], [R220.64], P0 ;  /* 0x20a00000dc037fae */ /* 0x0003e20008121844 */
[----:B------:R-:W-:Y:S01]  /*100940*/  MOV R213, R216 ;  /* 0x000000d800d57202 */ /* 0x000fe20000000f00 */
[----:B------:R-:W-:Y:S01]  /*100950*/  IMAD.MOV.U32 R212, RZ, RZ, R208 ;  /* 0x000000ffffd47224 */ /* 0x000fe200078e00d0 */
[-C--:B------:R-:W-:Y:S01]  /*100960*/  LOP3.LUT R211, R211, R210.reuse, RZ, 0x3c, !PT ;  /* 0x000000d2d3d37212 */ /* 0x080fe200078e3cff */
[----:B------:R-:W-:Y:S03]  /*100970*/  STL.64 [R1+0x1878], R220 ;  /* 0x001878dc01007387 */ /* 0x000fe60000100a00 */
[C---:B------:R-:W-:Y:S01]  /*100980*/  LOP3.LUT R210, R211.reuse, R210, RZ, 0x3c, !PT ;  /* 0x000000d2d3d27212 */ /* 0x040fe200078e3cff */
[----:B------:R-:W-:Y:S03]  /*100990*/  STL.64 [R1+0x1880], R218 ;  /* 0x001880da01007387 */ /* 0x000fe60000100a00 */
[----:B------:R-:W-:Y:S01]  /*1009a0*/  LOP3.LUT R211, R211, R210, RZ, 0x3c, !PT ;  /* 0x000000d2d3d37212 */ /* 0x000fe200078e3cff */
[----:B------:R-:W-:Y:S01]  /*1009b0*/  IMAD.MOV.U32 R208, RZ, RZ, R205 ;  /* 0x000000ffffd07224 */ /* 0x000fe200078e00cd */
[-C--:B------:R-:W-:Y:S01]  /*1009c0*/  LOP3.LUT R207, R207, R206.reuse, RZ, 0x3c, !PT ;  /* 0x000000cecfcf7212 */ /* 0x080fe200078e3cff */
[----:B------:R1:W-:Y:S03]  /*1009d0*/  LDGSTS.E [R3+0x21a00], [R218.64], P0 ;  /* 0x21a00000da037fae */ /* 0x0003e60008121844 */
[C---:B------:R-:W-:Y:S01]  /*1009e0*/  LOP3.LUT R206, R207.reuse, R206, RZ, 0x3c, !PT ;  /* 0x000000cecfce7212 */ /* 0x040fe200078e3cff */
[----:B------:R-:W-:Y:S03]  /*1009f0*/  STL.64 [R1+0x1888], R214 ;  /* 0x001888d601007387 */ /* 0x000fe60000100a00 */
[----:B------:R-:W-:Y:S01]  /*100a00*/  LOP3.LUT R207, R207, R206, RZ, 0x3c, !PT ;  /* 0x000000cecfcf7212 */ /* 0x000fe200078e3cff */
        /* <DEDUP_REMOVED lines=49> */
[----:B------:R3:W-:Y:S04]  /*100d20*/  LDGSTS.E [R3+0x36a00], [R54.64], P0 ;  /* 0x36a0000036037fae */ /* 0x0007e80008121844 */
[----:B------:R3:W-:Y:S04]  /*100d30*/  LDGSTS.E [R3+0x37a00], [R56.64], P0 ;  /* 0x37a0000038037fae */ /* 0x0007e80008121844 */
[----:B-1----:R-:W4:Y:S01]  /*100d40*/  LDL.LU.64 R52, [R1+0x1ee8] ;  /* 0x001ee80001347983 */ /* 0x002f220000300a00 */
[----:B--2---:R-:W-:-:S03]  /*100d50*/  IMAD R4, R203, 0x40000, R204 ;  /* 0x00040000cb047824 */ /* 0x004fc600078e02cc */
[----:B------:R4:W-:Y:S01]  /*100d60*/  LDGSTS.E [R3+0x38a00], [R58.64], P0 ;  /* 0x38a000003a037fae */ /* 0x0009e20008121844 */
[----:B---3--:R-:W-:Y:S01]  /*100d70*/  IMAD.MOV.U32 R6, RZ, RZ, R200 ;  /* 0x000000ffff067224 */ /* 0x008fe200078e00c8 */
[----:B------:R-:W-:Y:S02]  /*100d80*/  MOV R7, R201 ;  /* 0x000000c900077202 */ /* 0x000fe40000000f00 */
        /* <DEDUP_REMOVED lines=9> */
[----:B------:R-:W3:Y:S01]  /*100e20*/  LDL.LU.64 R10, [R1+0x1ea8] ;  /* 0x001ea800010a7983 */ /* 0x000ee20000300a00 */
[----:B-1----:R-:W-:-:S03]  /*100e30*/  IMAD.MOV.U32 R6, RZ, RZ, R198 ;  /* 0x000000ffff067224 */ /* 0x002fc600078e00c6 */
[----:B------:R-:W2:Y:S01]  /*100e40*/  LDL.LU.64 R12, [R1+0x1e88] ;  /* 0x001e8800010c7983 */ /* 0x000ea20000300a00 */
[----:B------:R-:W-:-:S03]  /*100e50*/  IMAD.MOV.U32 R7, RZ, RZ, R199 ;  /* 0x000000ffff077224 */ /* 0x000fc600078e00c7 */
[----:B------:R-:W2:Y:S04]  /*100e60*/  LDL.LU.64 R14, [R1+0x1dc8] ;  /* 0x001dc800010e7983 */ /* 0x000ea80000300a00 */
[----:B------:R1:W-:Y:S04]  /*100e70*/  LDGSTS.E [R4+0x1c00], [R6.64], P0 ;  /* 0x01c0000006047fae */ /* 0x0003e80008121844 */
[----:B------:R-:W2:Y:S04]  /*100e80*/  LDL.LU.64 R16, [R1+0x1db0] ;  /* 0x001db00001107983 */ /* 0x000ea80000300a00 */
[----:B------:R-:W2:Y:S01]  /*100e90*/  LDL.LU.64 R18, [R1+0x1d98] ;  /* 0x001d980001127983 */ /* 0x000ea20000300a00 */
[----:B-1----:R-:W-:Y:S01]  /*100ea0*/  IMAD.MOV.U32 R6, RZ, RZ, R196 ;  /* 0x000000ffff067224 */ /* 0x002fe200078e00c4 */
[----:B------:R-:W-:-:S02]  /*100eb0*/  MOV R7, R197 ;  /* 0x000000c500077202 */ /* 0x000fc40000000f00 */
        /* <DEDUP_REMOVED lines=10> */
[----:B-1----:R-:W-:Y:S01]  /*100f60*/  IMAD.MOV.U32 R6, RZ, RZ, R192 ;  /* 0x000000ffff067224 */ /* 0x002fe200078e00c0 */
[----:B------:R-:W-:-:S05]  /*100f70*/  MOV R7, R193 ;  /* 0x000000c100077202 */ /* 0x000fca0000000f00 */
[----:B------:R1:W-:Y:S02]  /*100f80*/  LDGSTS.E [R4+0x4c00], [R6.64], P0 ;  /* 0x04c0000006047fae */ /* 0x0003e40008121844 */
[----:B-1----:R-:W-:Y:S02]  /*100f90*/  IMAD.MOV.U32 R6, RZ, RZ, R190 ;  /* 0x000000ffff067224 */ /* 0x002fe400078e00be */
[----:B------:R-:W-:-:S05]  /*100fa0*/  IMAD.MOV.U32 R7, RZ, RZ, R191 ;  /* 0x000000ffff077224 */ /* 0x000fca00078e00bf */
[----:B------:R1:W-:Y:S02]  /*100fb0*/  LDGSTS.E [R4+0x5c00], [R6.64], P0 ;  /* 0x05c0000006047fae */ /* 0x0003e40008121844 */
        /* <DEDUP_REMOVED lines=41> */
[----:B------:R1:W-:Y:S01]  /*101250*/  LDGSTS.E [R4+0x13c00], [R6.64], P0 ;  /* 0x13c0000006047fae */ /* 0x0003e20008121844 */
[----:B----4-:R-:W-:Y:S01]  /*101260*/  IADD3 R3, P1, R52, R217, RZ ;  /* 0x000000d934037210 */ /* 0x010fe20007f3e0ff */
[----:B-1----:R-:W-:Y:S01]  /*101270*/  IMAD.MOV.U32 R6, RZ, RZ, R160 ;  /* 0x000000ffff067224 */ /* 0x002fe200078e00a0 */
[----:B------:R-:W-:-:S05]  /*101280*/  MOV R7, R161 ;  /* 0x000000a100077202 */ /* 0x000fca0000000f00 */
[----:B------:R1:W-:Y:S01]  /*101290*/  LDGSTS.E [R4+0x14c00], [R6.64], P0 ;  /* 0x14c0000006047fae */ /* 0x0003e20008121844 */
[----:B------:R-:W-:-:S03]  /*1012a0*/  IMAD.X R5, R53, 0x1, R2, P1 ;  /* 0x0000000135057824 */ /* 0x000fc600008e0602 */
[----:B------:R-:W3:Y:S04]  /*1012b0*/  LDL.LU.64 R52, [R1+0x1c98] ;  /* 0x001c980001347983 */ /* 0x000ee80000300a00 */
[----:B------:R-:W3:Y:S01]  /*1012c0*/  LDL.LU.64 R54, [R1+0x1c88] ;  /* 0x001c880001367983 */ /* 0x000ee20000300a00 */
[----:B-1----:R-:W-:-:S03]  /*1012d0*/  IMAD.MOV.U32 R6, RZ, RZ, R158 ;  /* 0x000000ffff067224 */ /* 0x002fc600078e009e */
[----:B------:R-:W3:Y:S01]  /*1012e0*/  LDL.LU.64 R56, [R1+0x1c78] ;  /* 0x001c780001387983 */ /* 0x000ee20000300a00 */
[----:B------:R-:W-:-:S03]  /*1012f0*/  IMAD.MOV.U32 R7, RZ, RZ, R159 ;  /* 0x000000ffff077224 */ /* 0x000fc600078e009f */
[----:B------:R-:W3:Y:S04]  /*101300*/  LDL.LU.64 R58, [R1+0x1c68] ;  /* 0x001c6800013a7983 */ /* 0x000ee80000300a00 */
[----:B------:R1:W-:Y:S04]  /*101310*/  LDGSTS.E [R4+0x15c00], [R6.64], P0 ;  /* 0x15c0000006047fae */ /* 0x0003e80008121844 */
[----:B------:R-:W3:Y:S04]  /*101320*/  LDL.LU.64 R60, [R1+0x1c58] ;  /* 0x001c5800013c7983 */ /* 0x000ee80000300a00 */
[----:B------:R-:W3:Y:S01]  /*101330*/  LDL.LU.64 R62, [R1+0x1c50] ;  /* 0x001c5000013e7983 */ /* 0x000ee20000300a00 */
[----:B-1----:R-:W-:Y:S01]  /*101340*/  IMAD.MOV.U32 R6, RZ, RZ, R156 ;  /* 0x000000ffff067224 */ /* 0x002fe200078e009c */
[----:B------:R-:W-:-:S02]  /*101350*/  MOV R7, R157 ;  /* 0x0000009d00077202 */ /* 0x000fc40000000f00 */
[----:B------:R-:W3:Y:S04]  /*101360*/  LDL.LU.64 R64, [R1+0x1c48] ;  /* 0x001c480001407983 */ /* 0x000ee80000300a00 */
[----:B------:R1:W-:Y:S04]  /*101370*/  LDGSTS.E [R4+0x16c00], [R6.64], P0 ;  /* 0x16c0000006047fae */ /* 0x0003e80008121844 */
[----:B------:R-:W3:Y:S04]  /*101380*/  LDL.LU.64 R66, [R1+0x1c40] ;  /* 0x001c400001427983 */ /* 0x000ee80000300a00 */
[----:B------:R-:W3:Y:S01]  /*101390*/  LDL.LU.64 R68, [R1+0x1c38] ;  /* 0x001c380001447983 */ /* 0x000ee20000300a00 */
[----:B-1----:R-:W-:-:S03]  /*1013a0*/  IMAD.MOV.U32 R6, RZ, RZ, R154 ;  /* 0x000000ffff067224 */ /* 0x002fc600078e009a */
[----:B------:R-:W3:Y:S01]  /*1013b0*/  LDL.LU.64 R70, [R1+0x1c30] ;  /* 0x001c300001467983 */ /* 0x000ee20000300a00 */
[----:B------:R-:W-:-:S03]  /*1013c0*/  IMAD.MOV.U32 R7, RZ, RZ, R155 ;  /* 0x000000ffff077224 */ /* 0x000fc600078e009b */
[----:B------:R-:W3:Y:S04]  /*1013d0*/  LDL.LU.64 R72, [R1+0x1c28] ;  /* 0x001c280001487983 */ /* 0x000ee80000300a00 */
        /* <DEDUP_REMOVED lines=23> */
[----:B------:R-:W-:Y:S02]  /*101550*/  IMAD.MOV.U32 R7, RZ, RZ, R139 ;  /* 0x000000ffff077224 */ /* 0x000fe400078e008b */
        /* <DEDUP_REMOVED lines=15> */
[----:B------:R2:W-:Y:S02]  /*101650*/  LDGSTS.E [R4+0x1fc00], [R6.64], P0 ;  /* 0x1fc0000006047fae */ /* 0x0005e40008121844 */
[----:B--2---:R-:W-:-:S04]  /*101660*/  IADD3 R6, P1, R8, R217, RZ ;  /* 0x000000d908067210 */ /* 0x004fc80007f3e0ff */
[----:B------:R-:W-:Y:S02]  /*101670*/  IADD3.X R7, R9, R2, RZ, P1, !PT ;  /* 0x0000000209077210 */ /* 0x000fe40000ffe4ff */
[----:B---3--:R-:W-:-:S05]  /*101680*/  IADD3 R8, P1, R10, R217, RZ ;  /* 0x000000d90a087210 */ /* 0x008fca0007f3e0ff */
        /* <DEDUP_REMOVED lines=43> */
[----:B----4-:R-:W-:Y:S01]  /*101940*/  IADD3 R72, P1, R138, R217, RZ ;  /* 0x000000d98a487210 */ /* 0x010fe20007f3e0ff */
[----:B------:R-:W-:Y:S01]  /*101950*/  IMAD.MOV.U32 R153, RZ, RZ, R223 ;  /* 0x000000ffff997224 */ /* 0x000fe200078e00df */
[----:B------:R-:W-:Y:S01]  /*101960*/  MOV R152, R216 ;  /* 0x000000d800987202 */ /* 0x000fe20000000f00 */
[----:B------:R-:W-:-:S04]  /*101970*/  IMAD.MOV.U32 R151, RZ, RZ, R218 ;  /* 0x000000ffff977224 */ /* 0x000fc800078e00da */
[----:B------:R1:W-:Y:S01]  /*101980*/  LDGSTS.E [R4+0x20c00], [R152.64], P0 ;  /* 0x20c0000098047fae */ /* 0x0003e20008121844 */
[----:B------:R-:W-:Y:S02]  /*101990*/  IMAD.MOV.U32 R150, RZ, RZ, R219 ;  /* 0x000000ffff967224 */ /* 0x000fe400078e00db */
[----:B------:R-:W-:-:S03]  /*1019a0*/  IMAD.MOV.U32 R149, RZ, RZ, R208 ;  /* 0x000000ffff957224 */ /* 0x000fc600078e00d0 */
[----:B------:R1:W-:Y:S01]  /*1019b0*/  LDGSTS.E [R4+0x21c00], [R150.64], P0 ;  /* 0x21c0000096047fae */ /* 0x0003e20008121844 */
[----:B------:R-:W-:Y:S01]  /*1019c0*/  MOV R148, R209 ;  /* 0x000000d100947202 */ /* 0x000fe20000000f00 */
[----:B------:R-:W-:Y:S02]  /*1019d0*/  IMAD.X R73, R139, 0x1, R2, P1 ;  /* 0x000000018b497824 */ /* 0x000fe400008e0602 */
[----:B------:R-:W-:Y:S02]  /*1019e0*/  IMAD.MOV.U32 R147, RZ, RZ, R210 ;  /* 0x000000ffff937224 */ /* 0x000fe400078e00d2 */
[----:B------:R1:W-:Y:S01]  /*1019f0*/  LDGSTS.E [R4+0x22c00], [R148.64], P0 ;  /* 0x22c0000094047fae */ /* 0x0003e20008121844 */
[----:B------:R-:W-:Y:S02]  /*101a00*/  IMAD.MOV.U32 R146, RZ, RZ, R211 ;  /* 0x000000ffff927224 */ /* 0x000fe400078e00d3 */
[----:B------:R-:W-:-:S03]  /*101a10*/  IMAD.MOV.U32 R145, RZ, RZ, R204 ;  /* 0x000000ffff917224 */ /* 0x000fc600078e00cc */
[----:B------:R1:W-:Y:S01]  /*101a20*/  LDGSTS.E [R4+0x23c00], [R146.64], P0 ;  /* 0x23c0000092047fae */ /* 0x0003e20008121844 */
[----:B------:R-:W-:Y:S01]  /*101a30*/  MOV R144, R205 ;  /* 0x000000cd00907202 */ /* 0x000fe20000000f00 */
[----:B------:R-:W-:Y:S02]  /*101a40*/  IMAD.MOV.U32 R138, RZ, RZ, R3 ;  /* 0x000000ffff8a7224 */ /* 0x000fe400078e0003 */
[----:B------:R-:W-:Y:S02]  /*101a50*/  IMAD.MOV.U32 R143, RZ, RZ, R206 ;  /* 0x000000ffff8f7224 */ /* 0x000fe400078e00ce */
[----:B------:R1:W-:Y:S01]  /*101a60*/  LDGSTS.E [R4+0x24c00], [R144.64], P0 ;  /* 0x24c0000090047fae */ /* 0x0003e20008121844 */
[----:B------:R-:W-:Y:S02]  /*101a70*/  IMAD.MOV.U32 R139, RZ, RZ, R5 ;  /* 0x000000ffff8b7224 */ /* 0x000fe400078e0005 */
[----:B------:R-:W-:Y:S02]  /*101a80*/  IMAD.MOV.U32 R142, RZ, RZ, R207 ;  /* 0x000000ffff8e7224 */ /* 0x000fe400078e00cf */
[----:B------:R-:W-:-:S03]  /*101a90*/  IMAD.MOV.U32 R141, RZ, RZ, R200 ;  /* 0x000000ffff8d7224 */ /* 0x000fc600078e00c8 */
[----:B------:R1:W-:Y:S01]  /*101aa0*/  LDGSTS.E [R4+0x25c00], [R142.64], P0 ;  /* 0x25c000008e047fae */ /* 0x0003e20008121844 */
[----:B------:R-:W-:-:S05]  /*101ab0*/  MOV R140, R201 ;  /* 0x000000c9008c7202 */ /* 0x000fca0000000f00 */
        /* <DEDUP_REMOVED lines=23> */
[----:B------:R1:W-:Y:S01]  /*101c30*/  LDGSTS.E [R4+0x3cc00], [R66.64], P0 ;  /* 0x3cc0000042047fae */ /* 0x0003e20008121844 */
[----:B------:R-:W-:-:S03]  /*101c40*/  LEA R3, R203, R3, 0x12 ;  /* 0x00000003cb037211 */ /* 0x000fc600078e90ff */
[----:B------:R1:W-:Y:S01]  /*101c50*/  LDGSTS.E [R4+0x3dc00], [R68.64], P0 ;  /* 0x3dc0000044047fae */ /* 0x0003e20008121844 */
[----:B------:R-:W-:-:S03]  /*101c60*/  IMAD.MOV.U32 R5, RZ, RZ, R137 ;  /* 0x000000ffff057224 */ /* 0x000fc600078e0089 */
[----:B------:R1:W-:Y:S04]  /*101c70*/  LDGSTS.E [R4+0x3ec00], [R70.64], P0 ;  /* 0x3ec0000046047fae */ /* 0x0003e80008121844 */
[----:B------:R1:W-:Y:S02]  /*101c80*/  LDGSTS.E [R4+0x3fc00], [R72.64], P0 ;  /* 0x3fc0000048047fae */ /* 0x0003e40008121844 */
[----:B-1----:R-:W-:-:S05]  /*101c90*/  IMAD.MOV.U32 R4, RZ, RZ, R136 ;  /* 0x000000ffff047224 */ /* 0x002fca00078e0088 */
[----:B------:R1:W-:Y:S02]  /*101ca0*/  LDGSTS.E [R3+0xe00], [R4.64], P0 ;  /* 0x00e0000004037fae */ /* 0x0003e40008121844 */
[----:B-1----:R-:W-:Y:S01]  /*101cb0*/  IMAD.MOV.U32 R4, RZ, RZ, R134 ;  /* 0x000000ffff047224 */ /* 0x002fe200078e0086 */
[----:B------:R-:W-:-:S05]  /*101cc0*/  MOV R5, R135 ;  /* 0x0000008700057202 */ /* 0x000fca0000000f00 */
[----:B------:R1:W-:Y:S02]  /*101cd0*/  LDGSTS.E [R3+0x1e00], [R4.64], P0 ;  /* 0x01e0000004037fae */ /* 0x0003e40008121844 */
[----:B-1----:R-:W-:Y:S02]  /*101ce0*/  IMAD.MOV.U32 R4, RZ, RZ, R132 ;  /* 0x000000ffff047224 */ /* 0x002fe400078e0084 */
[----:B------:R-:W-:-:S05]  /*101cf0*/  IMAD.MOV.U32 R5, RZ, RZ, R133 ;  /* 0x000000ffff057224 */ /* 0x000fca00078e0085 */
[----:B------:R1:W-:Y:S04]  /*101d00*/  LDGSTS.E [R3+0x2e00], [R4.64], P0 ;  /* 0x02e0000004037fae */ /* 0x0003e80008121844 */
[----:B------:R-:W-:Y:S01]  /*101d10*/  STL.64 [R1+0x1840], R152 ;  /* 0x0018409801007387 */ /* 0x000fe20000100a00 */
[----:B-1----:R-:W-:Y:S01]  /*101d20*/  IMAD.MOV.U32 R4, RZ, RZ, R130 ;  /* 0x000000ffff047224 */ /* 0x002fe200078e0082 */
[----:B------:R-:W-:Y:S02]  /*101d30*/  MOV R5, R131 ;  /* 0x0000008300057202 */ /* 0x000fe40000000f00 */
[----:B------:R-:W-:Y:S04]  /*101d40*/  STL.64 [R1+0x1848], R150 ;  /* 0x0018489601007387 */ /* 0x000fe80000100a00 */
[----:B------:R1:W-:Y:S04]  /*101d50*/  LDGSTS.E [R3+0x3e00], [R4.64], P0 ;  /* 0x03e0000004037fae */ /* 0x0003e80008121844 */
[----:B------:R-:W-:Y:S04]  /*101d60*/  STL.64 [R1+0x1850], R148 ;  /* 0x0018509401007387 */ /* 0x000fe80000100a00 */
[----:B------:R-:W-:Y:S01]  /*101d70*/  STL.64 [R1+0x1858], R146 ;  /* 0x0018589201007387 */ /* 0x000fe20000100a00 */
[----:B-1----:R-:W-:-:S02]  /*101d80*/  IMAD.MOV.U32 R4, RZ, RZ, R128 ;  /* 0x000000ffff047224 */ /* 0x002fc400078e0080 */
[----:B------:R-:W-:Y:S01]  /*101d90*/  IMAD.MOV.U32 R5, RZ, RZ, R129 ;  /* 0x000000ffff057224 */ /* 0x000fe200078e0081 */
[----:B------:R-:W-:Y:S04]  /*101da0*/  STL.64 [R1+0x1860], R144 ;  /* 0x0018609001007387 */ /* 0x000fe80000100a00 */
[----:B------:R1:W-:Y:S04]  /*101db0*/  LDGSTS.E [R3+0x4e00], [R4.64], P0 ;  /* 0x04e0000004037fae */ /* 0x0003e80008121844 */
[----:B------:R-:W-:Y:S04]  /*101dc0*/  STL.64 [R1+0x1868], R142 ;  /* 0x0018688e01007387 */ /* 0x000fe80000100a00 */
[----:B------:R-:W-:Y:S01]  /*101dd0*/  STL.64 [R1+0x1870], R140 ;  /* 0x0018708c01007387 */ /* 0x000fe20000100a00 */
[----:B-1----:R-:W-:Y:S01]  /*101de0*/  IMAD.MOV.U32 R4, RZ, RZ, R126 ;  /* 0x000000ffff047224 */ /* 0x002fe200078e007e */
[----:B------:R-:W-:-:S02]  /*101df0*/  MOV R5, R127 ;  /* 0x0000007f00057202 */ /* 0x000fc40000000f00 */
[----:B------:R-:W-:Y:S04]  /*101e00*/  STL.64 [R1+0x1ee8], R138 ;  /* 0x001ee88a01007387 */ /* 0x000fe80000100a00 */
[----:B------:R1:W-:Y:S04]  /*101e10*/  STL.64 [R1+0x1ec8], R6 ;  /* 0x001ec80601007387 */ /* 0x0003e80000100a00 */
[----:B------:R2:W-:Y:S04]  /*101e20*/  STL.64 [R1+0x1ea8], R8 ;  /* 0x001ea80801007387 */ /* 0x0005e80000100a00 */
[----:B------:R3:W-:Y:S04]  /*101e30*/  STL.64 [R1+0x1e88], R10 ;  /* 0x001e880a01007387 */ /* 0x0007e80000100a00 */
[----:B------:R4:W-:Y:S04]  /*101e40*/  LDGSTS.E [R3+0x5e00], [R4.64], P0 ;  /* 0x05e0000004037fae */ /* 0x0009e80008121844 */
[----:B------:R1:W-:Y:S04]  /*101e50*/  STL.64 [R1+0x1dc8], R12 ;  /* 0x001dc80c01007387 */ /* 0x0003e80000100a00 */
[----:B------:R1:W-:Y:S01]  /*101e60*/  STL.64 [R1+0x1db0], R14 ;  /* 0x001db00e01007387 */ /* 0x0003e20000100a00 */
[----:B----4-:R-:W-:-:S02]  /*101e70*/  IMAD.MOV.U32 R4, RZ, RZ, R124 ;  /* 0x000000ffff047224 */ /* 0x010fc400078e007c */
[----:B------:R-:W-:Y:S01]  /*101e80*/  IMAD.MOV.U32 R5, RZ, RZ, R125 ;  /* 0x000000ffff057224 */ /* 0x000fe200078e007d */
[----:B------:R2:W-:Y:S04]  /*101e90*/  STL.64 [R1+0x1d98], R16 ;  /* 0x001d981001007387 */ /* 0x0005e80000100a00 */
[----:B------:R1:W-:Y:S04]  /*101ea0*/  STL.64 [R1+0x1d80], R18 ;  /* 0x001d801201007387 */ /* 0x0003e80000100a00 */
[----:B------:R1:W-:Y:S04]  /*101eb0*/  STL.64 [R1+0x1d68], R20 ;  /* 0x001d681401007387 */ /* 0x0003e80000100a00 */
[----:B------:R1:W-:Y:S04]  /*101ec0*/  STL.64 [R1+0x1d50], R22 ;  /* 0x001d501601007387 */ /* 0x0003e80000100a00 */
[----:B------:R1:W-:Y:S04]  /*101ed0*/  LDGSTS.E [R3+0x6e00], [R4.64], P0 ;  /* 0x06e0000004037fae */ /* 0x0003e80008121844 */
[----:B------:R2:W-:Y:S04]  /*101ee0*/  STL.64 [R1+0x1cc8], R24 ;  /* 0x001cc81801007387 */ /* 0x0005e80000100a00 */
[----:B------:R2:W-:Y:S01]  /*101ef0*/  STL.64 [R1+0x1cb8], R26 ;  /* 0x001cb81a01007387 */ /* 0x0005e20000100a00 */
[----:B-1----:R-:W-:Y:S01]  /*101f00*/  IMAD.MOV.U32 R4, RZ, RZ, R122 ;  /* 0x000000ffff047224 */ /* 0x002fe200078e007a */
[----:B------:R-:W-:-:S02]  /*101f10*/  MOV R5, R123 ;  /* 0x0000007b00057202 */ /* 0x000fc40000000f00 */
[----:B------:R1:W-:Y:S04]  /*101f20*/  STL.64 [R1+0x1ca8], R28 ;  /* 0x001ca81c01007387 */ /* 0x0003e80000100a00 */
[----:B------:R1:W-:Y:S04]  /*101f30*/  STL.64 [R1+0x1c98], R30 ;  /* 0x001c981e01007387 */ /* 0x0003e80000100a00 */
[----:B------:R1:W-:Y:S04]  /*101f40*/  STL.64 [R1+0x1c88], R52 ;  /* 0x001c883401007387 */ /* 0x0003e80000100a00 */
[----:B------:R1:W-:Y:S04]  /*101f50*/  STL.64 [R1+0x1c78], R54 ;  /* 0x001c783601007387 */ /* 0x0003e80000100a00 */
[----:B------:R1:W-:Y:S04]  /*101f60*/  LDGSTS.E [R3+0x7e00], [R4.64], P0 ;  /* 0x07e0000004037fae */ /* 0x0003e80008121844 */
[----:B------:R2:W-:Y:S04]  /*101f70*/  STL.64 [R1+0x1c68], R56 ;  /* 0x001c683801007387 */ /* 0x0005e80000100a00 */
[----:B------:R2:W-:Y:S01]  /*101f80*/  STL.64 [R1+0x1c58], R58 ;  /* 0x001c583a01007387 */ /* 0x0005e20000100a00 */
[----:B-1----:R-:W-:-:S02]  /*101f90*/  IMAD.MOV.U32 R4, RZ, RZ, R120 ;  /* 0x000000ffff047224 */ /* 0x002fc400078e0078 */
        /* <DEDUP_REMOVED lines=11> */
[----:B------:R-:W4:Y:S04]  /*102050*/  LDL.LU.64 R6, [R1+0x1ee0] ;  /* 0x001ee00001067983 */ /* 0x000f280000300a00 */
[----:B------:R1:W-:Y:S04]  /*102060*/  LDGSTS.E [R3+0x9e00], [R4.64], P0 ;  /* 0x09e0000004037fae */ /* 0x0003e80008121844 */
[----:B--2---:R-:W2:Y:S04]  /*102070*/  LDL.LU.64 R8, [R1+0x1ec0] ;  /* 0x001ec00001087983 */ /* 0x004ea80000300a00 */
[----:B---3--:R-:W2:Y:S01]  /*102080*/  LDL.LU.64 R10, [R1+0x1ea0] ;  /* 0x001ea000010a7983 */ /* 0x008ea20000300a00 */
        /* <DEDUP_REMOVED lines=39> */
[----:B-1----:R-:W-:-:S02]  /*102300*/  IMAD.MOV.U32 R4, RZ, RZ, R104 ;  /* 0x000000ffff047224 */ /* 0x002fc400078e0068 */
        /* <DEDUP_REMOVED lines=45> */
[----:B------:R-:W-:Y:S02]  /*1025e0*/  MOV R5, R75 ;  /* 0x0000004b00057202 */ /* 0x000fe40000000f00 */
        /* <DEDUP_REMOVED lines=16> */
[----:B----4-:R-:W-:-:S05]  /*1026f0*/  IADD3 R4, P1, R6, R217, RZ ;  /* 0x000000d906047210 */ /* 0x010fca0007f3e0ff */
[----:B------:R-:W-:Y:S01]  /*102700*/  IMAD.X R5, R7, 0x1, R2, P1 ;  /* 0x0000000107057824 */ /* 0x000fe200008e0602 */
[----:B--2---:R-:W-:-:S05]  /*102710*/  IADD3 R6, P1, R8, R217, RZ ;  /* 0x000000d908067210 */ /* 0x004fca0007f3e0ff */
        /* <DEDUP_REMOVED lines=45> */
[----:B---3--:R-:W-:Y:S01]  /*1029f0*/  IADD3 R72, P1, R74, R217, RZ ;  /* 0x000000d94a487210 */ /* 0x008fe20007f3e0ff */
[----:B------:R-:W-:Y:S02]  /*102a00*/  IMAD.MOV.U32 R87, RZ, RZ, R218 ;  /* 0x000000ffff577224 */ /* 0x000fe400078e00da */
[----:B------:R-:W-:Y:S02]  /*102a10*/  IMAD.MOV.U32 R86, RZ, RZ, R219 ;  /* 0x000000ffff567224 */ /* 0x000fe400078e00db */
[----:B------:R-:W-:Y:S01]  /*102a20*/  IMAD.MOV.U32 R85, RZ, RZ, R208 ;  /* 0x000000ffff557224 */ /* 0x000fe200078e00d0 */
[----:B------:R-:W-:Y:S01]  /*102a30*/  MOV R84, R209 ;  /* 0x000000d100547202 */ /* 0x000fe20000000f00 */
[----:B------:R-:W-:Y:S02]  /*102a40*/  IMAD.X R73, R75, 0x1, R2, P1 ;  /* 0x000000014b497824 */ /* 0x000fe400008e0602 */
[----:B------:R-:W-:Y:S01]  /*102a50*/  IMAD.MOV.U32 R83, RZ, RZ, R210 ;  /* 0x000000ffff537224 */ /* 0x000fe200078e00d2 */
[----:B------:R-:W-:Y:S01]  /*102a60*/  STL.64 [R1+0x1808], R86 ;  /* 0x0018085601007387 */ /* 0x000fe20000100a00 */
[----:B------:R-:W-:-:S03]  /*102a70*/  IMAD.MOV.U32 R82, RZ, RZ, R211 ;  /* 0x000000ffff527224 */ /* 0x000fc600078e00d3 */
[----:B------:R-:W-:Y:S01]  /*102a80*/  STL.64 [R1+0x1810], R84 ;  /* 0x0018105401007387 */ /* 0x000fe20000100a00 */
[----:B------:R-:W-:Y:S01]  /*102a90*/  IMAD.MOV.U32 R81, RZ, RZ, R204 ;  /* 0x000000ffff517224 */ /* 0x000fe200078e00cc */
[----:B------:R-:W-:Y:S02]  /*102aa0*/  MOV R80, R205 ;  /* 0x000000cd00507202 */ /* 0x000fe40000000f00 */
[----:B------:R-:W-:Y:S01]  /*102ab0*/  STL.64 [R1+0x1818], R82 ;  /* 0x0018185201007387 */ /* 0x000fe20000100a00 */
        /* <DEDUP_REMOVED lines=35> */
[----:B------:R-:W3:Y:S04]  /*102cf0*/  LDL.LU R203, [R1+0x1800] ;  /* 0x0018000001cb7983 */ /* 0x000ee80000300800 */
        /* <DEDUP_REMOVED lines=9> */
[----:B------:R-:W-:-:S03]  /*102d90*/  MOV R202, c[0x0][0x180] ;  /* 0x0000600000ca7a02 */ /* 0x000fc60000000f00 */
[----:B------:R2:W-:Y:S04]  /*102da0*/  LDGSTS.E [R3+0x29e00], [R8.64], P0 ;  /* 0x29e0000008037fae */ /* 0x0005e80008121844 */
[----:B------:R2:W-:Y:S04]  /*102db0*/  LDGSTS.E [R3+0x2ae00], [R10.64], P0 ;  /* 0x2ae000000a037fae */ /* 0x0005e80008121844 */
[----:B------:R2:W-:Y:S04]  /*102dc0*/  LDGSTS.E [R3+0x2be00], [R12.64], P0 ;  /* 0x2be000000c037fae */ /* 0x0005e80008121844 */
[----:B------:R2:W-:Y:S01]  /*102dd0*/  LDGSTS.E [R3+0x2ce00], [R14.64], P0 ;  /* 0x2ce000000e037fae */ /* 0x0005e20008121844 */
[----:B------:R-:W-:-:S03]  /*102de0*/  IADD3 R202, R202, 0x7f, RZ ;  /* 0x0000007fcaca7810 */ /* 0x000fc60007ffe0ff */
[----:B------:R2:W-:Y:S04]  /*102df0*/  LDGSTS.E [R3+0x2de00], [R16.64], P0 ;  /* 0x2de0000010037fae */ /* 0x0005e80008121844 */
[----:B------:R2:W-:Y:S04]  /*102e00*/  LDGSTS.E [R3+0x2ee00], [R18.64], P0 ;  /* 0x2ee0000012037fae */ /* 0x0005e80008121844 */
[----:B------:R2:W-:Y:S04]  /*102e10*/  LDGSTS.E [R3+0x2fe00], [R20.64], P0 ;  /* 0x2fe0000014037fae */ /* 0x0005e80008121844 */
[----:B------:R2:W-:Y:S01]  /*102e20*/  LDGSTS.E [R3+0x30e00], [R22.64], P0 ;  /* 0x30e0000016037fae */ /* 0x0005e20008121844 */
[----:B-1----:R-:W-:-:S03]  /*102e30*/  SHF.R.S32.HI R4, RZ, 0x1f, R202 ;  /* 0x0000001fff047819 */ /* 0x002fc600000114ca */
[----:B------:R2:W-:Y:S04]  /*102e40*/  LDGSTS.E [R3+0x31e00], [R24.64], P0 ;  /* 0x31e0000018037fae */ /* 0x0005e80008121844 */
[----:B------:R2:W-:Y:S04]  /*102e50*/  LDGSTS.E [R3+0x32e00], [R26.64], P0 ;  /* 0x32e000001a037fae */ /* 0x0005e80008121844 */
[----:B------:R2:W-:Y:S04]  /*102e60*/  LDGSTS.E [R3+0x33e00], [R28.64], P0 ;  /* 0x33e000001c037fae */ /* 0x0005e80008121844 */
[----:B------:R2:W-:Y:S01]  /*102e70*/  LDGSTS.E [R3+0x34e00], [R30.64], P0 ;  /* 0x34e000001e037fae */ /* 0x0005e20008121844 */
[----:B------:R-:W-:-:S03]  /*102e80*/  LEA.HI R4, R4, R202, RZ, 0x7 ;  /* 0x000000ca04047211 */ /* 0x000fc600078f38ff */
[----:B------:R2:W-:Y:S04]  /*102e90*/  LDGSTS.E [R3+0x35e00], [R52.64], P0 ;  /* 0x35e0000034037fae */ /* 0x0005e80008121844 */
[----:B------:R2:W-:Y:S04]  /*102ea0*/  LDGSTS.E [R3+0x36e00], [R54.64], P0 ;  /* 0x36e0000036037fae */ /* 0x0005e80008121844 */
[----:B------:R2:W-:Y:S04]  /*102eb0*/  LDGSTS.E [R3+0x37e00], [R56.64], P0 ;  /* 0x37e0000038037fae */ /* 0x0005e80008121844 */
[----:B------:R2:W-:Y:S01]  /*102ec0*/  LDGSTS.E [R3+0x38e00], [R58.64], P0 ;  /* 0x38e000003a037fae */ /* 0x0005e20008121844 */
[----:B------:R-:W-:-:S03]  /*102ed0*/  SHF.R.S32.HI R4, RZ, 0x7, R4 ;  /* 0x00000007ff047819 */ /* 0x000fc60000011404 */
[----:B------:R2:W-:Y:S04]  /*102ee0*/  LDGSTS.E [R3+0x39e00], [R60.64], P0 ;  /* 0x39e000003c037fae */ /* 0x0005e80008121844 */
[----:B------:R2:W-:Y:S04]  /*102ef0*/  LDGSTS.E [R3+0x3ae00], [R62.64], P0 ;  /* 0x3ae000003e037fae */ /* 0x0005e80008121844 */
[----:B------:R2:W-:Y:S04]  /*102f00*/  LDGSTS.E [R3+0x3be00], [R64.64], P0 ;  /* 0x3be0000040037fae */ /* 0x0005e80008121844 */
[----:B------:R2:W-:Y:S04]  /*102f10*/  LDGSTS.E [R3+0x3ce00], [R66.64], P0 ;  /* 0x3ce0000042037fae */ /* 0x0005e80008121844 */
[----:B------:R2:W-:Y:S04]  /*102f20*/  LDGSTS.E [R3+0x3de00], [R68.64], P0 ;  /* 0x3de0000044037fae */ /* 0x0005e80008121844 */
[----:B------:R2:W-:Y:S04]  /*102f30*/  LDGSTS.E [R3+0x3ee00], [R70.64], P0 ;  /* 0x3ee0000046037fae */ /* 0x0005e80008121844 */
[----:B------:R2:W-:Y:S04]  /*102f40*/  LDGSTS.E [R3+0x3fe00], [R72.64], P0 ;  /* 0x3fe0000048037fae */ /* 0x0005e80008121844 */
[----:B------:R-:W0:Y:S01]  /*102f50*/  LDGDEPBAR ;  /* 0x00000000000079af */ /* 0x000e220000000000 */
[----:B---3--:R-:W-:-:S05]  /*102f60*/  IADD3 R203, R203, 0x1, RZ ;  /* 0x00000001cbcb7810 */ /* 0x008fca0007ffe0ff */
[----:B------:R2:W-:Y:S01]  /*102f70*/  STL [R1+0x1800], R203 ;  /* 0x001800cb01007387 */ /* 0x0005e20000100800 */
[----:B------:R-:W-:-:S13]  /*102f80*/  ISETP.NE.U32.AND P0, PT, R203, R4, PT ;  /* 0x00000004cb00720c */ /* 0x000fda0003f05070 */
[----:B--2---:R-:W-:Y:S01]  /*102f90*/  @!P0 CALL.REL.NOINC `(.L_x_0) ;  /* 0x0000001000008944 */ /* 0x004fe20003c00000 */
[----:B------:R-:W-:Y:S05]  /*102fa0*/  BRA `(.L_x_1) ;  /* 0xfff7e41000007947 */ /* 0x000fea000383ffff */
.L_x_0:
[----:B------:R-:W2:Y:S01]  /*102fb0*/  LDL.LU R4, [R1+0x3508] ;  /* 0x0035080001047983 */ /* 0x000ea20000300800 */
[----:B------:R-:W-:-:S04]  /*102fc0*/  DEPBAR.LE SB0, 0x0 ;  /* 0x000080000000791a */ /* 0x000fc80000000000 */
[----:B------:R-:W3:Y:S04]  /*102fd0*/  LDL.LU R3, [R1+0x350c] ;  /* 0x00350c0001037983 */ /* 0x000ee80000300800 */
[----:B------:R-:W4:Y:S04]  /*102fe0*/  LDL.LU R8, [R1+0x3514] ;  /* 0x0035140001087983 */ /* 0x000f280000300800 */
[----:B------:R-:W4:Y:S04]  /*102ff0*/  LDL.LU R7, [R1+0x3510] ;  /* 0x0035100001077983 */ /* 0x000f280000300800 */
[----:B------:R-:W1:Y:S02]  /*103000*/  S2R R6, SR_TID.X ;  /* 0x0000000000067919 */ /* 0x000e640000002100 */
[----:B-1----:R-:W-:-:S02]  /*103010*/  IMAD.SHL.U32 R2, R6, 0x20, RZ ;  /* 0x0000002006027824 */ /* 0x002fc400078e00ff */
[C---:B------:R-:W-:Y:S02]  /*103020*/  IMAD.SHL.U32 R0, R6.reuse, 0x4, RZ ;  /* 0x0000000406007824 */ /* 0x040fe400078e00ff */
[----:B------:R-:W-:Y:S01]  /*103030*/  IMAD.SHL.U32 R5, R6, 0x40, RZ ;  /* 0x0000004006057824 */ /* 0x000fe200078e00ff */
[----:B------:R-:W-:-:S04]  /*103040*/  LOP3.LUT R2, R2, 0x60, RZ, 0xc0, !PT ;  /* 0x0000006002027812 */ /* 0x000fc800078ec0ff */
[----:B------:R-:W-:Y:S01]  /*103050*/  LOP3.LUT R2, R2, 0x70, R0, 0x78, !PT ;  /* 0x0000007002027812 */ /* 0x000fe200078e7800 */
[----:B------:R-:W-:Y:S01]  /*103060*/  BAR.SYNC.DEFER_BLOCKING 0x0 ;  /* 0x0000000000007b1d */ /* 0x000fe20000010000 */
[----:B--2---:R-:W-:Y:S01]  /*103070*/  ISETP.GE.AND P1, PT, R4, c[0x0][0x17c], PT ;  /* 0x00005f0004007a0c */ /* 0x004fe20003f26270 */
[C---:B------:R-:W-:Y:S01]  /*103080*/  IMAD.SHL.U32 R4, R6.reuse, 0x400, RZ ;  /* 0x0000040006047824 */ /* 0x040fe200078e00ff */
[----:B---3--:R-:W-:Y:S02]  /*103090*/  ISETP.GE.AND P4, PT, R3, c[0x0][0x17c], PT ;  /* 0x00005f0003007a0c */ /* 0x008fe40003f86270 */
[----:B------:R-:W-:Y:S02]  /*1030a0*/  SHF.L.U32 R3, R6, 0xc, RZ ;  /* 0x0000000c06037819 */ /* 0x000fe400000006ff */
[----:B------:R-:W-:Y:S02]  /*1030b0*/  LOP3.LUT R4, R4, 0x6000, RZ, 0xc0, !PT ;  /* 0x0000600004047812 */ /* 0x000fe400078ec0ff */
[----:B------:R-:W-:-:S02]  /*1030c0*/  LOP3.LUT R0, R3, 0x6000, RZ, 0xc0, !PT ;  /* 0x0000600003007812 */ /* 0x000fc400078ec0ff */
[----:B------:R-:W-:Y:S02]  /*1030d0*/  LOP3.LUT R3, R5, 0x1800, RZ, 0xc0, !PT ;  /* 0x0000180005037812 */ /* 0x000fe400078ec0ff */
[----:B------:R-:W-:Y:S02]  /*1030e0*/  LOP3.LUT R6, R6, 0x7f, RZ, 0xc0, !PT ;  /* 0x0000007f06067812 */ /* 0x000fe400078ec0ff */
[----:B------:R-:W-:Y:S02]  /*1030f0*/  IADD3 R2, R2, R4, R3 ;  /* 0x0000000402027210 */ /* 0x000fe40007ffe003 */
[----:B------:R-:W2:Y:S01]  /*103100*/  LDL.LU R4, [R1+0x16b0] ;  /* 0x0016b00001047983 */ /* 0x000ea20000300800 */
[----:B------:R-:W-:Y:S01]  /*103110*/  IMAD R0, R6, 0x10, R0 ;  /* 0x0000001006007824 */ /* 0x000fe200078e0200 */
[----:B----4-:R-:W-:Y:S02]  /*103120*/  ISETP.GE.AND P0, PT, R7, c[0x0][0x17c], PT ;  /* 0x00005f0007007a0c */ /* 0x010fe40003f06270 */
        /* <DEDUP_REMOVED lines=11> */
[----:B------:R-:W-:-:S03]  /*1031e0*/  ISETP.GE.AND P2, PT, R8, c[0x0][0x17c], PT ;  /* 0x00005f0008007a0c */ /* 0x000fc60003f46270 */
        /* <DEDUP_REMOVED lines=8> */
[----:B--2---:R1:W-:Y:S04]  /*103270*/  STS.128 [R2], R4 ;  /* 0x0000000402007388 */ /* 0x0043e80000000c00 */
[----:B-1----:R-:W2:Y:S04]  /*103280*/  LDL.LU R4, [R1+0x15d8] ;  /* 0x0015d80001047983 */ /* 0x002ea80000300800 */
[----:B------:R-:W2:Y:S04]  /*103290*/  LDL.LU R5, [R1+0x15dc] ;  /* 0x0015dc0001057983 */ /* 0x000ea80000300800 */
[----:B------:R-:W2:Y:S04]  /*1032a0*/  LDL.LU R6, [R1+0x15c8] ;  /* 0x0015c80001067983 */ /* 0x000ea80000300800 */
[----:B------:R-:W2:Y:S04]  /*1032b0*/  LDL.LU R7, [R1+0x15cc] ;  /* 0x0015cc0001077983 */ /* 0x000ea80000300800 */
[----:B---3--:R1:W-:Y:S04]  /*1032c0*/  STS.128 [R2+0x80], R20 ;  /* 0x0000801402007388 */ /* 0x0083e80000000c00 */
[----:B----4-:R3:W-:Y:S04]  /*1032d0*/  STS.128 [R2+0x100], R16 ;  /* 0x0001001002007388 */ /* 0x0107e80000000c00 */
[----:B-1----:R-:W4:Y:S04]  /*1032e0*/  LDL.LU R20, [R1+0x550] ;  /* 0x0005500001147983 */ /* 0x002f280000300800 */
[----:B------:R-:W4:Y:S04]  /*1032f0*/  LDL.LU R21, [R1+0x554] ;  /* 0x0005540001157983 */ /* 0x000f280000300800 */
[----:B------:R-:W4:Y:S04]  /*103300*/  LDL.LU R22, [R1+0x540] ;  /* 0x0005400001167983 */ /* 0x000f280000300800 */
[----:B------:R-:W4:Y:S04]  /*103310*/  LDL.LU R23, [R1+0x544] ;  /* 0x0005440001177983 */ /* 0x000f280000300800 */
[----:B---3--:R-:W3:Y:S04]  /*103320*/  LDL.LU R16, [R1+0x558] ;  /* 0x0005580001107983 */ /* 0x008ee80000300800 */
[----:B------:R-:W3:Y:S04]  /*103330*/  LDL.LU R17, [R1+0x55c] ;  /* 0x00055c0001117983 */ /* 0x000ee80000300800 */
[----:B------:R-:W3:Y:S04]  /*103340*/  LDL.LU R18, [R1+0x548] ;  /* 0x0005480001127983 */ /* 0x000ee80000300800 */
[----:B------:R1:W-:Y:S04]  /*103350*/  STS.128 [R2+0x180], R12 ;  /* 0x0001800c02007388 */ /* 0x0003e80000000c00 */
[----:B------:R-:W3:Y:S04]  /*103360*/  LDL.LU R19, [R1+0x54c] ;  /* 0x00054c0001137983 */ /* 0x000ee80000300800 */
[----:B------:R1:W-:Y:S04]  /*103370*/  STS.128 [R2+0x200], R8 ;  /* 0x0002000802007388 */ /* 0x0003e80000000c00 */
        /* <DEDUP_REMOVED lines=8> */
[----:B--2---:R1:W-:Y:S04]  /*103400*/  STS.128 [R2+0x280], R4 ;  /* 0x0002800402007388 */ /* 0x0043e80000000c00 */
[----:B-1----:R-:W2:Y:S04]  /*103410*/  LDL.LU R4, [R1+0x460] ;  /* 0x0004600001047983 */ /* 0x002ea80000300800 */
[----:B------:R-:W2:Y:S04]  /*103420*/  LDL.LU R5, [R1+0x464] ;  /* 0x0004640001057983 */ /* 0x000ea80000300800 */
[----:B------:R-:W2:Y:S04]  /*103430*/  LDL.LU R6, [R1+0x450] ;  /* 0x0004500001067983 */ /* 0x000ea80000300800 */
[----:B------:R-:W2:Y:S04]  /*103440*/  LDL.LU R7, [R1+0x454] ;  /* 0x0004540001077983 */ /* 0x000ea80000300800 */
[----:B----4-:R1:W-:Y:S04]  /*103450*/  STS.128 [R2+0x300], R20 ;  /* 0x0003001402007388 */ /* 0x0103e80000000c00 */
[----:B-1----:R-:W4:Y:S04]  /*103460*/  LDL.LU R20, [R1+0x468] ;  /* 0x0004680001147983 */ /* 0x002f280000300800 */
[----:B------:R-:W4:Y:S04]  /*103470*/  LDL.LU R21, [R1+0x46c] ;  /* 0x00046c0001157983 */ /* 0x000f280000300800 */
[----:B------:R-:W4:Y:S04]  /*103480*/  LDL.LU R22, [R1+0x458] ;  /* 0x0004580001167983 */ /* 0x000f280000300800 */
[----:B---3--:R1:W-:Y:S04]  /*103490*/  STS.128 [R2+0x380], R16 ;  /* 0x0003801002007388 */ /* 0x0083e80000000c00 */
[----:B------:R-:W4:Y:S04]  /*1034a0*/  LDL.LU R23, [R1+0x45c] ;  /* 0x00045c0001177983 */ /* 0x000f280000300800 */
[----:B-1----:R-:W3:Y:S04]  /*1034b0*/  LDL.LU R16, [R1+0x13d0] ;  /* 0x0013d00001107983 */ /* 0x002ee80000300800 */
        /* <DEDUP_REMOVED lines=18> */
[----:B----4-:R-:W-:Y:S04]  /*1035e0*/  STS.128 [R2+0x580], R20 ;  /* 0x0005801402007388 */ /* 0x010fe80000000c00 */
[----:B---3--:R-:W-:Y:S04]  /*1035f0*/  STS.128 [R2+0x600], R16 ;  /* 0x0006001002007388 */ /* 0x008fe80000000c00 */
[----:B------:R-:W-:Y:S04]  /*103600*/  STS.128 [R2+0x680], R12 ;  /* 0x0006800c02007388 */ /* 0x000fe80000000c00 */
[----:B------:R-:W-:Y:S01]  /*103610*/  STS.128 [R2+0x700], R8 ;  /* 0x0007000802007388 */ /* 0x000fe20000000c00 */
[----:B------:R-:W-:-:S02]  /*103620*/  LOP3.LUT R176, R0, 0x20, RZ, 0x3c, !PT ;  /* 0x0000002000b07812 */ /* 0x000fc400078e3cff */
[C---:B------:R-:W-:Y:S02]  /*103630*/  LOP3.LUT R3, R0.reuse, 0x40, RZ, 0x3c, !PT ;  /* 0x0000004000037812 */ /* 0x040fe400078e3cff */
[----:B------:R-:W-:Y:S01]  /*103640*/  LOP3.LUT R252, R0, 0x60, RZ, 0x3c, !PT ;  /* 0x0000006000fc7812 */ /* 0x000fe200078e3cff */
[----:B--2---:R1:W-:Y:S04]  /*103650*/  STS.128 [R2+0x780], R4 ;  /* 0x0007800402007388 */ /* 0x0043e80000000c00 */
[----:B------:R-:W-:Y:S06]  /*103660*/  BAR.SYNC.DEFER_BLOCKING 0x0 ;  /* 0x0000000000007b1d */ /* 0x000fec0000010000 */
[----:B-1----:R-:W3:Y:S04]  /*103670*/  LDL.LU R4, [R1+0x12e0] ;  /* 0x0012e00001047983 */ /* 0x002ee80000300800 */
[----:B------:R-:W3:Y:S04]  /*103680*/  LDL.LU R5, [R1+0x12e4] ;  /* 0x0012e40001057983 */ /* 0x000ee80000300800 */
[----:B------:R-:W3:Y:S04]  /*103690*/  LDL.LU R6, [R1+0x12d0] ;  /* 0x0012d00001067983 */ /* 0x000ee80000300800 */
[----:B------:R-:W3:Y:S04]  /*1036a0*/  LDL.LU R7, [R1+0x12d4] ;  /* 0x0012d40001077983 */ /* 0x000ee80000300800 */
[----:B------:R-:W1:Y:S04]  /*1036b0*/  LDS.128 R8, [R0] ;  /* 0x0000000000087984 */ /* 0x000e680000000c00 */
[----:B------:R-:W3:Y:S04]  /*1036c0*/  LDS.128 R16, [R0+0x800] ;  /* 0x0008000000107984 */ /* 0x000ee80000000c00 */
[----:B------:R-:W4:Y:S04]  /*1036d0*/  LDS.128 R12, [R0+0x1000] ;  /* 0x00100000000c7984 */ /* 0x000f280000000c00 */
[----:B-1----:R-:W-:Y:S04]  /*1036e0*/  STL.64 [R1+0xb0], R8 ;  /* 0x0000b00801007387 */ /* 0x002fe80000100a00 */
[----:B------:R-:W-:Y:S04]  /*1036f0*/  STL.64 [R1+0xb8], R10 ;  /* 0x0000b80a01007387 */ /* 0x000fe80000100a00 */
[----:B------:R-:W1:Y:S04]  /*103700*/  LDS.128 R8, [R0+0x1800] ;  /* 0x0018000000087984 */ /* 0x000e680000000c00 */
[----:B---3--:R-:W-:Y:S04]  /*103710*/  STL.64 [R1+0x150], R16 ;  /* 0x0001501001007387 */ /* 0x008fe80000100a00 */
[----:B------:R-:W-:Y:S04]  /*103720*/  STL.64 [R1+0x158], R18 ;  /* 0x0001581201007387 */ /* 0x000fe80000100a00 */
[----:B------:R-:W3:Y:S04]  /*103730*/  LDS.128 R16, [R176] ;  /* 0x00000000b0107984 */ /* 0x000ee80000000c00 */
[----:B----4-:R-:W-:Y:S04]  /*103740*/  STL.64 [R1+0x290], R12 ;  /* 0x0002900c01007387 */ /* 0x010fe80000100a00 */
[----:B------:R-:W-:Y:S04]  /*103750*/  STL.64 [R1+0x298], R14 ;  /* 0x0002980e01007387 */ /* 0x000fe80000100a00 */
[----:B------:R-:W4:Y:S04]  /*103760*/  LDS.128 R12, [R176+0x800] ;  /* 0x00080000b00c7984 */ /* 0x000f280000000c00 */
[----:B-1----:R-:W-:Y:S04]  /*103770*/  STL.64 [R1+0x310], R8 ;  /* 0x0003100801007387 */ /* 0x002fe80000100a00 */
[----:B------:R-:W-:Y:S04]  /*103780*/  STL.64 [R1+0x318], R10 ;  /* 0x0003180a01007387 */ /* 0x000fe80000100a00 */
[----:B------:R-:W1:Y:S04]  /*103790*/  LDS.128 R8, [R176+0x1000] ;  /* 0x00100000b0087984 */ /* 0x000e680000000c00 */
[----:B---3--:R-:W-:Y:S04]  /*1037a0*/  STL.64 [R1+0xe0], R16 ;  /* 0x0000e01001007387 */ /* 0x008fe80000100a00 */
[----:B------:R-:W-:Y:S04]  /*1037b0*/  STL.64 [R1+0xe8], R18 ;  /* 0x0000e81201007387 */ /* 0x000fe80000100a00 */
[----:B------:R-:W3:Y:S04]  /*1037c0*/  LDS.128 R16, [R176+0x1800] ;  /* 0x00180000b0107984 */ /* 0x000ee80000000c00 */
[----:B----4-:R-:W-:Y:S04]  /*1037d0*/  STL.64 [R1+0x160], R12 ;  /* 0x0001600c01007387 */ /* 0x010fe80000100a00 */
[----:B------:R-:W-:Y:S04]  /*1037e0*/  STL.64 [R1+0x168], R14 ;  /* 0x0001680e01007387 */ /* 0x000fe80000100a00 */
[----:B------:R-:W4:Y:S04]  /*1037f0*/  LDS.128 R12, [R3] ;  /* 0x00000000030c7984 */ /* 0x000f280000000c00 */
        /* <DEDUP_REMOVED lines=8> */
[----:B------:R-:W4:Y:S04]  /*103880*/  LDS.128 R12, [R3+0x1800] ;  /* 0x00180000030c7984 */ /* 0x000f280000000c00 */
[----:B-1----:R-:W-:Y:S04]  /*103890*/  STL.64 [R1+0x1d0], R8 ;  /* 0x0001d00801007387 */ /* 0x002fe80000100a00 */
[----:B------:R-:W-:Y:S04]  /*1038a0*/  STL.64 [R1+0x1d8], R10 ;  /* 0x0001d80a01007387 */ /* 0x000fe80000100a00 */
[----:B------:R-:W1:Y:S04]  /*1038b0*/  LDS.128 R8, [R252] ;  /* 0x00000000fc087984 */ /* 0x000e680000000c00 */
        /* <DEDUP_REMOVED lines=8> */
[----:B------:R-:W1:Y:S04]  /*103940*/  LDS.128 R8, [R252+0x1800] ;  /* 0x00180000fc087984 */ /* 0x000e680000000c00 */
[----:B------:R-:W-:Y:S06]  /*103950*/  BAR.SYNC.DEFER_BLOCKING 0x0 ;  /* 0x0000000000007b1d */ /* 0x000fec0000010000 */
[----:B---3--:R3:W-:Y:S04]  /*103960*/  STL.64 [R1+0x1f0], R16 ;  /* 0x0001f01001007387 */ /* 0x0087e80000100a00 */
[----:B------:R1:W-:Y:S04]  /*103970*/  STL.64 [R1+0x1f8], R18 ;  /* 0x0001f81201007387 */ /* 0x0003e80000100a00 */
[----:B----4-:R4:W-:Y:S04]  /*103980*/  STL.64 [R1+0x2f0], R12 ;  /* 0x0002f00c01007387 */ /* 0x0109e80000100a00 */
[----:B------:R1:W-:Y:S04]  /*103990*/  STL.64 [R1+0x2f8], R14 ;  /* 0x0002f80e01007387 */ /* 0x0003e80000100a00 */
[----:B-1----:R1:W-:Y:S04]  /*1039a0*/  STL.64 [R1+0x350], R8 ;  /* 0x0003500801007387 */ /* 0x0023e80000100a00 */
[----:B------:R1:W-:Y:S04]  /*1039b0*/  STL.64 [R1+0x358], R10 ;  /* 0x0003580a01007387 */ /* 0x0003e80000100a00 */
        /* <DEDUP_REMOVED lines=8> */
[----:B----4-:R-:W4:Y:S04]  /*103a40*/  LDL.LU R12, [R1+0x7a8] ;  /* 0x0007a800010c7983 */ /* 0x010f280000300800 */
[----:B------:R-:W4:Y:S04]  /*103a50*/  LDL.LU R13, [R1+0x7ac] ;  /* 0x0007ac00010d7983 */ /* 0x000f280000300800 */
[----:B------:R-:W4:Y:S04]  /*103a60*/  LDL.LU R14, [R1+0x7b8] ;  /* 0x0007b800010e7983 */ /* 0x000f280000300800 */
[----:B------:R-:W4:Y:S04]  /*103a70*/  LDL.LU R15, [R1+0x7bc] ;  /* 0x0007bc00010f7983 */ /* 0x000f280000300800 */
[----:B-1----:R-:W4:Y:S04]  /*103a80*/  LDL.LU R8, [R1+0x920] ;  /* 0x0009200001087983 */ /* 0x002f280000300800 */
[----:B------:R-:W4:Y:S04]  /*103a90*/  LDL.LU R9, [R1+0x924] ;  /* 0x0009240001097983 */ /* 0x000f280000300800 */
[----:B------:R-:W4:Y:S04]  /*103aa0*/  LDL.LU R10, [R1+0x910] ;  /* 0x00091000010a7983 */ /* 0x000f280000300800 */
[----:B------:R1:W-:Y:S04]  /*103ab0*/  STS.128 [R2], R4 ;  /* 0x0000000402007388 */ /* 0x0003e80000000c00 */
[----:B------:R-:W4:Y:S04]  /*103ac0*/  LDL.LU R11, [R1+0x914] ;  /* 0x00091400010b7983 */ /* 0x000f280000300800 */
[----:B-1----:R-:W4:Y:S04]  /*103ad0*/  LDL.LU R4, [R1+0x928] ;  /* 0x0009280001047983 */ /* 0x002f280000300800 */
[----:B------:R-:W4:Y:S04]  /*103ae0*/  LDL.LU R5, [R1+0x92c] ;  /* 0x00092c0001057983 */ /* 0x000f280000300800 */
[----:B------:R-:W4:Y:S04]  /*103af0*/  LDL.LU R6, [R1+0x918] ;  /* 0x0009180001067983 */ /* 0x000f280000300800 */
[----:B------:R-:W4:Y:S04]  /*103b00*/  LDL.LU R7, [R1+0x91c] ;  /* 0x00091c0001077983 */ /* 0x000f280000300800 */
[----:B--2---:R1:W-:Y:S04]  /*103b10*/  STS.128 [R2+0x80], R20 ;  /* 0x0000801402007388 */ /* 0x0043e80000000c00 */
[----:B-1----:R-:W2:Y:S04]  /*103b20*/  LDL.LU R20, [R1+0x8c0] ;  /* 0x0008c00001147983 */ /* 0x002ea80000300800 */
[----:B------:R-:W2:Y:S04]  /*103b30*/  LDL.LU R21, [R1+0x8c4] ;  /* 0x0008c40001157983 */ /* 0x000ea80000300800 */
[----:B------:R-:W2:Y:S04]  /*103b40*/  LDL.LU R22, [R1+0x9c0] ;  /* 0x0009c00001167983 */ /* 0x000ea80000300800 */
[----:B---3--:R1:W-:Y:S04]  /*103b50*/  STS.128 [R2+0x100], R16 ;  /* 0x0001001002007388 */ /* 0x0083e80000000c00 */
[----:B------:R-:W2:Y:S04]  /*103b60*/  LDL.LU R23, [R1+0x9c4] ;  /* 0x0009c40001177983 */ /* 0x000ea80000300800 */
        /* <DEDUP_REMOVED lines=23> */
[----:B----4-:R1:W-:Y:S04]  /*103ce0*/  STS.128 [R2+0x380], R16 ;  /* 0x0003801002007388 */ /* 0x0103e80000000c00 */
[----:B------:R-:W2:Y:S04]  /*103cf0*/  LDL.LU R23, [R1+0xb6c] ;  /* 0x000b6c0001177983 */ /* 0x000ea80000300800 */
[----:B-1----:R-:W4:Y:S04]  /*103d00*/  LDL.LU R16, [R1+0xd20] ;  /* 0x000d200001107983 */ /* 0x002f280000300800 */
[----:B------:R-:W4:Y:S04]  /*103d10*/  LDL.LU R17, [R1+0xd24] ;  /* 0x000d240001117983 */ /* 0x000f280000300800 */
[----:B------:R-:W4:Y:S04]  /*103d20*/  LDL.LU R18, [R1+0xcf0] ;  /* 0x000cf00001127983 */ /* 0x000f280000300800 */
[----:B---3--:R1:W-:Y:S04]  /*103d30*/  STS.128 [R2+0x400], R12 ;  /* 0x0004000c02007388 */ /* 0x0083e80000000c00 */
[----:B------:R-:W4:Y:S04]  /*103d40*/  LDL.LU R19, [R1+0xcf4] ;  /* 0x000cf40001137983 */ /* 0x000f280000300800 */
[----:B------:R3:W-:Y:S04]  /*103d50*/  STS.128 [R2+0x480], R8 ;  /* 0x0004800802007388 */ /* 0x0007e80000000c00 */
        /* <DEDUP_REMOVED lines=9> */
[----:B-1----:R-:W3:Y:S04]  /*103df0*/  LDL.LU R4, [R1+0x378] ;  /* 0x0003780001047983 */ /* 0x002ee80000300800 */
[----:B------:R-:W3:Y:S04]  /*103e00*/  LDL.LU R5, [R1+0x37c] ;  /* 0x00037c0001057983 */ /* 0x000ee80000300800 */
[----:B------:R-:W3:Y:S04]  /*103e10*/  LDL.LU R6, [R1+0x348] ;  /* 0x0003480001067983 */ /* 0x000ee80000300800 */
[----:B------:R-:W3:Y:S04]  /*103e20*/  LDL.LU R7, [R1+0x34c] ;  /* 0x00034c0001077983 */ /* 0x000ee80000300800 */
[----:B--2---:R-:W-:Y:S04]  /*103e30*/  STS.128 [R2+0x580], R20 ;  /* 0x0005801402007388 */ /* 0x004fe80000000c00 */
[----:B----4-:R-:W-:Y:S04]  /*103e40*/  STS.128 [R2+0x600], R16 ;  /* 0x0006001002007388 */ /* 0x010fe80000000c00 */
[----:B------:R-:W-:Y:S04]  /*103e50*/  STS.128 [R2+0x680], R12 ;  /* 0x0006800c02007388 */ /* 0x000fe80000000c00 */
[----:B---3--:R-:W-:Y:S04]  /*103e60*/  STS.128 [R2+0x700], R8 ;  /* 0x0007000802007388 */ /* 0x008fe80000000c00 */
[----:B------:R1:W-:Y:S04]  /*103e70*/  STS.128 [R2+0x780], R4 ;  /* 0x0007800402007388 */ /* 0x0003e80000000c00 */
        /* <DEDUP_REMOVED lines=716> */
[----:B-1----:R-:W3:Y:S04]  /*106b40*/  LDL.LU R8, [R1+0x940] ;  /* 0x0009400001087983 */ /* 0x002ee80000300800 */
[----:B------:R-:W3:Y:S04]  /*106b50*/  LDL.LU R9, [R1+0x944] ;  /* 0x0009440001097983 */ /* 0x000ee80000300800 */
[----:B------:R-:W3:Y:S04]  /*106b60*/  LDL.LU R10, [R1+0x930] ;  /* 0x00093000010a7983 */ /* 0x000ee80000300800 */
[----:B------:R1:W-:Y:S04]  /*106b70*/  STS.128 [R2], R4 ;  /* 0x0000000402007388 */ /* 0x0003e80000000c00 */
[----:B------:R-:W3:Y:S04]  /*106b80*/  LDL.LU R11, [R1+0x934] ;  /* 0x00093400010b7983 */ /* 0x000ee80000300800 */
[----:B-1----:R-:W3:Y:S04]  /*106b90*/  LDL.LU R4, [R1+0x948] ;  /* 0x0009480001047983 */ /* 0x002ee80000300800 */
        /* <DEDUP_REMOVED lines=11> */
[----:B------:R1:W-:Y:S04]  /*106c50*/  STS.128 [R2+0x280], R4 ;  /* 0x0002800402007388 */ /* 0x0003e80000000c00 */
        /* <DEDUP_REMOVED lines=16> */
[----:B--2---:R-:W-:Y:S04]  /*106d60*/  STS.128 [R2+0x300], R20 ;  /* 0x0003001402007388 */ /* 0x004fe80000000c00 */
[----:B---3--:R1:W-:Y:S04]  /*106d70*/  STS.128 [R2+0x380], R4 ;  /* 0x0003800402007388 */ /* 0x0083e80000000c00 */
[----:B-1----:R-:W2:Y:S04]  /*106d80*/  LDL.LU R4, [R1+0x818] ;  /* 0x0008180001047983 */ /* 0x002ea80000300800 */
[----:B------:R-:W2:Y:S04]  /*106d90*/  LDL.LU R5, [R1+0x81c] ;  /* 0x00081c0001057983 */ /* 0x000ea80000300800 */
[----:B------:R-:W2:Y:S04]  /*106da0*/  LDL.LU R6, [R1+0x748] ;  /* 0x0007480001067983 */ /* 0x000ea80000300800 */
[----:B----4-:R1:W-:Y:S04]  /*106db0*/  STS.128 [R2+0x400], R8 ;  /* 0x0004000802007388 */ /* 0x0103e80000000c00 */
[----:B------:R-:W2:Y:S04]  /*106dc0*/  LDL.LU R7, [R1+0x74c] ;  /* 0x00074c0001077983 */ /* 0x000ea80000300800 */
        /* <DEDUP_REMOVED lines=22> */
[----:B--2---:R-:W-:Y:S04]  /*106f30*/  STS.128 [R2+0x580], R4 ;  /* 0x0005800402007388 */ /* 0x004fe80000000c00 */
[----:B----4-:R-:W-:Y:S04]  /*106f40*/  STS.128 [R2+0x600], R8 ;  /* 0x0006000802007388 */ /* 0x010fe80000000c00 */
[----:B---3--:R-:W-:Y:S04]  /*106f50*/  STS.128 [R2+0x680], R12 ;  /* 0x0006800c02007388 */ /* 0x008fe80000000c00 */
[----:B------:R-:W-:Y:S04]  /*106f60*/  STS.128 [R2+0x700], R16 ;  /* 0x0007001002007388 */ /* 0x000fe80000000c00 */
[----:B------:R-:W-:Y:S04]  /*106f70*/  STS.128 [R2+0x780], R20 ;  /* 0x0007801402007388 */ /* 0x000fe80000000c00 */
[----:B------:R-:W-:Y:S06]  /*106f80*/  BAR.SYNC.DEFER_BLOCKING 0x0 ;  /* 0x0000000000007b1d */ /* 0x000fec0000010000 */
[----:B------:R-:W1:Y:S04]  /*106f90*/  LDS.128 R4, [R0] ;  /* 0x0000000000047984 */ /* 0x000e680000000c00 */
[----:B------:R-:W2:Y:S04]  /*106fa0*/  LDS.128 R12, [R0+0x800] ;  /* 0x00080000000c7984 */ /* 0x000ea80000000c00 */
[----:B------:R-:W3:Y:S04]  /*106fb0*/  LDS.128 R8, [R0+0x1000] ;  /* 0x0010000000087984 */ /* 0x000ee80000000c00 */
[----:B-1----:R-:W-:Y:S04]  /*106fc0*/  STL.64 [R1+0xf0], R4 ;  /* 0x0000f00401007387 */ /* 0x002fe80000100a00 */
[----:B------:R-:W-:Y:S04]  /*106fd0*/  STL.64 [R1+0xf8], R6 ;  /* 0x0000f80601007387 */ /* 0x000fe80000100a00 */
[----:B------:R-:W1:Y:S04]  /*106fe0*/  LDS.128 R4, [R0+0x1800] ;  /* 0x0018000000047984 */ /* 0x000e680000000c00 */
[----:B--2---:R-:W-:Y:S04]  /*106ff0*/  STL.64 [R1+0x3b0], R12 ;  /* 0x0003b00c01007387 */ /* 0x004fe80000100a00 */
[----:B------:R-:W-:Y:S04]  /*107000*/  STL.64 [R1+0x3b8], R14 ;  /* 0x0003b80e01007387 */ /* 0x000fe80000100a00 */
[----:B------:R-:W2:Y:S04]  /*107010*/  LDS.128 R12, [R176] ;  /* 0x00000000b00c7984 */ /* 0x000ea80000000c00 */
[----:B---3--:R-:W-:Y:S04]  /*107020*/  STL.64 [R1+0x740], R8 ;  /* 0x0007400801007387 */ /* 0x008fe80000100a00 */
[----:B------:R-:W-:Y:S04]  /*107030*/  STL.64 [R1+0x748], R10 ;  /* 0x0007480a01007387 */ /* 0x000fe80000100a00 */
[----:B------:R-:W3:Y:S04]  /*107040*/  LDS.128 R8, [R176+0x800] ;  /* 0x00080000b0087984 */ /* 0x000ee80000000c00 */
[----:B-1----:R-:W-:Y:S04]  /*107050*/  STL.64 [R1+0x930], R4 ;  /* 0x0009300401007387 */ /* 0x002fe80000100a00 */
[----:B------:R-:W-:Y:S04]  /*107060*/  STL.64 [R1+0x938], R6 ;  /* 0x0009380601007387 */ /* 0x000fe80000100a00 */
[----:B------:R-:W1:Y:S04]  /*107070*/  LDS.128 R4, [R176+0x1000] ;  /* 0x00100000b0047984 */ /* 0x000e680000000c00 */
[----:B--2---:R-:W-:Y:S04]  /*107080*/  STL.64 [R1+0x170], R12 ;  /* 0x0001700c01007387 */ /* 0x004fe80000100a00 */
[----:B------:R-:W-:Y:S04]  /*107090*/  STL.64 [R1+0x178], R14 ;  /* 0x0001780e01007387 */ /* 0x000fe80000100a00 */
[----:B------:R-:W2:Y:S04]  /*1070a0*/  LDS.128 R12, [R176+0x1800] ;  /* 0x00180000b00c7984 */ /* 0x000ea80000000c00 */
[----:B---3--:R-:W-:Y:S04]  /*1070b0*/  STL.64 [R1+0x3c0], R8 ;  /* 0x0003c00801007387 */ /* 0x008fe80000100a00 */
[----:B------:R-:W-:Y:S04]  /*1070c0*/  STL.64 [R1+0x3c8], R10 ;  /* 0x0003c80a01007387 */ /* 0x000fe80000100a00 */
[----:B------:R-:W3:Y:S04]  /*1070d0*/  LDS.128 R8, [R3] ;  /* 0x0000000003087984 */ /* 0x000ee80000000c00 */
        /* <DEDUP_REMOVED lines=8> */
[----:B------:R-:W3:Y:S04]  /*107160*/  LDS.128 R8, [R3+0x1800] ;  /* 0x0018000003087984 */ /* 0x000ee80000000c00 */
[----:B-1----:R-:W-:Y:S04]  /*107170*/  STL.64 [R1+0x4c0], R4 ;  /* 0x0004c00401007387 */ /* 0x002fe80000100a00 */
[----:B------:R-:W-:Y:S04]  /*107180*/  STL.64 [R1+0x4c8], R6 ;  /* 0x0004c80601007387 */ /* 0x000fe80000100a00 */
[----:B------:R-:W1:Y:S04]  /*107190*/  LDS.128 R4, [R252] ;  /* 0x00000000fc047984 */ /* 0x000e680000000c00 */
        /* <DEDUP_REMOVED lines=11> */
[----:B------:R-:W-:Y:S06]  /*107250*/  BAR.SYNC.DEFER_BLOCKING 0x0 ;  /* 0x0000000000007b1d */ /* 0x000fec0000010000 */
[----:B---3--:R-:W-:Y:S04]  /*107260*/  STL.64 [R1+0x820], R8 ;  /* 0x0008200801007387 */ /* 0x008fe80000100a00 */
[----:B------:R-:W-:Y:S04]  /*107270*/  STL.64 [R1+0x828], R10 ;  /* 0x0008280a01007387 */ /* 0x000fe80000100a00 */
[----:B-1----:R1:W-:Y:S04]  /*107280*/  STL.64 [R1+0x990], R4 ;  /* 0x0009900401007387 */ /* 0x0023e80000100a00 */
[----:B------:R2:W-:Y:S04]  /*107290*/  STL.64 [R1+0x998], R6 ;  /* 0x0009980601007387 */ /* 0x0005e80000100a00 */
[----:B-1----:R-:W3:Y:S04]  /*1072a0*/  LDL.LU R4, [R1+0x1708] ;  /* 0x0017080001047983 */ /* 0x002ee80000300800 */
[----:B------:R-:W3:Y:S04]  /*1072b0*/  LDL.LU R5, [R1+0x170c] ;  /* 0x00170c0001057983 */ /* 0x000ee80000300800 */
[----:B--2---:R-:W3:Y:S04]  /*1072c0*/  LDL.LU R6, [R1+0x16f8] ;  /* 0x0016f80001067983 */ /* 0x004ee80000300800 */
[----:B------:R-:W3:Y:S04]  /*1072d0*/  LDL.LU R7, [R1+0x16fc] ;  /* 0x0016fc0001077983 */ /* 0x000ee80000300800 */
        /* <DEDUP_REMOVED lines=16> */
[----:B---3--:R1:W-:Y:S04]  /*1073e0*/  STS.128 [R2+0x80], R4 ;  /* 0x0000800402007388 */ /* 0x0083e80000000c00 */
[----:B-1----:R-:W3:Y:S04]  /*1073f0*/  LDL.LU R4, [R1+0x780] ;  /* 0x0007800001047983 */ /* 0x002ee80000300800 */
[----:B------:R-:W3:Y:S04]  /*107400*/  LDL.LU R5, [R1+0x784] ;  /* 0x0007840001057983 */ /* 0x000ee80000300800 */
[----:B------:R-:W3:Y:S04]  /*107410*/  LDL.LU R6, [R1+0x770] ;  /* 0x0007700001067983 */ /* 0x000ee80000300800 */
[----:B--2---:R1:W-:Y:S04]  /*107420*/  STS.128 [R2+0x100], R8 ;  /* 0x0001000802007388 */ /* 0x0043e80000000c00 */
[----:B------:R-:W3:Y:S04]  /*107430*/  LDL.LU R7, [R1+0x774] ;  /* 0x0007740001077983 */ /* 0x000ee80000300800 */
[----:B----4-:R2:W-:Y:S04]  /*107440*/  STS.128 [R2+0x180], R12 ;  /* 0x0001800c02007388 */ /* 0x0105e80000000c00 */
[----:B-1----:R-:W4:Y:S04]  /*107450*/  LDL.LU R8, [R1+0x788] ;  /* 0x0007880001087983 */ /* 0x002f280000300800 */
[----:B------:R-:W4:Y:S04]  /*107460*/  LDL.LU R9, [R1+0x78c] ;  /* 0x00078c0001097983 */ /* 0x000f280000300800 */
[----:B------:R-:W4:Y:S04]  /*107470*/  LDL.LU R10, [R1+0x778] ;  /* 0x00077800010a7983 */ /* 0x000f280000300800 */
[----:B------:R-:W4:Y:S04]  /*107480*/  LDL.LU R11, [R1+0x77c] ;  /* 0x00077c00010b7983 */ /* 0x000f280000300800 */
[----:B--2---:R-:W2:Y:S04]  /*107490*/  LDL.LU R12, [R1+0x1500] ;  /* 0x00150000010c7983 */ /* 0x004ea80000300800 */
[----:B------:R-:W2:Y:S04]  /*1074a0*/  LDL.LU R13, [R1+0x1504] ;  /* 0x00150400010d7983 */ /* 0x000ea80000300800 */
[----:B------:R-:W2:Y:S04]  /*1074b0*/  LDL.LU R14, [R1+0x1510] ;  /* 0x00151000010e7983 */ /* 0x000ea80000300800 */
[----:B------:R1:W-:Y:S04]  /*1074c0*/  STS.128 [R2+0x200], R16 ;  /* 0x0002001002007388 */ /* 0x0003e80000000c00 */
[----:B------:R-:W2:Y:S04]  /*1074d0*/  LDL.LU R15, [R1+0x1514] ;  /* 0x00151400010f7983 */ /* 0x000ea80000300800 */
[----:B------:R1:W-:Y:S04]  /*1074e0*/  STS.128 [R2+0x280], R20 ;  /* 0x0002801402007388 */ /* 0x0003e80000000c00 */
        /* <DEDUP_REMOVED lines=8> */
[----:B---3--:R1:W-:Y:S04]  /*107570*/  STS.128 [R2+0x300], R4 ;  /* 0x0003000402007388 */ /* 0x0083e80000000c00 */
[----:B-1----:R-:W3:Y:S04]  /*107580*/  LDL.LU R4, [R1+0x3d8] ;  /* 0x0003d80001047983 */ /* 0x002ee80000300800 */
[----:B------:R-:W3:Y:S04]  /*107590*/  LDL.LU R5, [R1+0x3dc] ;  /* 0x0003dc0001057983 */ /* 0x000ee80000300800 */
[----:B------:R-:W3:Y:S04]  /*1075a0*/  LDL.LU R6, [R1+0x3e8] ;  /* 0x0003e80001067983 */ /* 0x000ee80000300800 */
[----:B----4-:R1:W-:Y:S04]  /*1075b0*/  STS.128 [R2+0x380], R8 ;  /* 0x0003800802007388 */ /* 0x0103e80000000c00 */
[----:B------:R-:W3:Y:S04]  /*1075c0*/  LDL.LU R7, [R1+0x3ec] ;  /* 0x0003ec0001077983 */ /* 0x000ee80000300800 */
[----:B-1----:R-:W4:Y:S04]  /*1075d0*/  LDL.LU R8, [R1+0x1430] ;  /* 0x0014300001087983 */ /* 0x002f280000300800 */
[----:B------:R-:W4:Y:S04]  /*1075e0*/  LDL.LU R9, [R1+0x1434] ;  /* 0x0014340001097983 */ /* 0x000f280000300800 */
[----:B------:R-:W4:Y:S04]  /*1075f0*/  LDL.LU R10, [R1+0x1420] ;  /* 0x00142000010a7983 */ /* 0x000f280000300800 */
[----:B--2---:R1:W-:Y:S04]  /*107600*/  STS.128 [R2+0x400], R12 ;  /* 0x0004000c02007388 */ /* 0x0043e80000000c00 */
[----:B------:R-:W4:Y:S04]  /*107610*/  LDL.LU R11, [R1+0x1424] ;  /* 0x00142400010b7983 */ /* 0x000f280000300800 */
[----:B------:R2:W-:Y:S04]  /*107620*/  STS.128 [R2+0x480], R16 ;  /* 0x0004801002007388 */ /* 0x0005e80000000c00 */
        /* <DEDUP_REMOVED lines=9> */
[----:B-1----:R-:W2:Y:S04]  /*1076c0*/  LDL.LU R20, [R1+0x588] ;  /* 0x0005880001147983 */ /* 0x002ea80000300800 */
[----:B------:R-:W2:Y:S04]  /*1076d0*/  LDL.LU R21, [R1+0x58c] ;  /* 0x00058c0001157983 */ /* 0x000ea80000300800 */
[----:B------:R-:W2:Y:S04]  /*1076e0*/  LDL.LU R22, [R1+0x6f8] ;  /* 0x0006f80001167983 */ /* 0x000ea80000300800 */
[----:B------:R-:W2:Y:S04]  /*1076f0*/  LDL.LU R23, [R1+0x6fc] ;  /* 0x0006fc0001177983 */ /* 0x000ea80000300800 */
[----:B------:R1:W-:Y:S04]  /*107700*/  STS.128 [R2], R24 ;  /* 0x0000001802007388 */ /* 0x0003e80000000c00 */
[----:B-1----:R-:W2:Y:S04]  /*107710*/  LDL.LU R24, [R1+0x1350] ;  /* 0x0013500001187983 */ /* 0x002ea80000300800 */
[----:B------:R-:W2:Y:S04]  /*107720*/  LDL.LU R25, [R1+0x1354] ;  /* 0x0013540001197983 */ /* 0x000ea80000300800 */
[----:B------:R-:W2:Y:S04]  /*107730*/  LDL.LU R26, [R1+0x1340] ;  /* 0x00134000011a7983 */ /* 0x000ea80000300800 */
[----:B------:R-:W2:Y:S04]  /*107740*/  LDL.LU R27, [R1+0x1344] ;  /* 0x00134400011b7983 */ /* 0x000ea80000300800 */
[----:B---3--:R-:W-:Y:S04]  /*107750*/  STS.128 [R2+0x580], R4 ;  /* 0x0005800402007388 */ /* 0x008fe80000000c00 */
[----:B----4-:R-:W-:Y:S04]  /*107760*/  STS.128 [R2+0x600], R8 ;  /* 0x0006000802007388 */ /* 0x010fe80000000c00 */
[----:B------:R-:W-:Y:S04]  /*107770*/  STS.128 [R2+0x680], R12 ;  /* 0x0006800c02007388 */ /* 0x000fe80000000c00 */
[----:B--2---:R-:W-:Y:S04]  /*107780*/  STS.128 [R2+0x700], R16 ;  /* 0x0007001002007388 */ /* 0x004fe80000000c00 */
        /* <DEDUP_REMOVED lines=47> */
[----:B---3--:R2:W-:Y:S04]  /*107a80*/  STL.64 [R1+0xce0], R8 ;  /* 0x000ce00801007387 */ /* 0x0085e80000100a00 */
[----:B------:R3:W-:Y:S04]  /*107a90*/  STL.64 [R1+0xce8], R10 ;  /* 0x000ce80a01007387 */ /* 0x0007e80000100a00 */
[----:B-1----:R1:W-:Y:S04]  /*107aa0*/  STL.64 [R1+0xd30], R4 ;  /* 0x000d300401007387 */ /* 0x0023e80000100a00 */
[----:B------:R4:W-:Y:S04]  /*107ab0*/  STL.64 [R1+0xd38], R6 ;  /* 0x000d380601007387 */ /* 0x0009e80000100a00 */
[----:B--2---:R-:W2:Y:S04]  /*107ac0*/  LDL.LU R8, [R1+0x1358] ;  /* 0x0013580001087983 */ /* 0x004ea80000300800 */
[----:B------:R-:W2:Y:S04]  /*107ad0*/  LDL.LU R9, [R1+0x135c] ;  /* 0x00135c0001097983 */ /* 0x000ea80000300800 */
[----:B---3--:R-:W2:Y:S04]  /*107ae0*/  LDL.LU R10, [R1+0x1348] ;  /* 0x00134800010a7983 */ /* 0x008ea80000300800 */
[----:B------:R-:W2:Y:S04]  /*107af0*/  LDL.LU R11, [R1+0x134c] ;  /* 0x00134c00010b7983 */ /* 0x000ea80000300800 */
[----:B-1----:R-:W3:Y:S04]  /*107b00*/  LDL.LU R4, [R1+0x830] ;  /* 0x0008300001047983 */ /* 0x002ee80000300800 */
        /* <DEDUP_REMOVED lines=20> */
[----:B------:R-:W2:Y:S04]  /*107c50*/  LDL.LU R7, [R1+0xa44] ;  /* 0x000a440001077983 */ /* 0x000ea80000300800 */
[----:B------:R-:W3:Y:S04]  /*107c60*/  LDL.LU R8, [R1+0xa38] ;  /* 0x000a380001087983 */ /* 0x000ee80000300800 */
[----:B------:R-:W3:Y:S04]  /*107c70*/  LDL.LU R9, [R1+0xa3c] ;  /* 0x000a3c0001097983 */ /* 0x000ee80000300800 */
[----:B------:R-:W3:Y:S04]  /*107c80*/  LDL.LU R10, [R1+0xa48] ;  /* 0x000a4800010a7983 */ /* 0x000ee80000300800 */
[----:B------:R-:W3:Y:S04]  /*107c90*/  LDL.LU R11, [R1+0xa4c] ;  /* 0x000a4c00010b7983 */ /* 0x000ee80000300800 */
[----:B----4-:R1:W-:Y:S04]  /*107ca0*/  STS.128 [R2+0x180], R12 ;  /* 0x0001800c02007388 */ /* 0x0103e80000000c00 */
[----:B------:R4:W-:Y:S04]  /*107cb0*/  STS.128 [R2+0x200], R16 ;  /* 0x0002001002007388 */ /* 0x0009e80000000c00 */
[----:B------:R4:W-:Y:S04]  /*107cc0*/  STS.128 [R2+0x280], R20 ;  /* 0x0002801402007388 */ /* 0x0009e80000000c00 */
[----:B-1----:R-:W3:Y:S04]  /*107cd0*/  LDL.LU R12, [R1+0xc40] ;  /* 0x000c4000010c7983 */ /* 0x002ee80000300800 */
        /* <DEDUP_REMOVED lines=20> */
[----:B------:R1:W-:Y:S04]  /*107e20*/  STS.128 [R2+0x400], R12 ;  /* 0x0004000c02007388 */ /* 0x0003e80000000c00 */
[----:B------:R-:W3:Y:S04]  /*107e30*/  LDL.LU R7, [R1+0x1294] ;  /* 0x0012940001077983 */ /* 0x000ee80000300800 */
[----:B----4-:R4:W-:Y:S04]  /*107e40*/  STS.128 [R2+0x480], R16 ;  /* 0x0004801002007388 */ /* 0x0109e80000000c00 */
[----:B-1----:R-:W3:Y:S04]  /*107e50*/  LDL.LU R12, [R1+0x12a8] ;  /* 0x0012a800010c7983 */ /* 0x002ee80000300800 */
[----:B------:R-:W3:Y:S04]  /*107e60*/  LDL.LU R13, [R1+0x12ac] ;  /* 0x0012ac00010d7983 */ /* 0x000ee80000300800 */
[----:B------:R-:W3:Y:S04]  /*107e70*/  LDL.LU R14, [R1+0x1298] ;  /* 0x00129800010e7983 */ /* 0x000ee80000300800 */
[----:B------:R-:W3:Y:S04]  /*107e80*/  LDL.LU R15, [R1+0x129c] ;  /* 0x00129c00010f7983 */ /* 0x000ee80000300800 */
[----:B----4-:R-:W4:Y:S04]  /*107e90*/  LDL.LU R16, [R1+0x90] ;  /* 0x0000900001107983 */ /* 0x010f280000300800 */
[----:B------:R-:W4:Y:S04]  /*107ea0*/  LDL.LU R17, [R1+0x94] ;  /* 0x0000940001117983 */ /* 0x000f280000300800 */
[----:B------:R-:W4:Y:S04]  /*107eb0*/  LDL.LU R18, [R1+0x60] ;  /* 0x0000600001127983 */ /* 0x000f280000300800 */
[----:B------:R1:W-:Y:S04]  /*107ec0*/  STS.128 [R2+0x500], R20 ;  /* 0x0005001402007388 */ /* 0x0003e80000000c00 */
[----:B------:R-:W4:Y:S04]  /*107ed0*/  LDL.LU R19, [R1+0x64] ;  /* 0x0000640001137983 */ /* 0x000f280000300800 */
[----:B-1----:R-:W4:Y:S04]  /*107ee0*/  LDL.LU R20, [R1+0x98] ;  /* 0x0000980001147983 */ /* 0x002f280000300800 */
[----:B------:R-:W4:Y:S04]  /*107ef0*/  LDL.LU R21, [R1+0x9c] ;  /* 0x00009c0001157983 */ /* 0x000f280000300800 */
[----:B------:R-:W4:Y:S04]  /*107f00*/  LDL.LU R22, [R1+0x68] ;  /* 0x0000680001167983 */ /* 0x000f280000300800 */
[----:B------:R-:W4:Y:S04]  /*107f10*/  LDL.LU R23, [R1+0x6c] ;  /* 0x00006c0001177983 */ /* 0x000f280000300800 */
[----:B------:R1:W-:Y:S04]  /*107f20*/  STS.128 [R2], R24 ;  /* 0x0000001802007388 */ /* 0x0003e80000000c00 */
[----:B-1----:R-:W4:Y:S04]  /*107f30*/  LDL.LU R24, [R1+0x1770] ;  /* 0x0017700001187983 */ /* 0x002f280000300800 */
[----:B------:R-:W4:Y:S04]  /*107f40*/  LDL.LU R25, [R1+0x1774] ;  /* 0x0017740001197983 */ /* 0x000f280000300800 */
[----:B------:R-:W4:Y:S04]  /*107f50*/  LDL.LU R26, [R1+0x1760] ;  /* 0x00176000011a7983 */ /* 0x000f280000300800 */
[----:B------:R-:W4:Y:S04]  /*107f60*/  LDL.LU R27, [R1+0x1764] ;  /* 0x00176400011b7983 */ /* 0x000f280000300800 */
[----:B--2---:R-:W-:Y:S04]  /*107f70*/  STS.128 [R2+0x580], R8 ;  /* 0x0005800802007388 */ /* 0x004fe80000000c00 */
[----:B---3--:R-:W-:Y:S04]  /*107f80*/  STS.128 [R2+0x600], R4 ;  /* 0x0006000402007388 */ /* 0x008fe80000000c00 */
[----:B------:R-:W-:Y:S04]  /*107f90*/  STS.128 [R2+0x680], R12 ;  /* 0x0006800c02007388 */ /* 0x000fe80000000c00 */
[----:B----4-:R-:W-:Y:S04]  /*107fa0*/  STS.128 [R2+0x700], R16 ;  /* 0x0007001002007388 */ /* 0x010fe80000000c00 */
        /* <DEDUP_REMOVED lines=80> */
[----:B----4-:R1:W-:Y:S04]  /*1084b0*/  STS.128 [R2+0x180], R12 ;  /* 0x0001800c02007388 */ /* 0x0103e80000000c00 */
[----:B------:R-:W3:Y:S04]  /*1084c0*/  LDL.LU R11, [R1+0x75c] ;  /* 0x00075c00010b7983 */ /* 0x000ee80000300800 */
        /* <DEDUP_REMOVED lines=18> */
[----:B------:R-:W2:Y:S04]  /*1085f0*/  LDL.LU R7, [R1+0x40c] ;  /* 0x00040c0001077983 */ /* 0x000ea80000300800 */
[----:B---3--:R1:W-:Y:S04]  /*108600*/  STS.128 [R2+0x380], R8 ;  /* 0x0003800802007388 */ /* 0x0083e80000000c00 */
[----:B------:R3:W-:Y:S04]  /*108610*/  STS.128 [R2+0x400], R12 ;  /* 0x0004000c02007388 */ /* 0x0007e80000000c00 */
[----:B-1----:R-:W2:Y:S04]  /*108620*/  LDL.LU R8, [R1+0x1530] ;  /* 0x0015300001087983 */ /* 0x002ea80000300800 */
[----:B------:R-:W2:Y:S04]  /*108630*/  LDL.LU R9, [R1+0x1534] ;  /* 0x0015340001097983 */ /* 0x000ea80000300800 */
[----:B------:R-:W2:Y:S04]  /*108640*/  LDL.LU R10, [R1+0x1520] ;  /* 0x00152000010a7983 */ /* 0x000ea80000300800 */
[----:B------:R-:W2:Y:S04]  /*108650*/  LDL.LU R11, [R1+0x1524] ;  /* 0x00152400010b7983 */ /* 0x000ea80000300800 */
[----:B---3--:R-:W3:Y:S04]  /*108660*/  LDL.LU R12, [R1+0x1538] ;  /* 0x00153800010c7983 */ /* 0x008ee80000300800 */
        /* <DEDUP_REMOVED lines=13> */
[----:B------:R-:W-:Y:S04]  /*108740*/  STS.128 [R2], R24 ;  /* 0x0000001802007388 */ /* 0x000fe80000000c00 */
[----:B--2---:R1:W-:Y:S04]  /*108750*/  STS.128 [R2+0x580], R4 ;  /* 0x0005800402007388 */ /* 0x0043e80000000c00 */
[----:B-1----:R-:W2:Y:S04]  /*108760*/  LDL.LU R4, [R1+0x13f0] ;  /* 0x0013f00001047983 */ /* 0x002ea80000300800 */
[----:B------:R-:W2:Y:S04]  /*108770*/  LDL.LU R5, [R1+0x13f4] ;  /* 0x0013f40001057983 */ /* 0x000ea80000300800 */
[----:B------:R-:W2:Y:S04]  /*108780*/  LDL.LU R6, [R1+0x13e0] ;  /* 0x0013e00001067983 */ /* 0x000ea80000300800 */
[----:B------:R-:W2:Y:S04]  /*108790*/  LDL.LU R7, [R1+0x13e4] ;  /* 0x0013e40001077983 */ /* 0x000ea80000300800 */
[----:B------:R-:W-:Y:S04]  /*1087a0*/  STS.128 [R2+0x600], R8 ;  /* 0x0006000802007388 */ /* 0x000fe80000000c00 */
[----:B---3--:R-:W-:Y:S04]  /*1087b0*/  STS.128 [R2+0x680], R12 ;  /* 0x0006800c02007388 */ /* 0x008fe80000000c00 */
[----:B------:R-:W-:Y:S04]  /*1087c0*/  STS.128 [R2+0x700], R16 ;  /* 0x0007001002007388 */ /* 0x000fe80000000c00 */
[----:B----4-:R-:W-:Y:S04]  /*1087d0*/  STS.128 [R2+0x780], R20 ;  /* 0x0007801402007388 */ /* 0x010fe80000000c00 */
[----:B------:R-:W-:Y:S06]  /*1087e0*/  BAR.SYNC.DEFER_BLOCKING 0x0 ;  /* 0x0000000000007b1d */ /* 0x000fec0000010000 */
        /* <DEDUP_REMOVED lines=43> */
[----:B---3--:R-:W-:Y:S04]  /*108aa0*/  STL.64 [R1+0x760], R16 ;  /* 0x0007601001007387 */ /* 0x008fe80000100a00 */
[----:B------:R-:W-:Y:S04]  /*108ab0*/  STL.64 [R1+0x768], R18 ;  /* 0x0007681201007387 */ /* 0x000fe80000100a00 */
[----:B----4-:R-:W-:Y:S04]  /*108ac0*/  STL.64 [R1+0x750], R12 ;  /* 0x0007500c01007387 */ /* 0x010fe80000100a00 */
[----:B------:R-:W-:Y:S04]  /*108ad0*/  STL.64 [R1+0x758], R14 ;  /* 0x0007580e01007387 */ /* 0x000fe80000100a00 */
[----:B--2---:R-:W-:Y:S04]  /*108ae0*/  STS.128 [R2], R4 ;  /* 0x0000000402007388 */ /* 0x004fe80000000c00 */
        /* <DEDUP_REMOVED lines=22> */
[----:B---3--:R-:W-:Y:S04]  /*108c50*/  STS.128 [R2+0x80], R8 ;  /* 0x0000800802007388 */ /* 0x008fe80000000c00 */
[----:B--2---:R1:W-:Y:S04]  /*108c60*/  STS.128 [R2+0x100], R4 ;  /* 0x0001000402007388 */ /* 0x0043e80000000c00 */
[----:B-1----:R-:W2:Y:S04]  /*108c70*/  LDL.LU R4, [R1+0xa50] ;  /* 0x000a500001047983 */ /* 0x002ea80000300800 */
[----:B------:R-:W2:Y:S04]  /*108c80*/  LDL.LU R5, [R1+0xa54] ;  /* 0x000a540001057983 */ /* 0x000ea80000300800 */
[----:B------:R-:W2:Y:S04]  /*108c90*/  LDL.LU R6, [R1+0xa70] ;  /* 0x000a700001067983 */ /* 0x000ea80000300800 */
[----:B----4-:R1:W-:Y:S04]  /*108ca0*/  STS.128 [R2+0x180], R12 ;  /* 0x0001800c02007388 */ /* 0x0103e80000000c00 */
[----:B------:R-:W2:Y:S04]  /*108cb0*/  LDL.LU R7, [R1+0xa74] ;  /* 0x000a740001077983 */ /* 0x000ea80000300800 */
        /* <DEDUP_REMOVED lines=8> */
[----:B------:R1:W-:Y:S04]  /*108d40*/  STS.128 [R2+0x200], R16 ;  /* 0x0002001002007388 */ /* 0x0003e80000000c00 */
        /* <DEDUP_REMOVED lines=10> */
[----:B----4-:R1:W-:Y:S04]  /*108df0*/  STS.128 [R2+0x400], R8 ;  /* 0x0004000802007388 */ /* 0x0103e80000000c00 */
[----:B-1----:R-:W2:Y:S04]  /*108e00*/  LDL.LU R8, [R1+0xbd8] ;  /* 0x000bd80001087983 */ /* 0x002ea80000300800 */
[----:B------:R-:W2:Y:S04]  /*108e10*/  LDL.LU R9, [R1+0xbdc] ;  /* 0x000bdc0001097983 */ /* 0x000ea80000300800 */
[----:B------:R-:W2:Y:S04]  /*108e20*/  LDL.LU R10, [R1+0xba8] ;  /* 0x000ba800010a7983 */ /* 0x000ea80000300800 */
[----:B------:R-:W2:Y:S04]  /*108e30*/  LDL.LU R11, [R1+0xbac] ;  /* 0x000bac00010b7983 */ /* 0x000ea80000300800 */
        /* <DEDUP_REMOVED lines=8> */
[----:B------:R-:W3:Y:S04]  /*108ec0*/  LDL.LU R15, [R1+0x127c] ;  /* 0x00127c00010f7983 */ /* 0x000ee80000300800 */
[----:B------:R1:W-:Y:S04]  /*108ed0*/  STS.128 [R2+0x480], R16 ;  /* 0x0004801002007388 */ /* 0x0003e80000000c00 */
[----:B------:R-:W-:Y:S01]  /*108ee0*/  STS.128 [R2+0x500], R20 ;  /* 0x0005001402007388 */ /* 0x000fe20000000c00 */
[----:B-1---5:R-:W-:Y:S01]  /*108ef0*/  IMAD.MOV.U32 R18, RZ, RZ, R36 ;  /* 0x000000ffff127224 */ /* 0x022fe200078e0024 */
[----:B------:R-:W-:Y:S01]  /*108f00*/  MOV R17, R33 ;  /* 0x0000002100117202 */ /* 0x000fe20000000f00 */
[----:B------:R-:W-:Y:S01]  /*108f10*/  IMAD.MOV.U32 R19, RZ, RZ, R37 ;  /* 0x000000ffff137224 */ /* 0x000fe200078e0025 */
[----:B------:R-:W-:Y:S01]  /*108f20*/  MOV R37, R35 ;  /* 0x0000002300257202 */ /* 0x000fe20000000f00 */
[----:B------:R-:W-:-:S02]  /*108f30*/  IMAD.MOV.U32 R16, RZ, RZ, R32 ;  /* 0x000000ffff107224 */ /* 0x000fc400078e0020 */
[----:B------:R-:W-:-:S03]  /*108f40*/  IMAD.MOV.U32 R36, RZ, RZ, R34 ;  /* 0x000000ffff247224 */ /* 0x000fc600078e0022 */
[----:B------:R-:W-:Y:S04]  /*108f50*/  STS.128 [R2+0x700], R16 ;  /* 0x0007001002007388 */ /* 0x000fe80000000c00 */
[----:B------:R-:W-:Y:S04]  /*108f60*/  STS.128 [R2+0x780], R36 ;  /* 0x0007802402007388 */ /* 0x000fe80000000c00 */
[----:B----4-:R1:W-:Y:S04]  /*108f70*/  STS.128 [R2+0x600], R4 ;  /* 0x0006000402007388 */ /* 0x0103e80000000c00 */
[----:B-1----:R-:W4:Y:S04]  /*108f80*/  LDL.LU R4, [R1+0x17a0] ;  /* 0x0017a00001047983 */ /* 0x002f280000300800 */
[----:B------:R-:W4:Y:S04]  /*108f90*/  LDL.LU R5, [R1+0x17a4] ;  /* 0x0017a40001057983 */ /* 0x000f280000300800 */
[----:B------:R-:W4:Y:S04]  /*108fa0*/  LDL.LU R6, [R1+0x1790] ;  /* 0x0017900001067983 */ /* 0x000f280000300800 */
[----:B------:R-:W4:Y:S04]  /*108fb0*/  LDL.LU R7, [R1+0x1794] ;  /* 0x0017940001077983 */ /* 0x000f280000300800 */
[----:B--2---:R-:W-:Y:S04]  /*108fc0*/  STS.128 [R2+0x580], R8 ;  /* 0x0005800802007388 */ /* 0x004fe80000000c00 */
[----:B---3--:R-:W-:Y:S04]  /*108fd0*/  STS.128 [R2+0x680], R12 ;  /* 0x0006800c02007388 */ /* 0x008fe80000000c00 */
[----:B------:R-:W-:Y:S06]  /*108fe0*/  BAR.SYNC.DEFER_BLOCKING 0x0 ;  /* 0x0000000000007b1d */ /* 0x000fec0000010000 */
[----:B------:R-:W1:Y:S04]  /*108ff0*/  LDS.128 R16, [R0] ;  /* 0x0000000000107984 */ /* 0x000e680000000c00 */
[----:B------:R-:W2:Y:S04]  /*109000*/  LDS.128 R12, [R0+0x800] ;  /* 0x00080000000c7984 */ /* 0x000ea80000000c00 */
[----:B------:R-:W3:Y:S04]  /*109010*/  LDS.128 R8, [R0+0x1000] ;  /* 0x0010000000087984 */ /* 0x000ee80000000c00 */
[----:B------:R-:W-:Y:S04]  /*109020*/  LDS.128 R244, [R3+0x800] ;  /* 0x0008000003f47984 */ /* 0x000fe80000000c00 */
[----:B------:R-:W-:Y:S04]  /*109030*/  LDS.128 R240, [R3+0x1000] ;  /* 0x0010000003f07984 */ /* 0x000fe80000000c00 */
[----:B------:R-:W-:Y:S04]  /*109040*/  LDS.128 R236, [R3+0x1800] ;  /* 0x0018000003ec7984 */ /* 0x000fe80000000c00 */
[----:B------:R-:W-:Y:S04]  /*109050*/  LDS.128 R232, [R252] ;  /* 0x00000000fce87984 */ /* 0x000fe80000000c00 */
[----:B------:R-:W-:Y:S04]  /*109060*/  LDS.128 R228, [R252+0x800] ;  /* 0x00080000fce47984 */ /* 0x000fe80000000c00 */
[----:B------:R-:W-:Y:S04]  /*109070*/  LDS.128 R224, [R252+0x1000] ;  /* 0x00100000fce07984 */ /* 0x000fe80000000c00 */
[----:B------:R-:W-:Y:S04]  /*109080*/  LDS.128 R220, [R252+0x1800] ;  /* 0x00180000fcdc7984 */ /* 0x000fe80000000c00 */
        /* <DEDUP_REMOVED lines=18> */
[----:B------:R-:W-:Y:S06]  /*1091b0*/  BAR.SYNC.DEFER_BLOCKING 0x0 ;  /* 0x0000000000007b1d */ /* 0x000fec0000010000 */
[----:B-1----:R-:W-:Y:S04]  /*1091c0*/  STL.64 [R1+0x20], R16 ;  /* 0x0000201001007387 */ /* 0x002fe80000100a00 */
[----:B------:R-:W-:Y:S04]  /*1091d0*/  STL.64 [R1+0x28], R18 ;  /* 0x0000281201007387 */ /* 0x000fe80000100a00 */
[----:B--2---:R-:W-:Y:S04]  /*1091e0*/  STL.64 [R1+0x10], R12 ;  /* 0x0000100c01007387 */ /* 0x004fe80000100a00 */
[----:B------:R-:W-:Y:S04]  /*1091f0*/  STL.64 [R1+0x18], R14 ;  /* 0x0000180e01007387 */ /* 0x000fe80000100a00 */
[----:B---3--:R1:W-:Y:S04]  /*109200*/  STL.64 [R1], R8 ;  /* 0x0000000801007387 */ /* 0x0083e80000100a00 */
[----:B------:R2:W-:Y:S04]  /*109210*/  STL.64 [R1+0x8], R10 ;  /* 0x0000080a01007387 */ /* 0x0005e80000100a00 */
[----:B-1----:R-:W3:Y:S04]  /*109220*/  LDL.LU R8, [R1+0x17a8] ;  /* 0x0017a80001087983 */ /* 0x002ee80000300800 */
[----:B------:R-:W3:Y:S04]  /*109230*/  LDL.LU R9, [R1+0x17ac] ;  /* 0x0017ac0001097983 */ /* 0x000ee80000300800 */
[----:B--2---:R-:W3:Y:S04]  /*109240*/  LDL.LU R10, [R1+0x1798] ;  /* 0x00179800010a7983 */ /* 0x004ee80000300800 */
[----:B------:R-:W3:Y:S04]  /*109250*/  LDL.LU R11, [R1+0x179c] ;  /* 0x00179c00010b7983 */ /* 0x000ee80000300800 */
[----:B----4-:R1:W-:Y:S04]  /*109260*/  STS.128 [R2], R4 ;  /* 0x0000000402007388 */ /* 0x0103e80000000c00 */
        /* <DEDUP_REMOVED lines=54> */
[----:B---3--:R-:W-:Y:S04]  /*1095d0*/  STS.128 [R2+0x380], R12 ;  /* 0x0003800c02007388 */ /* 0x008fe80000000c00 */
[----:B----4-:R1:W-:Y:S04]  /*1095e0*/  STS.128 [R2+0x400], R8 ;  /* 0x0004000802007388 */ /* 0x0103e80000000c00 */
        /* <DEDUP_REMOVED lines=12> */
[----:B------:R-:W-:Y:S04]  /*1096b0*/  STS.128 [R2+0x480], R16 ;  /* 0x0004801002007388 */ /* 0x000fe80000000c00 */
[----:B------:R-:W-:Y:S04]  /*1096c0*/  STS.128 [R2+0x500], R20 ;  /* 0x0005001402007388 */ /* 0x000fe80000000c00 */
[----:B------:R-:W-:Y:S04]  /*1096d0*/  STS.128 [R2+0x580], R28 ;  /* 0x0005801c02007388 */ /* 0x000fe80000000c00 */
[----:B------:R-:W4:Y:S04]  /*1096e0*/  LDL.LU R84, [R1+0x1458] ;  /* 0x0014580001547983 */ /* 0x000f280000300800 */
[----:B------:R-:W-:Y:S04]  /*1096f0*/  STS.128 [R2+0x600], R24 ;  /* 0x0006001802007388 */ /* 0x000fe80000000c00 */
[----:B------:R-:W4:Y:S04]  /*109700*/  LDL.LU R85, [R1+0x145c] ;  /* 0x00145c0001557983 */ /* 0x000f280000300800 */
[----:B------:R-:W4:Y:S04]  /*109710*/  LDL.LU R86, [R1+0x1448] ;  /* 0x0014480001567983 */ /* 0x000f280000300800 */
[----:B------:R-:W4:Y:S04]  /*109720*/  LDL.LU R87, [R1+0x144c] ;  /* 0x00144c0001577983 */ /* 0x000f280000300800 */
[----:B--2---:R-:W-:Y:S04]  /*109730*/  STS.128 [R2+0x680], R4 ;  /* 0x0006800402007388 */ /* 0x004fe80000000c00 */
[----:B---3--:R-:W-:Y:S04]  /*109740*/  STS.128 [R2+0x700], R8 ;  /* 0x0007000802007388 */ /* 0x008fe80000000c00 */
[----:B----4-:R-:W-:Y:S04]  /*109750*/  STS.128 [R2+0x780], R12 ;  /* 0x0007800c02007388 */ /* 0x010fe80000000c00 */
[----:B------:R-:W-:Y:S06]  /*109760*/  BAR.SYNC.DEFER_BLOCKING 0x0 ;  /* 0x0000000000007b1d */ /* 0x000fec0000010000 */
[----:B------:R-:W1:Y:S04]  /*109770*/  LDS.128 R4, [R0] ;  /* 0x0000000000047984 */ /* 0x000e680000000c00 */
[----:B------:R-:W2:Y:S04]  /*109780*/  LDS.128 R8, [R0+0x800] ;  /* 0x0008000000087984 */ /* 0x000ea80000000c00 */
[----:B------:R-:W3:Y:S04]  /*109790*/  LDS.128 R12, [R0+0x1000] ;  /* 0x00100000000c7984 */ /* 0x000ee80000000c00 */
[----:B------:R-:W4:Y:S04]  /*1097a0*/  LDS.128 R16, [R0+0x1800] ;  /* 0x0018000000107984 */ /* 0x000f280000000c00 */
[----:B------:R-:W1:Y:S04]  /*1097b0*/  LDS.128 R20, [R176] ;  /* 0x00000000b0147984 */ /* 0x000e680000000c00 */
[----:B------:R-:W1:Y:S04]  /*1097c0*/  LDS.128 R24, [R176+0x800] ;  /* 0x00080000b0187984 */ /* 0x000e680000000c00 */
[----:B------:R-:W1:Y:S04]  /*1097d0*/  LDS.128 R28, [R176+0x1000] ;  /* 0x00100000b01c7984 */ /* 0x000e680000000c00 */
[----:B------:R-:W1:Y:S04]  /*1097e0*/  LDS.128 R32, [R176+0x1800] ;  /* 0x00180000b0207984 */ /* 0x000e680000000c00 */
        /* <DEDUP_REMOVED lines=8> */
[----:B------:R-:W-:Y:S06]  /*109870*/  BAR.SYNC.DEFER_BLOCKING 0x0 ;  /* 0x0000000000007b1d */ /* 0x000fec0000010000 */
[----:B------:R1:W-:Y:S04]  /*109880*/  STS.128 [R2], R80 ;  /* 0x0000005002007388 */ /* 0x0003e80000000c00 */
        /* <DEDUP_REMOVED lines=16> */
[----:B------:R-:W-:Y:S04]  /*109990*/  STS.128 [R2+0x80], R84 ;  /* 0x0000805402007388 */ /* 0x000fe80000000c00 */
[----:B--2---:R1:W-:Y:S04]  /*1099a0*/  STS.128 [R2+0x100], R80 ;  /* 0x0001005002007388 */ /* 0x0043e80000000c00 */
[----:B-1----:R-:W2:Y:S04]  /*1099b0*/  LDL.LU R80, [R1+0xa80] ;  /* 0x000a800001507983 */ /* 0x002ea80000300800 */
[----:B------:R-:W2:Y:S04]  /*1099c0*/  LDL.LU R81, [R1+0xa84] ;  /* 0x000a840001517983 */ /* 0x000ea80000300800 */
[----:B------:R-:W2:Y:S04]  /*1099d0*/  LDL.LU R82, [R1+0xa90] ;  /* 0x000a900001527983 */ /* 0x000ea80000300800 */
[----:B---3--:R1:W-:Y:S04]  /*1099e0*/  STS.128 [R2+0x180], R88 ;  /* 0x0001805802007388 */ /* 0x0083e80000000c00 */
[----:B------:R-:W2:Y:S04]  /*1099f0*/  LDL.LU R83, [R1+0xa94] ;  /* 0x000a940001537983 */ /* 0x000ea80000300800 */
        /* <DEDUP_REMOVED lines=8> */
[----:B----4-:R1:W-:Y:S04]  /*109a80*/  STS.128 [R2+0x200], R92 ;  /* 0x0002005c02007388 */ /* 0x0103e80000000c00 */
        /* <DEDUP_REMOVED lines=9> */
[----:B--2---:R-:W-:Y:S04]  /*109b20*/  STS.128 [R2+0x300], R80 ;  /* 0x0003005002007388 */ /* 0x004fe80000000c00 */
[----:B---3--:R-:W-:Y:S04]  /*109b30*/  STS.128 [R2+0x380], R88 ;  /* 0x0003805802007388 */ /* 0x008fe80000000c00 */
[----:B------:R1:W-:Y:S04]  /*109b40*/  STS.128 [R2+0x400], R84 ;  /* 0x0004005402007388 */ /* 0x0003e80000000c00 */
        /* <DEDUP_REMOVED lines=16> */
[----:B------:R1:W-:Y:S04]  /*109c50*/  STS.128 [R2+0x480], R92 ;  /* 0x0004805c02007388 */ /* 0x0003e80000000c00 */
[----:B----4-:R-:W-:Y:S04]  /*109c60*/  STS.128 [R2+0x500], R96 ;  /* 0x0005006002007388 */ /* 0x010fe80000000c00 */
[----:B------:R-:W4:Y:S04]  /*109c70*/  LDL.LU R140, [R1+0x17e8] ;  /* 0x0017e800018c7983 */ /* 0x000f280000300800 */
[----:B------:R-:W4:Y:S01]  /*109c80*/  LDL.LU R141, [R1+0x17ec] ;  /* 0x0017ec00018d7983 */ /* 0x000f220000300800 */
[----:B-1----:R-:W-:Y:S01]  /*109c90*/  IMAD.MOV.U32 R94, RZ, RZ, R44 ;  /* 0x000000ffff5e7224 */ /* 0x002fe200078e002c */
[----:B------:R-:W-:Y:S01]  /*109ca0*/  MOV R95, R45 ;  /* 0x0000002d005f7202 */ /* 0x000fe20000000f00 */
[----:B------:R-:W-:Y:S01]  /*109cb0*/  IMAD.MOV.U32 R92, RZ, RZ, R40 ;  /* 0x000000ffff5c7224 */ /* 0x000fe200078e0028 */
[----:B------:R-:W4:Y:S01]  /*109cc0*/  LDL.LU R142, [R1+0x17d8] ;  /* 0x0017d800018e7983 */ /* 0x000f220000300800 */
[----:B------:R-:W-:-:S02]  /*109cd0*/  IMAD.MOV.U32 R93, RZ, RZ, R41 ;  /* 0x000000ffff5d7224 */ /* 0x000fc400078e0029 */
[----:B------:R-:W-:Y:S01]  /*109ce0*/  IMAD.MOV.U32 R44, RZ, RZ, R42 ;  /* 0x000000ffff2c7224 */ /* 0x000fe200078e002a */
[----:B------:R-:W4:Y:S01]  /*109cf0*/  LDL.LU R143, [R1+0x17dc] ;  /* 0x0017dc00018f7983 */ /* 0x000f220000300800 */
[----:B------:R-:W-:-:S03]  /*109d00*/  IMAD.MOV.U32 R45, RZ, RZ, R43 ;  /* 0x000000ffff2d7224 */ /* 0x000fc600078e002b */
[----:B------:R-:W-:Y:S04]  /*109d10*/  STS.128 [R2+0x700], R92 ;  /* 0x0007005c02007388 */ /* 0x000fe80000000c00 */
[----:B------:R-:W-:Y:S04]  /*109d20*/  STS.128 [R2+0x780], R44 ;  /* 0x0007802c02007388 */ /* 0x000fe80000000c00 */
[----:B--2---:R-:W-:Y:S04]  /*109d30*/  STS.128 [R2+0x580], R84 ;  /* 0x0005805402007388 */ /* 0x004fe80000000c00 */
[----:B---3--:R-:W-:Y:S04]  /*109d40*/  STS.128 [R2+0x600], R80 ;  /* 0x0006005002007388 */ /* 0x008fe80000000c00 */
[----:B------:R-:W-:Y:S04]  /*109d50*/  STS.128 [R2+0x680], R88 ;  /* 0x0006805802007388 */ /* 0x000fe80000000c00 */
[----:B------:R-:W-:Y:S06]  /*109d60*/  BAR.SYNC.DEFER_BLOCKING 0x0 ;  /* 0x0000000000007b1d */ /* 0x000fec0000010000 */
[----:B------:R-:W1:Y:S04]  /*109d70*/  LDS.128 R132, [R0] ;  /* 0x0000000000847984 */ /* 0x000e680000000c00 */
[----:B------:R-:W2:Y:S04]  /*109d80*/  LDS.128 R128, [R0+0x800] ;  /* 0x0008000000807984 */ /* 0x000ea80000000c00 */
[----:B------:R-:W3:Y:S04]  /*109d90*/  LDS.128 R124, [R0+0x1000] ;  /* 0x00100000007c7984 */ /* 0x000ee80000000c00 */
        /* <DEDUP_REMOVED lines=31> */
[----:B----4-:R-:W-:Y:S04]  /*109f90*/  STS.128 [R2+0x80], R140 ;  /* 0x0000808c02007388 */ /* 0x010fe80000000c00 */
        /* <DEDUP_REMOVED lines=47> */
[----:B--2---:R-:W-:Y:S04]  /*10a290*/  STS.128 [R2+0x680], R136 ;  /* 0x0006808802007388 */ /* 0x004fe80000000c00 */
[----:B---3--:R-:W-:Y:S04]  /*10a2a0*/  STS.128 [R2+0x700], R140 ;  /* 0x0007008c02007388 */ /* 0x008fe80000000c00 */
[----:B----4-:R1:W-:Y:S04]  /*10a2b0*/  STS.128 [R2+0x780], R144 ;  /* 0x0007809002007388 */ /* 0x0103e80000000c00 */
        /* <DEDUP_REMOVED lines=23> */
[----:B------:R-:W-:Y:S04]  /*10a430*/  STS.128 [R2+0x600], R156 ;  /* 0x0006009c02007388 */ /* 0x000fe80000000c00 */
[----:B------:R-:W-:Y:S06]  /*10a440*/  BAR.SYNC.DEFER_BLOCKING 0x0 ;  /* 0x0000000000007b1d */ /* 0x000fec0000010000 */
[----:B------:R-:W1:Y:S04]  /*10a450*/  LDS.128 R164, [R176] ;  /* 0x00000000b0a47984 */ /* 0x000e680000000c00 */
[----:B------:R-:W1:Y:S04]  /*10a460*/  LDS.128 R168, [R176+0x800] ;  /* 0x00080000b0a87984 */ /* 0x000e680000000c00 */
[----:B------:R-:W1:Y:S04]  /*10a470*/  LDS.128 R172, [R176+0x1000] ;  /* 0x00100000b0ac7984 */ /* 0x000e680000000c00 */
[----:B------:R-:W1:Y:S04]  /*10a480*/  LDS.128 R148, [R0] ;  /* 0x0000000000947984 */ /* 0x000e680000000c00 */
[----:B------:R-:W1:Y:S04]  /*10a490*/  LDS.128 R152, [R0+0x800] ;  /* 0x0008000000987984 */ /* 0x000e680000000c00 */
        /* <DEDUP_REMOVED lines=12> */
[----:B--2---:R-:W-:Y:S04]  /*10a560*/  STS.128 [R2], R144 ;  /* 0x0000009002007388 */ /* 0x004fe80000000c00 */
[----:B---3--:R2:W-:Y:S04]  /*10a570*/  STS.128 [R2+0x80], R140 ;  /* 0x0000808c02007388 */ /* 0x0085e80000000c00 */
[----:B--2---:R-:W2:Y:S04]  /*10a580*/  LDL.LU R140, [R1+0x1418] ;  /* 0x00141800018c7983 */ /* 0x004ea80000300800 */
[----:B------:R-:W2:Y:S04]  /*10a590*/  LDL.LU R141, [R1+0x141c] ;  /* 0x00141c00018d7983 */ /* 0x000ea80000300800 */
[----:B------:R-:W2:Y:S04]  /*10a5a0*/  LDL.LU R142, [R1+0x1408] ;  /* 0x00140800018e7983 */ /* 0x000ea80000300800 */
[----:B----4-:R3:W-:Y:S04]  /*10a5b0*/  STS.128 [R2+0x100], R136 ;  /* 0x0001008802007388 */ /* 0x0107e80000000c00 */
[----:B------:R-:W2:Y:S04]  /*10a5c0*/  LDL.LU R143, [R1+0x140c] ;  /* 0x00140c00018f7983 */ /* 0x000ea80000300800 */
[----:B------:R4:W-:Y:S04]  /*10a5d0*/  STS.128 [R2+0x180], R212 ;  /* 0x000180d402007388 */ /* 0x0009e80000000c00 */
        /* <DEDUP_REMOVED lines=23> */
[----:B------:R3:W-:Y:S04]  /*10a750*/  STS.128 [R2+0x380], R144 ;  /* 0x0003809002007388 */ /* 0x0007e80000000c00 */
[----:B-1----:R-:W2:Y:S04]  /*10a760*/  LDL.LU R136, [R1+0x12b0] ;  /* 0x0012b00001887983 */ /* 0x002ea80000300800 */
[----:B------:R-:W2:Y:S04]  /*10a770*/  LDL.LU R137, [R1+0x12b4] ;  /* 0x0012b40001897983 */ /* 0x000ea80000300800 */
[----:B------:R-:W2:Y:S04]  /*10a780*/  LDL.LU R138, [R1+0x1240] ;  /* 0x00124000018a7983 */ /* 0x000ea80000300800 */
[----:B------:R-:W2:Y:S04]  /*10a790*/  LDL.LU R139, [R1+0x1244] ;  /* 0x00124400018b7983 */ /* 0x000ea80000300800 */
[----:B---3--:R-:W3:Y:S04]  /*10a7a0*/  LDL.LU R144, [R1+0x12b8] ;  /* 0x0012b80001907983 */ /* 0x008ee80000300800 */
[----:B------:R-:W3:Y:S04]  /*10a7b0*/  LDL.LU R145, [R1+0x12bc] ;  /* 0x0012bc0001917983 */ /* 0x000ee80000300800 */
[----:B----4-:R1:W-:Y:S04]  /*10a7c0*/  STS.128 [R2+0x480], R212 ;  /* 0x000480d402007388 */ /* 0x0103e80000000c00 */
[----:B------:R4:W-:Y:S01]  /*10a7d0*/  STS.128 [R2+0x500], R216 ;  /* 0x000500d802007388 */ /* 0x0009e20000000c00 */
[----:B-1----:R-:W-:-:S03]  /*10a7e0*/  IMAD.MOV.U32 R212, RZ, RZ, R48 ;  /* 0x000000ffffd47224 */ /* 0x002fc600078e0030 */
[----:B----4-:R-:W4:Y:S04]  /*10a7f0*/  LDL R217, [R1+0x17f0] ;  /* 0x0017f00001d97983 */ /* 0x010f280000100800 */
[----:B------:R-:W3:Y:S01]  /*10a800*/  LDL.LU R146, [R1+0x1248] ;  /* 0x0012480001927983 */ /* 0x000ee20000300800 */
[----:B------:R-:W-:-:S03]  /*10a810*/  MOV R213, R49 ;  /* 0x0000003100d57202 */ /* 0x000fc60000000f00 */
[----:B------:R-:W3:Y:S01]  /*10a820*/  LDL.LU R147, [R1+0x124c] ;  /* 0x00124c0001937983 */ /* 0x000ee20000300800 */
[----:B------:R-:W-:-:S03]  /*10a830*/  IMAD.MOV.U32 R215, RZ, RZ, R249 ;  /* 0x000000ffffd77224 */ /* 0x000fc600078e00f9 */
[----:B------:R-:W3:Y:S01]  /*10a840*/  LDL.LU R218, [R1+0x17f4] ;  /* 0x0017f40001da7983 */ /* 0x000ee20000300800 */
[----:B------:R-:W-:Y:S01]  /*10a850*/  IMAD.MOV.U32 R214, RZ, RZ, R248 ;  /* 0x000000ffffd67224 */ /* 0x000fe200078e00f8 */
[----:B------:R-:W-:Y:S02]  /*10a860*/  MOV R249, R51 ;  /* 0x0000003300f97202 */ /* 0x000fe40000000f00 */
[----:B------:R-:W3:Y:S01]  /*10a870*/  LDL R216, [R1+0x17f8] ;  /* 0x0017f80001d87983 */ /* 0x000ee20000100800 */
[----:B------:R-:W-:-:S03]  /*10a880*/  IMAD.MOV.U32 R248, RZ, RZ, R50 ;  /* 0x000000fffff87224 */ /* 0x000fc600078e0032 */
[----:B------:R-:W3:Y:S04]  /*10a890*/  LDL.LU R48, [R1+0x1310] ;  /* 0x0013100001307983 */ /* 0x000ee80000300800 */
[----:B------:R-:W3:Y:S04]  /*10a8a0*/  LDL.LU R49, [R1+0x1314] ;  /* 0x0013140001317983 */ /* 0x000ee80000300800 */
[----:B------:R-:W3:Y:S04]  /*10a8b0*/  LDL.LU R51, [R1+0xd04] ;  /* 0x000d040001337983 */ /* 0x000ee80000300800 */
[----:B------:R-:W3:Y:S04]  /*10a8c0*/  LDL.LU R50, [R1+0xd00] ;  /* 0x000d000001327983 */ /* 0x000ee80000300800 */
[----:B------:R-:W-:Y:S04]  /*10a8d0*/  STS.128 [R2+0x700], R212 ;  /* 0x000700d402007388 */ /* 0x000fe80000000c00 */
[----:B------:R-:W-:Y:S04]  /*10a8e0*/  STS.128 [R2+0x780], R248 ;  /* 0x000780f802007388 */ /* 0x000fe80000000c00 */
[----:B--2---:R-:W-:Y:S04]  /*10a8f0*/  STS.128 [R2+0x580], R140 ;  /* 0x0005808c02007388 */ /* 0x004fe80000000c00 */
[----:B------:R1:W-:Y:S02]  /*10a900*/  STS.128 [R2+0x600], R136 ;  /* 0x0006008802007388 */ /* 0x0003e40000000c00 */
[----:B-1----:R-:W-:-:S02]  /*10a910*/  IMAD.MOV.U32 R137, RZ, RZ, c[0x0][0x194] ;  /* 0x00006500ff897624 */ /* 0x002fc400078e00ff */
[----:B----4-:R-:W-:-:S04]  /*10a920*/  IMAD R3, R217, c[0x0][0x194], RZ ;  /* 0x00006500d9037a24 */ /* 0x010fc800078e02ff */
[----:B------:R-:W-:Y:S01]  /*10a930*/  IMAD R137, R137, 0x80, R3 ;  /* 0x0000008089897824 */ /* 0x000fe200078e0203 */
[----:B------:R-:W-:-:S04]  /*10a940*/  LEA R138, P6, R3, c[0x0][0x170], 0x2 ;  /* 0x00005c00038a7a11 */ /* 0x000fc800078c10ff */
[----:B------:R-:W-:Y:S02]  /*10a950*/  LEA.HI.X.SX32 R139, R3, c[0x0][0x174], 0x2, P6 ;  /* 0x00005d00038b7a11 */ /* 0x000fe400030f16ff */
[----:B------:R-:W-:Y:S01]  /*10a960*/  LEA R136, P6, R137, c[0x0][0x170], 0x2 ;  /* 0x00005c0089887a11 */ /* 0x000fe200078c10ff */
[C---:B---3--:R-:W-:Y:S01]  /*10a970*/  IMAD R140, R218.reuse, c[0x0][0x198], RZ ;  /* 0x00006600da8c7a24 */ /* 0x048fe200078e02ff */
[----:B------:R-:W-:Y:S02]  /*10a980*/  ISETP.GE.AND P5, PT, R217, c[0x0][0x178], PT ;  /* 0x00005e00d9007a0c */ /* 0x000fe40003fa6270 */
[----:B------:R-:W-:Y:S02]  /*10a990*/  LEA.HI.X.SX32 R137, R137, c[0x0][0x174], 0x2, P6 ;  /* 0x00005d0089897a11 */ /* 0x000fe400030f16ff */
[----:B------:R-:W-:Y:S01]  /*10a9a0*/  ISETP.GE.AND P3, PT, R218, c[0x0][0x17c], PT ;  /* 0x00005f00da007a0c */ /* 0x000fe20003f66270 */
[----:B------:R-:W-:Y:S01]  /*10a9b0*/  STS.128 [R2+0x680], R144 ;  /* 0x0006809002007388 */ /* 0x000fe20000000c00 */
[----:B------:R-:W-:-:S02]  /*10a9c0*/  ISETP.LT.AND P6, PT, R217, c[0x0][0x178], !P4 ;  /* 0x00005e00d9007a0c */ /* 0x000fc400067c1270 */
[----:B------:R-:W-:Y:S02]  /*10a9d0*/  ISETP.LT.AND P5, PT, R218, c[0x0][0x17c], !P5 ;  /* 0x00005f00da007a0c */ /* 0x000fe40006fa1270 */
[C---:B------:R-:W-:Y:S02]  /*10a9e0*/  ISETP.LT.AND P3, PT, R216.reuse, c[0x0][0x178], !P3 ;  /* 0x00005e00d8007a0c */ /* 0x040fe40005f61270 */
[----:B------:R-:W-:Y:S01]  /*10a9f0*/  ISETP.LT.AND P4, PT, R216, c[0x0][0x178], !P4 ;  /* 0x00005e00d8007a0c */ /* 0x000fe20006781270 */
[----:B------:R1:W-:Y:S02]  /*10aa00*/  STS.128 [R2+0x400], R48 ;  /* 0x0004003002007388 */ /* 0x0003e40000000c00 */
[C---:B-1----:R-:W-:Y:S01]  /*10aa10*/  IADD3 R51, R140.reuse, c[0x0][0x198], RZ ;  /* 0x000066008c337a10 */ /* 0x042fe20007ffe0ff */
[----:B------:R-:W-:-:S04]  /*10aa20*/  IMAD.WIDE R2, R140, 0x4, R138 ;  /* 0x000000048c027825 */ /* 0x000fc800078e028a */
[----:B------:R-:W-:-:S04]  /*10aa30*/  IMAD.WIDE R48, R140, 0x4, R136 ;  /* 0x000000048c307825 */ /* 0x000fc800078e0288 */
[----:B------:R-:W2:Y:S04]  /*10aa40*/  LDL.LU R214, [R1+0xb0] ;  /* 0x0000b00001d67983 */ /* 0x000ea80000300800 */
[----:B------:R-:W3:Y:S04]  /*10aa50*/  LDL.LU R215, [R1+0x40] ;  /* 0x0000400001d77983 */ /* 0x000ee80000300800 */
[----:B------:R-:W4:Y:S04]  /*10aa60*/  LDL.LU R146, [R1+0x3518] ;  /* 0x0035180001927983 */ /* 0x000f280000300800 */
[----:B------:R-:W5:Y:S04]  /*10aa70*/  LDL.LU R141, [R1+0xb4] ;  /* 0x0000b400018d7983 */ /* 0x000f680000300800 */
[----:B------:R-:W5:Y:S04]  /*10aa80*/  LDL.LU R147, [R1+0x44] ;  /* 0x0000440001937983 */ /* 0x000f680000300800 */
[----:B------:R-:W5:Y:S04]  /*10aa90*/  LDL.LU R144, [R1+0x351c] ;  /* 0x00351c0001907983 */ /* 0x000f680000300800 */
[----:B------:R-:W5:Y:S04]  /*10aaa0*/  LDL.LU R145, [R1+0xe0] ;  /* 0x0000e00001917983 */ /* 0x000f680000300800 */
[----:B------:R-:W5:Y:S04]  /*10aab0*/  LDL.LU R143, [R1+0x50] ;  /* 0x00005000018f7983 */ /* 0x000f680000300800 */
[----:B------:R-:W5:Y:S04]  /*10aac0*/  LDL.LU R142, [R1+0x3520] ;  /* 0x00352000018e7983 */ /* 0x000f680000300800 */
[----:B------:R-:W-:Y:S06]  /*10aad0*/  BAR.SYNC.DEFER_BLOCKING 0x0 ;  /* 0x0000000000007b1d */ /* 0x000fec0000010000 */
[----:B------:R-:W5:Y:S01]  /*10aae0*/  LDL.LU R218, [R1+0xe4] ;  /* 0x0000e40001da7983 */ /* 0x000f620000300800 */
[----:B------:R-:W-:-:S03]  /*10aaf0*/  IADD3 R50, R51, c[0x0][0x198], RZ ;  /* 0x0000660033327a10 */ /* 0x000fc60007ffe0ff */
[----:B------:R-:W5:Y:S04]  /*10ab00*/  LDL.LU R219, [R1+0x54] ;  /* 0x0000540001db7983 */ /* 0x000f680000300800 */
[----:B--2---:R1:W-:Y:S01]  /*10ab10*/  @P5 STG.E [R2.64], R214 ;  /* 0x000000d602005986 */ /* 0x0043e2000c101904 */
[----:B------:R-:W-:Y:S02]  /*10ab20*/  ISETP.LT.AND P5, PT, R217, c[0x0][0x178], !P2 ;  /* 0x00005e00d9007a0c */ /* 0x000fe400057a1270 */
[----:B------:R-:W-:Y:S01]  /*10ab30*/  ISETP.LT.AND P2, PT, R216, c[0x0][0x178], !P2 ;  /* 0x00005e00d8007a0c */ /* 0x000fe20005741270 */
[----:B---3--:R2:W-:Y:S01]  /*10ab40*/  @P3 STG.E [R48.64], R215 ;  /* 0x000000d730003986 */ /* 0x0085e2000c101904 */
[----:B----4-:R-:W-:Y:S01]  /*10ab50*/  ISETP.GE.AND P3, PT, R146, c[0x0][0x17c], PT ;  /* 0x00005f0092007a0c */ /* 0x010fe20003f66270 */
[----:B-1----:R-:W-:-:S04]  /*10ab60*/  IMAD.WIDE R2, R51, 0x4, R136 ;  /* 0x0000000433027825 */ /* 0x002fc800078e0288 */
[----:B--2---:R-:W-:-:S05]  /*10ab70*/  IMAD.WIDE R48, R51, 0x4, R138 ;  /* 0x0000000433307825 */ /* 0x004fca00078e028a */
[----:B-----5:R1:W-:Y:S04]  /*10ab80*/  @P6 STG.E [R48.64], R141 ;  /* 0x0000008d30006986 */ /* 0x0203e8000c101904 */
[----:B------:R2:W-:Y:S04]  /*10ab90*/  @P4 STG.E [R2.64], R147 ;  /* 0x0000009302004986 */ /* 0x0005e8000c101904 */
[----:B-1----:R-:W3:Y:S01]  /*10aba0*/  LDL.LU R141, [R1+0x3524] ;  /* 0x00352400018d7983 */ /* 0x002ee20000300800 */
[----:B------:R-:W-:Y:S01]  /*10abb0*/  IMAD.WIDE R48, R50, 0x4, R138 ;  /* 0x0000000432307825 */ /* 0x000fe200078e028a */
[----:B------:R-:W-:-:S02]  /*10abc0*/  ISETP.LT.AND P6, PT, R217, c[0x0][0x178], !P0 ;  /* 0x00005e00d9007a0c */ /* 0x000fc400047c1270 */
[----:B------:R-:W4:Y:S01]  /*10abd0*/  LDL.LU R213, [R1+0x110] ;  /* 0x0001100001d57983 */ /* 0x000f220000300800 */
[----:B--2---:R-:W-:-:S03]  /*10abe0*/  IMAD.WIDE R2, R50, 0x4, R136 ;  /* 0x0000000432027825 */ /* 0x004fc600078e0288 */
[----:B------:R-:W2:Y:S01]  /*10abf0*/  LDL.LU R215, [R1+0x70] ;  /* 0x0000700001d77983 */ /* 0x000ea20000300800 */
[----:B------:R-:W-:Y:S02]  /*10ac00*/  ISETP.GE.AND P4, PT, R144, c[0x0][0x17c], PT ;  /* 0x00005f0090007a0c */ /* 0x000fe40003f86270 */
[----:B------:R-:W-:Y:S01]  /*10ac10*/  IADD3 R50, R50, c[0x0][0x198], RZ ;  /* 0x0000660032327a10 */ /* 0x000fe20007ffe0ff */
[----:B------:R-:W5:Y:S04]  /*10ac20*/  LDL.LU R144, [R1+0x3528] ;  /* 0x0035280001907983 */ /* 0x000f680000300800 */
[----:B------:R-:W5:Y:S04]  /*10ac30*/  LDL.LU R146, [R1+0x114] ;  /* 0x0001140001927983 */ /* 0x000f680000300800 */
[----:B------:R-:W-:Y:S04]  /*10ac40*/  @P5 STG.E [R48.64], R145 ;  /* 0x0000009130005986 */ /* 0x000fe8000c101904 */
[----:B------:R-:W5:Y:S01]  /*10ac50*/  LDL.LU R147, [R1+0x74] ;  /* 0x0000740001937983 */ /* 0x000f620000300800 */
[----:B------:R-:W-:-:S02]  /*10ac60*/  ISETP.LT.AND P0, PT, R216, c[0x0][0x178], !P0 ;  /* 0x00005e00d8007a0c */ /* 0x000fc40004701270 */
[----:B------:R-:W-:Y:S01]  /*10ac70*/  ISETP.LT.AND P5, PT, R217, c[0x0][0x178], !P3 ;  /* 0x00005e00d9007a0c */ /* 0x000fe20005fa1270 */
[----:B------:R1:W-:Y:S01]  /*10ac80*/  @P2 STG.E [R2.64], R143 ;  /* 0x0000008f02002986 */ /* 0x0003e2000c101904 */
[----:B------:R-:W-:Y:S02]  /*10ac90*/  ISETP.GE.AND P2, PT, R142, c[0x0][0x17c], PT ;  /* 0x00005f008e007a0c */ /* 0x000fe40003f46270 */
[----:B------:R-:W-:Y:S02]  /*10aca0*/  ISETP.LT.AND P3, PT, R216, c[0x0][0x178], !P3 ;  /* 0x00005e00d8007a0c */ /* 0x000fe40005f61270 */
[C---:B------:R-:W-:Y:S01]  /*10acb0*/  IADD3 R140, R50.reuse, c[0x0][0x198], RZ ;  /* 0x00006600328c7a10 */ /* 0x040fe20007ffe0ff */
[----:B-1----:R-:W5:Y:S01]  /*10acc0*/  LDL.LU R143, [R1+0x352c] ;  /* 0x00352c00018f7983 */ /* 0x002f620000300800 */
[----:B------:R-:W-:-:S03]  /*10acd0*/  IMAD.WIDE R2, R50, 0x4, R138 ;  /* 0x0000000432027825 */ /* 0x000fc600078e028a */
[----:B------:R-:W5:Y:S04]  /*10ace0*/  LDL.LU R214, [R1+0x130] ;  /* 0x0001300001d67983 */ /* 0x000f680000300800 */
[----:B------:R-:W5:Y:S04]  /*10acf0*/  LDL.LU R145, [R1+0x80] ;  /* 0x0000800001917983 */ /* 0x000f680000300800 */
[----:B------:R-:W5:Y:S04]  /*10ad00*/  LDL.LU R142, [R1+0x3530] ;  /* 0x00353000018e7983 */ /* 0x000f680000300800 */
[----:B------:R1:W-:Y:S01]  /*10ad10*/  @P6 STG.E [R2.64], R218 ;  /* 0x000000da02006986 */ /* 0x0003e2000c101904 */
[----:B------:R-:W-:Y:S01]  /*10ad20*/  ISETP.LT.AND P6, PT, R216, c[0x0][0x178], !P4 ;  /* 0x00005e00d8007a0c */ /* 0x000fe200067c1270 */
[----:B------:R-:W-:Y:S01]  /*10ad30*/  IMAD.WIDE R48, R140, 0x4, R138 ;  /* 0x000000048c307825 */ /* 0x000fe200078e028a */
[----:B------:R-:W-:-:S03]  /*10ad40*/  ISETP.LT.AND P4, PT, R217, c[0x0][0x178], !P4 ;  /* 0x00005e00d9007a0c */ /* 0x000fc60006781270 */
[--C-:B-1----:R-:W-:Y:S01]  /*10ad50*/  IMAD.WIDE R2, R50, 0x4, R136.reuse ;  /* 0x0000000432027825 */ /* 0x102fe200078e0288 */
[----:B------:R-:W5:Y:S04]  /*10ad60*/  LDL.LU R218, [R1+0x134] ;  /* 0x0001340001da7983 */ /* 0x000f680000300800 */
[----:B------:R1:W-:Y:S01]  /*10ad70*/  @P0 STG.E [R2.64], R219 ;  /* 0x000000db02000986 */ /* 0x0003e2000c101904 */
[C---:B------:R-:W-:Y:S01]  /*10ad80*/  IMAD.WIDE R50, R140.reuse, 0x4, R136 ;  /* 0x000000048c327825 */ /* 0x040fe200078e0288 */
[----:B------:R-:W-:Y:S02]  /*10ad90*/  IADD3 R140, R140, c[0x0][0x198], RZ ;  /* 0x000066008c8c7a10 */ /* 0x000fe40007ffe0ff */
[----:B-1----:R-:W5:Y:S03]  /*10ada0*/  LDL.LU R219, [R1+0x84] ;  /* 0x0000840001db7983 */ /* 0x002f660000300800 */
[----:B------:R-:W-:Y:S01]  /*10adb0*/  IMAD.WIDE R2, R140, 0x4, R138 ;  /* 0x000000048c027825 */ /* 0x000fe200078e028a */
[----:B---3--:R-:W-:-:S02]  /*10adc0*/  ISETP.GE.AND P0, PT, R141, c[0x0][0x17c], PT ;  /* 0x00005f008d007a0c */ /* 0x008fc40003f06270 */
[----:B------:R-:W3:Y:S04]  /*10add0*/  LDL.LU R141, [R1+0x3534] ;  /* 0x00353400018d7983 */ /* 0x000ee80000300800 */
[----:B----4-:R1:W-:Y:S01]  /*10ade0*/  @P5 STG.E [R48.64], R213 ;  /* 0x000000d530005986 */ /* 0x0103e2000c101904 */
[----:B------:R-:W-:Y:S02]  /*10adf0*/  ISETP.LT.AND P5, PT, R217, c[0x0][0x178], !P2 ;  /* 0x00005e00d9007a0c */ /* 0x000fe400057a1270 */
[----:B------:R-:W-:Y:S01]  /*10ae00*/  ISETP.LT.AND P2, PT, R216, c[0x0][0x178], !P2 ;  /* 0x00005e00d8007a0c */ /* 0x000fe20005741270 */
[----:B--2---:R2:W-:Y:S01]  /*10ae10*/  @P3 STG.E [R50.64], R215 ;  /* 0x000000d732003986 */ /* 0x0045e2000c101904 */
[----:B-----5:R-:W-:Y:S01]  /*10ae20*/  ISETP.GE.AND P3, PT, R144, c[0x0][0x17c], PT ;  /* 0x00005f0090007a0c */ /* 0x020fe20003f66270 */
[----:B-1----:R-:W-:-:S02]  /*10ae30*/  IMAD.WIDE R48, R140, 0x4, R136 ;  /* 0x000000048c307825 */ /* 0x002fc400078e0288 */
[----:B--2---:R-:W2:Y:S01]  /*10ae40*/  LDL.LU R215, [R1+0x150] ;  /* 0x0001500001d77983 */ /* 0x004ea20000300800 */
[----:B------:R-:W-:-:S03]  /*10ae50*/  IADD3 R51, R140, c[0x0][0x198], RZ ;  /* 0x000066008c337a10 */ /* 0x000fc60007ffe0ff */
[----:B------:R1:W-:Y:S04]  /*10ae60*/  @P4 STG.E [R2.64], R146 ;  /* 0x0000009202004986 */ /* 0x0003e8000c101904 */
[----:B------:R4:W-:Y:S04]  /*10ae70*/  @P6 STG.E [R48.64], R147 ;  /* 0x0000009330006986 */ /* 0x0009e8000c101904 */
[----:B------:R-:W5:Y:S01]  /*10ae80*/  LDL.LU R144, [R1+0xa0] ;  /* 0x0000a00001907983 */ /* 0x000f620000300800 */
[----:B-1----:R-:W-:Y:S01]  /*10ae90*/  IMAD.WIDE R2, R51, 0x4, R136 ;  /* 0x0000000433027825 */ /* 0x002fe200078e0288 */
[----:B------:R-:W-:-:S03]  /*10aea0*/  ISETP.GE.AND P4, PT, R143, c[0x0][0x17c], PT ;  /* 0x00005f008f007a0c */ /* 0x000fc60003f86270 */
[----:B----4-:R-:W-:Y:S01]  /*10aeb0*/  IMAD.WIDE R48, R51, 0x4, R138 ;  /* 0x0000000433307825 */ /* 0x010fe200078e028a */
[----:B------:R-:W4:Y:S04]  /*10aec0*/  LDL.LU R143, [R1+0x3538] ;  /* 0x00353800018f7983 */ /* 0x000f280000300800 */
[----:B------:R-:W4:Y:S04]  /*10aed0*/  LDL.LU R146, [R1+0x154] ;  /* 0x0001540001927983 */ /* 0x000f280000300800 */
[----:B------:R1:W-:Y:S04]  /*10aee0*/  @P5 STG.E [R48.64], R214 ;  /* 0x000000d630005986 */ /* 0x0003e8000c101904 */
[----:B------:R1:W-:Y:S01]  /*10aef0*/  @P2 STG.E [R2.64], R145 ;  /* 0x0000009102002986 */ /* 0x0003e2000c101904 */
[----:B------:R-:W-:-:S03]  /*10af00*/  ISETP.GE.AND P2, PT, R142, c[0x0][0x17c], PT ;  /* 0x00005f008e007a0c */ /* 0x000fc60003f46270 */
[----:B------:R-:W4:Y:S04]  /*10af10*/  LDL.LU R147, [R1+0xa4] ;  /* 0x0000a40001937983 */ /* 0x000f280000300800 */
[----:B------:R-:W4:Y:S01]  /*10af20*/  LDL.LU R142, [R1+0x353c] ;  /* 0x00353c00018e7983 */ /* 0x000f220000300800 */
[----:B------:R-:W-:Y:S02]  /*10af30*/  ISETP.LT.AND P6, PT, R217, c[0x0][0x178], !P0 ;  /* 0x00005e00d9007a0c */ /* 0x000fe400047c1270 */
[----:B------:R-:W-:Y:S01]  /*10af40*/  ISETP.LT.AND P0, PT, R216, c[0x0][0x178], !P0 ;  /* 0x00005e00d8007a0c */ /* 0x000fe20004701270 */
[----:B-1----:R-:W4:Y:S01]  /*10af50*/  LDL.LU R214, [R1+0x160] ;  /* 0x0001600001d67983 */ /* 0x002f220000300800 */
[----:B------:R-:W-:Y:S02]  /*10af60*/  IADD3 R50, R51, c[0x0][0x198], RZ ;  /* 0x0000660033327a10 */ /* 0x000fe40007ffe0ff */
[----:B------:R-:W-:Y:S01]  /*10af70*/  ISETP.LT.AND P5, PT, R217, c[0x0][0x178], !P3 ;  /* 0x00005e00d9007a0c */ /* 0x000fe20005fa1270 */
[----:B------:R-:W4:Y:S02]  /*10af80*/  LDL.LU R145, [R1+0xc0] ;  /* 0x0000c00001917983 */ /* 0x000f240000300800 */
[----:B------:R-:W-:-:S04]  /*10af90*/  IMAD.WIDE R48, R50, 0x4, R138 ;  /* 0x0000000432307825 */ /* 0x000fc800078e028a */
[C---:B------:R-:W-:Y:S01]  /*10afa0*/  IMAD.WIDE R2, R50.reuse, 0x4, R136 ;  /* 0x0000000432027825 */ /* 0x040fe200078e0288 */
[----:B------:R-:W-:Y:S01]  /*10afb0*/  IADD3 R50, R50, c[0x0][0x198], RZ ;  /* 0x0000660032327a10 */ /* 0x000fe20007ffe0ff */
[----:B------:R-:W-:Y:S01]  /*10afc0*/  @P6 STG.E [R48.64], R218 ;  /* 0x000000da30006986 */ /* 0x000fe2000c101904 */
[----:B------:R-:W-:-:S03]  /*10afd0*/  ISETP.LT.AND P3, PT, R216, c[0x0][0x178], !P3 ;  /* 0x00005e00d8007a0c */ /* 0x000fc60005f61270 */
[----:B------:R1:W-:Y:S01]  /*10afe0*/  @P0 STG.E [R2.64], R219 ;  /* 0x000000db02000986 */ /* 0x0003e2000c101904 */
[----:B------:R-:W-:Y:S02]  /*10aff0*/  ISETP.LT.AND P6, PT, R217, c[0x0][0x178], !P4 ;  /* 0x00005e00d9007a0c */ /* 0x000fe400067c1270 */
[----:B------:R-:W-:Y:S02]  /*10b000*/  IADD3 R140, R50, c[0x0][0x198], RZ ;  /* 0x00006600328c7a10 */ /* 0x000fe40007ffe0ff */
[----:B------:R-:W-:Y:S01]  /*10b010*/  ISETP.LT.AND P4, PT, R216, c[0x0][0x178], !P4 ;  /* 0x00005e00d8007a0c */ /* 0x000fe20006781270 */
[----:B-1----:R-:W-:-:S04]  /*10b020*/  IMAD.WIDE R2, R50, 0x4, R138 ;  /* 0x0000000432027825 */ /* 0x002fc800078e028a */
[----:B------:R-:W-:Y:S01]  /*10b030*/  IMAD.WIDE R48, R140, 0x4, R138 ;  /* 0x000000048c307825 */ /* 0x000fe200078e028a */
[----:B---3--:R-:W-:Y:S02]  /*10b040*/  ISETP.GE.AND P0, PT, R141, c[0x0][0x17c], PT ;  /* 0x00005f008d007a0c */ /* 0x008fe40003f06270 */
[----:B------:R-:W3:Y:S04]  /*10b050*/  LDL.LU R141, [R1+0x3540] ;  /* 0x00354000018d7983 */ /* 0x000ee80000300800 */
[----:B------:R-:W3:Y:S04]  /*10b060*/  LDL.LU R218, [R1+0x164] ;  /* 0x0001640001da7983 */ /* 0x000ee80000300800 */
[----:B------:R-:W3:Y:S04]  /*10b070*/  LDL.LU R219, [R1+0xc4] ;  /* 0x0000c40001db7983 */ /* 0x000ee80000300800 */
[----:B--2---:R1:W-:Y:S02]  /*10b080*/  @P5 STG.E [R2.64], R215 ;  /* 0x000000d702005986 */ /* 0x0043e4000c101904 */
[----:B-1----:R-:W-:-:S05]  /*10b090*/  IMAD.WIDE R2, R50, 0x4, R136 ;  /* 0x0000000432027825 */ /* 0x002fca00078e0288 */
[----:B-----5:R-:W-:Y:S01]  /*10b0a0*/  @P3 STG.E [R2.64], R144 ;  /* 0x0000009002003986 */ /* 0x020fe2000c101904 */
[----:B------:R-:W-:Y:S01]  /*10b0b0*/  IMAD.WIDE R50, R140, 0x4, R136 ;  /* 0x000000048c327825 */ /* 0x000fe200078e0288 */
[----:B----4-:R-:W-:Y:S02]  /*10b0c0*/  ISETP.GE.AND P3, PT, R143, c[0x0][0x17c], PT ;  /* 0x00005f008f007a0c */ /* 0x010fe40003f66270 */
[----:B------:R-:W2:Y:S04]  /*10b0d0*/  LDL.LU R143, [R1+0x3544] ;  /* 0x00354400018f7983 */ /* 0x000ea80000300800 */
[----:B------:R1:W-:Y:S04]  /*10b0e0*/  @P6 STG.E [R48.64], R146 ;  /* 0x0000009230006986 */ /* 0x0003e8000c101904 */
[----:B------:R-:W4:Y:S04]  /*10b0f0*/  LDL.LU R215, [R1+0x1d0] ;  /* 0x0001d00001d77983 */ /* 0x000f280000300800 */
[----:B-1----:R-:W5:Y:S04]  /*10b100*/  LDL.LU R146, [R1+0xd0] ;  /* 0x0000d00001927983 */ /* 0x002f680000300800 */
[----:B------:R1:W-:Y:S01]  /*10b110*/  @P4 STG.E [R50.64], R147 ;  /* 0x0000009332004986 */ /* 0x0003e2000c101904 */
[----:B------:R-:W-:-:S03]  /*10b120*/  ISETP.GE.AND P4, PT, R142, c[0x0][0x17c], PT ;  /* 0x00005f008e007a0c */ /* 0x000fc60003f86270 */
[----:B------:R-:W5:Y:S04]  /*10b130*/  LDL.LU R144, [R1+0x3548] ;  /* 0x0035480001907983 */ /* 0x000f680000300800 */
[----:B------:R-:W5:Y:S01]  /*10b140*/  LDL.LU R142, [R1+0x1d4] ;  /* 0x0001d400018e7983 */ /* 0x000f620000300800 */
[----:B------:R-:W-:Y:S02]  /*10b150*/  ISETP.LT.AND P5, PT, R216, c[0x0][0x178], !P2 ;  /* 0x00005e00d8007a0c */ /* 0x000fe400057a1270 */
[C---:B------:R-:W-:Y:S01]  /*10b160*/  ISETP.LT.AND P2, PT, R217.reuse, c[0x0][0x178], !P2 ;  /* 0x00005e00d9007a0c */ /* 0x040fe20005741270 */
[----:B-1----:R-:W5:Y:S01]  /*10b170*/  LDL.LU R147, [R1+0xd4] ;  /* 0x0000d40001937983 */ /* 0x002f620000300800 */
[----:B------:R-:W-:Y:S02]  /*10b180*/  IADD3 R140, R140, c[0x0][0x198], RZ ;  /* 0x000066008c8c7a10 */ /* 0x000fe40007ffe0ff */
[----:B------:R-:W-:-:S03]  /*10b190*/  ISETP.LT.AND P6, PT, R217, c[0x0][0x178], !P0 ;  /* 0x00005e00d9007a0c */ /* 0x000fc600047c1270 */
[----:B------:R-:W-:Y:S01]  /*10b1a0*/  IMAD.WIDE R2, R140, 0x4, R138 ;  /* 0x000000048c027825 */ /* 0x000fe200078e028a */
[----:B------:R-:W-:-:S03]  /*10b1b0*/  ISETP.LT.AND P0, PT, R216, c[0x0][0x178], !P0 ;  /* 0x00005e00d8007a0c */ /* 0x000fc60004701270 */
[C-C-:B------:R-:W-:Y:S01]  /*10b1c0*/  IMAD.WIDE R48, R140.reuse, 0x4, R136.reuse ;  /* 0x000000048c307825 */ /* 0x140fe200078e0288 */
[----:B------:R-:W-:Y:S01]  /*10b1d0*/  IADD3 R51, R140, c[0x0][0x198], RZ ;  /* 0x000066008c337a10 */ /* 0x000fe20007ffe0ff */
[----:B------:R1:W-:Y:S04]  /*10b1e0*/  @P2 STG.E [R2.64], R214 ;  /* 0x000000d602002986 */ /* 0x0003e8000c101904 */
[----:B------:R1:W-:Y:S01]  /*10b1f0*/  @P5 STG.E [R48.64], R145 ;  /* 0x0000009130005986 */ /* 0x0003e2000c101904 */
[----:B------:R-:W-:Y:S02]  /*10b200*/  ISETP.LT.AND P5, PT, R217, c[0x0][0x178], !P3 ;  /* 0x00005e00d9007a0c */ /* 0x000fe40005fa1270 */
[----:B------:R-:W-:Y:S02]  /*10b210*/  ISETP.LT.AND P3, PT, R216, c[0x0][0x178], !P3 ;  /* 0x00005e00d8007a0c */ /* 0x000fe40005f61270 */
[C---:B------:R-:W-:Y:S01]  /*10b220*/  IADD3 R50, R51.reuse, c[0x0][0x198], RZ ;  /* 0x0000660033327a10 */ /* 0x040fe20007ffe0ff */
[----:B-1----:R-:W-:-:S04]  /*10b230*/  IMAD.WIDE R2, R51, 0x4, R136 ;  /* 0x0000000433027825 */ /* 0x002fc800078e0288 */
[----:B------:R-:W-:Y:S01]  /*10b240*/  IMAD.WIDE R48, R51, 0x4, R138 ;  /* 0x0000000433307825 */ /* 0x000fe200078e028a */
[----:B---3--:R-:W-:Y:S02]  /*10b250*/  ISETP.GE.AND P2, PT, R141, c[0x0][0x17c], PT ;  /* 0x00005f008d007a0c */ /* 0x008fe40003f46270 */
[----:B------:R-:W3:Y:S04]  /*10b260*/  LDL.LU R141, [R1+0x354c] ;  /* 0x00354c00018d7983 */ /* 0x000ee80000300800 */
[----:B------:R1:W-:Y:S01]  /*10b270*/  @P6 STG.E [R48.64], R218 ;  /* 0x000000da30006986 */ /* 0x0003e2000c101904 */
[----:B------:R-:W-:-:S03]  /*10b280*/  ISETP.LT.AND P6, PT, R217, c[0x0][0x178], !P4 ;  /* 0x00005e00d9007a0c */ /* 0x000fc600067c1270 */
[----:B------:R-:W3:Y:S04]  /*10b290*/  LDL.LU R213, [R1+0x1f0] ;  /* 0x0001f00001d57983 */ /* 0x000ee80000300800 */
[----:B------:R-:W3:Y:S01]  /*10b2a0*/  LDL.LU R145, [R1+0x100] ;  /* 0x0001000001917983 */ /* 0x000ee20000300800 */
[----:B-1----:R-:W-:-:S03]  /*10b2b0*/  IMAD.WIDE R48, R50, 0x4, R138 ;  /* 0x0000000432307825 */ /* 0x002fc600078e028a */
[----:B------:R1:W-:Y:S02]  /*10b2c0*/  @P0 STG.E [R2.64], R219 ;  /* 0x000000db02000986 */ /* 0x0003e4000c101904 */
[C---:B-1----:R-:W-:Y:S01]  /*10b2d0*/  IMAD.WIDE R2, R50.reuse, 0x4, R136 ;  /* 0x0000000432027825 */ /* 0x042fe200078e0288 */
[----:B------:R-:W-:Y:S02]  /*10b2e0*/  IADD3 R50, R50, c[0x0][0x198], RZ ;  /* 0x0000660032327a10 */ /* 0x000fe40007ffe0ff */
[----:B--2---:R-:W-:Y:S02]  /*10b2f0*/  ISETP.GE.AND P0, PT, R143, c[0x0][0x17c], PT ;  /* 0x00005f008f007a0c */ /* 0x004fe40003f06270 */
[----:B------:R-:W2:Y:S04]  /*10b300*/  LDL.LU R143, [R1+0x3550] ;  /* 0x00355000018f7983 */ /* 0x000ea80000300800 */
[----:B------:R-:W2:Y:S04]  /*10b310*/  LDL.LU R218, [R1+0x1f4] ;  /* 0x0001f40001da7983 */ /* 0x000ea80000300800 */
[----:B----4-:R-:W-:Y:S04]  /*10b320*/  @P5 STG.E [R48.64], R215 ;  /* 0x000000d730005986 */ /* 0x010fe8000c101904 */
[----:B------:R-:W4:Y:S04]  /*10b330*/  LDL.LU R219, [R1+0x104] ;  /* 0x0001040001db7983 */ /* 0x000f280000300800 */
[----:B-----5:R1:W-:Y:S02]  /*10b340*/  @P3 STG.E [R2.64], R146 ;  /* 0x0000009202003986 */ /* 0x0203e4000c101904 */
[----:B-1----:R-:W-:-:S05]  /*10b350*/  IMAD.WIDE R2, R50, 0x4, R138 ;  /* 0x0000000432027825 */ /* 0x002fca00078e028a */
[----:B------:R1:W-:Y:S04]  /*10b360*/  @P6 STG.E [R2.64], R142 ;  /* 0x0000008e02006986 */ /* 0x0003e8000c101904 */
[----:B-1----:R-:W5:Y:S01]  /*10b370*/  LDL.LU R142, [R1+0x3554] ;  /* 0x00355400018e7983 */ /* 0x002f620000300800 */
[----:B------:R-:W-:Y:S01]  /*10b380*/  ISETP.LT.AND P4, PT, R216, c[0x0][0x178], !P4 ;  /* 0x00005e00d8007a0c */ /* 0x000fe20006781270 */
[----:B------:R-:W-:Y:S01]  /*10b390*/  IMAD.WIDE R2, R50, 0x4, R136 ;  /* 0x0000000432027825 */ /* 0x000fe200078e0288 */
[----:B------:R-:W-:Y:S01]  /*10b3a0*/  ISETP.LT.AND P5, PT, R217, c[0x0][0x178], !P2 ;  /* 0x00005e00d9007a0c */ /* 0x000fe200057a1270 */
[----:B------:R-:W4:Y:S01]  /*10b3b0*/  LDL.LU R214, [R1+0x290] ;  /* 0x0002900001d67983 */ /* 0x000f220000300800 */
[----:B------:R-:W-:-:S03]  /*10b3c0*/  ISETP.LT.AND P2, PT, R216, c[0x0][0x178], !P2 ;  /* 0x00005e00d8007a0c */ /* 0x000fc60005741270 */
[----:B------:R-:W4:Y:S01]  /*10b3d0*/  LDL.LU R215, [R1+0x120] ;  /* 0x0001200001d77983 */ /* 0x000f220000300800 */
[----:B------:R-:W-:Y:S02]  /*10b3e0*/  ISETP.GE.AND P3, PT, R144, c[0x0][0x17c], PT ;  /* 0x00005f0090007a0c */ /* 0x000fe40003f66270 */
[----:B------:R-:W-:Y:S01]  /*10b3f0*/  IADD3 R140, R50, c[0x0][0x198], RZ ;  /* 0x00006600328c7a10 */ /* 0x000fe20007ffe0ff */
[----:B------:R-:W4:Y:S04]  /*10b400*/  LDL.LU R144, [R1+0x3558] ;  /* 0x0035580001907983 */ /* 0x000f280000300800 */
[----:B------:R1:W-:Y:S01]  /*10b410*/  @P4 STG.E [R2.64], R147 ;  /* 0x0000009302004986 */ /* 0x0003e2000c101904 */
[----:B------:R-:W-:-:S03]  /*10b420*/  IMAD.WIDE R48, R140, 0x4, R138 ;  /* 0x000000048c307825 */ /* 0x000fc600078e028a */
[----:B------:R-:W4:Y:S01]  /*10b430*/  LDL.LU R146, [R1+0x294] ;  /* 0x0002940001927983 */ /* 0x000f220000300800 */
[----:B------:R-:W-:-:S03]  /*10b440*/  IMAD.WIDE R50, R140, 0x4, R136 ;  /* 0x000000048c327825 */ /* 0x000fc600078e0288 */
[----:B-1----:R-:W4:Y:S01]  /*10b450*/  LDL.LU R147, [R1+0x124] ;  /* 0x0001240001937983 */ /* 0x002f220000300800 */
[----:B------:R-:W-:Y:S02]  /*10b460*/  ISETP.LT.AND P6, PT, R216, c[0x0][0x178], !P0 ;  /* 0x00005e00d8007a0c */ /* 0x000fe400047c1270 */
[----:B------:R-:W-:Y:S02]  /*10b470*/  ISETP.LT.AND P0, PT, R217, c[0x0][0x178], !P0 ;  /* 0x00005e00d9007a0c */ /* 0x000fe40004701270 */
[----:B------:R-:W-:-:S05]  /*10b480*/  IADD3 R140, R140, c[0x0][0x198], RZ ;  /* 0x000066008c8c7a10 */ /* 0x000fca0007ffe0ff */
[----:B------:R-:W-:Y:S01]  /*10b490*/  IMAD.WIDE R2, R140, 0x4, R138 ;  /* 0x000000048c027825 */ /* 0x000fe200078e028a */
[----:B---3--:R-:W-:Y:S02]  /*10b4a0*/  ISETP.GE.AND P4, PT, R141, c[0x0][0x17c], PT ;  /* 0x00005f008d007a0c */ /* 0x008fe40003f86270 */
[----:B------:R-:W3:Y:S04]  /*10b4b0*/  LDL.LU R141, [R1+0x355c] ;  /* 0x00355c00018d7983 */ /* 0x000ee80000300800 */
[----:B------:R-:W-:Y:S04]  /*10b4c0*/  @P5 STG.E [R48.64], R213 ;  /* 0x000000d530005986 */ /* 0x000fe8000c101904 */
[----:B------:R1:W-:Y:S04]  /*10b4d0*/  @P2 STG.E [R50.64], R145 ;  /* 0x0000009132002986 */ /* 0x0003e8000c101904 */
[----:B-1----:R-:W3:Y:S01]  /*10b4e0*/  LDL.LU R145, [R1+0x2b0] ;  /* 0x0002b00001917983 */ /* 0x002ee20000300800 */
[----:B--2---:R-:W-:-:S03]  /*10b4f0*/  ISETP.GE.AND P2, PT, R143, c[0x0][0x17c], PT ;  /* 0x00005f008f007a0c */ /* 0x004fc60003f46270 */
[----:B------:R-:W2:Y:S04]  /*10b500*/  LDL.LU R143, [R1+0x140] ;  /* 0x00014000018f7983 */ /* 0x000ea80000300800 */
[----:B------:R1:W-:Y:S01]  /*10b510*/  @P0 STG.E [R2.64], R218 ;  /* 0x000000da02000986 */ /* 0x0003e2000c101904 */
[----:B-----5:R-:W-:-:S03]  /*10b520*/  ISETP.GE.AND P0, PT, R142, c[0x0][0x17c], PT ;  /* 0x00005f008e007a0c */ /* 0x020fc60003f06270 */
[----:B------:R-:W5:Y:S01]  /*10b530*/  LDL.LU R142, [R1+0x3560] ;  /* 0x00356000018e7983 */ /* 0x000f620000300800 */
[----:B------:R-:W-:Y:S01]  /*10b540*/  ISETP.LT.AND P5, PT, R217, c[0x0][0x178], !P3 ;  /* 0x00005e00d9007a0c */ /* 0x000fe20005fa1270 */
[----:B------:R-:W-:Y:S01]  /*10b550*/  IMAD.WIDE R48, R140, 0x4, R136 ;  /* 0x000000048c307825 */ /* 0x000fe200078e0288 */
[----:B------:R-:W-:Y:S01]  /*10b560*/  ISETP.LT.AND P3, PT, R216, c[0x0][0x178], !P3 ;  /* 0x00005e00d8007a0c */ /* 0x000fe20005f61270 */
[----:B-1----:R-:W5:Y:S01]  /*10b570*/  LDL.LU R218, [R1+0x2b4] ;  /* 0x0002b40001da7983 */ /* 0x002f620000300800 */
[----:B------:R-:W-:-:S03]  /*10b580*/  IADD3 R51, R140, c[0x0][0x198], RZ ;  /* 0x000066008c337a10 */ /* 0x000fc60007ffe0ff */
[----:B----4-:R1:W-:Y:S01]  /*10b590*/  @P6 STG.E [R48.64], R219 ;  /* 0x000000db30006986 */ /* 0x0103e2000c101904 */
[----:B------:R-:W-:Y:S02]  /*10b5a0*/  ISETP.LT.AND P6, PT, R217, c[0x0][0x178], !P4 ;  /* 0x00005e00d9007a0c */ /* 0x000fe400067c1270 */
[----:B------:R-:W-:Y:S01]  /*10b5b0*/  ISETP.LT.AND P4, PT, R216, c[0x0][0x178], !P4 ;  /* 0x00005e00d8007a0c */ /* 0x000fe20006781270 */
[C---:B------:R-:W-:Y:S01]  /*10b5c0*/  IMAD.WIDE R2, R51.reuse, 0x4, R136 ;  /* 0x0000000433027825 */ /* 0x040fe200078e0288 */
[----:B------:R-:W-:-:S03]  /*10b5d0*/  IADD3 R50, R51, c[0x0][0x198], RZ ;  /* 0x0000660033327a10 */ /* 0x000fc60007ffe0ff */
[----:B-1----:R-:W-:Y:S01]  /*10b5e0*/  IMAD.WIDE R48, R51, 0x4, R138 ;  /* 0x0000000433307825 */ /* 0x002fe200078e028a */
[----:B------:R-:W4:Y:S04]  /*10b5f0*/  LDL.LU R219, [R1+0x144] ;  /* 0x0001440001db7983 */ /* 0x000f280000300800 */
[----:B------:R1:W-:Y:S01]  /*10b600*/  @P5 STG.E [R48.64], R214 ;  /* 0x000000d630005986 */ /* 0x0003e2000c101904 */
[----:B------:R-:W-:-:S03]  /*10b610*/  ISETP.LT.AND P5, PT, R217, c[0x0][0x178], !P2 ;  /* 0x00005e00d9007a0c */ /* 0x000fc600057a1270 */
[----:B------:R1:W-:Y:S04]  /*10b620*/  @P3 STG.E [R2.64], R215 ;  /* 0x000000d702003986 */ /* 0x0003e8000c101904 */
[----:B------:R-:W4:Y:S01]  /*10b630*/  LDL.LU R212, [R1+0x3564] ;  /* 0x0035640001d47983 */ /* 0x000f220000300800 */
[----:B-1----:R-:W-:-:S03]  /*10b640*/  IMAD.WIDE R48, R50, 0x4, R138 ;  /* 0x0000000432307825 */ /* 0x002fc600078e028a */
[----:B------:R-:W4:Y:S01]  /*10b650*/  LDL.LU R214, [R1+0x2c0] ;  /* 0x0002c00001d67983 */ /* 0x000f220000300800 */
[----:B------:R-:W-:-:S03]  /*10b660*/  IMAD.WIDE R2, R50, 0x4, R136 ;  /* 0x0000000432027825 */ /* 0x000fc600078e0288 */
[----:B------:R-:W4:Y:S01]  /*10b670*/  LDL.LU R215, [R1+0x1a0] ;  /* 0x0001a00001d77983 */ /* 0x000f220000300800 */
[----:B------:R-:W-:-:S03]  /*10b680*/  IADD3 R50, R50, c[0x0][0x198], RZ ;  /* 0x0000660032327a10 */ /* 0x000fc60007ffe0ff */
[----:B------:R1:W-:Y:S01]  /*10b690*/  @P6 STG.E [R48.64], R146 ;  /* 0x0000009230006986 */ /* 0x0003e2000c101904 */
[----:B------:R-:W-:-:S03]  /*10b6a0*/  ISETP.LT.AND P2, PT, R216, c[0x0][0x178], !P2 ;  /* 0x00005e00d8007a0c */ /* 0x000fc60005741270 */
[----:B------:R1:W-:Y:S04]  /*10b6b0*/  @P4 STG.E [R2.64], R147 ;  /* 0x0000009302004986 */ /* 0x0003e8000c101904 */
[----:B-1----:R-:W4:Y:S01]  /*10b6c0*/  LDL.LU R146, [R1+0x3568] ;  /* 0x0035680001927983 */ /* 0x002f220000300800 */
[----:B------:R-:W-:Y:S01]  /*10b6d0*/  IMAD.WIDE R2, R50, 0x4, R138 ;  /* 0x0000000432027825 */ /* 0x000fe200078e028a */
[----:B------:R-:W-:Y:S02]  /*10b6e0*/  ISETP.GE.AND P3, PT, R144, c[0x0][0x17c], PT ;  /* 0x00005f0090007a0c */ /* 0x000fe40003f66270 */
[----:B---3--:R-:W-:Y:S02]  /*10b6f0*/  ISETP.GE.AND P4, PT, R141, c[0x0][0x17c], PT ;  /* 0x00005f008d007a0c */ /* 0x008fe40003f86270 */
[----:B------:R-:W3:Y:S04]  /*10b700*/  LDL.LU R141, [R1+0x2c4] ;  /* 0x0002c400018d7983 */ /* 0x000ee80000300800 */
[----:B------:R-:W3:Y:S04]  /*10b710*/  LDL.LU R147, [R1+0x1a4] ;  /* 0x0001a40001937983 */ /* 0x000ee80000300800 */
[----:B------:R-:W3:Y:S04]  /*10b720*/  LDL.LU R144, [R1+0x356c] ;  /* 0x00356c0001907983 */ /* 0x000ee80000300800 */
[----:B------:R1:W-:Y:S02]  /*10b730*/  @P5 STG.E [R2.64], R145 ;  /* 0x0000009102005986 */ /* 0x0003e4000c101904 */
[----:B-1----:R-:W-:-:S02]  /*10b740*/  IMAD.WIDE R2, R50, 0x4, R136 ;  /* 0x0000000432027825 */ /* 0x002fc400078e0288 */
[----:B------:R-:W3:Y:S04]  /*10b750*/  LDL.LU R145, [R1+0x2f0] ;  /* 0x0002f00001917983 */ /* 0x000ee80000300800 */
[----:B--2---:R1:W-:Y:S04]  /*10b760*/  @P2 STG.E [R2.64], R143 ;  /* 0x0000008f02002986 */ /* 0x0043e8000c101904 */
[----:B-1----:R-:W2:Y:S01]  /*10b770*/  LDL.LU R143, [R1+0x1b0] ;  /* 0x0001b000018f7983 */ /* 0x002ea20000300800 */
[----:B-----5:R-:W-:-:S03]  /*10b780*/  ISETP.GE.AND P2, PT, R142, c[0x0][0x17c], PT ;  /* 0x00005f008e007a0c */ /* 0x020fc60003f46270 */
[----:B------:R-:W5:Y:S01]  /*10b790*/  LDL.LU R142, [R1+0x3570] ;  /* 0x00357000018e7983 */ /* 0x000f620000300800 */
[C---:B------:R-:W-:Y:S02]  /*10b7a0*/  ISETP.LT.AND P6, PT, R217.reuse, c[0x0][0x178], !P0 ;  /* 0x00005e00d9007a0c */ /* 0x040fe400047c1270 */
[----:B------:R-:W-:Y:S02]  /*10b7b0*/  ISETP.LT.AND P0, PT, R216, c[0x0][0x178], !P0 ;  /* 0x00005e00d8007a0c */ /* 0x000fe40004701270 */
[----:B------:R-:W-:Y:S02]  /*10b7c0*/  IADD3 R140, R50, c[0x0][0x198], RZ ;  /* 0x00006600328c7a10 */ /* 0x000fe40007ffe0ff */
[----:B------:R-:W-:Y:S02]  /*10b7d0*/  ISETP.LT.AND P5, PT, R216, c[0x0][0x178], !P3 ;  /* 0x00005e00d8007a0c */ /* 0x000fe40005fa1270 */
[----:B------:R-:W-:Y:S01]  /*10b7e0*/  ISETP.LT.AND P3, PT, R217, c[0x0][0x178], !P3 ;  /* 0x00005e00d9007a0c */ /* 0x000fe20005f61270 */
[----:B------:R-:W-:-:S04]  /*10b7f0*/  IMAD.WIDE R48, R140, 0x4, R138 ;  /* 0x000000048c307825 */ /* 0x000fc800078e028a */
[C---:B------:R-:W-:Y:S01]  /*10b800*/  IMAD.WIDE R50, R140.reuse, 0x4, R136 ;  /* 0x000000048c327825 */ /* 0x040fe200078e0288 */
[----:B------:R-:W-:Y:S01]  /*10b810*/  IADD3 R140, R140, c[0x0][0x198], RZ ;  /* 0x000066008c8c7a10 */ /* 0x000fe20007ffe0ff */
[----:B------:R1:W-:Y:S01]  /*10b820*/  @P6 STG.E [R48.64], R218 ;  /* 0x000000da30006986 */ /* 0x0003e2000c101904 */
[----:B------:R-:W-:-:S03]  /*10b830*/  ISETP.LT.AND P6, PT, R217, c[0x0][0x178], !P4 ;  /* 0x00005e00d9007a0c */ /* 0x000fc600067c1270 */
[----:B------:R-:W-:Y:S01]  /*10b840*/  IMAD.WIDE R2, R140, 0x4, R138 ;  /* 0x000000048c027825 */ /* 0x000fe200078e028a */
[----:B----4-:R4:W-:Y:S01]  /*10b850*/  @P0 STG.E [R50.64], R219 ;  /* 0x000000db32000986 */ /* 0x0109e2000c101904 */
[----:B------:R-:W-:Y:S02]  /*10b860*/  ISETP.LT.AND P4, PT, R216, c[0x0][0x178], !P4 ;  /* 0x00005e00d8007a0c */ /* 0x000fe40006781270 */
[C---:B-1----:R-:W-:Y:S01]  /*10b870*/  IMAD.WIDE R48, R140.reuse, 0x4, R136 ;  /* 0x000000048c307825 */ /* 0x042fe200078e0288 */
[----:B------:R-:W5:Y:S01]  /*10b880*/  LDL.LU R218, [R1+0x2f4] ;  /* 0x0002f40001da7983 */ /* 0x000f620000300800 */
[----:B----4-:R-:W-:-:S03]  /*10b890*/  IADD3 R51, R140, c[0x0][0x198], RZ ;  /* 0x000066008c337a10 */ /* 0x010fc60007ffe0ff */
[----:B------:R-:W5:Y:S04]  /*10b8a0*/  LDL.LU R219, [R1+0x1b4] ;  /* 0x0001b40001db7983 */ /* 0x000f680000300800 */
[----:B------:R-:W-:Y:S04]  /*10b8b0*/  @P3 STG.E [R2.64], R214 ;  /* 0x000000d602003986 */ /* 0x000fe8000c101904 */
[----:B------:R1:W-:Y:S01]  /*10b8c0*/  @P5 STG.E [R48.64], R215 ;  /* 0x000000d730005986 */ /* 0x0003e2000c101904 */
[----:B------:R-:W-:Y:S02]  /*10b8d0*/  ISETP.LT.AND P5, PT, R217, c[0x0][0x178], !P2 ;  /* 0x00005e00d9007a0c */ /* 0x000fe400057a1270 */
[----:B------:R-:W-:Y:S01]  /*10b8e0*/  ISETP.LT.AND P2, PT, R216, c[0x0][0x178], !P2 ;  /* 0x00005e00d8007a0c */ /* 0x000fe20005741270 */
[C---:B-1----:R-:W-:Y:S01]  /*10b8f0*/  IMAD.WIDE R48, R51.reuse, 0x4, R138 ;  /* 0x0000000433307825 */ /* 0x042fe200078e028a */
[----:B------:R-:W-:-:S03]  /*10b900*/  IADD3 R50, R51, c[0x0][0x198], RZ ;  /* 0x0000660033327a10 */ /* 0x000fc60007ffe0ff */
[----:B------:R-:W-:Y:S01]  /*10b910*/  IMAD.WIDE R2, R51, 0x4, R136 ;  /* 0x0000000433027825 */ /* 0x000fe200078e0288 */
[----:B------:R-:W-:Y:S01]  /*10b920*/  ISETP.GE.AND P3, PT, R146, c[0x0][0x17c], PT ;  /* 0x00005f0092007a0c */ /* 0x000fe20003f66270 */
[----:B---3--:R1:W-:Y:S04]  /*10b930*/  @P6 STG.E [R48.64], R141 ;  /* 0x0000008d30006986 */ /* 0x0083e8000c101904 */
[----:B------:R3:W-:Y:S04]  /*10b940*/  @P4 STG.E [R2.64], R147 ;  /* 0x0000009302004986 */ /* 0x0007e8000c101904 */
[----:B-1----:R-:W4:Y:S01]  /*10b950*/  LDL.LU R141, [R1+0x3574] ;  /* 0x00357400018d7983 */ /* 0x002f220000300800 */
[----:B------:R-:W-:-:S03]  /*10b960*/  IMAD.WIDE R48, R50, 0x4, R138 ;  /* 0x0000000432307825 */ /* 0x000fc600078e028a */
[----:B------:R-:W4:Y:S01]  /*10b970*/  LDL.LU R213, [R1+0x310] ;  /* 0x0003100001d57983 */ /* 0x000f220000300800 */
[----:B---3--:R-:W-:-:S03]  /*10b980*/  IMAD.WIDE R2, R50, 0x4, R136 ;  /* 0x0000000432027825 */ /* 0x008fc600078e0288 */
[----:B------:R-:W3:Y:S01]  /*10b990*/  LDL.LU R215, [R1+0x1e0] ;  /* 0x0001e00001d77983 */ /* 0x000ee20000300800 */
[----:B------:R-:W-:-:S03]  /*10b9a0*/  ISETP.GE.AND P4, PT, R144, c[0x0][0x17c], PT ;  /* 0x00005f0090007a0c */ /* 0x000fc60003f86270 */
[----:B------:R-:W3:Y:S04]  /*10b9b0*/  LDL.LU R144, [R1+0x3578] ;  /* 0x0035780001907983 */ /* 0x000ee80000300800 */
[----:B------:R-:W3:Y:S04]  /*10b9c0*/  LDL.LU R146, [R1+0x314] ;  /* 0x0003140001927983 */ /* 0x000ee80000300800 */
[----:B------:R-:W3:Y:S04]  /*10b9d0*/  LDL.LU R147, [R1+0x1e4] ;  /* 0x0001e40001937983 */ /* 0x000ee80000300800 */
[----:B------:R-:W-:Y:S04]  /*10b9e0*/  @P5 STG.E [R48.64], R145 ;  /* 0x0000009130005986 */ /* 0x000fe8000c101904 */
[----:B--2---:R1:W-:Y:S04]  /*10b9f0*/  @P2 STG.E [R2.64], R143 ;  /* 0x0000008f02002986 */ /* 0x0043e8000c101904 */
[----:B-1----:R-:W2:Y:S04]  /*10ba00*/  LDL.LU R143, [R1+0x357c] ;  /* 0x00357c00018f7983 */ /* 0x002ea80000300800 */
[----:B------:R-:W2:Y:S04]  /*10ba10*/  LDL.LU R214, [R1+0x320] ;  /* 0x0003200001d67983 */ /* 0x000ea80000300800 */
[----:B------:R-:W2:Y:S01]  /*10ba20*/  LDL.LU R145, [R1+0x200] ;  /* 0x0002000001917983 */ /* 0x000ea20000300800 */
[----:B-----5:R-:W-:-:S03]  /*10ba30*/  ISETP.GE.AND P2, PT, R142, c[0x0][0x17c], PT ;  /* 0x00005f008e007a0c */ /* 0x020fc60003f46270 */
[----:B------:R-:W5:Y:S01]  /*10ba40*/  LDL.LU R142, [R1+0x3584] ;  /* 0x00358400018e7983 */ /* 0x000f620000300800 */
[----:B------:R-:W-:-:S04]  /*10ba50*/  ISETP.GE.AND P0, PT, R212, c[0x0][0x17c], PT ;  /* 0x00005f00d4007a0c */ /* 0x000fc80003f06270 */
[----:B------:R-:W-:Y:S02]  /*10ba60*/  ISETP.LT.AND P6, PT, R217, c[0x0][0x178], !P0 ;  /* 0x00005e00d9007a0c */ /* 0x000fe400047c1270 */
[----:B------:R-:W-:Y:S02]  /*10ba70*/  IADD3 R50, R50, c[0x0][0x198], RZ ;  /* 0x0000660032327a10 */ /* 0x000fe40007ffe0ff */
[----:B------:R-:W-:-:S03]  /*10ba80*/  ISETP.LT.AND P0, PT, R216, c[0x0][0x178], !P0 ;  /* 0x00005e00d8007a0c */ /* 0x000fc60004701270 */
[----:B------:R-:W-:Y:S01]  /*10ba90*/  IMAD.WIDE R2, R50, 0x4, R138 ;  /* 0x0000000432027825 */ /* 0x000fe200078e028a */
[----:B------:R-:W-:Y:S02]  /*10baa0*/  ISETP.LT.AND P5, PT, R217, c[0x0][0x178], !P3 ;  /* 0x00005e00d9007a0c */ /* 0x000fe40005fa1270 */
[----:B------:R-:W-:Y:S02]  /*10bab0*/  ISETP.LT.AND P3, PT, R216, c[0x0][0x178], !P3 ;  /* 0x00005e00d8007a0c */ /* 0x000fe40005f61270 */
[----:B------:R-:W-:Y:S01]  /*10bac0*/  IADD3 R140, R50, c[0x0][0x198], RZ ;  /* 0x00006600328c7a10 */ /* 0x000fe20007ffe0ff */
[----:B------:R1:W-:Y:S01]  /*10bad0*/  @P6 STG.E [R2.64], R218 ;  /* 0x000000da02006986 */ /* 0x0003e2000c101904 */
[----:B------:R-:W-:-:S03]  /*10bae0*/  ISETP.LT.AND P6, PT, R216, c[0x0][0x178], !P4 ;  /* 0x00005e00d8007a0c */ /* 0x000fc600067c1270 */
        /* <DEDUP_REMOVED lines=9> */
[----:B----4-:R-:W-:-:S02]  /*10bb80*/  ISETP.GE.AND P0, PT, R141, c[0x0][0x17c], PT ;  /* 0x00005f008d007a0c */ /* 0x010fc40003f06270 */
[----:B------:R-:W4:Y:S04]  /*10bb90*/  LDL.LU R141, [R1+0x3588] ;  /* 0x00358800018d7983 */ /* 0x000f280000300800 */
[----:B------:R1:W-:Y:S01]  /*10bba0*/  @P5 STG.E [R48.64], R213 ;  /* 0x000000d530005986 */ /* 0x0003e2000c101904 */
[----:B------:R-:W-:Y:S02]  /*10bbb0*/  ISETP.LT.AND P5, PT, R217, c[0x0][0x178], !P2 ;  /* 0x00005e00d9007a0c */ /* 0x000fe400057a1270 */
[----:B------:R-:W-:Y:S01]  /*10bbc0*/  ISETP.LT.AND P2, PT, R216, c[0x0][0x178], !P2 ;  /* 0x00005e00d8007a0c */ /* 0x000fe20005741270 */
[----:B---3--:R3:W-:Y:S01]  /*10bbd0*/  @P3 STG.E [R50.64], R215 ;  /* 0x000000d732003986 */ /* 0x0087e2000c101904 */
[----:B------:R-:W-:Y:S01]  /*10bbe0*/  ISETP.GE.AND P3, PT, R144, c[0x0][0x17c], PT ;  /* 0x00005f0090007a0c */ /* 0x000fe20003f66270 */
[----:B-1----:R-:W-:-:S02]  /*10bbf0*/  IMAD.WIDE R48, R140, 0x4, R136 ;  /* 0x000000048c307825 */ /* 0x002fc400078e0288 */
[----:B---3--:R-:W3:Y:S01]  /*10bc00*/  LDL.LU R215, [R1+0x330] ;  /* 0x0003300001d77983 */ /* 0x008ee20000300800 */
[----:B------:R-:W-:-:S03]  /*10bc10*/  IADD3 R51, R140, c[0x0][0x198], RZ ;  /* 0x000066008c337a10 */ /* 0x000fc60007ffe0ff */
[----:B------:R1:W-:Y:S04]  /*10bc20*/  @P4 STG.E [R2.64], R146 ;  /* 0x0000009202004986 */ /* 0x0003e8000c101904 */
[----:B------:R1:W-:Y:S04]  /*10bc30*/  @P6 STG.E [R48.64], R147 ;  /* 0x0000009330006986 */ /* 0x0003e8000c101904 */
[----:B------:R-:W3:Y:S01]  /*10bc40*/  LDL.LU R144, [R1+0x2a0] ;  /* 0x0002a00001907983 */ /* 0x000ee20000300800 */
[----:B-1----:R-:W-:-:S04]  /*10bc50*/  IMAD.WIDE R2, R51, 0x4, R136 ;  /* 0x0000000433027825 */ /* 0x002fc800078e0288 */
[----:B------:R-:W-:Y:S01]  /*10bc60*/  IMAD.WIDE R48, R51, 0x4, R138 ;  /* 0x0000000433307825 */ /* 0x000fe200078e028a */
[----:B--2---:R-:W-:Y:S02]  /*10bc70*/  ISETP.GE.AND P4, PT, R143, c[0x0][0x17c], PT ;  /* 0x00005f008f007a0c */ /* 0x004fe40003f86270 */
[----:B------:R-:W2:Y:S04]  /*10bc80*/  LDL.LU R143, [R1+0x358c] ;  /* 0x00358c00018f7983 */ /* 0x000ea80000300800 */
[----:B------:R-:W2:Y:S04]  /*10bc90*/  LDL.LU R146, [R1+0x334] ;  /* 0x0003340001927983 */ /* 0x000ea80000300800 */
[----:B------:R1:W-:Y:S04]  /*10bca0*/  @P5 STG.E [R48.64], R214 ;  /* 0x000000d630005986 */ /* 0x0003e8000c101904 */
[----:B------:R1:W-:Y:S04]  /*10bcb0*/  @P2 STG.E [R2.64], R145 ;  /* 0x0000009102002986 */ /* 0x0003e8000c101904 */
[----:B------:R-:W2:Y:S01]  /*10bcc0*/  LDL.LU R147, [R1+0x2a4] ;  /* 0x0002a40001937983 */ /* 0x000ea20000300800 */
[----:B-----5:R-:W-:-:S03]  /*10bcd0*/  ISETP.GE.AND P2, PT, R142, c[0x0][0x17c], PT ;  /* 0x00005f008e007a0c */ /* 0x020fc60003f46270 */
[----:B------:R-:W5:Y:S01]  /*10bce0*/  LDL.LU R142, [R1+0x3594] ;  /* 0x00359400018e7983 */ /* 0x000f620000300800 */
[----:B------:R-:W-:Y:S02]  /*10bcf0*/  ISETP.LT.AND P6, PT, R217, c[0x0][0x178], !P0 ;  /* 0x00005e00d9007a0c */ /* 0x000fe400047c1270 */
[----:B------:R-:W-:Y:S01]  /*10bd00*/  ISETP.LT.AND P0, PT, R216, c[0x0][0x178], !P0 ;  /* 0x00005e00d8007a0c */ /* 0x000fe20004701270 */
[----:B-1----:R-:W5:Y:S01]  /*10bd10*/  LDL.LU R214, [R1+0x350] ;  /* 0x0003500001d67983 */ /* 0x002f620000300800 */
[----:B------:R-:W-:Y:S02]  /*10bd20*/  IADD3 R50, R51, c[0x0][0x198], RZ ;  /* 0x0000660033327a10 */ /* 0x000fe40007ffe0ff */
[----:B------:R-:W-:Y:S01]  /*10bd30*/  ISETP.LT.AND P5, PT, R217, c[0x0][0x178], !P3 ;  /* 0x00005e00d9007a0c */ /* 0x000fe20005fa1270 */
[----:B------:R-:W5:Y:S02]  /*10bd40*/  LDL.LU R145, [R1+0x2e0] ;  /* 0x0002e00001917983 */ /* 0x000f640000300800 */
[----:B------:R-:W-:-:S04]  /*10bd50*/  IMAD.WIDE R48, R50, 0x4, R138 ;  /* 0x0000000432307825 */ /* 0x000fc800078e028a */
[C---:B------:R-:W-:Y:S01]  /*10bd60*/  IMAD.WIDE R2, R50.reuse, 0x4, R136 ;  /* 0x0000000432027825 */ /* 0x040fe200078e0288 */
[----:B------:R-:W-:Y:S02]  /*10bd70*/  IADD3 R50, R50, c[0x0][0x198], RZ ;  /* 0x0000660032327a10 */ /* 0x000fe40007ffe0ff */
[----:B------:R-:W-:Y:S02]  /*10bd80*/  ISETP.LT.AND P3, PT, R216, c[0x0][0x178], !P3 ;  /* 0x00005e00d8007a0c */ /* 0x000fe40005f61270 */
[----:B------:R-:W-:Y:S01]  /*10bd90*/  IADD3 R140, R50, c[0x0][0x198], RZ ;  /* 0x00006600328c7a10 */ /* 0x000fe20007ffe0ff */
[----:B------:R1:W-:Y:S01]  /*10bda0*/  @P6 STG.E [R48.64], R218 ;  /* 0x000000da30006986 */ /* 0x0003e2000c101904 */
[----:B------:R-:W-:Y:S02]  /*10bdb0*/  ISETP.LT.AND P6, PT, R217, c[0x0][0x178], !P4 ;  /* 0x00005e00d9007a0c */ /* 0x000fe400067c1270 */
[----:B------:R-:W-:Y:S01]  /*10bdc0*/  ISETP.LT.AND P4, PT, R216, c[0x0][0x178], !P4 ;  /* 0x00005e00d8007a0c */ /* 0x000fe20006781270 */
[----:B------:R1:W-:Y:S02]  /*10bdd0*/  @P0 STG.E [R2.64], R219 ;  /* 0x000000db02000986 */ /* 0x0003e4000c101904 */
[----:B-1----:R-:W-:-:S04]  /*10bde0*/  IMAD.WIDE R48, R140, 0x4, R138 ;  /* 0x000000048c307825 */ /* 0x002fc800078e028a */
[C---:B------:R-:W-:Y:S01]  /*10bdf0*/  IMAD.WIDE R2, R50.reuse, 0x4, R138 ;  /* 0x0000000432027825 */ /* 0x040fe200078e028a */
[----:B----4-:R-:W-:Y:S02]  /*10be00*/  ISETP.GE.AND P0, PT, R141, c[0x0][0x17c], PT ;  /* 0x00005f008d007a0c */ /* 0x010fe40003f06270 */
[----:B------:R-:W4:Y:S04]  /*10be10*/  LDL.LU R141, [R1+0x3598] ;  /* 0x00359800018d7983 */ /* 0x000f280000300800 */
[----:B------:R-:W4:Y:S04]  /*10be20*/  LDL.LU R218, [R1+0x354] ;  /* 0x0003540001da7983 */ /* 0x000f280000300800 */
[----:B------:R-:W4:Y:S04]  /*10be30*/  LDL.LU R219, [R1+0x2e4] ;  /* 0x0002e40001db7983 */ /* 0x000f280000300800 */
[----:B---3--:R1:W-:Y:S02]  /*10be40*/  @P5 STG.E [R2.64], R215 ;  /* 0x000000d702005986 */ /* 0x0083e4000c101904 */
[----:B-1----:R-:W-:-:S05]  /*10be50*/  IMAD.WIDE R2, R50, 0x4, R136 ;  /* 0x0000000432027825 */ /* 0x002fca00078e0288 */
[----:B------:R-:W-:Y:S01]  /*10be60*/  @P3 STG.E [R2.64], R144 ;  /* 0x0000009002003986 */ /* 0x000fe2000c101904 */
[----:B------:R-:W-:Y:S01]  /*10be70*/  IMAD.WIDE R50, R140, 0x4, R136 ;  /* 0x000000048c327825 */ /* 0x000fe200078e0288 */
[----:B--2---:R-:W-:Y:S02]  /*10be80*/  ISETP.GE.AND P3, PT, R143, c[0x0][0x17c], PT ;  /* 0x00005f008f007a0c */ /* 0x004fe40003f66270 */
[----:B------:R-:W2:Y:S04]  /*10be90*/  LDL.LU R143, [R1+0x359c] ;  /* 0x00359c00018f7983 */ /* 0x000ea80000300800 */
[----:B------:R1:W-:Y:S04]  /*10bea0*/  @P6 STG.E [R48.64], R146 ;  /* 0x0000009230006986 */ /* 0x0003e8000c101904 */
[----:B------:R-:W3:Y:S04]  /*10beb0*/  LDL.LU R215, [R1+0xb8] ;  /* 0x0000b80001d77983 */ /* 0x000ee80000300800 */
[----:B-1----:R-:W3:Y:S04]  /*10bec0*/  LDL.LU R146, [R1+0x48] ;  /* 0x0000480001927983 */ /* 0x002ee80000300800 */
[----:B------:R1:W-:Y:S01]  /*10bed0*/  @P4 STG.E [R50.64], R147 ;  /* 0x0000009332004986 */ /* 0x0003e2000c101904 */
[----:B-----5:R-:W-:-:S03]  /*10bee0*/  ISETP.GE.AND P4, PT, R142, c[0x0][0x17c], PT ;  /* 0x00005f008e007a0c */ /* 0x020fc60003f86270 */
        /* <DEDUP_REMOVED lines=18> */
[----:B----4-:R-:W-:Y:S02]  /*10c010*/  ISETP.GE.AND P2, PT, R141, c[0x0][0x17c], PT ;  /* 0x00005f008d007a0c */ /* 0x010fe40003f46270 */
[----:B------:R-:W4:Y:S04]  /*10c020*/  LDL.LU R141, [R1+0x35a4] ;  /* 0x0035a400018d7983 */ /* 0x000f280000300800 */
[----:B------:R1:W-:Y:S01]  /*10c030*/  @P6 STG.E [R48.64], R218 ;  /* 0x000000da30006986 */ /* 0x0003e2000c101904 */
[----:B------:R-:W-:-:S03]  /*10c040*/  ISETP.LT.AND P6, PT, R217, c[0x0][0x178], !P4 ;  /* 0x00005e00d9007a0c */ /* 0x000fc600067c1270 */
[----:B------:R-:W4:Y:S04]  /*10c050*/  LDL.LU R213, [R1+0xe8] ;  /* 0x0000e80001d57983 */ /* 0x000f280000300800 */
[----:B------:R-:W4:Y:S01]  /*10c060*/  LDL.LU R145, [R1+0x58] ;  /* 0x0000580001917983 */ /* 0x000f220000300800 */
[----:B-1----:R-:W-:-:S03]  /*10c070*/  IMAD.WIDE R48, R50, 0x4, R138 ;  /* 0x0000000432307825 */ /* 0x002fc600078e028a */
[----:B------:R1:W-:Y:S02]  /*10c080*/  @P0 STG.E [R2.64], R219 ;  /* 0x000000db02000986 */ /* 0x0003e4000c101904 */
[C---:B-1----:R-:W-:Y:S01]  /*10c090*/  IMAD.WIDE R2, R50.reuse, 0x4, R136 ;  /* 0x0000000432027825 */ /* 0x042fe200078e0288 */
[----:B------:R-:W-:Y:S02]  /*10c0a0*/  IADD3 R50, R50, c[0x0][0x198], RZ ;  /* 0x0000660032327a10 */ /* 0x000fe40007ffe0ff */
[----:B--2---:R-:W-:Y:S02]  /*10c0b0*/  ISETP.GE.AND P0, PT, R143, c[0x0][0x17c], PT ;  /* 0x00005f008f007a0c */ /* 0x004fe40003f06270 */
[----:B------:R-:W2:Y:S04]  /*10c0c0*/  LDL.LU R143, [R1+0x35ac] ;  /* 0x0035ac00018f7983 */ /* 0x000ea80000300800 */
[----:B------:R-:W2:Y:S04]  /*10c0d0*/  LDL.LU R218, [R1+0xec] ;  /* 0x0000ec0001da7983 */ /* 0x000ea80000300800 */
[----:B---3--:R-:W-:Y:S04]  /*10c0e0*/  @P5 STG.E [R48.64], R215 ;  /* 0x000000d730005986 */ /* 0x008fe8000c101904 */
[----:B------:R-:W3:Y:S04]  /*10c0f0*/  LDL.LU R219, [R1+0x5c] ;  /* 0x00005c0001db7983 */ /* 0x000ee80000300800 */
[----:B------:R1:W-:Y:S02]  /*10c100*/  @P3 STG.E [R2.64], R146 ;  /* 0x0000009202003986 */ /* 0x0003e4000c101904 */
[----:B-1----:R-:W-:-:S05]  /*10c110*/  IMAD.WIDE R2, R50, 0x4, R138 ;  /* 0x0000000432027825 */ /* 0x002fca00078e028a */
[----:B-----5:R1:W-:Y:S04]  /*10c120*/  @P6 STG.E [R2.64], R142 ;  /* 0x0000008e02006986 */ /* 0x0203e8000c101904 */
[----:B-1----:R-:W5:Y:S01]  /*10c130*/  LDL.LU R142, [R1+0x35b4] ;  /* 0x0035b400018e7983 */ /* 0x002f620000300800 */
[----:B------:R-:W-:Y:S01]  /*10c140*/  ISETP.LT.AND P4, PT, R216, c[0x0][0x178], !P4 ;  /* 0x00005e00d8007a0c */ /* 0x000fe20006781270 */
[----:B------:R-:W-:Y:S01]  /*10c150*/  IMAD.WIDE R2, R50, 0x4, R136 ;  /* 0x0000000432027825 */ /* 0x000fe200078e0288 */
[----:B------:R-:W-:Y:S01]  /*10c160*/  ISETP.LT.AND P5, PT, R217, c[0x0][0x178], !P2 ;  /* 0x00005e00d9007a0c */ /* 0x000fe200057a1270 */
[----:B------:R-:W3:Y:S01]  /*10c170*/  LDL.LU R214, [R1+0x118] ;  /* 0x0001180001d67983 */ /* 0x000ee20000300800 */
[----:B------:R-:W-:-:S03]  /*10c180*/  ISETP.LT.AND P2, PT, R216, c[0x0][0x178], !P2 ;  /* 0x00005e00d8007a0c */ /* 0x000fc60005741270 */
[----:B------:R-:W3:Y:S01]  /*10c190*/  LDL.LU R215, [R1+0x78] ;  /* 0x0000780001d77983 */ /* 0x000ee20000300800 */
[----:B------:R-:W-:Y:S02]  /*10c1a0*/  ISETP.GE.AND P3, PT, R144, c[0x0][0x17c], PT ;  /* 0x00005f0090007a0c */ /* 0x000fe40003f66270 */
[----:B------:R-:W-:Y:S01]  /*10c1b0*/  IADD3 R140, R50, c[0x0][0x198], RZ ;  /* 0x00006600328c7a10 */ /* 0x000fe20007ffe0ff */
[----:B------:R-:W3:Y:S04]  /*10c1c0*/  LDL.LU R144, [R1+0x35b8] ;  /* 0x0035b80001907983 */ /* 0x000ee80000300800 */
[----:B------:R1:W-:Y:S01]  /*10c1d0*/  @P4 STG.E [R2.64], R147 ;  /* 0x0000009302004986 */ /* 0x0003e2000c101904 */
[----:B------:R-:W-:-:S03]  /*10c1e0*/  IMAD.WIDE R48, R140, 0x4, R138 ;  /* 0x000000048c307825 */ /* 0x000fc600078e028a */
[----:B------:R-:W3:Y:S01]  /*10c1f0*/  LDL.LU R146, [R1+0x11c] ;  /* 0x00011c0001927983 */ /* 0x000ee20000300800 */
[----:B------:R-:W-:-:S03]  /*10c200*/  IMAD.WIDE R50, R140, 0x4, R136 ;  /* 0x000000048c327825 */ /* 0x000fc600078e0288 */
[----:B-1----:R-:W3:Y:S01]  /*10c210*/  LDL.LU R147, [R1+0x7c] ;  /* 0x00007c0001937983 */ /* 0x002ee20000300800 */
[----:B------:R-:W-:Y:S02]  /*10c220*/  ISETP.LT.AND P6, PT, R216, c[0x0][0x178], !P0 ;  /* 0x00005e00d8007a0c */ /* 0x000fe400047c1270 */
[----:B------:R-:W-:Y:S02]  /*10c230*/  ISETP.LT.AND P0, PT, R217, c[0x0][0x178], !P0 ;  /* 0x00005e00d9007a0c */ /* 0x000fe40004701270 */
[----:B------:R-:W-:-:S05]  /*10c240*/  IADD3 R140, R140, c[0x0][0x198], RZ ;  /* 0x000066008c8c7a10 */ /* 0x000fca0007ffe0ff */
[----:B------:R-:W-:Y:S01]  /*10c250*/  IMAD.WIDE R2, R140, 0x4, R138 ;  /* 0x000000048c027825 */ /* 0x000fe200078e028a */
[----:B----4-:R-:W-:Y:S02]  /*10c260*/  ISETP.GE.AND P4, PT, R141, c[0x0][0x17c], PT ;  /* 0x00005f008d007a0c */ /* 0x010fe40003f86270 */
[----:B------:R-:W4:Y:S04]  /*10c270*/  LDL.LU R141, [R1+0x35bc] ;  /* 0x0035bc00018d7983 */ /* 0x000f280000300800 */
[----:B------:R-:W-:Y:S04]  /*10c280*/  @P5 STG.E [R48.64], R213 ;  /* 0x000000d530005986 */ /* 0x000fe8000c101904 */
[----:B------:R1:W-:Y:S04]  /*10c290*/  @P2 STG.E [R50.64], R145 ;  /* 0x0000009132002986 */ /* 0x0003e8000c101904 */
[----:B-1----:R-:W4:Y:S01]  /*10c2a0*/  LDL.LU R145, [R1+0x138] ;  /* 0x0001380001917983 */ /* 0x002f220000300800 */
        /* <DEDUP_REMOVED lines=10> */
[----:B---3--:R1:W-:Y:S01]  /*10c350*/  @P6 STG.E [R48.64], R219 ;  /* 0x000000db30006986 */ /* 0x0083e2000c101904 */
[----:B------:R-:W-:Y:S02]  /*10c360*/  ISETP.LT.AND P6, PT, R217, c[0x0][0x178], !P4 ;  /* 0x00005e00d9007a0c */ /* 0x000fe400067c1270 */
[----:B------:R-:W-:Y:S01]  /*10c370*/  ISETP.LT.AND P4, PT, R216, c[0x0][0x178], !P4 ;  /* 0x00005e00d8007a0c */ /* 0x000fe20006781270 */
[C---:B------:R-:W-:Y:S01]  /*10c380*/  IMAD.WIDE R2, R51.reuse, 0x4, R136 ;  /* 0x0000000433027825 */ /* 0x040fe200078e0288 */
[----:B------:R-:W-:-:S03]  /*10c390*/  IADD3 R50, R51, c[0x0][0x198], RZ ;  /* 0x0000660033327a10 */ /* 0x000fc60007ffe0ff */
[----:B-1----:R-:W-:Y:S01]  /*10c3a0*/  IMAD.WIDE R48, R51, 0x4, R138 ;  /* 0x0000000433307825 */ /* 0x002fe200078e028a */
[----:B------:R-:W3:Y:S04]  /*10c3b0*/  LDL.LU R219, [R1+0x8c] ;  /* 0x00008c0001db7983 */ /* 0x000ee80000300800 */
[----:B------:R1:W-:Y:S01]  /*10c3c0*/  @P5 STG.E [R48.64], R214 ;  /* 0x000000d630005986 */ /* 0x0003e2000c101904 */
[----:B------:R-:W-:-:S03]  /*10c3d0*/  ISETP.LT.AND P5, PT, R217, c[0x0][0x178], !P2 ;  /* 0x00005e00d9007a0c */ /* 0x000fc600057a1270 */
[----:B------:R1:W-:Y:S04]  /*10c3e0*/  @P3 STG.E [R2.64], R215 ;  /* 0x000000d702003986 */ /* 0x0003e8000c101904 */
[----:B------:R-:W3:Y:S01]  /*10c3f0*/  LDL.LU R212, [R1+0x35c8] ;  /* 0x0035c80001d47983 */ /* 0x000ee20000300800 */
[----:B-1----:R-:W-:-:S03]  /*10c400*/  IMAD.WIDE R48, R50, 0x4, R138 ;  /* 0x0000000432307825 */ /* 0x002fc600078e028a */
[----:B------:R-:W3:Y:S01]  /*10c410*/  LDL.LU R214, [R1+0x158] ;  /* 0x0001580001d67983 */ /* 0x000ee20000300800 */
[----:B------:R-:W-:-:S03]  /*10c420*/  IMAD.WIDE R2, R50, 0x4, R136 ;  /* 0x0000000432027825 */ /* 0x000fc600078e0288 */
[----:B------:R-:W3:Y:S01]  /*10c430*/  LDL.LU R215, [R1+0xa8] ;  /* 0x0000a80001d77983 */ /* 0x000ee20000300800 */
[----:B------:R-:W-:-:S03]  /*10c440*/  IADD3 R50, R50, c[0x0][0x198], RZ ;  /* 0x0000660032327a10 */ /* 0x000fc60007ffe0ff */
[----:B------:R1:W-:Y:S01]  /*10c450*/  @P6 STG.E [R48.64], R146 ;  /* 0x0000009230006986 */ /* 0x0003e2000c101904 */
[----:B------:R-:W-:-:S03]  /*10c460*/  ISETP.LT.AND P2, PT, R216, c[0x0][0x178], !P2 ;  /* 0x00005e00d8007a0c */ /* 0x000fc60005741270 */
[----:B------:R1:W-:Y:S04]  /*10c470*/  @P4 STG.E [R2.64], R147 ;  /* 0x0000009302004986 */ /* 0x0003e8000c101904 */
[----:B-1----:R-:W3:Y:S01]  /*10c480*/  LDL.LU R146, [R1+0x35cc] ;  /* 0x0035cc0001927983 */ /* 0x002ee20000300800 */
[----:B------:R-:W-:Y:S01]  /*10c490*/  IMAD.WIDE R2, R50, 0x4, R138 ;  /* 0x0000000432027825 */ /* 0x000fe200078e028a */
[----:B------:R-:W-:Y:S02]  /*10c4a0*/  ISETP.GE.AND P3, PT, R144, c[0x0][0x17c], PT ;  /* 0x00005f0090007a0c */ /* 0x000fe40003f66270 */
[----:B----4-:R-:W-:Y:S02]  /*10c4b0*/  ISETP.GE.AND P4, PT, R141, c[0x0][0x17c], PT ;  /* 0x00005f008d007a0c */ /* 0x010fe40003f86270 */
[----:B------:R-:W4:Y:S04]  /*10c4c0*/  LDL.LU R141, [R1+0x15c] ;  /* 0x00015c00018d7983 */ /* 0x000f280000300800 */
[----:B------:R-:W4:Y:S04]  /*10c4d0*/  LDL.LU R147, [R1+0xac] ;  /* 0x0000ac0001937983 */ /* 0x000f280000300800 */
[----:B------:R-:W4:Y:S04]  /*10c4e0*/  LDL.LU R144, [R1+0x35d0] ;  /* 0x0035d00001907983 */ /* 0x000f280000300800 */
[----:B------:R1:W-:Y:S02]  /*10c4f0*/  @P5 STG.E [R2.64], R145 ;  /* 0x0000009102005986 */ /* 0x0003e4000c101904 */
[----:B-1----:R-:W-:-:S02]  /*10c500*/  IMAD.WIDE R2, R50, 0x4, R136 ;  /* 0x0000000432027825 */ /* 0x002fc400078e0288 */
[----:B------:R-:W4:Y:S04]  /*10c510*/  LDL.LU R145, [R1+0x168] ;  /* 0x0001680001917983 */ /* 0x000f280000300800 */
        /* <DEDUP_REMOVED lines=15> */
[----:B---3--:R3:W-:Y:S01]  /*10c610*/  @P0 STG.E [R50.64], R219 ;  /* 0x000000db32000986 */ /* 0x0087e2000c101904 */
[----:B------:R-:W-:Y:S02]  /*10c620*/  ISETP.LT.AND P4, PT, R216, c[0x0][0x178], !P4 ;  /* 0x00005e00d8007a0c */ /* 0x000fe40006781270 */
[C---:B-1----:R-:W-:Y:S01]  /*10c630*/  IMAD.WIDE R48, R140.reuse, 0x4, R136 ;  /* 0x000000048c307825 */ /* 0x042fe200078e0288 */
[----:B------:R-:W5:Y:S01]  /*10c640*/  LDL.LU R218, [R1+0x16c] ;  /* 0x00016c0001da7983 */ /* 0x000f620000300800 */
[----:B---3--:R-:W-:-:S03]  /*10c650*/  IADD3 R51, R140, c[0x0][0x198], RZ ;  /* 0x000066008c337a10 */ /* 0x008fc60007ffe0ff */
        /* <DEDUP_REMOVED lines=9> */
[----:B----4-:R1:W-:Y:S04]  /*10c6f0*/  @P6 STG.E [R48.64], R141 ;  /* 0x0000008d30006986 */ /* 0x0103e8000c101904 */
[----:B------:R4:W-:Y:S04]  /*10c700*/  @P4 STG.E [R2.64], R147 ;  /* 0x0000009302004986 */ /* 0x0009e8000c101904 */
[----:B-1----:R-:W3:Y:S01]  /*10c710*/  LDL.LU R141, [R1+0x35dc] ;  /* 0x0035dc00018d7983 */ /* 0x002ee20000300800 */
[----:B------:R-:W-:-:S03]  /*10c720*/  IMAD.WIDE R48, R50, 0x4, R138 ;  /* 0x0000000432307825 */ /* 0x000fc600078e028a */
[----:B------:R-:W3:Y:S01]  /*10c730*/  LDL.LU R213, [R1+0x1d8] ;  /* 0x0001d80001d57983 */ /* 0x000ee20000300800 */
[----:B----4-:R-:W-:-:S03]  /*10c740*/  IMAD.WIDE R2, R50, 0x4, R136 ;  /* 0x0000000432027825 */ /* 0x010fc600078e0288 */
[----:B------:R-:W4:Y:S01]  /*10c750*/  LDL.LU R215, [R1+0xd8] ;  /* 0x0000d80001d77983 */ /* 0x000f220000300800 */
[----:B------:R-:W-:-:S03]  /*10c760*/  ISETP.GE.AND P4, PT, R144, c[0x0][0x17c], PT ;  /* 0x00005f0090007a0c */ /* 0x000fc60003f86270 */
[----:B------:R-:W4:Y:S04]  /*10c770*/  LDL.LU R144, [R1+0x35e4] ;  /* 0x0035e40001907983 */ /* 0x000f280000300800 */
[----:B------:R-:W4:Y:S04]  /*10c780*/  LDL.LU R146, [R1+0x1dc] ;  /* 0x0001dc0001927983 */ /* 0x000f280000300800 */
[----:B------:R-:W4:Y:S04]  /*10c790*/  LDL.LU R147, [R1+0xdc] ;  /* 0x0000dc0001937983 */ /* 0x000f280000300800 */
        /* <DEDUP_REMOVED lines=28> */
[----:B------:R1:W-:Y:S01]  /*10c960*/  @P5 STG.E [R48.64], R213 ;  /* 0x000000d530005986 */ /* 0x0003e2000c101904 */
[----:B------:R-:W-:Y:S02]  /*10c970*/  ISETP.LT.AND P5, PT, R217, c[0x0][0x178], !P2 ;  /* 0x00005e00d9007a0c */ /* 0x000fe400057a1270 */
[----:B------:R-:W-:Y:S01]  /*10c980*/  ISETP.LT.AND P2, PT, R216, c[0x0][0x178], !P2 ;  /* 0x00005e00d8007a0c */ /* 0x000fe20005741270 */
[----:B----4-:R4:W-:Y:S01]  /*10c990*/  @P3 STG.E [R50.64], R215 ;  /* 0x000000d732003986 */ /* 0x0109e2000c101904 */
[----:B------:R-:W-:Y:S01]  /*10c9a0*/  ISETP.GE.AND P3, PT, R144, c[0x0][0x17c], PT ;  /* 0x00005f0090007a0c */ /* 0x000fe20003f66270 */
[----:B-1----:R-:W-:-:S02]  /*10c9b0*/  IMAD.WIDE R48, R140, 0x4, R136 ;  /* 0x000000048c307825 */ /* 0x002fc400078e0288 */
[----:B----4-:R-:W4:Y:S01]  /*10c9c0*/  LDL.LU R215, [R1+0x298] ;  /* 0x0002980001d77983 */ /* 0x010f220000300800 */
[----:B------:R-:W-:-:S03]  /*10c9d0*/  IADD3 R51, R140, c[0x0][0x198], RZ ;  /* 0x000066008c337a10 */ /* 0x000fc60007ffe0ff */
[----:B------:R1:W-:Y:S04]  /*10c9e0*/  @P4 STG.E [R2.64], R146 ;  /* 0x0000009202004986 */ /* 0x0003e8000c101904 */
[----:B------:R1:W-:Y:S04]  /*10c9f0*/  @P6 STG.E [R48.64], R147 ;  /* 0x0000009330006986 */ /* 0x0003e8000c101904 */
[----:B------:R-:W4:Y:S01]  /*10ca00*/  LDL.LU R144, [R1+0x128] ;  /* 0x0001280001907983 */ /* 0x000f220000300800 */
        /* <DEDUP_REMOVED lines=27> */
[----:B---3--:R-:W-:Y:S02]  /*10cbc0*/  ISETP.GE.AND P0, PT, R141, c[0x0][0x17c], PT ;  /* 0x00005f008d007a0c */ /* 0x008fe40003f06270 */
[----:B------:R-:W3:Y:S04]  /*10cbd0*/  LDL.LU R141, [R1+0x3604] ;  /* 0x00360400018d7983 */ /* 0x000ee80000300800 */
[----:B------:R-:W3:Y:S04]  /*10cbe0*/  LDL.LU R218, [R1+0x2bc] ;  /* 0x0002bc0001da7983 */ /* 0x000ee80000300800 */
[----:B------:R-:W3:Y:S04]  /*10cbf0*/  LDL.LU R219, [R1+0x14c] ;  /* 0x00014c0001db7983 */ /* 0x000ee80000300800 */
[----:B----4-:R1:W-:Y:S02]  /*10cc00*/  @P5 STG.E [R2.64], R215 ;  /* 0x000000d702005986 */ /* 0x0103e4000c101904 */
[----:B-1----:R-:W-:-:S05]  /*10cc10*/  IMAD.WIDE R2, R50, 0x4, R136 ;  /* 0x0000000432027825 */ /* 0x002fca00078e0288 */
[----:B------:R-:W-:Y:S01]  /*10cc20*/  @P3 STG.E [R2.64], R144 ;  /* 0x0000009002003986 */ /* 0x000fe2000c101904 */
[----:B------:R-:W-:Y:S01]  /*10cc30*/  IMAD.WIDE R50, R140, 0x4, R136 ;  /* 0x000000048c327825 */ /* 0x000fe200078e0288 */
[----:B--2---:R-:W-:Y:S02]  /*10cc40*/  ISETP.GE.AND P3, PT, R143, c[0x0][0x17c], PT ;  /* 0x00005f008f007a0c */ /* 0x004fe40003f66270 */
[----:B------:R-:W2:Y:S04]  /*10cc50*/  LDL.LU R143, [R1+0x3608] ;  /* 0x00360800018f7983 */ /* 0x000ea80000300800 */
[----:B------:R1:W-:Y:S04]  /*10cc60*/  @P6 STG.E [R48.64], R146 ;  /* 0x0000009230006986 */ /* 0x0003e8000c101904 */
[----:B------:R-:W4:Y:S04]  /*10cc70*/  LDL.LU R215, [R1+0x2c8] ;  /* 0x0002c80001d77983 */ /* 0x000f280000300800 */
[----:B-1----:R-:W4:Y:S04]  /*10cc80*/  LDL.LU R146, [R1+0x1a8] ;  /* 0x0001a80001927983 */ /* 0x002f280000300800 */
        /* <DEDUP_REMOVED lines=35> */
[----:B------:R1:W-:Y:S02]  /*10cec0*/  @P3 STG.E [R2.64], R146 ;  /* 0x0000009202003986 */ /* 0x0003e4000c101904 */
[----:B-1----:R-:W-:-:S05]  /*10ced0*/  IMAD.WIDE R2, R50, 0x4, R138 ;  /* 0x0000000432027825 */ /* 0x002fca00078e028a */
[----:B-----5:R1:W-:Y:S04]  /*10cee0*/  @P6 STG.E [R2.64], R142 ;  /* 0x0000008e02006986 */ /* 0x0203e8000c101904 */
        /* <DEDUP_REMOVED lines=1403> */
[----:B------:R-:W4:Y:S04]  /*1126a0*/  LDL.LU R219, [R1+0x92c] ;  /* 0x00092c0001db7983 */ /* 0x000f280000300800 */
        /* <DEDUP_REMOVED lines=40> */
[----:B----4-:R1:W-:Y:S01]  /*112930*/  @P3 STG.E [R2.64], R219 ;  /* 0x000000db02003986 */ /* 0x0103e2000c101904 */
[C---:B------:R-:W-:Y:S01]  /*112940*/  IMAD.WIDE R50, R140.reuse, 0x4, R136 ;  /* 0x000000048c327825 */ /* 0x040fe200078e0288 */
[----:B------:R-:W-:Y:S02]  /*112950*/  IADD3 R140, R140, c[0x0][0x198], RZ ;  /* 0x000066008c8c7a10 */ /* 0x000fe40007ffe0ff */
[----:B-1----:R-:W4:Y:S03]  /*112960*/  LDL.LU R219, [R1+0x96c] ;  /* 0x00096c0001db7983 */ /* 0x002f260000300800 */
[----:B------:R-:W-:Y:S01]  /*112970*/  IMAD.WIDE R2, R140, 0x4, R138 ;  /* 0x000000048c027825 */ /* 0x000fe200078e028a */
[----:B------:R-:W-:-:S02]  /*112980*/  ISETP.GE.AND P3, PT, R141, c[0x0][0x17c], PT ;  /* 0x00005f008d007a0c */ /* 0x000fc40003f66270 */
        /* <DEDUP_REMOVED lines=36> */
[----:B----4-:R4:W-:Y:S01]  /*112bd0*/  @P3 STG.E [R2.64], R219 ;  /* 0x000000db02003986 */ /* 0x0109e2000c101904 */
[----:B-1----:R-:W-:-:S04]  /*112be0*/  IMAD.WIDE R48, R140, 0x4, R138 ;  /* 0x000000048c307825 */ /* 0x002fc800078e028a */
[C---:B----4-:R-:W-:Y:S01]  /*112bf0*/  IMAD.WIDE R2, R50.reuse, 0x4, R138 ;  /* 0x0000000432027825 */ /* 0x050fe200078e028a */
[----:B------:R-:W-:Y:S02]  /*112c00*/  ISETP.GE.AND P3, PT, R141, c[0x0][0x17c], PT ;  /* 0x00005f008d007a0c */ /* 0x000fe40003f66270 */
        /* <DEDUP_REMOVED lines=133> */
[----:B------:R-:W3:Y:S04]  /*113460*/  LDL.LU R219, [R1+0x3c4] ;  /* 0x0003c40001db7983 */ /* 0x000ee80000300800 */
        /* <DEDUP_REMOVED lines=40> */
[----:B---3--:R1:W-:Y:S01]  /*1136f0*/  @P3 STG.E [R2.64], R219 ;  /* 0x000000db02003986 */ /* 0x0083e2000c101904 */
[C---:B------:R-:W-:Y:S01]  /*113700*/  IMAD.WIDE R50, R140.reuse, 0x4, R136 ;  /* 0x000000048c327825 */ /* 0x040fe200078e0288 */
[----:B------:R-:W-:Y:S02]  /*113710*/  IADD3 R140, R140, c[0x0][0x198], RZ ;  /* 0x000066008c8c7a10 */ /* 0x000fe40007ffe0ff */
[----:B-1----:R-:W3:Y:S03]  /*113720*/  LDL.LU R219, [R1+0x5a4] ;  /* 0x0005a40001db7983 */ /* 0x002ee60000300800 */
[----:B------:R-:W-:Y:S01]  /*113730*/  IMAD.WIDE R2, R140, 0x4, R138 ;  /* 0x000000048c027825 */ /* 0x000fe200078e028a */
[----:B------:R-:W-:-:S02]  /*113740*/  ISETP.GE.AND P3, PT, R141, c[0x0][0x17c], PT ;  /* 0x00005f008d007a0c */ /* 0x000fc40003f66270 */
        /* <DEDUP_REMOVED lines=36> */
[----:B---3--:R3:W-:Y:S01]  /*113990*/  @P3 STG.E [R2.64], R219 ;  /* 0x000000db02003986 */ /* 0x0087e2000c101904 */
[----:B-1----:R-:W-:-:S04]  /*1139a0*/  IMAD.WIDE R48, R140, 0x4, R138 ;  /* 0x000000048c307825 */ /* 0x002fc800078e028a */
[C---:B---3--:R-:W-:Y:S01]  /*1139b0*/  IMAD.WIDE R2, R50.reuse, 0x4, R138 ;  /* 0x0000000432027825 */ /* 0x048fe200078e028a */
[----:B------:R-:W-:Y:S02]  /*1139c0*/  ISETP.GE.AND P3, PT, R141, c[0x0][0x17c], PT ;  /* 0x00005f008d007a0c */ /* 0x000fe40003f66270 */
        /* <DEDUP_REMOVED lines=492> */
[----:B------:R-:W-:Y:S02]  /*115890*/  IMAD.WIDE R2, R50, 0x4, R136 ;  /* 0x0000000432027825 */ /* 0x000fe400078e0288 */
[----:B------:R-:W4:Y:S01]  /*1158a0*/  LDL.LU R214, [R1+0x580] ;  /* 0x0005800001d67983 */ /* 0x000f220000300800 */
[----:B------:R-:W-:-:S03]  /*1158b0*/  ISETP.LT.AND P5, PT, R217, c[0x0][0x178], !P2 ;  /* 0x00005e00d9007a0c */ /* 0x000fc600057a1270 */
[----:B------:R-:W4:Y:S01]  /*1158c0*/  LDL.LU R215, [R1+0x60] ;  /* 0x0000600001d77983 */ /* 0x000f220000300800 */
[----:B------:R-:W-:Y:S02]  /*1158d0*/  ISETP.LT.AND P2, PT, R216, c[0x0][0x178], !P2 ;  /* 0x00005e00d8007a0c */ /* 0x000fe40005741270 */
[----:B------:R-:W-:Y:S02]  /*1158e0*/  ISETP.GE.AND P0, PT, R144, c[0x0][0x17c], PT ;  /* 0x00005f0090007a0c */ /* 0x000fe40003f06270 */
[----:B------:R-:W4:Y:S01]  /*1158f0*/  LDL.LU R144, [R1+0x39e8] ;  /* 0x0039e80001907983 */ /* 0x000f220000300800 */
[----:B------:R-:W-:-:S03]  /*115900*/  IADD3 R140, R50, c[0x0][0x198], RZ ;  /* 0x00006600328c7a10 */ /* 0x000fc60007ffe0ff */
[----:B------:R1:W-:Y:S04]  /*115910*/  @P4 STG.E [R2.64], R147 ;  /* 0x0000009302004986 */ /* 0x0003e8000c101904 */
[----:B------:R-:W4:Y:S01]  /*115920*/  LDL.LU R146, [R1+0x584] ;  /* 0x0005840001927983 */ /* 0x000f220000300800 */
[----:B------:R-:W-:-:S03]  /*115930*/  IMAD.WIDE R48, R140, 0x4, R138 ;  /* 0x000000048c307825 */ /* 0x000fc600078e028a */
[----:B-1----:R-:W4:Y:S01]  /*115940*/  LDL.LU R147, [R1+0x64] ;  /* 0x0000640001937983 */ /* 0x002f220000300800 */
[----:B------:R-:W-:Y:S01]  /*115950*/  IMAD.WIDE R50, R140, 0x4, R136 ;  /* 0x000000048c327825 */ /* 0x000fe200078e0288 */
        /* <DEDUP_REMOVED lines=28> */
[----:B------:R1:W-:Y:S01]  /*115b20*/  @P3 STG.E [R2.64], R215 ;  /* 0x000000d702003986 */ /* 0x0003e2000c101904 */
[----:B------:R-:W-:-:S03]  /*115b30*/  ISETP.GE.AND P3, PT, R144, c[0x0][0x17c], PT ;  /* 0x00005f0090007a0c */ /* 0x000fc60003f66270 */
        /* <DEDUP_REMOVED lines=8> */
[----:B------:R1:W-:Y:S01]  /*115bc0*/  @P4 STG.E [R2.64], R147 ;  /* 0x0000009302004986 */ /* 0x0003e2000c101904 */
[----:B------:R-:W-:Y:S02]  /*115bd0*/  ISETP.LT.AND P4, PT, R217, c[0x0][0x178], !P3 ;  /* 0x00005e00d9007a0c */ /* 0x000fe40005f81270 */
[----:B------:R-:W-:Y:S01]  /*115be0*/  ISETP.LT.AND P2, PT, R216, c[0x0][0x178], !P2 ;  /* 0x00005e00d8007a0c */ /* 0x000fe20005741270 */
[----:B-1----:R-:W4:Y:S01]  /*115bf0*/  LDL.LU R146, [R1+0x39e4] ;  /* 0x0039e40001927983 */ /* 0x002f220000300800 */
[C---:B------:R-:W-:Y:S01]  /*115c00*/  IMAD.WIDE R2, R50.reuse, 0x4, R138 ;  /* 0x0000000432027825 */ /* 0x040fe200078e028a */
        /* <DEDUP_REMOVED lines=19> */
[C---:B------:R-:W-:Y:S01]  /*115d40*/  IMAD.WIDE R2, R140.reuse, 0x4, R138 ;  /* 0x000000048c027825 */ /* 0x040fe200078e028a */
[----:B----4-:R4:W-:Y:S03]  /*115d50*/  @P6 STG.E [R50.64], R219 ;  /* 0x000000db32006986 */ /* 0x0109e6000c101904 */
[----:B-1----:R-:W-:Y:S01]  /*115d60*/  IMAD.WIDE R48, R140, 0x4, R136 ;  /* 0x000000048c307825 */ /* 0x002fe200078e0288 */
[----:B------:R-:W5:Y:S01]  /*115d70*/  LDL.LU R218, [R1+0xa14] ;  /* 0x000a140001da7983 */ /* 0x000f620000300800 */
[----:B------:R-:W-:Y:S02]  /*115d80*/  ISETP.LT.AND P1, PT, R216, c[0x0][0x178], !P1 ;  /* 0x00005e00d8007a0c */ /* 0x000fe40004f21270 */
[----:B----4-:R-:W-:Y:S01]  /*115d90*/  IADD3 R51, R140, c[0x0][0x198], RZ ;  /* 0x000066008c337a10 */ /* 0x010fe20007ffe0ff */
[----:B------:R-:W4:Y:S04]  /*115da0*/  LDL.LU R219, [R1+0x264] ;  /* 0x0002640001db7983 */ /* 0x000f280000300800 */
[----:B------:R-:W-:Y:S04]  /*115db0*/  @P0 STG.E [R2.64], R214 ;  /* 0x000000d602000986 */ /* 0x000fe8000c101904 */
[----:B------:R1:W-:Y:S01]  /*115dc0*/  @P5 STG.E [R48.64], R215 ;  /* 0x000000d730005986 */ /* 0x0003e2000c101904 */
[----:B------:R-:W-:-:S02]  /*115dd0*/  ISETP.LT.AND P5, PT, R217, c[0x0][0x178], !P3 ;  /* 0x00005e00d9007a0c */ /* 0x000fc40005fa1270 */
        /* <DEDUP_REMOVED lines=23> */
[----:B------:R-:W-:Y:S02]  /*115f50*/  ISETP.LT.AND P4, PT, R217, c[0x0][0x178], !P2 ;  /* 0x00005e00d9007a0c */ /* 0x000fe40005781270 */
[----:B------:R-:W-:Y:S02]  /*115f60*/  IADD3 R50, R50, c[0x0][0x198], RZ ;  /* 0x0000660032327a10 */ /* 0x000fe40007ffe0ff */
[----:B------:R-:W-:Y:S02]  /*115f70*/  ISETP.LT.AND P2, PT, R216, c[0x0][0x178], !P2 ;  /* 0x00005e00d8007a0c */ /* 0x000fe40005741270 */
[----:B------:R-:W-:Y:S01]  /*115f80*/  ISETP.GE.AND P6, PT, R212, c[0x0][0x17c], PT ;  /* 0x00005f00d4007a0c */ /* 0x000fe20003fc6270 */
[----:B------:R-:W-:-:S03]  /*115f90*/  IMAD.WIDE R2, R50, 0x4, R138 ;  /* 0x0000000432027825 */ /* 0x000fc600078e028a */
[C---:B------:R-:W-:Y:S02]  /*115fa0*/  ISETP.LT.AND P5, PT, R217.reuse, c[0x0][0x178], !P6 ;  /* 0x00005e00d9007a0c */ /* 0x040fe400077a1270 */
        /* <DEDUP_REMOVED lines=16> */
[----:B------:R-:W-:-:S03]  /*1160b0*/  ISETP.LT.AND P5, PT, R217, c[0x0][0x178], !P1 ;  /* 0x00005e00d9007a0c */ /* 0x000fc60004fa1270 */
[----:B---3--:R3:W-:Y:S01]  /*1160c0*/  @P6 STG.E [R50.64], R215 ;  /* 0x000000d732006986 */ /* 0x0087e2000c101904 */
[----:B------:R-:W-:Y:S02]  /*1160d0*/  ISETP.LT.AND P6, PT, R216, c[0x0][0x178], !P1 ;  /* 0x00005e00d8007a0c */ /* 0x000fe40004fc1270 */
[----:B------:R-:W-:Y:S01]  /*1160e0*/  ISETP.GE.AND P1, PT, R144, c[0x0][0x17c], PT ;  /* 0x00005f0090007a0c */ /* 0x000fe20003f26270 */
[C---:B-1----:R-:W-:Y:S01]  /*1160f0*/  IMAD.WIDE R48, R140.reuse, 0x4, R136 ;  /* 0x000000048c307825 */ /* 0x042fe200078e0288 */
        /* <DEDUP_REMOVED lines=26> */
[----:B------:R1:W-:Y:S04]  /*1162a0*/  @P0 STG.E [R48.64], R218 ;  /* 0x000000da30000986 */ /* 0x0003e8000c101904 */
[----:B----4-:R4:W-:Y:S01]  /*1162b0*/  @P3 STG.E [R2.64], R219 ;  /* 0x000000db02003986 */ /* 0x0109e2000c101904 */
[----:B------:R-:W-:Y:S01]  /*1162c0*/  ISETP.LT.AND P3, PT, R217, c[0x0][0x178], !P1 ;  /* 0x00005e00d9007a0c */ /* 0x000fe20004f61270 */
        /* <DEDUP_REMOVED lines=9> */
[----:B--2---:R-:W-:-:S03]  /*116360*/  ISETP.GE.AND P2, PT, R143, c[0x0][0x17c], PT ;  /* 0x00005f008f007a0c */ /* 0x004fc60003f46270 */
[----:B------:R-:W2:Y:S04]  /*116370*/  LDL.LU R143, [R1+0x3a48] ;  /* 0x003a4800018f7983 */ /* 0x000ea80000300800 */
[----:B------:R1:W-:Y:S04]  /*116380*/  @P3 STG.E [R48.64], R146 ;  /* 0x0000009230003986 */ /* 0x0003e8000c101904 */
[----:B------:R-:W3:Y:S04]  /*116390*/  LDL.LU R215, [R1+0xc50] ;  /* 0x000c500001d77983 */ /* 0x000ee80000300800 */
[----:B-1----:R-:W3:Y:S04]  /*1163a0*/  LDL.LU R146, [R1+0x830] ;  /* 0x0008300001927983 */ /* 0x002ee80000300800 */
[----:B------:R-:W3:Y:S01]  /*1163b0*/  LDL.LU R144, [R1+0x3a4c] ;  /* 0x003a4c0001907983 */ /* 0x000ee20000300800 */
[----:B-----5:R-:W-:-:S03]  /*1163c0*/  ISETP.GE.AND P3, PT, R142, c[0x0][0x17c], PT ;  /* 0x00005f008e007a0c */ /* 0x020fc60003f66270 */
[----:B------:R-:W5:Y:S01]  /*1163d0*/  LDL.LU R142, [R1+0xc54] ;  /* 0x000c5400018e7983 */ /* 0x000f620000300800 */
[----:B------:R-:W-:Y:S02]  /*1163e0*/  ISETP.LT.AND P1, PT, R216, c[0x0][0x178], !P1 ;  /* 0x00005e00d8007a0c */ /* 0x000fe40004f21270 */
[----:B------:R-:W-:Y:S01]  /*1163f0*/  ISETP.LT.AND P5, PT, R217, c[0x0][0x178], !P4 ;  /* 0x00005e00d9007a0c */ /* 0x000fe200067a1270 */
[----:B------:R-:W-:Y:S01]  /*116400*/  IMAD.WIDE R50, R140, 0x4, R136 ;  /* 0x000000048c327825 */ /* 0x000fe200078e0288 */
[----:B------:R-:W-:Y:S02]  /*116410*/  ISETP.LT.AND P4, PT, R216, c[0x0][0x178], !P4 ;  /* 0x00005e00d8007a0c */ /* 0x000fe40006781270 */
[----:B------:R-:W-:-:S05]  /*116420*/  IADD3 R140, R140, c[0x0][0x198], RZ ;  /* 0x000066008c8c7a10 */ /* 0x000fca0007ffe0ff */
[C---:B------:R-:W-:Y:S02]  /*116430*/  IMAD.WIDE R2, R140.reuse, 0x4, R138 ;  /* 0x000000048c027825 */ /* 0x040fe400078e028a */
[----:B------:R1:W-:Y:S02]  /*116440*/  @P1 STG.E [R50.64], R147 ;  /* 0x0000009332001986 */ /* 0x0003e4000c101904 */
[----:B------:R-:W-:Y:S01]  /*116450*/  IMAD.WIDE R48, R140, 0x4, R136 ;  /* 0x000000048c307825 */ /* 0x000fe200078e0288 */
[C---:B------:R-:W-:Y:S01]  /*116460*/  ISETP.LT.AND P1, PT, R217.reuse, c[0x0][0x178], !P6 ;  /* 0x00005e00d9007a0c */ /* 0x040fe20007721270 */
[----:B------:R1:W-:Y:S01]  /*116470*/  @P5 STG.E [R2.64], R214 ;  /* 0x000000d602005986 */ /* 0x0003e2000c101904 */
[C---:B------:R-:W-:Y:S02]  /*116480*/  ISETP.LT.AND P6, PT, R216.reuse, c[0x0][0x178], !P6 ;  /* 0x00005e00d8007a0c */ /* 0x040fe400077c1270 */
[----:B------:R-:W-:Y:S01]  /*116490*/  ISETP.LT.AND P5, PT, R216, c[0x0][0x178], !P0 ;  /* 0x00005e00d8007a0c */ /* 0x000fe200047a1270 */
[----:B------:R1:W-:Y:S01]  /*1164a0*/  @P4 STG.E [R48.64], R145 ;  /* 0x0000009130004986 */ /* 0x0003e2000c101904 */
[----:B------:R-:W-:-:S02]  /*1164b0*/  ISETP.LT.AND P4, PT, R217, c[0x0][0x178], !P0 ;  /* 0x00005e00d9007a0c */ /* 0x000fc40004781270 */
[----:B-1----:R-:W-:Y:S01]  /*1164c0*/  IADD3 R51, R140, c[0x0][0x198], RZ ;  /* 0x000066008c337a10 */ /* 0x002fe20007ffe0ff */
[----:B------:R-:W5:Y:S03]  /*1164d0*/  LDL.LU R147, [R1+0x834] ;  /* 0x0008340001937983 */ /* 0x000f660000300800 */
[C---:B------:R-:W-:Y:S01]  /*1164e0*/  IADD3 R50, R51.reuse, c[0x0][0x198], RZ ;  /* 0x0000660033327a10 */ /* 0x040fe20007ffe0ff */
[----:B------:R-:W-:-:S04]  /*1164f0*/  IMAD.WIDE R2, R51, 0x4, R136 ;  /* 0x0000000433027825 */ /* 0x000fc800078e0288 */
        /* <DEDUP_REMOVED lines=23> */
[----:B------:R-:W5:Y:S01]  /*116670*/  LDL.LU R214, [R1+0xcd0] ;  /* 0x000cd00001d67983 */ /* 0x000f620000300800 */
[----:B------:R-:W-:-:S03]  /*116680*/  ISETP.LT.AND P5, PT, R216, c[0x0][0x178], !P3 ;  /* 0x00005e00d8007a0c */ /* 0x000fc60005fa1270 */
[----:B------:R-:W5:Y:S01]  /*116690*/  LDL.LU R215, [R1+0xa30] ;  /* 0x000a300001d77983 */ /* 0x000f620000300800 */
[----:B------:R-:W-:Y:S02]  /*1166a0*/  ISETP.GE.AND P3, PT, R144, c[0x0][0x17c], PT ;  /* 0x00005f0090007a0c */ /* 0x000fe40003f66270 */
[----:B------:R-:W-:Y:S01]  /*1166b0*/  IADD3 R140, R50, c[0x0][0x198], RZ ;  /* 0x00006600328c7a10 */ /* 0x000fe20007ffe0ff */
[----:B------:R-:W5:Y:S04]  /*1166c0*/  LDL.LU R144, [R1+0x3a5c] ;  /* 0x003a5c0001907983 */ /* 0x000f680000300800 */
[----:B------:R1:W-:Y:S01]  /*1166d0*/  @P2 STG.E [R2.64], R147 ;  /* 0x0000009302002986 */ /* 0x0003e2000c101904 */
[----:B------:R-:W-:-:S03]  /*1166e0*/  IMAD.WIDE R48, R140, 0x4, R138 ;  /* 0x000000048c307825 */ /* 0x000fc600078e028a */
[----:B------:R-:W5:Y:S01]  /*1166f0*/  LDL.LU R146, [R1+0xcd4] ;  /* 0x000cd40001927983 */ /* 0x000f620000300800 */
[----:B------:R-:W-:-:S03]  /*116700*/  IMAD.WIDE R50, R140, 0x4, R136 ;  /* 0x000000048c327825 */ /* 0x000fc600078e0288 */
[----:B-1----:R-:W5:Y:S01]  /*116710*/  LDL.LU R147, [R1+0xa34] ;  /* 0x000a340001937983 */ /* 0x002f620000300800 */
[----:B------:R-:W-:Y:S02]  /*116720*/  ISETP.LT.AND P1, PT, R217, c[0x0][0x178], !P0 ;  /* 0x00005e00d9007a0c */ /* 0x000fe40004721270 */
[----:B------:R-:W-:Y:S02]  /*116730*/  ISETP.LT.AND P0, PT, R216, c[0x0][0x178], !P0 ;  /* 0x00005e00d8007a0c */ /* 0x000fe40004701270 */
[----:B------:R-:W-:-:S05]  /*116740*/  IADD3 R140, R140, c[0x0][0x198], RZ ;  /* 0x000066008c8c7a10 */ /* 0x000fca0007ffe0ff */
[C---:B------:R-:W-:Y:S01]  /*116750*/  IMAD.WIDE R2, R140.reuse, 0x4, R138 ;  /* 0x000000048c027825 */ /* 0x040fe200078e028a */
[----:B----4-:R-:W-:Y:S02]  /*116760*/  ISETP.GE.AND P2, PT, R141, c[0x0][0x17c], PT ;  /* 0x00005f008d007a0c */ /* 0x010fe40003f46270 */
[----:B------:R-:W4:Y:S04]  /*116770*/  LDL.LU R141, [R1+0x3a60] ;  /* 0x003a6000018d7983 */ /* 0x000f280000300800 */
[----:B------:R-:W-:Y:S04]  /*116780*/  @P4 STG.E [R48.64], R213 ;  /* 0x000000d530004986 */ /* 0x000fe8000c101904 */
[----:B------:R1:W-:Y:S04]  /*116790*/  @P5 STG.E [R50.64], R145 ;  /* 0x0000009132005986 */ /* 0x0003e8000c101904 */
[----:B-1----:R-:W4:Y:S01]  /*1167a0*/  LDL.LU R145, [R1+0xce0] ;  /* 0x000ce00001917983 */ /* 0x002f220000300800 */
[----:B------:R-:W-:Y:S01]  /*1167b0*/  IMAD.WIDE R48, R140, 0x4, R136 ;  /* 0x000000048c307825 */ /* 0x000fe200078e0288 */
[----:B--2---:R-:W-:-:S02]  /*1167c0*/  ISETP.GE.AND P4, PT, R143, c[0x0][0x17c], PT ;  /* 0x00005f008f007a0c */ /* 0x004fc40003f86270 */
[----:B------:R-:W2:Y:S04]  /*1167d0*/  LDL.LU R143, [R1+0xa40] ;  /* 0x000a4000018f7983 */ /* 0x000ea80000300800 */
[----:B------:R1:W-:Y:S04]  /*1167e0*/  @P1 STG.E [R2.64], R218 ;  /* 0x000000da02001986 */ /* 0x0003e8000c101904 */
[----:B---3--:R3:W-:Y:S01]  /*1167f0*/  @P0 STG.E [R48.64], R219 ;  /* 0x000000db30000986 */ /* 0x0087e2000c101904 */
[----:B-----5:R-:W-:-:S03]  /*116800*/  ISETP.GE.AND P0, PT, R142, c[0x0][0x17c], PT ;  /* 0x00005f008e007a0c */ /* 0x020fc60003f06270 */
[----:B------:R-:W5:Y:S01]  /*116810*/  LDL.LU R142, [R1+0x3a1c] ;  /* 0x003a1c00018e7983 */ /* 0x000f620000300800 */
[C---:B------:R-:W-:Y:S02]  /*116820*/  ISETP.LT.AND P5, PT, R217.reuse, c[0x0][0x178], !P6 ;  /* 0x00005e00d9007a0c */ /* 0x040fe400077a1270 */
[----:B------:R-:W-:Y:S01]  /*116830*/  ISETP.LT.AND P6, PT, R216, c[0x0][0x178], !P6 ;  /* 0x00005e00d8007a0c */ /* 0x000fe200077c1270 */
[----:B-1----:R-:W5:Y:S01]  /*116840*/  LDL.LU R218, [R1+0xce4] ;  /* 0x000ce40001da7983 */ /* 0x002f620000300800 */
[----:B------:R-:W-:Y:S02]  /*116850*/  IADD3 R51, R140, c[0x0][0x198], RZ ;  /* 0x000066008c337a10 */ /* 0x000fe40007ffe0ff */
[----:B------:R-:W-:Y:S01]  /*116860*/  ISETP.LT.AND P1, PT, R217, c[0x0][0x178], !P3 ;  /* 0x00005e00d9007a0c */ /* 0x000fe20005f21270 */
[----:B---3--:R-:W3:Y:S01]  /*116870*/  LDL.LU R219, [R1+0xa44] ;  /* 0x000a440001db7983 */ /* 0x008ee20000300800 */
[----:B------:R-:W-:Y:S01]  /*116880*/  ISETP.LT.AND P3, PT, R216, c[0x0][0x178], !P3 ;  /* 0x00005e00d8007a0c */ /* 0x000fe20005f61270 */
[C---:B------:R-:W-:Y:S01]  /*116890*/  IMAD.WIDE R48, R51.reuse, 0x4, R138 ;  /* 0x0000000433307825 */ /* 0x040fe200078e028a */
[C---:B------:R-:W-:Y:S01]  /*1168a0*/  IADD3 R50, R51.reuse, c[0x0][0x198], RZ ;  /* 0x0000660033327a10 */ /* 0x040fe20007ffe0ff */
[----:B------:R-:W3:Y:S02]  /*1168b0*/  LDL.LU R212, [R1+0x3a40] ;  /* 0x003a400001d47983 */ /* 0x000ee40000300800 */
[----:B------:R-:W-:-:S02]  /*1168c0*/  IMAD.WIDE R2, R51, 0x4, R136 ;  /* 0x0000000433027825 */ /* 0x000fc400078e0288 */
[----:B------:R1:W-:Y:S01]  /*1168d0*/  @P5 STG.E [R48.64], R214 ;  /* 0x000000d630005986 */ /* 0x0003e2000c101904 */
[----:B------:R-:W-:-:S03]  /*1168e0*/  ISETP.LT.AND P5, PT, R217, c[0x0][0x178], !P2 ;  /* 0x00005e00d9007a0c */ /* 0x000fc600057a1270 */
[----:B------:R1:W-:Y:S01]  /*1168f0*/  @P6 STG.E [R2.64], R215 ;  /* 0x000000d702006986 */ /* 0x0003e2000c101904 */
[----:B------:R-:W-:Y:S01]  /*116900*/  ISETP.LT.AND P2, PT, R216, c[0x0][0x178], !P2 ;  /* 0x00005e00d8007a0c */ /* 0x000fe20005741270 */
[C---:B-1----:R-:W-:Y:S02]  /*116910*/  IMAD.WIDE R48, R50.reuse, 0x4, R138 ;  /* 0x0000000432307825 */ /* 0x042fe400078e028a */
[----:B------:R-:W3:Y:S04]  /*116920*/  LDL.LU R214, [R1+0xcf0] ;  /* 0x000cf00001d67983 */ /* 0x000ee80000300800 */
[----:B------:R-:W3:Y:S01]  /*116930*/  LDL.LU R215, [R1+0xb50] ;  /* 0x000b500001d77983 */ /* 0x000ee20000300800 */
[C---:B------:R-:W-:Y:S01]  /*116940*/  IMAD.WIDE R2, R50.reuse, 0x4, R136 ;  /* 0x0000000432027825 */ /* 0x040fe200078e0288 */
[----:B------:R-:W-:-:S02]  /*116950*/  IADD3 R50, R50, c[0x0][0x198], RZ ;  /* 0x0000660032327a10 */ /* 0x000fc40007ffe0ff */
[----:B------:R1:W-:Y:S04]  /*116960*/  @P1 STG.E [R48.64], R146 ;  /* 0x0000009230001986 */ /* 0x0003e8000c101904 */
[----:B------:R1:W-:Y:S04]  /*116970*/  @P3 STG.E [R2.64], R147 ;  /* 0x0000009302003986 */ /* 0x0003e8000c101904 */
[----:B-1----:R-:W3:Y:S01]  /*116980*/  LDL.LU R146, [R1+0x3a58] ;  /* 0x003a580001927983 */ /* 0x002ee20000300800 */
[----:B------:R-:W-:Y:S01]  /*116990*/  IMAD.WIDE R2, R50, 0x4, R138 ;  /* 0x0000000432027825 */ /* 0x000fe200078e028a */
[----:B------:R-:W-:-:S02]  /*1169a0*/  ISETP.GE.AND P6, PT, R144, c[0x0][0x17c], PT ;  /* 0x00005f0090007a0c */ /* 0x000fc40003fc6270 */
        /* <DEDUP_REMOVED lines=19> */
[----:B------:R1:W-:Y:S04]  /*116ae0*/  @P3 STG.E [R48.64], R218 ;  /* 0x000000da30003986 */ /* 0x0003e8000c101904 */
[----:B---3--:R3:W-:Y:S01]  /*116af0*/  @P4 STG.E [R50.64], R219 ;  /* 0x000000db32004986 */ /* 0x0087e2000c101904 */
[----:B------:R-:W-:Y:S01]  /*116b00*/  ISETP.LT.AND P4, PT, R217, c[0x0][0x178], !P6 ;  /* 0x00005e00d9007a0c */ /* 0x000fe20007781270 */
[----:B------:R-:W-:-:S04]  /*116b10*/  IMAD.WIDE R2, R140, 0x4, R138 ;  /* 0x000000048c027825 */ /* 0x000fc800078e028a */
[C---:B-1----:R-:W-:Y:S01]  /*116b20*/  IMAD.WIDE R48, R140.reuse, 0x4, R136 ;  /* 0x000000048c307825 */ /* 0x042fe200078e0288 */
[----:B------:R-:W5:Y:S01]  /*116b30*/  LDL.LU R218, [R1+0xd14] ;  /* 0x000d140001da7983 */ /* 0x000f620000300800 */
[----:B---3--:R-:W-:-:S03]  /*116b40*/  IADD3 R51, R140, c[0x0][0x198], RZ ;  /* 0x000066008c337a10 */ /* 0x008fc60007ffe0ff */
[----:B------:R-:W-:Y:S01]  /*116b50*/  @P5 STG.E [R2.64], R214 ;  /* 0x000000d602005986 */ /* 0x000fe2000c101904 */
[----:B------:R-:W-:-:S03]  /*116b60*/  ISETP.LT.AND P6, PT, R216, c[0x0][0x178], !P6 ;  /* 0x00005e00d8007a0c */ /* 0x000fc600077c1270 */
[----:B------:R1:W-:Y:S01]  /*116b70*/  @P0 STG.E [R48.64], R215 ;  /* 0x000000d730000986 */ /* 0x0003e2000c101904 */
[----:B------:R-:W-:-:S03]  /*116b80*/  ISETP.LT.AND P0, PT, R217, c[0x0][0x178], !P1 ;  /* 0x00005e00d9007a0c */ /* 0x000fc60004f01270 */
[----:B------:R-:W3:Y:S01]  /*116b90*/  LDL.LU R219, [R1+0xc14] ;  /* 0x000c140001db7983 */ /* 0x000ee20000300800 */
        /* <DEDUP_REMOVED lines=10> */
[----:B----4-:R-:W-:Y:S01]  /*116c40*/  IMAD.WIDE R2, R50, 0x4, R136 ;  /* 0x0000000432027825 */ /* 0x010fe200078e0288 */
[----:B------:R-:W-:Y:S02]  /*116c50*/  ISETP.GE.AND P6, PT, R144, c[0x0][0x17c], PT ;  /* 0x00005f0090007a0c */ /* 0x000fe40003fc6270 */
[----:B------:R-:W4:Y:S04]  /*116c60*/  LDL.LU R215, [R1+0xc40] ;  /* 0x000c400001d77983 */ /* 0x000f280000300800 */
        /* <DEDUP_REMOVED lines=12> */
[----:B------:R-:W-:-:S03]  /*116d30*/  ISETP.LT.AND P2, PT, R216, c[0x0][0x178], !P2 ;  /* 0x00005e00d8007a0c */ /* 0x000fc60005741270 */
[--C-:B------:R-:W-:Y:S01]  /*116d40*/  IMAD.WIDE R2, R50, 0x4, R138.reuse ;  /* 0x0000000432027825 */ /* 0x100fe200078e028a */
[----:B------:R-:W-:Y:S02]  /*116d50*/  ISETP.GE.AND P3, PT, R212, c[0x0][0x17c], PT ;  /* 0x00005f00d4007a0c */ /* 0x000fe40003f66270 */
[----:B------:R-:W-:Y:S02]  /*116d60*/  IADD3 R140, R50, c[0x0][0x198], RZ ;  /* 0x00006600328c7a10 */ /* 0x000fe40007ffe0ff */
[C---:B------:R-:W-:Y:S02]  /*116d70*/  ISETP.LT.AND P1, PT, R217.reuse, c[0x0][0x178], !P3 ;  /* 0x00005e00d9007a0c */ /* 0x040fe40005f21270 */
[----:B------:R-:W-:Y:S01]  /*116d80*/  ISETP.LT.AND P3, PT, R216, c[0x0][0x178], !P3 ;  /* 0x00005e00d8007a0c */ /* 0x000fe20005f61270 */
[----:B------:R-:W-:Y:S01]  /*116d90*/  IMAD.WIDE R48, R140, 0x4, R138 ;  /* 0x000000048c307825 */ /* 0x000fe200078e028a */
[----:B------:R1:W-:Y:S01]  /*116da0*/  @P4 STG.E [R2.64], R218 ;  /* 0x000000da02004986 */ /* 0x0003e2000c101904 */
[----:B------:R-:W-:-:S02]  /*116db0*/  ISETP.LT.AND P4, PT, R217, c[0x0][0x178], !P5 ;  /* 0x00005e00d9007a0c */ /* 0x000fc40006f81270 */
[----:B------:R-:W-:Y:S01]  /*116dc0*/  ISETP.LT.AND P5, PT, R216, c[0x0][0x178], !P5 ;  /* 0x00005e00d8007a0c */ /* 0x000fe20006fa1270 */
        /* <DEDUP_REMOVED lines=15> */
[----:B------:R1:W-:Y:S04]  /*116ec0*/  @P4 STG.E [R2.64], R146 ;  /* 0x0000009202004986 */ /* 0x0003e8000c101904 */
[----:B----4-:R-:W4:Y:S01]  /*116ed0*/  LDL.LU R215, [R1+0x588] ;  /* 0x0005880001d77983 */ /* 0x010f220000300800 */
[----:B------:R-:W-:Y:S02]  /*116ee0*/  IADD3 R51, R140, c[0x0][0x198], RZ ;  /* 0x000066008c337a10 */ /* 0x000fe40007ffe0ff */
[----:B------:R-:W-:Y:S01]  /*116ef0*/  ISETP.LT.AND P4, PT, R217, c[0x0][0x178], !P0 ;  /* 0x00005e00d9007a0c */ /* 0x000fe20004781270 */
[----:B------:R1:W-:Y:S01]  /*116f00*/  @P5 STG.E [R48.64], R147 ;  /* 0x0000009330005986 */ /* 0x0003e2000c101904 */
[----:B------:R-:W-:-:S03]  /*116f10*/  ISETP.LT.AND P5, PT, R216, c[0x0][0x178], !P0 ;  /* 0x00005e00d8007a0c */ /* 0x000fc600047a1270 */
        /* <DEDUP_REMOVED lines=11> */
[----:B------:R-:W-:Y:S02]  /*116fd0*/  IADD3 R50, R51, c[0x0][0x198], RZ ;  /* 0x0000660033327a10 */ /* 0x000fe40007ffe0ff */
[----:B------:R-:W-:Y:S01]  /*116fe0*/  ISETP.LT.AND P1, PT, R217, c[0x0][0x178], !P2 ;  /* 0x00005e00d9007a0c */ /* 0x000fe20005721270 */
[----:B-1----:R-:W5:Y:S02]  /*116ff0*/  LDL.LU R214, [R1+0x778] ;  /* 0x0007780001d67983 */ /* 0x002f640000300800 */
[----:B------:R-:W-:-:S04]  /*117000*/  IMAD.WIDE R48, R50, 0x4, R138 ;  /* 0x0000000432307825 */ /* 0x000fc800078e028a */
[C---:B------:R-:W-:Y:S01]  /*117010*/  IMAD.WIDE R2, R50.reuse, 0x4, R136 ;  /* 0x0000000432027825 */ /* 0x040fe200078e0288 */
[----:B------:R-:W-:Y:S01]  /*117020*/  IADD3 R50, R50, c[0x0][0x198], RZ ;  /* 0x0000660032327a10 */ /* 0x000fe20007ffe0ff */
[----:B------:R-:W5:Y:S01]  /*117030*/  LDL.LU R145, [R1+0x98] ;  /* 0x0000980001917983 */ /* 0x000f620000300800 */
[----:B------:R-:W-:Y:S02]  /*117040*/  ISETP.LT.AND P2, PT, R216, c[0x0][0x178], !P2 ;  /* 0x00005e00d8007a0c */ /* 0x000fe40005741270 */
[----:B------:R-:W-:Y:S01]  /*117050*/  IADD3 R140, R50, c[0x0][0x198], RZ ;  /* 0x00006600328c7a10 */ /* 0x000fe20007ffe0ff */
[----:B------:R1:W-:Y:S01]  /*117060*/  @P4 STG.E [R48.64], R218 ;  /* 0x000000da30004986 */ /* 0x0003e2000c101904 */
[----:B------:R-:W-:-:S03]  /*117070*/  ISETP.LT.AND P4, PT, R217, c[0x0][0x178], !P3 ;  /* 0x00005e00d9007a0c */ /* 0x000fc60005f81270 */
[----:B---3--:R3:W-:Y:S01]  /*117080*/  @P5 STG.E [R2.64], R219 ;  /* 0x000000db02005986 */ /* 0x0087e2000c101904 */
[----:B------:R-:W-:Y:S01]  /*117090*/  ISETP.LT.AND P5, PT, R216, c[0x0][0x178], !P3 ;  /* 0x00005e00d8007a0c */ /* 0x000fe20005fa1270 */
        /* <DEDUP_REMOVED lines=9> */
[----:B--2---:R-:W-:-:S03]  /*117130*/  ISETP.GE.AND P2, PT, R143, c[0x0][0x17c], PT ;  /* 0x00005f008f007a0c */ /* 0x004fc60003f46270 */
[----:B------:R-:W2:Y:S04]  /*117140*/  LDL.LU R143, [R1+0x3aa0] ;  /* 0x003aa000018f7983 */ /* 0x000ea80000300800 */
[----:B------:R1:W-:Y:S04]  /*117150*/  @P4 STG.E [R48.64], R146 ;  /* 0x0000009230004986 */ /* 0x0003e8000c101904 */
[----:B------:R-:W4:Y:S04]  /*117160*/  LDL.LU R215, [R1+0x788] ;  /* 0x0007880001d77983 */ /* 0x000f280000300800 */
[----:B-1----:R-:W4:Y:S04]  /*117170*/  LDL.LU R146, [R1+0x258] ;  /* 0x0002580001927983 */ /* 0x002f280000300800 */
[----:B------:R-:W4:Y:S01]  /*117180*/  LDL.LU R144, [R1+0x3aa4] ;  /* 0x003aa40001907983 */ /* 0x000f220000300800 */
[----:B-----5:R-:W-:-:S03]  /*117190*/  ISETP.GE.AND P4, PT, R142, c[0x0][0x17c], PT ;  /* 0x00005f008e007a0c */ /* 0x020fc60003f86270 */
[----:B------:R-:W5:Y:S01]  /*1171a0*/  LDL.LU R142, [R1+0x78c] ;  /* 0x00078c00018e7983 */ /* 0x000f620000300800 */
[C---:B------:R-:W-:Y:S01]  /*1171b0*/  ISETP.LT.AND P1, PT, R217.reuse, c[0x0][0x178], !P0 ;  /* 0x00005e00d9007a0c */ /* 0x040fe20004721270 */
[----:B------:R-:W-:Y:S01]  /*1171c0*/  IMAD.WIDE R50, R140, 0x4, R136 ;  /* 0x000000048c327825 */ /* 0x000fe200078e0288 */
[----:B------:R-:W-:Y:S02]  /*1171d0*/  ISETP.LT.AND P0, PT, R216, c[0x0][0x178], !P0 ;  /* 0x00005e00d8007a0c */ /* 0x000fe40004701270 */
[----:B------:R-:W-:Y:S02]  /*1171e0*/  IADD3 R140, R140, c[0x0][0x198], RZ ;  /* 0x000066008c8c7a10 */ /* 0x000fe40007ffe0ff */
[----:B------:R1:W-:Y:S01]  /*1171f0*/  @P5 STG.E [R50.64], R147 ;  /* 0x0000009332005986 */ /* 0x0003e2000c101904 */
[----:B------:R-:W-:Y:S02]  /*117200*/  ISETP.LT.AND P5, PT, R217, c[0x0][0x178], !P6 ;  /* 0x00005e00d9007a0c */ /* 0x000fe400077a1270 */
[----:B------:R-:W-:Y:S01]  /*117210*/  IMAD.WIDE R2, R140, 0x4, R138 ;  /* 0x000000048c027825 */ /* 0x000fe200078e028a */
[----:B------:R-:W-:-:S03]  /*117220*/  ISETP.LT.AND P6, PT, R216, c[0x0][0x178], !P6 ;  /* 0x00005e00d8007a0c */ /* 0x000fc600077c1270 */
[C---:B------:R-:W-:Y:S01]  /*117230*/  IMAD.WIDE R48, R140.reuse, 0x4, R136 ;  /* 0x000000048c307825 */ /* 0x040fe200078e0288 */
[----:B------:R1:W-:Y:S02]  /*117240*/  @P1 STG.E [R2.64], R214 ;  /* 0x000000d602001986 */ /* 0x0003e4000c101904 */
[----:B-1----:R-:W-:Y:S02]  /*117250*/  IADD3 R51, R140, c[0x0][0x198], RZ ;  /* 0x000066008c337a10 */ /* 0x002fe40007ffe0ff */
[----:B------:R-:W5:Y:S04]  /*117260*/  LDL.LU R147, [R1+0x25c] ;  /* 0x00025c0001937983 */ /* 0x000f680000300800 */
[----:B------:R1:W-:Y:S01]  /*117270*/  @P0 STG.E [R48.64], R145 ;  /* 0x0000009130000986 */ /* 0x0003e2000c101904 */
[----:B------:R-:W-:-:S02]  /*117280*/  ISETP.LT.AND P0, PT, R217, c[0x0][0x178], !P3 ;  /* 0x00005e00d9007a0c */ /* 0x000fc40005f01270 */
[----:B------:R-:W-:Y:S01]  /*117290*/  ISETP.LT.AND P3, PT, R216, c[0x0][0x178], !P3 ;  /* 0x00005e00d8007a0c */ /* 0x000fe20005f61270 */
[C---:B------:R-:W-:Y:S01]  /*1172a0*/  IMAD.WIDE R2, R51.reuse, 0x4, R136 ;  /* 0x0000000433027825 */ /* 0x040fe200078e0288 */
[----:B------:R-:W-:-:S03]  /*1172b0*/  IADD3 R50, R51, c[0x0][0x198], RZ ;  /* 0x0000660033327a10 */ /* 0x000fc60007ffe0ff */
[----:B-1----:R-:W-:Y:S01]  /*1172c0*/  IMAD.WIDE R48, R51, 0x4, R138 ;  /* 0x0000000433307825 */ /* 0x002fe200078e028a */
        /* <DEDUP_REMOVED lines=31> */
[----:B------:R-:W-:Y:S01]  /*1174c0*/  IMAD.WIDE R50, R140, 0x4, R136 ;  /* 0x000000048c327825 */ /* 0x000fe200078e0288 */
[----:B------:R-:W-:Y:S02]  /*1174d0*/  ISETP.LT.AND P5, PT, R217, c[0x0][0x178], !P1 ;  /* 0x00005e00d9007a0c */ /* 0x000fe40004fa1270 */
[----:B-1----:R-:W5:Y:S01]  /*1174e0*/  LDL.LU R147, [R1+0x3dc] ;  /* 0x0003dc0001937983 */ /* 0x002f620000300800 */
[----:B------:R-:W-:Y:S02]  /*1174f0*/  ISETP.LT.AND P1, PT, R216, c[0x0][0x178], !P1 ;  /* 0x00005e00d8007a0c */ /* 0x000fe40004f21270 */
[----:B------:R-:W-:-:S05]  /*117500*/  IADD3 R140, R140, c[0x0][0x198], RZ ;  /* 0x000066008c8c7a10 */ /* 0x000fca0007ffe0ff */
[C---:B------:R-:W-:Y:S01]  /*117510*/  IMAD.WIDE R2, R140.reuse, 0x4, R138 ;  /* 0x000000048c027825 */ /* 0x040fe200078e028a */
[----:B---3--:R-:W-:Y:S02]  /*117520*/  ISETP.GE.AND P2, PT, R141, c[0x0][0x17c], PT ;  /* 0x00005f008d007a0c */ /* 0x008fe40003f46270 */
[----:B------:R-:W3:Y:S04]  /*117530*/  LDL.LU R141, [R1+0x3abc] ;  /* 0x003abc00018d7983 */ /* 0x000ee80000300800 */
[----:B------:R-:W-:Y:S04]  /*117540*/  @P3 STG.E [R48.64], R213 ;  /* 0x000000d530003986 */ /* 0x000fe8000c101904 */
[----:B------:R1:W-:Y:S04]  /*117550*/  @P4 STG.E [R50.64], R145 ;  /* 0x0000009132004986 */ /* 0x0003e8000c101904 */
[----:B-1----:R-:W3:Y:S01]  /*117560*/  LDL.LU R145, [R1+0xbe8] ;  /* 0x000be80001917983 */ /* 0x002ee20000300800 */
[----:B------:R-:W-:Y:S01]  /*117570*/  IMAD.WIDE R48, R140, 0x4, R136 ;  /* 0x000000048c307825 */ /* 0x000fe200078e0288 */
[----:B--2---:R-:W-:-:S02]  /*117580*/  ISETP.GE.AND P4, PT, R143, c[0x0][0x17c], PT ;  /* 0x00005f008f007a0c */ /* 0x004fc40003f86270 */
[----:B------:R-:W2:Y:S04]  /*117590*/  LDL.LU R143, [R1+0x3e8] ;  /* 0x0003e800018f7983 */ /* 0x000ea80000300800 */
[----:B------:R1:W-:Y:S01]  /*1175a0*/  @P5 STG.E [R2.64], R218 ;  /* 0x000000da02005986 */ /* 0x0003e2000c101904 */
[----:B------:R-:W-:-:S03]  /*1175b0*/  ISETP.LT.AND P5, PT, R216, c[0x0][0x178], !P0 ;  /* 0x00005e00d8007a0c */ /* 0x000fc600047a1270 */
[----:B----4-:R4:W-:Y:S01]  /*1175c0*/  @P1 STG.E [R48.64], R219 ;  /* 0x000000db30001986 */ /* 0x0109e2000c101904 */
[C---:B------:R-:W-:Y:S02]  /*1175d0*/  ISETP.LT.AND P1, PT, R217.reuse, c[0x0][0x178], !P0 ;  /* 0x00005e00d9007a0c */ /* 0x040fe40004721270 */
[----:B-----5:R-:W-:Y:S02]  /*1175e0*/  ISETP.GE.AND P0, PT, R142, c[0x0][0x17c], PT ;  /* 0x00005f008e007a0c */ /* 0x020fe40003f06270 */
[----:B------:R-:W5:Y:S01]  /*1175f0*/  LDL.LU R142, [R1+0x3a7c] ;  /* 0x003a7c00018e7983 */ /* 0x000f620000300800 */
[----:B------:R-:W-:Y:S02]  /*117600*/  ISETP.LT.AND P3, PT, R217, c[0x0][0x178], !P6 ;  /* 0x00005e00d9007a0c */ /* 0x000fe40007761270 */
[----:B------:R-:W-:Y:S01]  /*117610*/  ISETP.LT.AND P6, PT, R216, c[0x0][0x178], !P6 ;  /* 0x00005e00d8007a0c */ /* 0x000fe200077c1270 */
[----:B-1----:R-:W5:Y:S01]  /*117620*/  LDL.LU R218, [R1+0xbec] ;  /* 0x000bec0001da7983 */ /* 0x002f620000300800 */
[----:B------:R-:W-:-:S03]  /*117630*/  IADD3 R51, R140, c[0x0][0x198], RZ ;  /* 0x000066008c337a10 */ /* 0x000fc60007ffe0ff */
[----:B----4-:R-:W4:Y:S01]  /*117640*/  LDL.LU R219, [R1+0x3ec] ;  /* 0x0003ec0001db7983 */ /* 0x010f220000300800 */
[C---:B------:R-:W-:Y:S01]  /*117650*/  IADD3 R50, R51.reuse, c[0x0][0x198], RZ ;  /* 0x0000660033327a10 */ /* 0x040fe20007ffe0ff */
[C---:B------:R-:W-:Y:S02]  /*117660*/  IMAD.WIDE R48, R51.reuse, 0x4, R138 ;  /* 0x0000000433307825 */ /* 0x040fe400078e028a */
[----:B------:R-:W4:Y:S02]  /*117670*/  LDL.LU R212, [R1+0x3a98] ;  /* 0x003a980001d47983 */ /* 0x000f240000300800 */
[----:B------:R-:W-:Y:S02]  /*117680*/  IMAD.WIDE R2, R51, 0x4, R136 ;  /* 0x0000000433027825 */ /* 0x000fe400078e0288 */
[----:B------:R1:W-:Y:S01]  /*117690*/  @P3 STG.E [R48.64], R214 ;  /* 0x000000d630003986 */ /* 0x0003e2000c101904 */
[----:B------:R-:W-:-:S03]  /*1176a0*/  ISETP.LT.AND P3, PT, R217, c[0x0][0x178], !P2 ;  /* 0x00005e00d9007a0c */ /* 0x000fc60005761270 */
[----:B------:R1:W-:Y:S01]  /*1176b0*/  @P6 STG.E [R2.64], R215 ;  /* 0x000000d702006986 */ /* 0x0003e2000c101904 */
[----:B------:R-:W-:Y:S01]  /*1176c0*/  ISETP.LT.AND P2, PT, R216, c[0x0][0x178], !P2 ;  /* 0x00005e00d8007a0c */ /* 0x000fe20005741270 */
[C---:B-1----:R-:W-:Y:S02]  /*1176d0*/  IMAD.WIDE R48, R50.reuse, 0x4, R138 ;  /* 0x0000000432307825 */ /* 0x042fe400078e028a */
[----:B------:R-:W4:Y:S04]  /*1176e0*/  LDL.LU R214, [R1+0xbf8] ;  /* 0x000bf80001d67983 */ /* 0x000f280000300800 */
[----:B------:R-:W4:Y:S01]  /*1176f0*/  LDL.LU R215, [R1+0x6f8] ;  /* 0x0006f80001d77983 */ /* 0x000f220000300800 */
[C---:B------:R-:W-:Y:S01]  /*117700*/  IMAD.WIDE R2, R50.reuse, 0x4, R136 ;  /* 0x0000000432027825 */ /* 0x040fe200078e0288 */
[----:B------:R-:W-:-:S02]  /*117710*/  IADD3 R50, R50, c[0x0][0x198], RZ ;  /* 0x0000660032327a10 */ /* 0x000fc40007ffe0ff */
[----:B------:R1:W-:Y:S04]  /*117720*/  @P1 STG.E [R48.64], R146 ;  /* 0x0000009230001986 */ /* 0x0003e8000c101904 */
[----:B------:R1:W-:Y:S04]  /*117730*/  @P5 STG.E [R2.64], R147 ;  /* 0x0000009302005986 */ /* 0x0003e8000c101904 */
[----:B-1----:R-:W4:Y:S01]  /*117740*/  LDL.LU R146, [R1+0x3ab4] ;  /* 0x003ab40001927983 */ /* 0x002f220000300800 */
[----:B------:R-:W-:Y:S01]  /*117750*/  IMAD.WIDE R2, R50, 0x4, R138 ;  /* 0x0000000432027825 */ /* 0x000fe200078e028a */
[----:B------:R-:W-:-:S02]  /*117760*/  ISETP.GE.AND P6, PT, R144, c[0x0][0x17c], PT ;  /* 0x00005f0090007a0c */ /* 0x000fc40003fc6270 */
[----:B---3--:R-:W-:Y:S02]  /*117770*/  ISETP.GE.AND P1, PT, R141, c[0x0][0x17c], PT ;  /* 0x00005f008d007a0c */ /* 0x008fe40003f26270 */
[----:B------:R-:W3:Y:S04]  /*117780*/  LDL.LU R141, [R1+0xbfc] ;  /* 0x000bfc00018d7983 */ /* 0x000ee80000300800 */
[----:B------:R-:W3:Y:S04]  /*117790*/  LDL.LU R147, [R1+0x6fc] ;  /* 0x0006fc0001937983 */ /* 0x000ee80000300800 */
[----:B------:R1:W-:Y:S02]  /*1177a0*/  @P3 STG.E [R2.64], R145 ;  /* 0x0000009102003986 */ /* 0x0003e4000c101904 */
[----:B-1----:R-:W-:-:S02]  /*1177b0*/  IMAD.WIDE R2, R50, 0x4, R136 ;  /* 0x0000000432027825 */ /* 0x002fc400078e0288 */
[----:B------:R-:W3:Y:S04]  /*1177c0*/  LDL.LU R145, [R1+0x3acc] ;  /* 0x003acc0001917983 */ /* 0x000ee80000300800 */
        /* <DEDUP_REMOVED lines=19> */
[----:B------:R-:W-:Y:S01]  /*117900*/  @P3 STG.E [R2.64], R214 ;  /* 0x000000d602003986 */ /* 0x000fe2000c101904 */
[----:B----4-:R-:W-:-:S03]  /*117910*/  IADD3 R51, R140, c[0x0][0x198], RZ ;  /* 0x000066008c337a10 */ /* 0x010fc60007ffe0ff */
[----:B------:R-:W4:Y:S04]  /*117920*/  LDL.LU R218, [R1+0xc3c] ;  /* 0x000c3c0001da7983 */ /* 0x000f280000300800 */
[----:B------:R1:W-:Y:S01]  /*117930*/  @P0 STG.E [R48.64], R215 ;  /* 0x000000d730000986 */ /* 0x0003e2000c101904 */
[----:B------:R-:W-:Y:S02]  /*117940*/  ISETP.LT.AND P3, PT, R217, c[0x0][0x178], !P1 ;  /* 0x00005e00d9007a0c */ /* 0x000fe40004f61270 */
[----:B------:R-:W-:Y:S01]  /*117950*/  ISETP.LT.AND P1, PT, R216, c[0x0][0x178], !P1 ;  /* 0x00005e00d8007a0c */ /* 0x000fe20004f21270 */
[----:B------:R-:W4:Y:S01]  /*117960*/  LDL.LU R219, [R1+0x72c] ;  /* 0x00072c0001db7983 */ /* 0x000f220000300800 */
        /* <DEDUP_REMOVED lines=14> */
[----:B------:R-:W-:Y:S04]  /*117a50*/  @P3 STG.E [R48.64], R144 ;  /* 0x0000009030003986 */ /* 0x000fe8000c101904 */
[----:B------:R-:W3:Y:S04]  /*117a60*/  LDL.LU R147, [R1+0x83c] ;  /* 0x00083c0001937983 */ /* 0x000ee80000300800 */
        /* <DEDUP_REMOVED lines=11> */
[----:B------:R-:W-:Y:S02]  /*117b20*/  ISETP.LT.AND P3, PT, R217, c[0x0][0x178], !P4 ;  /* 0x00005e00d9007a0c */ /* 0x000fe40006761270 */
[----:B------:R-:W-:Y:S02]  /*117b30*/  ISETP.LT.AND P4, PT, R216, c[0x0][0x178], !P4 ;  /* 0x00005e00d8007a0c */ /* 0x000fe40006781270 */
[----:B------:R-:W-:-:S05]  /*117b40*/  IADD3 R140, R50, c[0x0][0x198], RZ ;  /* 0x00006600328c7a10 */ /* 0x000fca0007ffe0ff */
[----:B------:R-:W-:Y:S01]  /*117b50*/  IMAD.WIDE R48, R140, 0x4, R138 ;  /* 0x000000048c307825 */ /* 0x000fe200078e028a */
[----:B----4-:R1:W-:Y:S01]  /*117b60*/  @P5 STG.E [R2.64], R218 ;  /* 0x000000da02005986 */ /* 0x0103e2000c101904 */
[----:B------:R-:W-:Y:S02]  /*117b70*/  ISETP.LT.AND P5, PT, R217, c[0x0][0x178], !P0 ;  /* 0x00005e00d9007a0c */ /* 0x000fe400047a1270 */
[----:B------:R-:W-:Y:S01]  /*117b80*/  ISETP.LT.AND P0, PT, R216, c[0x0][0x178], !P0 ;  /* 0x00005e00d8007a0c */ /* 0x000fe20004701270 */
[--C-:B-1----:R-:W-:Y:S01]  /*117b90*/  IMAD.WIDE R2, R50, 0x4, R136.reuse ;  /* 0x0000000432027825 */ /* 0x102fe200078e0288 */
[----:B------:R-:W4:Y:S04]  /*117ba0*/  LDL.LU R218, [R1+0xc7c] ;  /* 0x000c7c0001da7983 */ /* 0x000f280000300800 */
[----:B------:R1:W-:Y:S01]  /*117bb0*/  @P2 STG.E [R2.64], R219 ;  /* 0x000000db02002986 */ /* 0x0003e2000c101904 */
[C---:B------:R-:W-:Y:S01]  /*117bc0*/  IMAD.WIDE R50, R140.reuse, 0x4, R136 ;  /* 0x000000048c327825 */ /* 0x040fe200078e0288 */
[----:B------:R-:W-:-:S02]  /*117bd0*/  IADD3 R140, R140, c[0x0][0x198], RZ ;  /* 0x000066008c8c7a10 */ /* 0x000fc40007ffe0ff */
[----:B-1----:R-:W4:Y:S03]  /*117be0*/  LDL.LU R219, [R1+0x8ac] ;  /* 0x0008ac0001db7983 */ /* 0x002f260000300800 */
[----:B------:R-:W-:Y:S01]  /*117bf0*/  IMAD.WIDE R2, R140, 0x4, R138 ;  /* 0x000000048c027825 */ /* 0x000fe200078e028a */
[----:B------:R-:W-:Y:S02]  /*117c00*/  ISETP.GE.AND P2, PT, R141, c[0x0][0x17c], PT ;  /* 0x00005f008d007a0c */ /* 0x000fe40003f46270 */
[----:B------:R-:W4:Y:S04]  /*117c10*/  LDL.LU R141, [R1+0x3af0] ;  /* 0x003af000018d7983 */ /* 0x000f280000300800 */
[----:B------:R1:W-:Y:S04]  /*117c20*/  @P3 STG.E [R48.64], R213 ;  /* 0x000000d530003986 */ /* 0x0003e8000c101904 */
[----:B---3--:R3:W-:Y:S01]  /*117c30*/  @P4 STG.E [R50.64], R215 ;  /* 0x000000d732004986 */ /* 0x0087e2000c101904 */
[----:B------:R-:W-:-:S02]  /*117c40*/  ISETP.LT.AND P4, PT, R217, c[0x0][0x178], !P6 ;  /* 0x00005e00d9007a0c */ /* 0x000fc40007781270 */
[----:B------:R-:W-:Y:S01]  /*117c50*/  ISETP.LT.AND P6, PT, R216, c[0x0][0x178], !P6 ;  /* 0x00005e00d8007a0c */ /* 0x000fe200077c1270 */
[C-C-:B-1----:R-:W-:Y:S01]  /*117c60*/  IMAD.WIDE R48, R140.reuse, 0x4, R136.reuse ;  /* 0x000000048c307825 */ /* 0x142fe200078e0288 */
[----:B---3--:R-:W3:Y:S01]  /*117c70*/  LDL.LU R215, [R1+0xcd8] ;  /* 0x000cd80001d77983 */ /* 0x008ee20000300800 */
[----:B------:R-:W-:Y:S02]  /*117c80*/  IADD3 R51, R140, c[0x0][0x198], RZ ;  /* 0x000066008c337a10 */ /* 0x000fe40007ffe0ff */
[----:B------:R-:W-:Y:S01]  /*117c90*/  ISETP.GE.AND P3, PT, R145, c[0x0][0x17c], PT ;  /* 0x00005f0091007a0c */ /* 0x000fe20003f66270 */
[----:B------:R1:W-:Y:S04]  /*117ca0*/  @P5 STG.E [R2.64], R146 ;  /* 0x0000009202005986 */ /* 0x0003e8000c101904 */
[----:B------:R-:W3:Y:S04]  /*117cb0*/  LDL.LU R145, [R1+0xa38] ;  /* 0x000a380001917983 */ /* 0x000ee80000300800 */
[----:B------:R1:W-:Y:S02]  /*117cc0*/  @P0 STG.E [R48.64], R147 ;  /* 0x0000009330000986 */ /* 0x0003e4000c101904 */
        /* <DEDUP_REMOVED lines=21> */
[----:B----4-:R-:W-:Y:S04]  /*117e20*/  @P0 STG.E [R48.64], R218 ;  /* 0x000000da30000986 */ /* 0x010fe8000c101904 */
[----:B------:R1:W-:Y:S01]  /*117e30*/  @P1 STG.E [R2.64], R219 ;  /* 0x000000db02001986 */ /* 0x0003e2000c101904 */
[----:B------:R-:W-:-:S02]  /*117e40*/  ISETP.LT.AND P1, PT, R217, c[0x0][0x178], !P3 ;  /* 0x00005e00d9007a0c */ /* 0x000fc40005f21270 */
[----:B------:R-:W-:Y:S01]  /*117e50*/  ISETP.LT.AND P3, PT, R216, c[0x0][0x178], !P3 ;  /* 0x00005e00d8007a0c */ /* 0x000fe20005f61270 */
[--C-:B-1----:R-:W-:Y:S01]  /*117e60*/  IMAD.WIDE R2, R50, 0x4, R138.reuse ;  /* 0x0000000432027825 */ /* 0x102fe200078e028a */
[----:B------:R-:W-:Y:S02]  /*117e70*/  ISETP.GE.AND P0, PT, R141, c[0x0][0x17c], PT ;  /* 0x00005f008d007a0c */ /* 0x000fe40003f06270 */
[----:B------:R-:W4:Y:S01]  /*117e80*/  LDL.LU R141, [R1+0x3ae0] ;  /* 0x003ae000018d7983 */ /* 0x000f220000300800 */
[----:B------:R-:W-:-:S03]  /*117e90*/  IMAD.WIDE R48, R140, 0x4, R138 ;  /* 0x000000048c307825 */ /* 0x000fc600078e028a */
        /* <DEDUP_REMOVED lines=15> */
[C---:B------:R-:W-:Y:S02]  /*117f90*/  ISETP.LT.AND P4, PT, R217.reuse, c[0x0][0x178], !P5 ;  /* 0x00005e00d9007a0c */ /* 0x040fe40006f81270 */
[----:B------:R-:W-:Y:S01]  /*117fa0*/  ISETP.LT.AND P5, PT, R216, c[0x0][0x178], !P5 ;  /* 0x00005e00d8007a0c */ /* 0x000fe20006fa1270 */
[----:B-1----:R-:W5:Y:S01]  /*117fb0*/  LDL.LU R147, [R1+0xb5c] ;  /* 0x000b5c0001937983 */ /* 0x002f620000300800 */
[----:B------:R-:W-:Y:S02]  /*117fc0*/  IADD3 R140, R140, c[0x0][0x198], RZ ;  /* 0x000066008c8c7a10 */ /* 0x000fe40007ffe0ff */
[----:B------:R-:W-:-:S03]  /*117fd0*/  ISETP.LT.AND P1, PT, R217, c[0x0][0x178], !P6 ;  /* 0x00005e00d9007a0c */ /* 0x000fc60007721270 */
[----:B------:R-:W-:-:S04]  /*117fe0*/  IMAD.WIDE R2, R140, 0x4, R138 ;  /* 0x000000048c027825 */ /* 0x000fc800078e028a */
[--C-:B------:R-:W-:Y:S01]  /*117ff0*/  IMAD.WIDE R48, R140, 0x4, R136.reuse ;  /* 0x000000048c307825 */ /* 0x100fe200078e0288 */
[----:B------:R-:W-:Y:S01]  /*118000*/  ISETP.LT.AND P6, PT, R216, c[0x0][0x178], !P6 ;  /* 0x00005e00d8007a0c */ /* 0x000fe200077c1270 */
[----:B------:R1:W-:Y:S01]  /*118010*/  @P4 STG.E [R2.64], R214 ;  /* 0x000000d602004986 */ /* 0x0003e2000c101904 */
[----:B------:R-:W-:Y:S02]  /*118020*/  IADD3 R51, R140, c[0x0][0x198], RZ ;  /* 0x000066008c337a10 */ /* 0x000fe40007ffe0ff */
[----:B------:R-:W-:Y:S01]  /*118030*/  ISETP.LT.AND P4, PT, R217, c[0x0][0x178], !P0 ;  /* 0x00005e00d9007a0c */ /* 0x000fe20004781270 */
[----:B------:R1:W-:Y:S01]  /*118040*/  @P5 STG.E [R48.64], R144 ;  /* 0x0000009030005986 */ /* 0x0003e2000c101904 */
        /* <DEDUP_REMOVED lines=8> */
[----:B------:R1:W-:Y:S04]  /*1180d0*/  @P6 STG.E [R2.64], R219 ;  /* 0x000000db02006986 */ /* 0x0003e8000c101904 */
[----:B------:R-:W4:Y:S01]  /*1180e0*/  LDL.LU R213, [R1+0xd18] ;  /* 0x000d180001d57983 */ /* 0x000f220000300800 */
[----:B-1----:R-:W-:-:S03]  /*1180f0*/  IMAD.WIDE R48, R50, 0x4, R138 ;  /* 0x0000000432307825 */ /* 0x002fc600078e028a */
[----:B------:R-:W4:Y:S01]  /*118100*/  LDL.LU R144, [R1+0xc18] ;  /* 0x000c180001907983 */ /* 0x000f220000300800 */
[C---:B------:R-:W-:Y:S01]  /*118110*/  IMAD.WIDE R2, R50.reuse, 0x4, R136 ;  /* 0x0000000432027825 */ /* 0x040fe200078e0288 */
        /* <DEDUP_REMOVED lines=10> */
[----:B------:R-:W-:-:S03]  /*1181c0*/  ISETP.LT.AND P2, PT, R216, c[0x0][0x178], !P2 ;  /* 0x00005e00d8007a0c */ /* 0x000fc60005741270 */
[----:B------:R-:W3:Y:S01]  /*1181d0*/  LDL.LU R214, [R1+0xd28] ;  /* 0x000d280001d67983 */ /* 0x000ee20000300800 */
[----:B------:R-:W-:Y:S02]  /*1181e0*/  ISETP.LT.AND P4, PT, R217, c[0x0][0x178], !P3 ;  /* 0x00005e00d9007a0c */ /* 0x000fe40005f81270 */
[----:B------:R-:W-:Y:S01]  /*1181f0*/  ISETP.LT.AND P5, PT, R216, c[0x0][0x178], !P3 ;  /* 0x00005e00d8007a0c */ /* 0x000fe20005fa1270 */
[----:B------:R-:W3:Y:S01]  /*118200*/  LDL.LU R215, [R1+0xc48] ;  /* 0x000c480001d77983 */ /* 0x000ee20000300800 */
[----:B------:R-:W-:Y:S01]  /*118210*/  ISETP.GE.AND P3, PT, R145, c[0x0][0x17c], PT ;  /* 0x00005f0091007a0c */ /* 0x000fe20003f66270 */
[C---:B------:R-:W-:Y:S02]  /*118220*/  IMAD.WIDE R2, R50.reuse, 0x4, R136 ;  /* 0x0000000432027825 */ /* 0x040fe400078e0288 */
[----:B------:R-:W3:Y:S04]  /*118230*/  LDL.LU R145, [R1+0x3b14] ;  /* 0x003b140001917983 */ /* 0x000ee80000300800 */
[----:B------:R-:W3:Y:S01]  /*118240*/  LDL.LU R146, [R1+0xd2c] ;  /* 0x000d2c0001927983 */ /* 0x000ee20000300800 */
[----:B------:R-:W-:-:S03]  /*118250*/  IADD3 R140, R50, c[0x0][0x198], RZ ;  /* 0x00006600328c7a10 */ /* 0x000fc60007ffe0ff */
[----:B------:R1:W-:Y:S02]  /*118260*/  @P2 STG.E [R2.64], R147 ;  /* 0x0000009302002986 */ /* 0x0003e4000c101904 */
[----:B------:R-:W-:Y:S01]  /*118270*/  IMAD.WIDE R48, R140, 0x4, R138 ;  /* 0x000000048c307825 */ /* 0x000fe200078e028a */
[----:B------:R-:W-:-:S03]  /*118280*/  ISETP.LT.AND P1, PT, R217, c[0x0][0x178], !P0 ;  /* 0x00005e00d9007a0c */ /* 0x000fc60004721270 */
[C---:B------:R-:W-:Y:S01]  /*118290*/  IMAD.WIDE R50, R140.reuse, 0x4, R136 ;  /* 0x000000048c327825 */ /* 0x040fe200078e0288 */
[----:B-1----:R-:W3:Y:S01]  /*1182a0*/  LDL.LU R147, [R1+0xc4c] ;  /* 0x000c4c0001937983 */ /* 0x002ee20000300800 */
        /* <DEDUP_REMOVED lines=11> */
[----:B------:R-:W5:Y:S04]  /*118360*/  LDL.LU R142, [R1+0x3ad8] ;  /* 0x003ad800018e7983 */ /* 0x000f680000300800 */
[----:B-1----:R-:W5:Y:S01]  /*118370*/  LDL.LU R218, [R1+0xd3c] ;  /* 0x000d3c0001da7983 */ /* 0x002f620000300800 */
[----:B------:R-:W-:Y:S01]  /*118380*/  ISETP.LT.AND P0, PT, R216, c[0x0][0x178], !P0 ;  /* 0x00005e00d8007a0c */ /* 0x000fe20004701270 */
[C---:B------:R-:W-:Y:S01]  /*118390*/  IMAD.WIDE R48, R140.reuse, 0x4, R136 ;  /* 0x000000048c307825 */ /* 0x040fe200078e0288 */
[----:B------:R-:W-:Y:S02]  /*1183a0*/  ISETP.LT.AND P5, PT, R217, c[0x0][0x178], !P6 ;  /* 0x00005e00d9007a0c */ /* 0x000fe400077a1270 */
[----:B------:R-:W-:Y:S02]  /*1183b0*/  IADD3 R51, R140, c[0x0][0x198], RZ ;  /* 0x000066008c337a10 */ /* 0x000fe40007ffe0ff */
[----:B------:R-:W-:-:S02]  /*1183c0*/  ISETP.LT.AND P6, PT, R216, c[0x0][0x178], !P6 ;  /* 0x00005e00d8007a0c */ /* 0x000fc400077c1270 */
[----:B------:R-:W-:-:S05]  /*1183d0*/  IADD3 R50, R51, c[0x0][0x198], RZ ;  /* 0x0000660033327a10 */ /* 0x000fca0007ffe0ff */
[----:B---3--:R1:W-:Y:S01]  /*1183e0*/  @P0 STG.E [R48.64], R219 ;  /* 0x000000db30000986 */ /* 0x0083e2000c101904 */
[----:B------:R-:W-:Y:S01]  /*1183f0*/  ISETP.LT.AND P0, PT, R217, c[0x0][0x178], !P3 ;  /* 0x00005e00d9007a0c */ /* 0x000fe20005f01270 */
[----:B------:R-:W-:Y:S01]  /*118400*/  IMAD.WIDE R2, R51, 0x4, R136 ;  /* 0x0000000433027825 */ /* 0x000fe200078e0288 */
[----:B------:R-:W-:-:S03]  /*118410*/  ISETP.LT.AND P3, PT, R216, c[0x0][0x178], !P3 ;  /* 0x00005e00d8007a0c */ /* 0x000fc60005f61270 */
[--C-:B-1----:R-:W-:Y:S01]  /*118420*/  IMAD.WIDE R48, R51, 0x4, R138.reuse ;  /* 0x0000000433307825 */ /* 0x102fe200078e028a */
[----:B------:R-:W3:Y:S04]  /*118430*/  LDL.LU R219, [R1+0xcbc] ;  /* 0x000cbc0001db7983 */ /* 0x000ee80000300800 */
[----:B------:R1:W-:Y:S04]  /*118440*/  @P5 STG.E [R48.64], R214 ;  /* 0x000000d630005986 */ /* 0x0003e8000c101904 */
[----:B------:R1:W-:Y:S04]  /*118450*/  @P6 STG.E [R2.64], R215 ;  /* 0x000000d702006986 */ /* 0x0003e8000c101904 */
[----:B------:R-:W3:Y:S01]  /*118460*/  LDL.LU R212, [R1+0x3af8] ;  /* 0x003af80001d47983 */ /* 0x000ee20000300800 */
[----:B-1----:R-:W-:-:S03]  /*118470*/  IMAD.WIDE R48, R50, 0x4, R138 ;  /* 0x0000000432307825 */ /* 0x002fc600078e028a */
[----:B------:R-:W3:Y:S04]  /*118480*/  LDL.LU R215, [R1+0xd50] ;  /* 0x000d500001d77983 */ /* 0x000ee80000300800 */
[----:B------:R1:W-:Y:S01]  /*118490*/  @P0 STG.E [R48.64], R146 ;  /* 0x0000009230000986 */ /* 0x0003e2000c101904 */
[----:B------:R-:W-:Y:S01]  /*1184a0*/  ISETP.LT.AND P5, PT, R217, c[0x0][0x178], !P2 ;  /* 0x00005e00d9007a0c */ /* 0x000fe200057a1270 */
[C---:B------:R-:W-:Y:S01]  /*1184b0*/  IMAD.WIDE R2, R50.reuse, 0x4, R136 ;  /* 0x0000000432027825 */ /* 0x040fe200078e0288 */
[----:B------:R-:W-:Y:S02]  /*1184c0*/  ISETP.GE.AND P6, PT, R145, c[0x0][0x17c], PT ;  /* 0x00005f0091007a0c */ /* 0x000fe40003fc6270 */
[----:B------:R-:W-:Y:S01]  /*1184d0*/  IADD3 R50, R50, c[0x0][0x198], RZ ;  /* 0x0000660032327a10 */ /* 0x000fe20007ffe0ff */
[----:B-1----:R-:W3:Y:S01]  /*1184e0*/  LDL.LU R146, [R1+0x6c0] ;  /* 0x0006c00001927983 */ /* 0x002ee20000300800 */
[----:B----4-:R-:W-:-:S03]  /*1184f0*/  ISETP.GE.AND P0, PT, R141, c[0x0][0x17c], PT ;  /* 0x00005f008d007a0c */ /* 0x010fc60003f06270 */
[----:B------:R-:W4:Y:S01]  /*118500*/  LDL.LU R145, [R1+0x3b10] ;  /* 0x003b100001917983 */ /* 0x000f220000300800 */
[----:B------:R-:W-:-:S03]  /*118510*/  ISETP.LT.AND P2, PT, R216, c[0x0][0x178], !P2 ;  /* 0x00005e00d8007a0c */ /* 0x000fc60005741270 */
[----:B------:R-:W4:Y:S04]  /*118520*/  LDL.LU R141, [R1+0xd54] ;  /* 0x000d5400018d7983 */ /* 0x000f280000300800 */
[----:B------:R1:W-:Y:S01]  /*118530*/  @P3 STG.E [R2.64], R147 ;  /* 0x0000009302003986 */ /* 0x0003e2000c101904 */
[----:B------:R-:W-:Y:S02]  /*118540*/  ISETP.LT.AND P3, PT, R217, c[0x0][0x178], !P4 ;  /* 0x00005e00d9007a0c */ /* 0x000fe40006761270 */
[C---:B------:R-:W-:Y:S01]  /*118550*/  IADD3 R140, R50.reuse, c[0x0][0x198], RZ ;  /* 0x00006600328c7a10 */ /* 0x040fe20007ffe0ff */
[--C-:B-1----:R-:W-:Y:S01]  /*118560*/  IMAD.WIDE R2, R50, 0x4, R138.reuse ;  /* 0x0000000432027825 */ /* 0x102fe200078e028a */
[----:B------:R-:W4:Y:S04]  /*118570*/  LDL.LU R147, [R1+0x6c4] ;  /* 0x0006c40001937983 */ /* 0x000f280000300800 */
[----:B------:R1:W-:Y:S01]  /*118580*/  @P5 STG.E [R2.64], R144 ;  /* 0x0000009002005986 */ /* 0x0003e2000c101904 */
[----:B------:R-:W-:-:S04]  /*118590*/  IMAD.WIDE R48, R140, 0x4, R138 ;  /* 0x000000048c307825 */ /* 0x000fc800078e028a */
[----:B-1----:R-:W-:Y:S01]  /*1185a0*/  IMAD.WIDE R2, R50, 0x4, R136 ;  /* 0x0000000432027825 */ /* 0x002fe200078e0288 */
[----:B------:R-:W4:Y:S04]  /*1185b0*/  LDL.LU R144, [R1+0x3b2c] ;  /* 0x003b2c0001907983 */ /* 0x000f280000300800 */
[----:B------:R-:W4:Y:S04]  /*1185c0*/  LDL.LU R214, [R1+0xd80] ;  /* 0x000d800001d67983 */ /* 0x000f280000300800 */
[----:B--2---:R1:W-:Y:S04]  /*1185d0*/  @P2 STG.E [R2.64], R143 ;  /* 0x0000008f02002986 */ /* 0x0043e8000c101904 */
[----:B-1----:R-:W2:Y:S01]  /*1185e0*/  LDL.LU R143, [R1+0x270] ;  /* 0x00027000018f7983 */ /* 0x002ea20000300800 */
[----:B-----5:R-:W-:-:S03]  /*1185f0*/  ISETP.GE.AND P2, PT, R142, c[0x0][0x17c], PT ;  /* 0x00005f008e007a0c */ /* 0x020fc60003f46270 */
[----:B------:R-:W5:Y:S04]  /*118600*/  LDL.LU R142, [R1+0x3b30] ;  /* 0x003b3000018e7983 */ /* 0x000f680000300800 */
[----:B------:R1:W-:Y:S04]  /*118610*/  @P3 STG.E [R48.64], R218 ;  /* 0x000000da30003986 */ /* 0x0003e8000c101904 */
[----:B-1----:R-:W5:Y:S01]  /*118620*/  LDL.LU R218, [R1+0xd84] ;  /* 0x000d840001da7983 */ /* 0x002f620000300800 */
[----:B------:R-:W-:Y:S02]  /*118630*/  ISETP.LT.AND P4, PT, R216, c[0x0][0x178], !P4 ;  /* 0x00005e00d8007a0c */ /* 0x000fe40006781270 */
[----:B------:R-:W-:Y:S01]  /*118640*/  ISETP.LT.AND P5, PT, R217, c[0x0][0x178], !P1 ;  /* 0x00005e00d9007a0c */ /* 0x000fe20004fa1270 */
[----:B------:R-:W-:Y:S01]  /*118650*/  IMAD.WIDE R50, R140, 0x4, R136 ;  /* 0x000000048c327825 */ /* 0x000fe200078e0288 */
[----:B------:R-:W-:-:S02]  /*118660*/  ISETP.LT.AND P1, PT, R216, c[0x0][0x178], !P1 ;  /* 0x00005e00d8007a0c */ /* 0x000fc40004f21270 */
[----:B------:R-:W-:Y:S02]  /*118670*/  IADD3 R140, R140, c[0x0][0x198], RZ ;  /* 0x000066008c8c7a10 */ /* 0x000fe40007ffe0ff */
[----:B------:R-:W-:-:S03]  /*118680*/  ISETP.LT.AND P3, PT, R217, c[0x0][0x178], !P6 ;  /* 0x00005e00d9007a0c */ /* 0x000fc60007761270 */
[C---:B------:R-:W-:Y:S02]  /*118690*/  IMAD.WIDE R2, R140.reuse, 0x4, R138 ;  /* 0x000000048c027825 */ /* 0x040fe400078e028a */
[----:B---3--:R1:W-:Y:S02]  /*1186a0*/  @P4 STG.E [R50.64], R219 ;  /* 0x000000db32004986 */ /* 0x0083e4000c101904 */
[----:B------:R-:W-:Y:S01]  /*1186b0*/  IMAD.WIDE R48, R140, 0x4, R136 ;  /* 0x000000048c307825 */ /* 0x000fe200078e0288 */
[----:B------:R-:W-:Y:S02]  /*1186c0*/  ISETP.LT.AND P6, PT, R216, c[0x0][0x178], !P6 ;  /* 0x00005e00d8007a0c */ /* 0x000fe400077c1270 */
[----:B-1----:R-:W-:Y:S01]  /*1186d0*/  IADD3 R51, R140, c[0x0][0x198], RZ ;  /* 0x000066008c337a10 */ /* 0x002fe20007ffe0ff */
[----:B------:R-:W3:Y:S04]  /*1186e0*/  LDL.LU R219, [R1+0x274] ;  /* 0x0002740001db7983 */ /* 0x000ee80000300800 */
[----:B------:R-:W-:Y:S01]  /*1186f0*/  @P5 STG.E [R2.64], R215 ;  /* 0x000000d702005986 */ /* 0x000fe2000c101904 */
[----:B------:R-:W-:-:S02]  /*118700*/  ISETP.LT.AND P5, PT, R216, c[0x0][0x178], !P0 ;  /* 0x00005e00d8007a0c */ /* 0x000fc400047a1270 */
[----:B------:R-:W-:Y:S01]  /*118710*/  IADD3 R50, R51, c[0x0][0x198], RZ ;  /* 0x0000660033327a10 */ /* 0x000fe20007ffe0ff */
[----:B------:R1:W-:Y:S01]  /*118720*/  @P1 STG.E [R48.64], R146 ;  /* 0x0000009230001986 */ /* 0x0003e2000c101904 */
[----:B------:R-:W-:Y:S01]  /*118730*/  ISETP.LT.AND P1, PT, R217, c[0x0][0x178], !P0 ;  /* 0x00005e00d9007a0c */ /* 0x000fe20004721270 */
[----:B-1----:R-:W-:-:S05]  /*118740*/  IMAD.WIDE R48, R51, 0x4, R138 ;  /* 0x0000000433307825 */ /* 0x002fca00078e028a */
[----:B----4-:R1:W-:Y:S01]  /*118750*/  @P3 STG.E [R48.64], R141 ;  /* 0x0000008d30003986 */ /* 0x0103e2000c101904 */
[----:B------:R-:W-:Y:S01]  /*118760*/  IMAD.WIDE R2, R51, 0x4, R136 ;  /* 0x0000000433027825 */ /* 0x000fe200078e0288 */
[----:B------:R-:W-:Y:S02]  /*118770*/  ISETP.LT.AND P3, PT, R217, c[0x0][0x178], !P2 ;  /* 0x00005e00d9007a0c */ /* 0x000fe40005761270 */
[----:B-1----:R-:W4:Y:S01]  /*118780*/  LDL.LU R141, [R1+0x3af4] ;  /* 0x003af400018d7983 */ /* 0x002f220000300800 */
[----:B------:R-:W-:Y:S01]  /*118790*/  IMAD.WIDE R48, R50, 0x4, R138 ;  /* 0x0000000432307825 */ /* 0x000fe200078e028a */
[----:B------:R-:W-:Y:S02]  /*1187a0*/  ISETP.GE.AND P0, PT, R145, c[0x0][0x17c], PT ;  /* 0x00005f0091007a0c */ /* 0x000fe40003f06270 */
[----:B------:R-:W4:Y:S04]  /*1187b0*/  LDL.LU R215, [R1+0xd90] ;  /* 0x000d900001d77983 */ /* 0x000f280000300800 */
[----:B------:R1:W-:Y:S04]  /*1187c0*/  @P6 STG.E [R2.64], R147 ;  /* 0x0000009302006986 */ /* 0x0003e8000c101904 */
[----:B------:R-:W4:Y:S01]  /*1187d0*/  LDL.LU R145, [R1] ;  /* 0x0000000001917983 */ /* 0x000f220000300800 */
[----:B------:R-:W-:-:S03]  /*1187e0*/  ISETP.GE.AND P6, PT, R144, c[0x0][0x17c], PT ;  /* 0x00005f0090007a0c */ /* 0x000fc60003fc6270 */
[----:B------:R-:W4:Y:S01]  /*1187f0*/  LDL.LU R144, [R1+0x3b0c] ;  /* 0x003b0c0001907983 */ /* 0x000f220000300800 */
[C---:B-1----:R-:W-:Y:S01]  /*118800*/  IMAD.WIDE R2, R50.reuse, 0x4, R136 ;  /* 0x0000000432027825 */ /* 0x042fe200078e0288 */
[----:B------:R-:W-:Y:S02]  /*118810*/  IADD3 R50, R50, c[0x0][0x198], RZ ;  /* 0x0000660032327a10 */ /* 0x000fe40007ffe0ff */
[----:B------:R-:W-:Y:S04]  /*118820*/  @P1 STG.E [R48.64], R214 ;  /* 0x000000d630001986 */ /* 0x000fe8000c101904 */
[----:B------:R-:W4:Y:S04]  /*118830*/  LDL.LU R146, [R1+0xd94] ;  /* 0x000d940001927983 */ /* 0x000f280000300800 */
[----:B------:R-:W4:Y:S04]  /*118840*/  LDL.LU R147, [R1+0x4] ;  /* 0x0000040001937983 */ /* 0x000f280000300800 */
[----:B--2---:R1:W-:Y:S02]  /*118850*/  @P5 STG.E [R2.64], R143 ;  /* 0x0000008f02005986 */ /* 0x0043e4000c101904 */
[----:B-1----:R-:W-:-:S02]  /*118860*/  IMAD.WIDE R2, R50, 0x4, R138 ;  /* 0x0000000432027825 */ /* 0x002fc400078e028a */
[----:B------:R-:W2:Y:S01]  /*118870*/  LDL.LU R143, [R1+0x3b28] ;  /* 0x003b2800018f7983 */ /* 0x000ea20000300800 */
[----:B-----5:R-:W-:-:S03]  /*118880*/  ISETP.GE.AND P1, PT, R142, c[0x0][0x17c], PT ;  /* 0x00005f008e007a0c */ /* 0x020fc60003f26270 */
[----:B------:R1:W-:Y:S04]  /*118890*/  @P3 STG.E [R2.64], R218 ;  /* 0x000000da02003986 */ /* 0x0003e8000c101904 */
[----:B-1----:R-:W5:Y:S04]  /*1188a0*/  LDL.LU R218, [R1+0xcc0] ;  /* 0x000cc00001da7983 */ /* 0x002f680000300800 */
[----:B------:R-:W5:Y:S01]  /*1188b0*/  LDL.LU R142, [R1+0x3b40] ;  /* 0x003b4000018e7983 */ /* 0x000f620000300800 */
[----:B------:R-:W-:Y:S01]  /*1188c0*/  ISETP.LT.AND P2, PT, R216, c[0x0][0x178], !P2 ;  /* 0x00005e00d8007a0c */ /* 0x000fe20005741270 */
[----:B------:R-:W-:Y:S01]  /*1188d0*/  IMAD.WIDE R2, R50, 0x4, R136 ;  /* 0x0000000432027825 */ /* 0x000fe200078e0288 */
[----:B------:R-:W-:-:S04]  /*1188e0*/  ISETP.GE.AND P4, PT, R212, c[0x0][0x17c], PT ;  /* 0x00005f00d4007a0c */ /* 0x000fc80003f86270 */
[----:B------:R-:W-:Y:S02]  /*1188f0*/  ISETP.LT.AND P5, PT, R217, c[0x0][0x178], !P4 ;  /* 0x00005e00d9007a0c */ /* 0x000fe400067a1270 */
[----:B------:R-:W-:Y:S02]  /*118900*/  ISETP.LT.AND P4, PT, R216, c[0x0][0x178], !P4 ;  /* 0x00005e00d8007a0c */ /* 0x000fe40006781270 */
[----:B------:R-:W-:-:S03]  /*118910*/  IADD3 R140, R50, c[0x0][0x198], RZ ;  /* 0x00006600328c7a10 */ /* 0x000fc60007ffe0ff */
[----:B---3--:R1:W-:Y:S01]  /*118920*/  @P2 STG.E [R2.64], R219 ;  /* 0x000000db02002986 */ /* 0x0083e2000c101904 */
[----:B------:R-:W-:Y:S01]  /*118930*/  ISETP.LT.AND P3, PT, R217, c[0x0][0x178], !P0 ;  /* 0x00005e00d9007a0c */ /* 0x000fe20004761270 */
        /* <DEDUP_REMOVED lines=8> */
[----:B------:R1:W-:Y:S01]  /*1189c0*/  @P5 STG.E [R48.64], R215 ;  /* 0x000000d730005986 */ /* 0x0003e2000c101904 */
[----:B------:R-:W-:Y:S02]  /*1189d0*/  ISETP.LT.AND P5, PT, R217, c[0x0][0x178], !P6 ;  /* 0x00005e00d9007a0c */ /* 0x000fe400077a1270 */
[----:B------:R-:W-:Y:S01]  /*1189e0*/  ISETP.LT.AND P6, PT, R216, c[0x0][0x178], !P6 ;  /* 0x00005e00d8007a0c */ /* 0x000fe200077c1270 */
[----:B------:R-:W4:Y:S04]  /*1189f0*/  LDL.LU R213, [R1+0xde0] ;  /* 0x000de00001d57983 */ /* 0x000f280000300800 */
[----:B------:R1:W-:Y:S02]  /*118a00*/  @P4 STG.E [R50.64], R145 ;  /* 0x0000009132004986 */ /* 0x0003e4000c101904 */
[----:B-1----:R-:W-:-:S02]  /*118a10*/  IMAD.WIDE R48, R140, 0x4, R136 ;  /* 0x000000048c307825 */ /* 0x002fc400078e0288 */
[----:B------:R-:W4:Y:S04]  /*118a20*/  LDL.LU R214, [R1+0x400] ;  /* 0x0004000001d67983 */ /* 0x000f280000300800 */
[----:B------:R-:W4:Y:S01]  /*118a30*/  LDL.LU R212, [R1+0x3b08] ;  /* 0x003b080001d47983 */ /* 0x000f220000300800 */
        /* <DEDUP_REMOVED lines=8> */
[----:B-----5:R1:W-:Y:S04]  /*118ac0*/  @P5 STG.E [R48.64], R218 ;  /* 0x000000da30005986 */ /* 0x0203e8000c101904 */
[----:B------:R5:W-:Y:S01]  /*118ad0*/  @P6 STG.E [R2.64], R232 ;  /* 0x000000e802006986 */ /* 0x000be2000c101904 */
[----:B------:R-:W-:-:S03]  /*118ae0*/  ISETP.GE.AND P6, PT, R142, c[0x0][0x17c], PT ;  /* 0x00005f008e007a0c */ /* 0x000fc60003fc6270 */
[----:B------:R-:W2:Y:S01]  /*118af0*/  LDL.LU R142, [R1+0x3b24] ;  /* 0x003b2400018e7983 */ /* 0x000ea20000300800 */
[----:B------:R-:W-:Y:S02]  /*118b00*/  ISETP.LT.AND P3, PT, R217, c[0x0][0x178], !P1 ;  /* 0x00005e00d9007a0c */ /* 0x000fe40004f61270 */
[----:B------:R-:W-:Y:S01]  /*118b10*/  ISETP.LT.AND P1, PT, R216, c[0x0][0x178], !P1 ;  /* 0x00005e00d8007a0c */ /* 0x000fe20004f21270 */
[----:B------:R-:W2:Y:S01]  /*118b20*/  LDL.LU R145, [R1+0xdc0] ;  /* 0x000dc00001917983 */ /* 0x000ea20000300800 */
[----:B------:R-:W-:Y:S02]  /*118b30*/  IADD3 R50, R51, c[0x0][0x198], RZ ;  /* 0x0000660033327a10 */ /* 0x000fe40007ffe0ff */
[----:B------:R-:W-:Y:S01]  /*118b40*/  ISETP.LT.AND P5, PT, R217, c[0x0][0x178], !P2 ;  /* 0x00005e00d9007a0c */ /* 0x000fe200057a1270 */
[----:B------:R-:W2:Y:S02]  /*118b50*/  LDL.LU R146, [R1+0x30] ;  /* 0x0000300001927983 */ /* 0x000ea40000300800 */
[----:B-1----:R-:W-:-:S04]  /*118b60*/  IMAD.WIDE R48, R50, 0x4, R138 ;  /* 0x0000000432307825 */ /* 0x002fc800078e028a */
[----:B-----5:R-:W-:Y:S01]  /*118b70*/  IMAD.WIDE R2, R50, 0x4, R136 ;  /* 0x0000000432027825 */ /* 0x020fe200078e0288 */
[----:B------:R-:W-:Y:S02]  /*118b80*/  ISETP.GE.AND P4, PT, R144, c[0x0][0x17c], PT ;  /* 0x00005f0090007a0c */ /* 0x000fe40003f86270 */
[----:B------:R-:W-:Y:S01]  /*118b90*/  IADD3 R50, R50, c[0x0][0x198], RZ ;  /* 0x0000660032327a10 */ /* 0x000fe20007ffe0ff */
[----:B---3--:R-:W-:Y:S04]  /*118ba0*/  @P3 STG.E [R48.64], R219 ;  /* 0x000000db30003986 */ /* 0x008fe8000c101904 */
[----:B------:R1:W-:Y:S01]  /*118bb0*/  @P1 STG.E [R2.64], R233 ;  /* 0x000000e902001986 */ /* 0x0003e2000c101904 */
[----:B------:R-:W-:Y:S02]  /*118bc0*/  ISETP.LT.AND P2, PT, R216, c[0x0][0x178], !P2 ;  /* 0x00005e00d8007a0c */ /* 0x000fe40005741270 */
[----:B------:R-:W-:-:S02]  /*118bd0*/  ISETP.LT.AND P3, PT, R217, c[0x0][0x178], !P4 ;  /* 0x00005e00d9007a0c */ /* 0x000fc40006761270 */
[----:B------:R-:W-:Y:S02]  /*118be0*/  ISETP.LT.AND P4, PT, R216, c[0x0][0x178], !P4 ;  /* 0x00005e00d8007a0c */ /* 0x000fe40006781270 */
[C---:B------:R-:W-:Y:S01]  /*118bf0*/  IADD3 R140, R50.reuse, c[0x0][0x198], RZ ;  /* 0x00006600328c7a10 */ /* 0x040fe20007ffe0ff */
[----:B-1----:R-:W-:-:S04]  /*118c00*/  IMAD.WIDE R2, R50, 0x4, R138 ;  /* 0x0000000432027825 */ /* 0x002fc800078e028a */
[----:B------:R-:W-:Y:S01]  /*118c10*/  IMAD.WIDE R48, R140, 0x4, R138 ;  /* 0x000000048c307825 */ /* 0x000fe200078e028a */
[----:B----4-:R-:W-:Y:S02]  /*118c20*/  ISETP.GE.AND P1, PT, R141, c[0x0][0x17c], PT ;  /* 0x00005f008d007a0c */ /* 0x010fe40003f26270 */
[----:B------:R-:W3:Y:S04]  /*118c30*/  LDL.LU R141, [R1+0x3b3c] ;  /* 0x003b3c00018d7983 */ /* 0x000ee80000300800 */
[----:B------:R-:W4:Y:S04]  /*118c40*/  LDL.LU R218, [R1+0xdc4] ;  /* 0x000dc40001da7983 */ /* 0x000f280000300800 */
[----:B------:R-:W5:Y:S04]  /*118c50*/  LDL.LU R219, [R1+0x34] ;  /* 0x0000340001db7983 */ /* 0x000f680000300800 */
[----:B------:R1:W-:Y:S04]  /*118c60*/  @P5 STG.E [R2.64], R213 ;  /* 0x000000d502005986 */ /* 0x0003e8000c101904 */
[----:B------:R-:W5:Y:S04]  /*118c70*/  LDL.LU R144, [R1+0x3b58] ;  /* 0x003b580001907983 */ /* 0x000f680000300800 */
[----:B------:R-:W5:Y:S01]  /*118c80*/  LDL.LU R147, [R1+0xd70] ;  /* 0x000d700001937983 */ /* 0x000f620000300800 */
[----:B-1----:R-:W-:-:S04]  /*118c90*/  IMAD.WIDE R2, R50, 0x4, R136 ;  /* 0x0000000432027825 */ /* 0x002fc800078e0288 */
[C---:B------:R-:W-:Y:S01]  /*118ca0*/  IMAD.WIDE R50, R140.reuse, 0x4, R136 ;  /* 0x000000048c327825 */ /* 0x040fe200078e0288 */
[----:B------:R1:W-:Y:S04]  /*118cb0*/  @P2 STG.E [R2.64], R214 ;  /* 0x000000d602002986 */ /* 0x0003e8000c101904 */
[----:B------:R-:W-:Y:S01]  /*118cc0*/  @P3 STG.E [R48.64], R215 ;  /* 0x000000d730003986 */ /* 0x000fe2000c101904 */
[----:B-1----:R-:W-:-:S03]  /*118cd0*/  IADD3 R2, R140, c[0x0][0x198], RZ ;  /* 0x000066008c027a10 */ /* 0x002fc60007ffe0ff */
[----:B------:R-:W5:Y:S04]  /*118ce0*/  LDL.LU R140, [R1+0x3b5c] ;  /* 0x003b5c00018c7983 */ /* 0x000f680000300800 */
[----:B--2---:R1:W-:Y:S04]  /*118cf0*/  @P4 STG.E [R50.64], R143 ;  /* 0x0000008f32004986 */ /* 0x0043e8000c101904 */
[----:B-1----:R-:W2:Y:S01]  /*118d00*/  LDL.LU R143, [R1+0xd74] ;  /* 0x000d7400018f7983 */ /* 0x002ea20000300800 */
[----:B------:R-:W-:-:S03]  /*118d10*/  ISETP.GE.AND P3, PT, R142, c[0x0][0x17c], PT ;  /* 0x00005f008e007a0c */ /* 0x000fc60003f66270 */
[----:B------:R-:W2:Y:S01]  /*118d20*/  LDL.LU R142, [R1+0x3b20] ;  /* 0x003b2000018e7983 */ /* 0x000ea20000300800 */
[C---:B------:R-:W-:Y:S02]  /*118d30*/  ISETP.LT.AND P5, PT, R217.reuse, c[0x0][0x178], !P0 ;  /* 0x00005e00d9007a0c */ /* 0x040fe400047a1270 */
[----:B------:R-:W-:Y:S01]  /*118d40*/  ISETP.LT.AND P0, PT, R216, c[0x0][0x178], !P0 ;  /* 0x00005e00d8007a0c */ /* 0x000fe20004701270 */
[----:B------:R-:W-:Y:S01]  /*118d50*/  IMAD.WIDE R50, R2, 0x4, R138 ;  /* 0x0000000402327825 */ /* 0x000fe200078e028a */
[----:B------:R-:W-:-:S03]  /*118d60*/  ISETP.LT.AND P4, PT, R217, c[0x0][0x178], !P6 ;  /* 0x00005e00d9007a0c */ /* 0x000fc60007781270 */
[C---:B------:R-:W-:Y:S01]  /*118d70*/  IMAD.WIDE R48, R2.reuse, 0x4, R136 ;  /* 0x0000000402307825 */ /* 0x040fe200078e0288 */
[----:B------:R-:W-:Y:S02]  /*118d80*/  IADD3 R2, R2, c[0x0][0x198], RZ ;  /* 0x0000660002027a10 */ /* 0x000fe40007ffe0ff */
[----:B------:R-:W-:-:S03]  /*118d90*/  ISETP.LT.AND P6, PT, R216, c[0x0][0x178], !P6 ;  /* 0x00005e00d8007a0c */ /* 0x000fc600077c1270 */
[----:B------:R-:W-:Y:S04]  /*118da0*/  @P5 STG.E [R50.64], R145 ;  /* 0x0000009132005986 */ /* 0x000fe8000c101904 */
[----:B------:R1:W-:Y:S01]  /*118db0*/  @P0 STG.E [R48.64], R146 ;  /* 0x0000009230000986 */ /* 0x0003e2000c101904 */
[----:B------:R-:W-:Y:S02]  /*118dc0*/  ISETP.GE.AND P2, PT, R212, c[0x0][0x17c], PT ;  /* 0x00005f00d4007a0c */ /* 0x000fe40003f46270 */
[----:B------:R-:W-:Y:S01]  /*118dd0*/  ISETP.LT.AND P0, PT, R217, c[0x0][0x178], !P1 ;  /* 0x00005e00d9007a0c */ /* 0x000fe20004f01270 */
[----:B-1----:R-:W-:Y:S01]  /*118de0*/  IMAD.WIDE R48, R2, 0x4, R138 ;  /* 0x0000000402307825 */ /* 0x002fe200078e028a */
[----:B------:R-:W-:-:S03]  /*118df0*/  ISETP.LT.AND P1, PT, R216, c[0x0][0x178], !P1 ;  /* 0x00005e00d8007a0c */ /* 0x000fc60004f21270 */
[C---:B------:R-:W-:Y:S01]  /*118e00*/  IMAD.WIDE R50, R2.reuse, 0x4, R136 ;  /* 0x0000000402327825 */ /* 0x040fe200078e0288 */
[----:B------:R-:W-:Y:S01]  /*118e10*/  IADD3 R3, R2, c[0x0][0x198], RZ ;  /* 0x0000660002037a10 */ /* 0x000fe20007ffe0ff */
[----:B----4-:R1:W-:Y:S01]  /*118e20*/  @P4 STG.E [R48.64], R218 ;  /* 0x000000da30004986 */ /* 0x0103e2000c101904 */
[----:B------:R-:W-:Y:S02]  /*118e30*/  ISETP.LT.AND P4, PT, R217, c[0x0][0x178], !P2 ;  /* 0x00005e00d9007a0c */ /* 0x000fe40005781270 */
[----:B---3--:R-:W-:Y:S01]  /*118e40*/  ISETP.GE.AND P5, PT, R141, c[0x0][0x17c], PT ;  /* 0x00005f008d007a0c */ /* 0x008fe20003fa6270 */
[----:B-----5:R3:W-:Y:S01]  /*118e50*/  @P6 STG.E [R50.64], R219 ;  /* 0x000000db32006986 */ /* 0x0207e2000c101904 */
[----:B------:R-:W-:-:S03]  /*118e60*/  IADD3 R141, R3, c[0x0][0x198], RZ ;  /* 0x00006600038d7a10 */ /* 0x000fc60007ffe0ff */
[----:B-1----:R-:W4:Y:S04]  /*118e70*/  LDL.LU R218, [R1+0x760] ;  /* 0x0007600001da7983 */ /* 0x002f280000300800 */
[----:B------:R-:W5:Y:S01]  /*118e80*/  LDL.LU R146, [R1+0x3b38] ;  /* 0x003b380001927983 */ /* 0x000f620000300800 */
[----:B------:R-:W-:-:S03]  /*118e90*/  IMAD.WIDE R48, R3, 0x4, R138 ;  /* 0x0000000403307825 */ /* 0x000fc600078e028a */
[----:B---3--:R-:W3:Y:S01]  /*118ea0*/  LDL.LU R219, [R1+0x764] ;  /* 0x0007640001db7983 */ /* 0x008ee20000300800 */
[----:B------:R-:W-:Y:S01]  /*118eb0*/  ISETP.LT.AND P2, PT, R216, c[0x0][0x178], !P2 ;  /* 0x00005e00d8007a0c */ /* 0x000fe20005741270 */
[----:B------:R-:W-:Y:S02]  /*118ec0*/  IMAD.WIDE R50, R3, 0x4, R136 ;  /* 0x0000000403327825 */ /* 0x000fe400078e0288 */
[----:B------:R-:W3:Y:S02]  /*118ed0*/  LDL.LU R145, [R1+0x3b54] ;  /* 0x003b540001917983 */ /* 0x000ee40000300800 */
[----:B------:R-:W-:Y:S02]  /*118ee0*/  IMAD.WIDE R2, R141, 0x4, R138 ;  /* 0x000000048d027825 */ /* 0x000fe400078e028a */
[----:B------:R1:W-:Y:S01]  /*118ef0*/  @P0 STG.E [R48.64], R147 ;  /* 0x0000009330000986 */ /* 0x0003e2000c101904 */
[----:B------:R-:W-:-:S03]  /*118f00*/  ISETP.GE.AND P6, PT, R144, c[0x0][0x17c], PT ;  /* 0x00005f0090007a0c */ /* 0x000fc60003fc6270 */
[----:B------:R-:W-:Y:S04]  /*118f10*/  @P1 STG.E [R50.64], R244 ;  /* 0x000000f432001986 */ /* 0x000fe8000c101904 */
[----:B------:R-:W5:Y:S04]  /*118f20*/  LDL.LU R144, [R1+0xdf0] ;  /* 0x000df00001907983 */ /* 0x000f680000300800 */
[----:B-1----:R-:W5:Y:S01]  /*118f30*/  LDL.LU R147, [R1+0x3f0] ;  /* 0x0003f00001937983 */ /* 0x002f620000300800 */
[----:B------:R-:W-:Y:S02]  /*118f40*/  ISETP.GE.AND P0, PT, R140, c[0x0][0x17c], PT ;  /* 0x00005f008c007a0c */ /* 0x000fe40003f06270 */
[C---:B------:R-:W-:Y:S01]  /*118f50*/  IADD3 R140, R141.reuse, c[0x0][0x198], RZ ;  /* 0x000066008d8c7a10 */ /* 0x040fe20007ffe0ff */
[----:B--2---:R1:W-:Y:S02]  /*118f60*/  @P4 STG.E [R2.64], R143 ;  /* 0x0000008f02004986 */ /* 0x0043e4000c101904 */
[----:B-1----:R-:W-:-:S02]  /*118f70*/  IMAD.WIDE R2, R141, 0x4, R136 ;  /* 0x000000048d027825 */ /* 0x002fc400078e0288 */
[----:B------:R-:W2:Y:S04]  /*118f80*/  LDL.LU R141, [R1+0x3b6c] ;  /* 0x003b6c00018d7983 */ /* 0x000ea80000300800 */
[----:B------:R1:W-:Y:S01]  /*118f90*/  @P2 STG.E [R2.64], R245 ;  /* 0x000000f502002986 */ /* 0x0003e2000c101904 */
[----:B------:R-:W-:-:S03]  /*118fa0*/  ISETP.GE.AND P2, PT, R142, c[0x0][0x17c], PT ;  /* 0x00005f008e007a0c */ /* 0x000fc60003f46270 */
[----:B------:R-:W2:Y:S04]  /*118fb0*/  LDL.LU R142, [R1+0xdf4] ;  /* 0x000df400018e7983 */ /* 0x000ea80000300800 */
[----:B------:R-:W2:Y:S01]  /*118fc0*/  LDL.LU R143, [R1+0x3f4] ;  /* 0x0003f400018f7983 */ /* 0x000ea20000300800 */
[C---:B------:R-:W-:Y:S02]  /*118fd0*/  ISETP.LT.AND P1, PT, R217.reuse, c[0x0][0x178], !P3 ;  /* 0x00005e00d9007a0c */ /* 0x040fe40005f21270 */
[----:B------:R-:W-:Y:S02]  /*118fe0*/  ISETP.LT.AND P3, PT, R216, c[0x0][0x178], !P3 ;  /* 0x00005e00d8007a0c */ /* 0x000fe40005f61270 */
[----:B------:R-:W-:Y:S01]  /*118ff0*/  ISETP.LT.AND P4, PT, R217, c[0x0][0x178], !P5 ;  /* 0x00005e00d9007a0c */ /* 0x000fe20006f81270 */
[----:B------:R-:W-:Y:S01]  /*119000*/  IMAD.WIDE R48, R140, 0x4, R138 ;  /* 0x000000048c307825 */ /* 0x000fe200078e028a */
[----:B------:R-:W-:-:S02]  /*119010*/  ISETP.LT.AND P5, PT, R216, c[0x0][0x178], !P5 ;  /* 0x00005e00d8007a0c */ /* 0x000fc40006fa1270 */
[C---:B-1----:R-:W-:Y:S01]  /*119020*/  IADD3 R2, R140.reuse, c[0x0][0x198], RZ ;  /* 0x000066008c027a10 */ /* 0x042fe20007ffe0ff */
[----:B------:R-:W-:Y:S02]  /*119030*/  IMAD.WIDE R50, R140, 0x4, R136 ;  /* 0x000000048c327825 */ /* 0x000fe400078e0288 */
[----:B------:R-:W2:Y:S04]  /*119040*/  LDL.LU R140, [R1+0x3b70] ;  /* 0x003b7000018c7983 */ /* 0x000ea80000300800 */
[----:B------:R-:W2:Y:S04]  /*119050*/  LDL.LU R215, [R1+0xdb0] ;  /* 0x000db00001d77983 */ /* 0x000ea80000300800 */
[----:B----4-:R1:W-:Y:S04]  /*119060*/  @P1 STG.E [R48.64], R218 ;  /* 0x000000da30001986 */ /* 0x0103e8000c101904 */
[----:B------:R4:W-:Y:S01]  /*119070*/  @P3 STG.E [R50.64], R228 ;  /* 0x000000e432003986 */ /* 0x0009e2000c101904 */
[----:B------:R-:W-:-:S02]  /*119080*/  ISETP.LT.AND P1, PT, R217, c[0x0][0x178], !P6 ;  /* 0x00005e00d9007a0c */ /* 0x000fc40007721270 */
[----:B------:R-:W-:Y:S01]  /*119090*/  ISETP.LT.AND P6, PT, R216, c[0x0][0x178], !P6 ;  /* 0x00005e00d8007a0c */ /* 0x000fe200077c1270 */
[----:B-1----:R-:W-:-:S04]  /*1190a0*/  IMAD.WIDE R48, R2, 0x4, R138 ;  /* 0x0000000402307825 */ /* 0x002fc800078e028a */
[C---:B----4-:R-:W-:Y:S01]  /*1190b0*/  IMAD.WIDE R50, R2.reuse, 0x4, R136 ;  /* 0x0000000402327825 */ /* 0x050fe200078e0288 */
[----:B---3--:R1:W-:Y:S01]  /*1190c0*/  @P4 STG.E [R48.64], R219 ;  /* 0x000000db30004986 */ /* 0x0083e2000c101904 */
[----:B------:R-:W-:Y:S02]  /*1190d0*/  IADD3 R2, R2, c[0x0][0x198], RZ ;  /* 0x0000660002027a10 */ /* 0x000fe40007ffe0ff */
[----:B-----5:R-:W-:Y:S01]  /*1190e0*/  ISETP.GE.AND P3, PT, R146, c[0x0][0x17c], PT ;  /* 0x00005f0092007a0c */ /* 0x020fe20003f66270 */
[----:B------:R3:W-:Y:S01]  /*1190f0*/  @P5 STG.E [R50.64], R229 ;  /* 0x000000e532005986 */ /* 0x0007e2000c101904 */
[----:B------:R-:W-:Y:S02]  /*119100*/  ISETP.LT.AND P4, PT, R217, c[0x0][0x178], !P0 ;  /* 0x00005e00d9007a0c */ /* 0x000fe40004781270 */
[----:B------:R-:W-:Y:S01]  /*119110*/  ISETP.LT.AND P5, PT, R216, c[0x0][0x178], !P0 ;  /* 0x00005e00d8007a0c */ /* 0x000fe200047a1270 */
[----:B------:R-:W4:Y:S01]  /*119120*/  LDL.LU R146, [R1+0x20] ;  /* 0x0000200001927983 */ /* 0x000f220000300800 */
[----:B------:R-:W-:-:S03]  /*119130*/  ISETP.GE.AND P0, PT, R145, c[0x0][0x17c], PT ;  /* 0x00005f0091007a0c */ /* 0x000fc60003f06270 */
[----:B------:R-:W5:Y:S01]  /*119140*/  LDL.LU R145, [R1+0x3b34] ;  /* 0x003b340001917983 */ /* 0x000f620000300800 */
[----:B-1----:R-:W-:-:S03]  /*119150*/  IMAD.WIDE R48, R2, 0x4, R138 ;  /* 0x0000000402307825 */ /* 0x002fc600078e028a */
[----:B------:R-:W5:Y:S01]  /*119160*/  LDL.LU R218, [R1+0xdb4] ;  /* 0x000db40001da7983 */ /* 0x000f620000300800 */
[C---:B---3--:R-:W-:Y:S01]  /*119170*/  IADD3 R50, R2.reuse, c[0x0][0x198], RZ ;  /* 0x0000660002327a10 */ /* 0x048fe20007ffe0ff */
[----:B------:R-:W-:Y:S02]  /*119180*/  IMAD.WIDE R2, R2, 0x4, R136 ;  /* 0x0000000402027825 */ /* 0x000fe400078e0288 */
[----:B------:R-:W5:Y:S04]  /*119190*/  LDL.LU R219, [R1+0x24] ;  /* 0x0000240001db7983 */ /* 0x000f680000300800 */
[----:B------:R1:W-:Y:S04]  /*1191a0*/  @P1 STG.E [R48.64], R144 ;  /* 0x0000009030001986 */ /* 0x0003e8000c101904 */
[----:B------:R1:W-:Y:S02]  /*1191b0*/  @P6 STG.E [R2.64], R147 ;  /* 0x0000009302006986 */ /* 0x0003e4000c101904 */
[----:B-1----:R-:W-:-:S02]  /*1191c0*/  IMAD.WIDE R48, R50, 0x4, R138 ;  /* 0x0000000432307825 */ /* 0x002fc400078e028a */
[----:B------:R-:W5:Y:S02]  /*1191d0*/  LDL.LU R144, [R1+0x3b50] ;  /* 0x003b500001907983 */ /* 0x000f640000300800 */
[----:B------:R-:W-:Y:S02]  /*1191e0*/  IMAD.WIDE R2, R50, 0x4, R136 ;  /* 0x0000000432027825 */ /* 0x000fe400078e0288 */
[----:B------:R-:W5:Y:S01]  /*1191f0*/  LDL.LU R147, [R1+0xd60] ;  /* 0x000d600001937983 */ /* 0x000f620000300800 */
[----:B--2---:R-:W-:-:S03]  /*119200*/  ISETP.GE.AND P6, PT, R141, c[0x0][0x17c], PT ;  /* 0x00005f008d007a0c */ /* 0x004fc60003fc6270 */
[----:B------:R1:W-:Y:S04]  /*119210*/  @P4 STG.E [R48.64], R142 ;  /* 0x0000008e30004986 */ /* 0x0003e8000c101904 */
[----:B------:R2:W-:Y:S04]  /*119220*/  @P5 STG.E [R2.64], R143 ;  /* 0x0000008f02005986 */ /* 0x0005e8000c101904 */
[----:B-1----:R-:W3:Y:S04]  /*119230*/  LDL.LU R142, [R1+0x3b68] ;  /* 0x003b6800018e7983 */ /* 0x002ee80000300800 */
[----:B--2---:R-:W2:Y:S04]  /*119240*/  LDL.LU R143, [R1+0xd64] ;  /* 0x000d6400018f7983 */ /* 0x004ea80000300800 */
[----:B------:R-:W3:Y:S01]  /*119250*/  LDL.LU R141, [R1+0x3b84] ;  /* 0x003b8400018d7983 */ /* 0x000ee20000300800 */
[----:B------:R-:W-:-:S02]  /*119260*/  ISETP.LT.AND P1, PT, R217, c[0x0][0x178], !P2 ;  /* 0x00005e00d9007a0c */ /* 0x000fc40005721270 */
[----:B------:R-:W-:Y:S02]  /*119270*/  IADD3 R50, R50, c[0x0][0x198], RZ ;  /* 0x0000660032327a10 */ /* 0x000fe40007ffe0ff */
[----:B------:R-:W-:Y:S02]  /*119280*/  ISETP.LT.AND P2, PT, R216, c[0x0][0x178], !P2 ;  /* 0x00005e00d8007a0c */ /* 0x000fe40005741270 */
[C---:B------:R-:W-:Y:S01]  /*119290*/  ISETP.LT.AND P4, PT, R217.reuse, c[0x0][0x178], !P3 ;  /* 0x00005e00d9007a0c */ /* 0x040fe20005f81270 */
[----:B------:R-:W-:Y:S01]  /*1192a0*/  IMAD.WIDE R2, R50, 0x4, R138 ;  /* 0x0000000432027825 */ /* 0x000fe200078e028a */
[----:B------:R-:W-:Y:S02]  /*1192b0*/  ISETP.LT.AND P5, PT, R216, c[0x0][0x178], !P3 ;  /* 0x00005e00d8007a0c */ /* 0x000fe40005fa1270 */
[----:B------:R-:W-:Y:S02]  /*1192c0*/  ISETP.GE.AND P3, PT, R140, c[0x0][0x17c], PT ;  /* 0x00005f008c007a0c */ /* 0x000fe40003f66270 */
[----:B------:R-:W-:Y:S01]  /*1192d0*/  IADD3 R140, R50, c[0x0][0x198], RZ ;  /* 0x00006600328c7a10 */ /* 0x000fe20007ffe0ff */
[----:B------:R1:W-:Y:S01]  /*1192e0*/  @P1 STG.E [R2.64], R215 ;  /* 0x000000d702001986 */ /* 0x0003e2000c101904 */
[----:B------:R-:W-:-:S03]  /*1192f0*/  ISETP.LT.AND P1, PT, R217, c[0x0][0x178], !P0 ;  /* 0x00005e00d9007a0c */ /* 0x000fc60004721270 */
[----:B------:R-:W-:-:S04]  /*119300*/  IMAD.WIDE R48, R140, 0x4, R138 ;  /* 0x000000048c307825 */ /* 0x000fc800078e028a */
[----:B-1----:R-:W-:-:S04]  /*119310*/  IMAD.WIDE R2, R50, 0x4, R136 ;  /* 0x0000000432027825 */ /* 0x002fc800078e0288 */
[----:B------:R-:W-:Y:S01]  /*119320*/  IMAD.WIDE R50, R140, 0x4, R136 ;  /* 0x000000048c327825 */ /* 0x000fe200078e0288 */
[----:B------:R-:W-:Y:S01]  /*119330*/  ISETP.LT.AND P0, PT, R216, c[0x0][0x178], !P0 ;  /* 0x00005e00d8007a0c */ /* 0x000fe20004701270 */
[----:B----4-:R1:W-:Y:S04]  /*119340*/  @P2 STG.E [R2.64], R146 ;  /* 0x0000009202002986 */ /* 0x0103e8000c101904 */
[----:B-----5:R4:W-:Y:S01]  /*119350*/  @P4 STG.E [R48.64], R218 ;  /* 0x000000da30004986 */ /* 0x0209e2000c101904 */
[----:B-1----:R-:W-:-:S03]  /*119360*/  IADD3 R2, R140, c[0x0][0x198], RZ ;  /* 0x000066008c027a10 */ /* 0x002fc60007ffe0ff */
[----:B------:R1:W-:Y:S01]  /*119370*/  @P5 STG.E [R50.64], R219 ;  /* 0x000000db32005986 */ /* 0x0003e2000c101904 */
[----:B------:R-:W-:-:S03]  /*119380*/  ISETP.LT.AND P5, PT, R217, c[0x0][0x178], !P6 ;  /* 0x00005e00d9007a0c */ /* 0x000fc600077a1270 */
[----:B----4-:R-:W4:Y:S01]  /*119390*/  LDL.LU R218, [R1+0x750] ;  /* 0x0007500001da7983 */ /* 0x010f220000300800 */
[----:B------:R-:W-:-:S04]  /*1193a0*/  IMAD.WIDE R48, R2, 0x4, R138 ;  /* 0x0000000402307825 */ /* 0x000fc800078e028a */
[C---:B-1----:R-:W-:Y:S01]  /*1193b0*/  IMAD.WIDE R50, R2.reuse, 0x4, R136 ;  /* 0x0000000402327825 */ /* 0x042fe200078e0288 */
[----:B------:R-:W-:Y:S01]  /*1193c0*/  IADD3 R2, R2, c[0x0][0x198], RZ ;  /* 0x0000660002027a10 */ /* 0x000fe20007ffe0ff */
[----:B------:R-:W5:Y:S01]  /*1193d0*/  LDL.LU R140, [R1+0x3b8c] ;  /* 0x003b8c00018c7983 */ /* 0x000f620000300800 */
[----:B------:R-:W-:-:S03]  /*1193e0*/  ISETP.LT.AND P6, PT, R216, c[0x0][0x178], !P6 ;  /* 0x00005e00d8007a0c */ /* 0x000fc600077c1270 */
[----:B------:R-:W5:Y:S04]  /*1193f0*/  LDL.LU R219, [R1+0x754] ;  /* 0x0007540001db7983 */ /* 0x000f680000300800 */
[----:B------:R1:W-:Y:S04]  /*119400*/  @P1 STG.E [R48.64], R147 ;  /* 0x0000009330001986 */ /* 0x0003e8000c101904 */
[----:B------:R1:W-:Y:S02]  /*119410*/  @P0 STG.E [R50.64], R240 ;  /* 0x000000f032000986 */ /* 0x0003e4000c101904 */
[C---:B-1----:R-:W-:Y:S01]  /*119420*/  IMAD.WIDE R48, R2.reuse, 0x4, R138 ;  /* 0x0000000402307825 */ /* 0x042fe200078e028a */
[----:B------:R-:W-:-:S03]  /*119430*/  IADD3 R50, R2, c[0x0][0x198], RZ ;  /* 0x0000660002327a10 */ /* 0x000fc60007ffe0ff */
[----:B------:R-:W-:Y:S01]  /*119440*/  IMAD.WIDE R2, R2, 0x4, R136 ;  /* 0x0000000402027825 */ /* 0x000fe200078e0288 */
[----:B------:R-:W-:Y:S02]  /*119450*/  ISETP.GE.AND P4, PT, R144, c[0x0][0x17c], PT ;  /* 0x00005f0090007a0c */ /* 0x000fe40003f86270 */
[----:B------:R-:W-:Y:S01]  /*119460*/  ISETP.GE.AND P2, PT, R145, c[0x0][0x17c], PT ;  /* 0x00005f0091007a0c */ /* 0x000fe20003f46270 */
[----:B--2---:R1:W-:Y:S04]  /*119470*/  @P5 STG.E [R48.64], R143 ;  /* 0x0000008f30005986 */ /* 0x0043e8000c101904 */
[----:B------:R2:W-:Y:S01]  /*119480*/  @P6 STG.E [R2.64], R241 ;  /* 0x000000f102006986 */ /* 0x0005e2000c101904 */
[----:B---3--:R-:W-:-:S03]  /*119490*/  ISETP.GE.AND P6, PT, R141, c[0x0][0x17c], PT ;  /* 0x00005f008d007a0c */ /* 0x008fc60003fc6270 */
[----:B-1----:R-:W3:Y:S04]  /*1194a0*/  LDL.LU R143, [R1+0x3b4c] ;  /* 0x003b4c00018f7983 */ /* 0x002ee80000300800 */
[----:B------:R-:W3:Y:S04]  /*1194b0*/  LDL.LU R213, [R1+0xdd0] ;  /* 0x000dd00001d57983 */ /* 0x000ee80000300800 */
[----:B------:R-:W3:Y:S04]  /*1194c0*/  LDL.LU R214, [R1+0x280] ;  /* 0x0002800001d67983 */ /* 0x000ee80000300800 */
[----:B------:R-:W3:Y:S04]  /*1194d0*/  LDL.LU R141, [R1+0x3b64] ;  /* 0x003b6400018d7983 */ /* 0x000ee80000300800 */
[----:B------:R-:W3:Y:S04]  /*1194e0*/  LDL.LU R215, [R1+0xdd4] ;  /* 0x000dd40001d77983 */ /* 0x000ee80000300800 */
[----:B------:R-:W3:Y:S01]  /*1194f0*/  LDL.LU R147, [R1+0x284] ;  /* 0x0002840001937983 */ /* 0x000ee20000300800 */
[----:B------:R-:W-:-:S03]  /*119500*/  ISETP.GE.AND P1, PT, R142, c[0x0][0x17c], PT ;  /* 0x00005f008e007a0c */ /* 0x000fc60003f26270 */
[----:B------:R-:W3:Y:S04]  /*119510*/  LDL.LU R212, [R1+0x3b80] ;  /* 0x003b800001d47983 */ /* 0x000ee80000300800 */
[----:B------:R-:W3:Y:S04]  /*119520*/  LDL.LU R144, [R1+0xda0] ;  /* 0x000da00001907983 */ /* 0x000ee80000300800 */
[----:B------:R-:W3:Y:S04]  /*119530*/  LDL.LU R145, [R1+0x10] ;  /* 0x0000100001917983 */ /* 0x000ee80000300800 */
[----:B------:R-:W3:Y:S01]  /*119540*/  LDL.LU R142, [R1+0x3b9c] ;  /* 0x003b9c00018e7983 */ /* 0x000ee20000300800 */
[----:B------:R-:W-:-:S02]  /*119550*/  ISETP.LT.AND P0, PT, R217, c[0x0][0x178], !P3 ;  /* 0x00005e00d9007a0c */ /* 0x000fc40005f01270 */
[----:B------:R-:W-:Y:S01]  /*119560*/  ISETP.LT.AND P3, PT, R216, c[0x0][0x178], !P3 ;  /* 0x00005e00d8007a0c */ /* 0x000fe20005f61270 */
[----:B------:R-:W-:Y:S01]  /*119570*/  IMAD.WIDE R48, R50, 0x4, R138 ;  /* 0x0000000432307825 */ /* 0x000fe200078e028a */
[----:B------:R-:W-:-:S03]  /*119580*/  ISETP.LT.AND P5, PT, R217, c[0x0][0x178], !P2 ;  /* 0x00005e00d9007a0c */ /* 0x000fc600057a1270 */
[C---:B--2---:R-:W-:Y:S01]  /*119590*/  IMAD.WIDE R2, R50.reuse, 0x4, R136 ;  /* 0x0000000432027825 */ /* 0x044fe200078e0288 */
[----:B------:R-:W-:Y:S02]  /*1195a0*/  IADD3 R50, R50, c[0x0][0x198], RZ ;  /* 0x0000660032327a10 */ /* 0x000fe40007ffe0ff */
[----:B------:R-:W-:-:S03]  /*1195b0*/  ISETP.LT.AND P2, PT, R216, c[0x0][0x178], !P2 ;  /* 0x00005e00d8007a0c */ /* 0x000fc60005741270 */
[----:B----4-:R1:W-:Y:S04]  /*1195c0*/  @P0 STG.E [R48.64], R218 ;  /* 0x000000da30000986 */ /* 0x0103e8000c101904 */
[----:B------:R2:W-:Y:S01]  /*1195d0*/  @P3 STG.E [R2.64], R224 ;  /* 0x000000e002003986 */ /* 0x0005e2000c101904 */
[----:B------:R-:W-:Y:S02]  /*1195e0*/  ISETP.LT.AND P3, PT, R217, c[0x0][0x178], !P4 ;  /* 0x00005e00d9007a0c */ /* 0x000fe40006761270 */
[----:B-----5:R-:W-:Y:S02]  /*1195f0*/  ISETP.GE.AND P0, PT, R140, c[0x0][0x17c], PT ;  /* 0x00005f008c007a0c */ /* 0x020fe40003f06270 */
[----:B------:R-:W-:Y:S02]  /*119600*/  ISETP.LT.AND P4, PT, R216, c[0x0][0x178], !P4 ;  /* 0x00005e00d8007a0c */ /* 0x000fe40006781270 */
[C---:B------:R-:W-:Y:S01]  /*119610*/  IADD3 R140, R50.reuse, c[0x0][0x198], RZ ;  /* 0x00006600328c7a10 */ /* 0x040fe20007ffe0ff */
[----:B-1----:R-:W4:Y:S01]  /*119620*/  LDL.LU R218, [R1+0xda4] ;  /* 0x000da40001da7983 */ /* 0x002f220000300800 */
[----:B--2---:R-:W-:-:S05]  /*119630*/  IMAD.WIDE R2, R50, 0x4, R138 ;  /* 0x0000000432027825 */ /* 0x004fca00078e028a */
[----:B------:R1:W-:Y:S01]  /*119640*/  @P5 STG.E [R2.64], R219 ;  /* 0x000000db02005986 */ /* 0x0003e2000c101904 */
[----:B------:R-:W-:Y:S01]  /*119650*/  ISETP.LT.AND P5, PT, R217, c[0x0][0x178], !P1 ;  /* 0x00005e00d9007a0c */ /* 0x000fe20004fa1270 */
[----:B------:R-:W-:Y:S01]  /*119660*/  IMAD.WIDE R48, R140, 0x4, R138 ;  /* 0x000000048c307825 */ /* 0x000fe200078e028a */
[----:B------:R-:W-:-:S03]  /*119670*/  ISETP.LT.AND P1, PT, R216, c[0x0][0x178], !P1 ;  /* 0x00005e00d8007a0c */ /* 0x000fc60004f21270 */
[--C-:B-1----:R-:W-:Y:S01]  /*119680*/  IMAD.WIDE R2, R50, 0x4, R136.reuse ;  /* 0x0000000432027825 */ /* 0x102fe200078e0288 */
[----:B------:R-:W2:Y:S03]  /*119690*/  LDL.LU R219, [R1+0x14] ;  /* 0x0000140001db7983 */ /* 0x000ea60000300800 */
[C---:B------:R-:W-:Y:S01]  /*1196a0*/  IMAD.WIDE R50, R140.reuse, 0x4, R136 ;  /* 0x000000048c327825 */ /* 0x040fe200078e0288 */
[----:B------:R-:W-:Y:S01]  /*1196b0*/  IADD3 R140, R140, c[0x0][0x198], RZ ;  /* 0x000066008c8c7a10 */ /* 0x000fe20007ffe0ff */
[----:B------:R1:W-:Y:S04]  /*1196c0*/  @P2 STG.E [R2.64], R225 ;  /* 0x000000e102002986 */ /* 0x0003e8000c101904 */
[----:B-1----:R-:W-:Y:S01]  /*1196d0*/  IMAD.WIDE R2, R140, 0x4, R138 ;  /* 0x000000048c027825 */ /* 0x002fe200078e028a */
[----:B---3--:R-:W-:-:S02]  /*1196e0*/  ISETP.GE.AND P2, PT, R143, c[0x0][0x17c], PT ;  /* 0x00005f008f007a0c */ /* 0x008fc40003f46270 */
[----:B------:R-:W3:Y:S04]  /*1196f0*/  LDL.LU R143, [R1+0x3ba0] ;  /* 0x003ba000018f7983 */ /* 0x000ee80000300800 */
[----:B------:R1:W-:Y:S01]  /*119700*/  @P3 STG.E [R48.64], R213 ;  /* 0x000000d530003986 */ /* 0x0003e2000c101904 */
[----:B------:R-:W-:Y:S02]  /*119710*/  ISETP.LT.AND P3, PT, R217, c[0x0][0x178], !P6 ;  /* 0x00005e00d9007a0c */ /* 0x000fe40007761270 */
[----:B------:R-:W-:Y:S01]  /*119720*/  ISETP.LT.AND P6, PT, R216, c[0x0][0x178], !P6 ;  /* 0x00005e00d8007a0c */ /* 0x000fe200077c1270 */
[----:B------:R-:W5:Y:S04]  /*119730*/  LDL.LU R146, [R1+0xd40] ;  /* 0x000d400001927983 */ /* 0x000f680000300800 */
[----:B------:R1:W-:Y:S02]  /*119740*/  @P4 STG.E [R50.64], R214 ;  /* 0x000000d632004986 */ /* 0x0003e4000c101904 */
[----:B-1----:R-:W-:-:S02]  /*119750*/  IMAD.WIDE R48, R140, 0x4, R136 ;  /* 0x000000048c307825 */ /* 0x002fc400078e0288 */
[----:B------:R1:W-:Y:S01]  /*119760*/  @P5 STG.E [R2.64], R215 ;  /* 0x000000d702005986 */ /* 0x0003e2000c101904 */
[----:B------:R-:W-:Y:S02]  /*119770*/  ISETP.GE.AND P4, PT, R141, c[0x0][0x17c], PT ;  /* 0x00005f008d007a0c */ /* 0x000fe40003f86270 */
[----:B------:R-:W-:Y:S01]  /*119780*/  IADD3 R51, R140, c[0x0][0x198], RZ ;  /* 0x000066008c337a10 */ /* 0x000fe20007ffe0ff */
[----:B------:R1:W-:Y:S04]  /*119790*/  @P1 STG.E [R48.64], R147 ;  /* 0x0000009330001986 */ /* 0x0003e8000c101904 */
[----:B------:R-:W5:Y:S01]  /*1197a0*/  LDL.LU R141, [R1+0x3b60] ;  /* 0x003b6000018d7983 */ /* 0x000f620000300800 */
[----:B-1----:R-:W-:-:S04]  /*1197b0*/  IMAD.WIDE R2, R51, 0x4, R136 ;  /* 0x0000000433027825 */ /* 0x002fc800078e0288 */
[----:B------:R-:W-:Y:S01]  /*1197c0*/  IMAD.WIDE R48, R51, 0x4, R138 ;  /* 0x0000000433307825 */ /* 0x000fe200078e028a */
[----:B------:R-:W5:Y:S04]  /*1197d0*/  LDL.LU R147, [R1+0xd44] ;  /* 0x000d440001937983 */ /* 0x000f680000300800 */
[----:B------:R1:W-:Y:S04]  /*1197e0*/  @P3 STG.E [R48.64], R144 ;  /* 0x0000009030003986 */ /* 0x0003e8000c101904 */
[----:B------:R1:W-:Y:S01]  /*1197f0*/  @P6 STG.E [R2.64], R145 ;  /* 0x0000009102006986 */ /* 0x0003e2000c101904 */
[----:B------:R-:W-:-:S03]  /*119800*/  ISETP.GE.AND P6, PT, R142, c[0x0][0x17c], PT ;  /* 0x00005f008e007a0c */ /* 0x000fc60003fc6270 */
[----:B------:R-:W5:Y:S01]  /*119810*/  LDL.LU R142, [R1+0x3b7c] ;  /* 0x003b7c00018e7983 */ /* 0x000f620000300800 */
[----:B------:R-:W-:Y:S02]  /*119820*/  ISETP.LT.AND P1, PT, R217, c[0x0][0x178], !P0 ;  /* 0x00005e00d9007a0c */ /* 0x000fe40004721270 */
[----:B------:R-:W-:Y:S02]  /*119830*/  ISETP.LT.AND P5, PT, R216, c[0x0][0x178], !P0 ;  /* 0x00005e00d8007a0c */ /* 0x000fe400047a1270 */
[----:B------:R-:W-:Y:S02]  /*119840*/  IADD3 R50, R51, c[0x0][0x198], RZ ;  /* 0x0000660033327a10 */ /* 0x000fe40007ffe0ff */
[----:B------:R-:W-:-:S03]  /*119850*/  ISETP.LT.AND P3, PT, R217, c[0x0][0x178], !P2 ;  /* 0x00005e00d9007a0c */ /* 0x000fc60005761270 */
[----:B-1----:R-:W-:-:S04]  /*119860*/  IMAD.WIDE R48, R50, 0x4, R138 ;  /* 0x0000000432307825 */ /* 0x002fc800078e028a */
[C---:B------:R-:W-:Y:S01]  /*119870*/  IMAD.WIDE R2, R50.reuse, 0x4, R136 ;  /* 0x0000000432027825 */ /* 0x040fe200078e0288 */
[----:B------:R-:W-:Y:S02]  /*119880*/  IADD3 R50, R50, c[0x0][0x198], RZ ;  /* 0x0000660032327a10 */ /* 0x000fe40007ffe0ff */
[----:B------:R-:W-:Y:S02]  /*119890*/  ISETP.LT.AND P2, PT, R216, c[0x0][0x178], !P2 ;  /* 0x00005e00d8007a0c */ /* 0x000fe40005741270 */
[----:B------:R-:W-:Y:S01]  /*1198a0*/  IADD3 R140, R50, c[0x0][0x198], RZ ;  /* 0x00006600328c7a10 */ /* 0x000fe20007ffe0ff */
[----:B----4-:R1:W-:Y:S04]  /*1198b0*/  @P1 STG.E [R48.64], R218 ;  /* 0x000000da30001986 */ /* 0x0103e8000c101904 */
[----:B-1----:R-:W4:Y:S04]  /*1198c0*/  LDL.LU R218, [R1+0x6d0] ;  /* 0x0006d00001da7983 */ /* 0x002f280000300800 */
[----:B--2---:R1:W-:Y:S01]  /*1198d0*/  @P5 STG.E [R2.64], R219 ;  /* 0x000000db02005986 */ /* 0x0043e2000c101904 */
[----:B------:R-:W-:-:S02]  /*1198e0*/  ISETP.LT.AND P5, PT, R217, c[0x0][0x178], !P4 ;  /* 0x00005e00d9007a0c */ /* 0x000fc400067a1270 */
[----:B------:R-:W-:Y:S01]  /*1198f0*/  ISETP.LT.AND P4, PT, R216, c[0x0][0x178], !P4 ;  /* 0x00005e00d8007a0c */ /* 0x000fe20006781270 */
[----:B-1----:R-:W-:-:S04]  /*119900*/  IMAD.WIDE R2, R50, 0x4, R138 ;  /* 0x0000000432027825 */ /* 0x002fc800078e028a */
[----:B------:R-:W-:Y:S01]  /*119910*/  IMAD.WIDE R48, R140, 0x4, R138 ;  /* 0x000000048c307825 */ /* 0x000fe200078e028a */
[----:B---3--:R-:W-:Y:S02]  /*119920*/  ISETP.GE.AND P1, PT, R143, c[0x0][0x17c], PT ;  /* 0x00005f008f007a0c */ /* 0x008fe40003f26270 */
[----:B------:R-:W2:Y:S04]  /*119930*/  LDL.LU R143, [R1+0x3b98] ;  /* 0x003b9800018f7983 */ /* 0x000ea80000300800 */
[----:B------:R-:W3:Y:S04]  /*119940*/  LDL.LU R219, [R1+0x6d4] ;  /* 0x0006d40001db7983 */ /* 0x000ee80000300800 */
[----:B-----5:R1:W-:Y:S02]  /*119950*/  @P3 STG.E [R2.64], R146 ;  /* 0x0000009202003986 */ /* 0x0203e4000c101904 */
[----:B-1----:R-:W-:-:S05]  /*119960*/  IMAD.WIDE R2, R50, 0x4, R136 ;  /* 0x0000000432027825 */ /* 0x002fca00078e0288 */
[----:B------:R1:W-:Y:S01]  /*119970*/  @P2 STG.E [R2.64], R236 ;  /* 0x000000ec02002986 */ /* 0x0003e2000c101904 */
[----:B------:R-:W-:Y:S01]  /*119980*/  IMAD.WIDE R50, R140, 0x4, R136 ;  /* 0x000000048c327825 */ /* 0x000fe200078e0288 */
[----:B------:R-:W-:Y:S02]  /*119990*/  ISETP.GE.AND P2, PT, R141, c[0x0][0x17c], PT ;  /* 0x00005f008d007a0c */ /* 0x000fe40003f46270 */
[----:B------:R-:W5:Y:S04]  /*1199a0*/  LDL.LU R141, [R1+0x3bb4] ;  /* 0x003bb400018d7983 */ /* 0x000f680000300800 */
[----:B------:R-:W5:Y:S04]  /*1199b0*/  LDL.LU R145, [R1+0xd58] ;  /* 0x000d580001917983 */ /* 0x000f680000300800 */
[----:B------:R1:W-:Y:S04]  /*1199c0*/  @P5 STG.E [R48.64], R147 ;  /* 0x0000009330005986 */ /* 0x0003e8000c101904 */
[----:B------:R-:W5:Y:S04]  /*1199d0*/  LDL.LU R146, [R1+0x6c8] ;  /* 0x0006c80001927983 */ /* 0x000f680000300800 */
[----:B------:R1:W-:Y:S01]  /*1199e0*/  @P4 STG.E [R50.64], R237 ;  /* 0x000000ed32004986 */ /* 0x0003e2000c101904 */
[----:B------:R-:W-:-:S03]  /*1199f0*/  ISETP.GE.AND P4, PT, R142, c[0x0][0x17c], PT ;  /* 0x00005f008e007a0c */ /* 0x000fc60003f86270 */
[----:B------:R-:W5:Y:S04]  /*119a00*/  LDL.LU R144, [R1+0x3bbc] ;  /* 0x003bbc0001907983 */ /* 0x000f680000300800 */
[----:B------:R-:W5:Y:S01]  /*119a10*/  LDL.LU R142, [R1+0xd5c] ;  /* 0x000d5c00018e7983 */ /* 0x000f620000300800 */
[----:B------:R-:W-:-:S04]  /*119a20*/  ISETP.GE.AND P0, PT, R212, c[0x0][0x17c], PT ;  /* 0x00005f00d4007a0c */ /* 0x000fc80003f06270 */
[C---:B------:R-:W-:Y:S02]  /*119a30*/  ISETP.LT.AND P3, PT, R217.reuse, c[0x0][0x178], !P0 ;  /* 0x00005e00d9007a0c */ /* 0x040fe40004761270 */
[----:B------:R-:W-:Y:S02]  /*119a40*/  ISETP.LT.AND P0, PT, R216, c[0x0][0x178], !P0 ;  /* 0x00005e00d8007a0c */ /* 0x000fe40004701270 */
[----:B------:R-:W-:Y:S02]  /*119a50*/  IADD3 R140, R140, c[0x0][0x198], RZ ;  /* 0x000066008c8c7a10 */ /* 0x000fe40007ffe0ff */
[----:B------:R-:W-:Y:S02]  /*119a60*/  ISETP.LT.AND P5, PT, R217, c[0x0][0x178], !P6 ;  /* 0x00005e00d9007a0c */ /* 0x000fe400077a1270 */
[----:B------:R-:W-:Y:S01]  /*119a70*/  ISETP.LT.AND P6, PT, R216, c[0x0][0x178], !P6 ;  /* 0x00005e00d8007a0c */ /* 0x000fe200077c1270 */
[----:B-1----:R-:W-:-:S04]  /*119a80*/  IMAD.WIDE R2, R140, 0x4, R138 ;  /* 0x000000048c027825 */ /* 0x002fc800078e028a */
[C---:B------:R-:W-:Y:S01]  /*119a90*/  IMAD.WIDE R48, R140.reuse, 0x4, R136 ;  /* 0x000000048c307825 */ /* 0x040fe200078e0288 */
[----:B------:R-:W-:-:S04]  /*119aa0*/  IADD3 R140, R140, c[0x0][0x198], RZ ;  /* 0x000066008c8c7a10 */ /* 0x000fc80007ffe0ff */
[----:B------:R-:W-:Y:S01]  /*119ab0*/  IADD3 R50, R140, c[0x0][0x198], RZ ;  /* 0x000066008c327a10 */ /* 0x000fe20007ffe0ff */
[----:B----4-:R1:W-:Y:S01]  /*119ac0*/  @P3 STG.E [R2.64], R218 ;  /* 0x000000da02003986 */ /* 0x0103e2000c101904 */
[----:B------:R-:W-:-:S03]  /*119ad0*/  ISETP.LT.AND P3, PT, R217, c[0x0][0x178], !P1 ;  /* 0x00005e00d9007a0c */ /* 0x000fc60004f61270 */
[----:B------:R4:W-:Y:S01]  /*119ae0*/  @P0 STG.E [R48.64], R220 ;  /* 0x000000dc30000986 */ /* 0x0009e2000c101904 */
[----:B------:R-:W-:Y:S01]  /*119af0*/  ISETP.LT.AND P1, PT, R216, c[0x0][0x178], !P1 ;  /* 0x00005e00d8007a0c */ /* 0x000fe20004f21270 */
[C---:B-1----:R-:W-:Y:S02]  /*119b00*/  IMAD.WIDE R2, R140.reuse, 0x4, R138 ;  /* 0x000000048c027825 */ /* 0x042fe400078e028a */
[----:B------:R-:W5:Y:S02]  /*119b10*/  LDL.LU R218, [R1+0x6cc] ;  /* 0x0006cc0001da7983 */ /* 0x000f640000300800 */
[----:B----4-:R-:W-:Y:S01]  /*119b20*/  IMAD.WIDE R48, R140, 0x4, R136 ;  /* 0x000000048c307825 */ /* 0x010fe200078e0288 */
[----:B--2---:R-:W-:Y:S02]  /*119b30*/  ISETP.GE.AND P0, PT, R143, c[0x0][0x17c], PT ;  /* 0x00005f008f007a0c */ /* 0x004fe40003f06270 */
[----:B------:R-:W2:Y:S04]  /*119b40*/  LDL.LU R143, [R1+0x3b78] ;  /* 0x003b7800018f7983 */ /* 0x000ea80000300800 */
[----:B---3--:R1:W-:Y:S01]  /*119b50*/  @P5 STG.E [R2.64], R219 ;  /* 0x000000db02005986 */ /* 0x0083e2000c101904 */
[----:B------:R-:W-:-:S03]  /*119b60*/  ISETP.LT.AND P5, PT, R217, c[0x0][0x178], !P2 ;  /* 0x00005e00d9007a0c */ /* 0x000fc600057a1270 */
[----:B------:R3:W-:Y:S04]  /*119b70*/  @P6 STG.E [R48.64], R221 ;  /* 0x000000dd30006986 */ /* 0x0007e8000c101904 */
[----:B------:R-:W4:Y:S01]  /*119b80*/  LDL.LU R213, [R1+0xd88] ;  /* 0x000d880001d57983 */ /* 0x000f220000300800 */
[----:B-1----:R-:W-:-:S03]  /*119b90*/  IMAD.WIDE R2, R50, 0x4, R138 ;  /* 0x0000000432027825 */ /* 0x002fc600078e028a */
[----:B------:R-:W4:Y:S01]  /*119ba0*/  LDL.LU R214, [R1+0x278] ;  /* 0x0002780001d67983 */ /* 0x000f220000300800 */
[C---:B---3--:R-:W-:Y:S01]  /*119bb0*/  IMAD.WIDE R48, R50.reuse, 0x4, R136 ;  /* 0x0000000432307825 */ /* 0x048fe200078e0288 */
[----:B------:R-:W-:Y:S02]  /*119bc0*/  IADD3 R50, R50, c[0x0][0x198], RZ ;  /* 0x0000660032327a10 */ /* 0x000fe40007ffe0ff */
[----:B-----5:R-:W-:Y:S02]  /*119bd0*/  ISETP.GE.AND P6, PT, R141, c[0x0][0x17c], PT ;  /* 0x00005f008d007a0c */ /* 0x020fe40003fc6270 */
[----:B------:R-:W3:Y:S04]  /*119be0*/  LDL.LU R141, [R1+0x3b94] ;  /* 0x003b9400018d7983 */ /* 0x000ee80000300800 */
[----:B------:R1:W-:Y:S04]  /*119bf0*/  @P3 STG.E [R2.64], R145 ;  /* 0x0000009102003986 */ /* 0x0003e8000c101904 */
[----:B------:R-:W5:Y:S04]  /*119c00*/  LDL.LU R147, [R1+0xd8c] ;  /* 0x000d8c0001937983 */ /* 0x000f680000300800 */
[----:B------:R-:W-:Y:S01]  /*119c10*/  @P1 STG.E [R48.64], R146 ;  /* 0x0000009230001986 */ /* 0x000fe2000c101904 */
[----:B-1----:R-:W-:-:S03]  /*119c20*/  IMAD.WIDE R2, R50, 0x4, R138 ;  /* 0x0000000432027825 */ /* 0x002fc600078e028a */
[----:B------:R-:W3:Y:S04]  /*119c30*/  LDL.LU R219, [R1+0x27c] ;  /* 0x00027c0001db7983 */ /* 0x000ee80000300800 */
[----:B------:R1:W-:Y:S04]  /*119c40*/  @P5 STG.E [R2.64], R142 ;  /* 0x0000008e02005986 */ /* 0x0003e8000c101904 */
[----:B-1----:R-:W3:Y:S01]  /*119c50*/  LDL.LU R142, [R1+0x3bb0] ;  /* 0x003bb000018e7983 */ /* 0x002ee20000300800 */
[----:B------:R-:W-:Y:S02]  /*119c60*/  ISETP.LT.AND P2, PT, R216, c[0x0][0x178], !P2 ;  /* 0x00005e00d8007a0c */ /* 0x000fe40005741270 */
[C---:B------:R-:W-:Y:S01]  /*119c70*/  ISETP.LT.AND P3, PT, R217.reuse, c[0x0][0x178], !P4 ;  /* 0x00005e00d9007a0c */ /* 0x040fe20006761270 */
[----:B------:R-:W3:Y:S01]  /*119c80*/  LDL.LU R215, [R1+0xd98] ;  /* 0x000d980001d77983 */ /* 0x000ee20000300800 */
[C---:B------:R-:W-:Y:S01]  /*119c90*/  IADD3 R140, R50.reuse, c[0x0][0x198], RZ ;  /* 0x00006600328c7a10 */ /* 0x040fe20007ffe0ff */
[----:B------:R-:W-:Y:S01]  /*119ca0*/  IMAD.WIDE R50, R50, 0x4, R136 ;  /* 0x0000000432327825 */ /* 0x000fe200078e0288 */
[----:B------:R-:W-:Y:S01]  /*119cb0*/  ISETP.LT.AND P4, PT, R216, c[0x0][0x178], !P4 ;  /* 0x00005e00d8007a0c */ /* 0x000fe20006781270 */
[----:B------:R-:W3:Y:S01]  /*119cc0*/  LDL.LU R145, [R1+0x8] ;  /* 0x0000080001917983 */ /* 0x000ee20000300800 */
[----:B------:R-:W-:Y:S01]  /*119cd0*/  ISETP.LT.AND P5, PT, R217, c[0x0][0x178], !P0 ;  /* 0x00005e00d9007a0c */ /* 0x000fe200047a1270 */
[----:B------:R-:W-:Y:S01]  /*119ce0*/  IMAD.WIDE R2, R140, 0x4, R138 ;  /* 0x000000048c027825 */ /* 0x000fe200078e028a */
[----:B------:R-:W-:-:S02]  /*119cf0*/  ISETP.GE.AND P1, PT, R144, c[0x0][0x17c], PT ;  /* 0x00005f0090007a0c */ /* 0x000fc40003f26270 */
[----:B------:R-:W3:Y:S01]  /*119d00*/  LDL.LU R144, [R1+0x3bcc] ;  /* 0x003bcc0001907983 */ /* 0x000ee20000300800 */
[C---:B------:R-:W-:Y:S01]  /*119d10*/  IMAD.WIDE R48, R140.reuse, 0x4, R136 ;  /* 0x000000048c307825 */ /* 0x040fe200078e0288 */
[----:B------:R-:W-:Y:S02]  /*119d20*/  IADD3 R140, R140, c[0x0][0x198], RZ ;  /* 0x000066008c8c7a10 */ /* 0x000fe40007ffe0ff */
[----:B------:R-:W3:Y:S04]  /*119d30*/  LDL.LU R146, [R1+0xd9c] ;  /* 0x000d9c0001927983 */ /* 0x000ee80000300800 */
[----:B------:R1:W-:Y:S04]  /*119d40*/  @P2 STG.E [R50.64], R218 ;  /* 0x000000da32002986 */ /* 0x0003e8000c101904 */
[----:B-1----:R-:W3:Y:S01]  /*119d50*/  LDL.LU R218, [R1+0xc] ;  /* 0x00000c0001da7983 */ /* 0x002ee20000300800 */
[----:B--2---:R-:W-:-:S03]  /*119d60*/  ISETP.GE.AND P2, PT, R143, c[0x0][0x17c], PT ;  /* 0x00005f008f007a0c */ /* 0x004fc60003f46270 */
[----:B------:R-:W2:Y:S04]  /*119d70*/  LDL.LU R143, [R1+0x3bd0] ;  /* 0x003bd000018f7983 */ /* 0x000ea80000300800 */
[----:B----4-:R1:W-:Y:S04]  /*119d80*/  @P3 STG.E [R2.64], R213 ;  /* 0x000000d502003986 */ /* 0x0103e8000c101904 */
[----:B------:R-:W-:Y:S01]  /*119d90*/  @P4 STG.E [R48.64], R214 ;  /* 0x000000d630004986 */ /* 0x000fe2000c101904 */
[----:B-1----:R-:W-:-:S05]  /*119da0*/  IMAD.WIDE R2, R140, 0x4, R138 ;  /* 0x000000048c027825 */ /* 0x002fca00078e028a */
[----:B-----5:R1:W-:Y:S04]  /*119db0*/  @P5 STG.E [R2.64], R147 ;  /* 0x0000009302005986 */ /* 0x0203e8000c101904 */
[----:B-1----:R-:W4:Y:S01]  /*119dc0*/  LDL.LU R147, [R1+0xcc8] ;  /* 0x000cc80001937983 */ /* 0x002f220000300800 */
[----:B---3--:R-:W-:-:S03]  /*119dd0*/  ISETP.GE.AND P5, PT, R142, c[0x0][0x17c], PT ;  /* 0x00005f008e007a0c */ /* 0x008fc60003fa6270 */
[----:B------:R-:W3:Y:S01]  /*119de0*/  LDL.LU R142, [R1+0x3b90] ;  /* 0x003b9000018e7983 */ /* 0x000ee20000300800 */
[----:B------:R-:W-:Y:S01]  /*119df0*/  ISETP.LT.AND P0, PT, R216, c[0x0][0x178], !P0 ;  /* 0x00005e00d8007a0c */ /* 0x000fe20004701270 */
[C---:B------:R-:W-:Y:S01]  /*119e00*/  IMAD.WIDE R48, R140.reuse, 0x4, R136 ;  /* 0x000000048c307825 */ /* 0x040fe200078e0288 */
[----:B------:R-:W-:Y:S02]  /*119e10*/  ISETP.LT.AND P4, PT, R217, c[0x0][0x178], !P6 ;  /* 0x00005e00d9007a0c */ /* 0x000fe40007781270 */
[----:B------:R-:W-:Y:S02]  /*119e20*/  IADD3 R140, R140, c[0x0][0x198], RZ ;  /* 0x000066008c8c7a10 */ /* 0x000fe40007ffe0ff */
[----:B------:R-:W-:Y:S02]  /*119e30*/  ISETP.LT.AND P6, PT, R216, c[0x0][0x178], !P6 ;  /* 0x00005e00d8007a0c */ /* 0x000fe400077c1270 */
[----:B------:R-:W-:-:S05]  /*119e40*/  IADD3 R2, R140, c[0x0][0x198], RZ ;  /* 0x000066008c027a10 */ /* 0x000fca0007ffe0ff */
[----:B------:R1:W-:Y:S01]  /*119e50*/  @P0 STG.E [R48.64], R219 ;  /* 0x000000db30000986 */ /* 0x0003e2000c101904 */
[----:B------:R-:W-:Y:S02]  /*119e60*/  ISETP.LT.AND P0, PT, R217, c[0x0][0x178], !P1 ;  /* 0x00005e00d9007a0c */ /* 0x000fe40004f01270 */
[----:B------:R-:W-:Y:S02]  /*119e70*/  ISETP.LT.AND P1, PT, R216, c[0x0][0x178], !P1 ;  /* 0x00005e00d8007a0c */ /* 0x000fe40004f21270 */
[----:B------:R-:W-:Y:S01]  /*119e80*/  ISETP.GE.AND P3, PT, R141, c[0x0][0x17c], PT ;  /* 0x00005f008d007a0c */ /* 0x000fe20003f66270 */
[C---:B-1----:R-:W-:Y:S01]  /*119e90*/  IMAD.WIDE R48, R140.reuse, 0x4, R138 ;  /* 0x000000048c307825 */ /* 0x042fe200078e028a */
[----:B------:R-:W5:Y:S03]  /*119ea0*/  LDL.LU R219, [R1+0xccc] ;  /* 0x000ccc0001db7983 */ /* 0x000f660000300800 */
[----:B------:R-:W-:Y:S01]  /*119eb0*/  IMAD.WIDE R140, R140, 0x4, R136 ;  /* 0x000000048c8c7825 */ /* 0x000fe200078e0288 */
[----:B------:R1:W-:Y:S01]  /*119ec0*/  @P4 STG.E [R48.64], R215 ;  /* 0x000000d730004986 */ /* 0x0003e2000c101904 */
[----:B------:R-:W-:-:S02]  /*119ed0*/  ISETP.LT.AND P4, PT, R217, c[0x0][0x178], !P2 ;  /* 0x00005e00d9007a0c */ /* 0x000fc40005781270 */
[----:B------:R-:W-:Y:S01]  /*119ee0*/  ISETP.LT.AND P2, PT, R216, c[0x0][0x178], !P2 ;  /* 0x00005e00d8007a0c */ /* 0x000fe20005741270 */
[----:B------:R-:W5:Y:S01]  /*119ef0*/  LDL.LU R212, [R1+0x3bac] ;  /* 0x003bac0001d47983 */ /* 0x000f620000300800 */
[----:B------:R-:W-:-:S03]  /*119f00*/  IMAD.WIDE R50, R2, 0x4, R136 ;  /* 0x0000000402327825 */ /* 0x000fc600078e0288 */
[----:B------:R-:W5:Y:S01]  /*119f10*/  LDL.LU R214, [R1+0xde8] ;  /* 0x000de80001d67983 */ /* 0x000f620000300800 */
[----:B-1----:R-:W-:-:S03]  /*119f20*/  IMAD.WIDE R48, R2, 0x4, R138 ;  /* 0x0000000402307825 */ /* 0x002fc600078e028a */
[----:B------:R-:W5:Y:S01]  /*119f30*/  LDL.LU R215, [R1+0x408] ;  /* 0x0004080001d77983 */ /* 0x000f620000300800 */
[----:B------:R-:W-:-:S03]  /*119f40*/  IADD3 R2, R2, c[0x0][0x198], RZ ;  /* 0x0000660002027a10 */ /* 0x000fc60007ffe0ff */
[----:B------:R1:W-:Y:S04]  /*119f50*/  @P6 STG.E [R140.64], R145 ;  /* 0x000000918c006986 */ /* 0x0003e8000c101904 */
[----:B------:R1:W-:Y:S01]  /*119f60*/  @P0 STG.E [R48.64], R146 ;  /* 0x0000009230000986 */ /* 0x0003e2000c101904 */
[----:B------:R-:W-:Y:S02]  /*119f70*/  ISETP.GE.AND P6, PT, R144, c[0x0][0x17c], PT ;  /* 0x00005f0090007a0c */ /* 0x000fe40003fc6270 */
[C---:B-1----:R-:W-:Y:S01]  /*119f80*/  IADD3 R140, R2.reuse, c[0x0][0x198], RZ ;  /* 0x00006600028c7a10 */ /* 0x042fe20007ffe0ff */
[----:B------:R-:W-:-:S04]  /*119f90*/  IMAD.WIDE R48, R2, 0x4, R138 ;  /* 0x0000000402307825 */ /* 0x000fc800078e028a */
[----:B------:R-:W-:Y:S01]  /*119fa0*/  IMAD.WIDE R2, R2, 0x4, R136 ;  /* 0x0000000402027825 */ /* 0x000fe200078e0288 */
[----:B------:R1:W-:Y:S01]  /*119fb0*/  @P1 STG.E [R50.64], R218 ;  /* 0x000000da32001986 */ /* 0x0003e2000c101904 */
[----:B--2---:R-:W-:-:S03]  /*119fc0*/  ISETP.GE.AND P0, PT, R143, c[0x0][0x17c], PT ;  /* 0x00005f008f007a0c */ /* 0x004fc60003f06270 */
[----:B------:R-:W2:Y:S04]  /*119fd0*/  LDL.LU R143, [R1+0x3bc8] ;  /* 0x003bc800018f7983 */ /* 0x000ea80000300800 */
[----:B------:R-:W2:Y:S04]  /*119fe0*/  LDL.LU R146, [R1+0xdec] ;  /* 0x000dec0001927983 */ /* 0x000ea80000300800 */
[----:B-1----:R-:W2:Y:S04]  /*119ff0*/  LDL.LU R218, [R1+0x40c] ;  /* 0x00040c0001da7983 */ /* 0x002ea80000300800 */
[----:B------:R-:W2:Y:S04]  /*11a000*/  LDL.LU R144, [R1+0x3be4] ;  /* 0x003be40001907983 */ /* 0x000ea80000300800 */
[----:B------:R-:W2:Y:S04]  /*11a010*/  LDL.LU R145, [R1+0xdc8] ;  /* 0x000dc80001917983 */ /* 0x000ea80000300800 */
[----:B----4-:R1:W-:Y:S04]  /*11a020*/  @P4 STG.E [R48.64], R147 ;  /* 0x0000009330004986 */ /* 0x0103e8000c101904 */
[----:B------:R4:W-:Y:S01]  /*11a030*/  @P2 STG.E [R2.64], R234 ;  /* 0x000000ea02002986 */ /* 0x0009e2000c101904 */
[----:B---3--:R-:W-:-:S03]  /*11a040*/  ISETP.GE.AND P2, PT, R142, c[0x0][0x17c], PT ;  /* 0x00005f008e007a0c */ /* 0x008fc60003f46270 */
[----:B------:R-:W3:Y:S04]  /*11a050*/  LDL.LU R142, [R1+0x38] ;  /* 0x00003800018e7983 */ /* 0x000ee80000300800 */
[----:B------:R-:W3:Y:S04]  /*11a060*/  LDL.LU R141, [R1+0x3be8] ;  /* 0x003be800018d7983 */ /* 0x000ee80000300800 */
[----:B-1----:R-:W3:Y:S01]  /*11a070*/  LDL.LU R147, [R1+0xdcc] ;  /* 0x000dcc0001937983 */ /* 0x002ee20000300800 */
[----:B------:R-:W-:Y:S01]  /*11a080*/  ISETP.LT.AND P1, PT, R217, c[0x0][0x178], !P3 ;  /* 0x00005e00d9007a0c */ /* 0x000fe20005f21270 */
[----:B------:R-:W-:Y:S01]  /*11a090*/  IMAD.WIDE R48, R140, 0x4, R138 ;  /* 0x000000048c307825 */ /* 0x000fe200078e028a */
[----:B------:R-:W-:-:S02]  /*11a0a0*/  ISETP.LT.AND P3, PT, R216, c[0x0][0x178], !P3 ;  /* 0x00005e00d8007a0c */ /* 0x000fc40005f61270 */
[----:B------:R-:W-:Y:S01]  /*11a0b0*/  ISETP.LT.AND P4, PT, R217, c[0x0][0x178], !P5 ;  /* 0x00005e00d9007a0c */ /* 0x000fe20006f81270 */
[----:B------:R-:W-:Y:S01]  /*11a0c0*/  IMAD.WIDE R50, R140, 0x4, R136 ;  /* 0x000000048c327825 */ /* 0x000fe200078e0288 */
[----:B------:R-:W-:Y:S02]  /*11a0d0*/  ISETP.LT.AND P5, PT, R216, c[0x0][0x178], !P5 ;  /* 0x00005e00d8007a0c */ /* 0x000fe40006fa1270 */
[----:B------:R-:W-:-:S05]  /*11a0e0*/  IADD3 R140, R140, c[0x0][0x198], RZ ;  /* 0x000066008c8c7a10 */ /* 0x000fca0007ffe0ff */
[----:B----4-:R-:W-:Y:S01]  /*11a0f0*/  IMAD.WIDE R2, R140, 0x4, R138 ;  /* 0x000000048c027825 */ /* 0x010fe200078e028a */
[----:B-----5:R1:W-:Y:S01]  /*11a100*/  @P1 STG.E [R48.64], R219 ;  /* 0x000000db30001986 */ /* 0x0203e2000c101904 */
[C---:B------:R-:W-:Y:S02]  /*11a110*/  ISETP.LT.AND P1, PT, R217.reuse, c[0x0][0x178], !P6 ;  /* 0x00005e00d9007a0c */ /* 0x040fe40007721270 */
[----:B------:R-:W-:Y:S01]  /*11a120*/  ISETP.LT.AND P6, PT, R216, c[0x0][0x178], !P6 ;  /* 0x00005e00d8007a0c */ /* 0x000fe200077c1270 */
[----:B------:R4:W-:Y:S01]  /*11a130*/  @P3 STG.E [R50.64], R235 ;  /* 0x000000eb32003986 */ /* 0x0009e2000c101904 */
[C---:B-1----:R-:W-:Y:S01]  /*11a140*/  IMAD.WIDE R48, R140.reuse, 0x4, R136 ;  /* 0x000000048c307825 */ /* 0x042fe200078e0288 */
[----:B------:R-:W-:Y:S02]  /*11a150*/  IADD3 R140, R140, c[0x0][0x198], RZ ;  /* 0x000066008c8c7a10 */ /* 0x000fe40007ffe0ff */
[----:B------:R1:W-:Y:S01]  /*11a160*/  @P4 STG.E [R2.64], R214 ;  /* 0x000000d602004986 */ /* 0x0003e2000c101904 */
[----:B------:R-:W-:-:S03]  /*11a170*/  ISETP.LT.AND P4, PT, R217, c[0x0][0x178], !P0 ;  /* 0x00005e00d9007a0c */ /* 0x000fc60004781270 */
[----:B------:R-:W5:Y:S01]  /*11a180*/  LDL.LU R219, [R1+0x3c] ;  /* 0x00003c0001db7983 */ /* 0x000f620000300800 */
[----:B----4-:R-:W-:-:S03]  /*11a190*/  IADD3 R50, R140, c[0x0][0x198], RZ ;  /* 0x000066008c327a10 */ /* 0x010fc60007ffe0ff */
[----:B------:R4:W-:Y:S01]  /*11a1a0*/  @P5 STG.E [R48.64], R215 ;  /* 0x000000d730005986 */ /* 0x0009e2000c101904 */
[----:B------:R-:W-:Y:S01]  /*11a1b0*/  ISETP.LT.AND P5, PT, R216, c[0x0][0x178], !P0 ;  /* 0x00005e00d8007a0c */ /* 0x000fe200047a1270 */
[----:B-1----:R-:W-:-:S04]  /*11a1c0*/  IMAD.WIDE R2, R140, 0x4, R138 ;  /* 0x000000048c027825 */ /* 0x002fc800078e028a */
[----:B----4-:R-:W-:Y:S01]  /*11a1d0*/  IMAD.WIDE R48, R140, 0x4, R136 ;  /* 0x000000048c307825 */ /* 0x010fe200078e0288 */
[----:B------:R-:W-:Y:S02]  /*11a1e0*/  ISETP.GE.AND P3, PT, R212, c[0x0][0x17c], PT ;  /* 0x00005f00d4007a0c */ /* 0x000fe40003f66270 */
[----:B--2---:R-:W-:Y:S02]  /*11a1f0*/  ISETP.GE.AND P0, PT, R143, c[0x0][0x17c], PT ;  /* 0x00005f008f007a0c */ /* 0x004fe40003f06270 */
[----:B------:R-:W2:Y:S04]  /*11a200*/  LDL.LU R143, [R1+0x3ba8] ;  /* 0x003ba800018f7983 */ /* 0x000ea80000300800 */
[----:B------:R1:W-:Y:S01]  /*11a210*/  @P1 STG.E [R2.64], R146 ;  /* 0x0000009202001986 */ /* 0x0003e2000c101904 */
[----:B------:R-:W-:-:S03]  /*11a220*/  ISETP.LT.AND P1, PT, R217, c[0x0][0x178], !P2 ;  /* 0x00005e00d9007a0c */ /* 0x000fc60005721270 */
[----:B------:R4:W-:Y:S01]  /*11a230*/  @P6 STG.E [R48.64], R218 ;  /* 0x000000da30006986 */ /* 0x0009e2000c101904 */
[----:B------:R-:W-:-:S03]  /*11a240*/  ISETP.GE.AND P6, PT, R144, c[0x0][0x17c], PT ;  /* 0x00005f0090007a0c */ /* 0x000fc60003fc6270 */
[----:B-1----:R-:W2:Y:S01]  /*11a250*/  LDL.LU R146, [R1+0xd78] ;  /* 0x000d780001927983 */ /* 0x002ea20000300800 */
[----:B------:R-:W-:-:S03]  /*11a260*/  IMAD.WIDE R2, R50, 0x4, R138 ;  /* 0x0000000432027825 */ /* 0x000fc600078e028a */
[----:B------:R-:W2:Y:S01]  /*11a270*/  LDL.LU R144, [R1+0x3bc4] ;  /* 0x003bc40001907983 */ /* 0x000ea20000300800 */
[C---:B----4-:R-:W-:Y:S01]  /*11a280*/  IMAD.WIDE R48, R50.reuse, 0x4, R136 ;  /* 0x0000000432307825 */ /* 0x050fe200078e0288 */
[----:B------:R-:W-:Y:S02]  /*11a290*/  IADD3 R50, R50, c[0x0][0x198], RZ ;  /* 0x0000660032327a10 */ /* 0x000fe40007ffe0ff */
[----:B------:R1:W-:Y:S04]  /*11a2a0*/  @P4 STG.E [R2.64], R145 ;  /* 0x0000009102004986 */ /* 0x0003e8000c101904 */
[----:B------:R-:W4:Y:S01]  /*11a2b0*/  LDL.LU R218, [R1+0xd7c] ;  /* 0x000d7c0001da7983 */ /* 0x000f220000300800 */
[----:B------:R-:W-:Y:S01]  /*11a2c0*/  ISETP.LT.AND P4, PT, R217, c[0x0][0x178], !P3 ;  /* 0x00005e00d9007a0c */ /* 0x000fe20005f81270 */
[----:B-1----:R-:W-:-:S02]  /*11a2d0*/  IMAD.WIDE R2, R50, 0x4, R138 ;  /* 0x0000000432027825 */ /* 0x002fc400078e028a */
[----:B---3--:R1:W-:Y:S01]  /*11a2e0*/  @P5 STG.E [R48.64], R142 ;  /* 0x0000008e30005986 */ /* 0x0083e2000c101904 */
[C---:B------:R-:W-:Y:S02]  /*11a2f0*/  ISETP.LT.AND P5, PT, R216.reuse, c[0x0][0x178], !P3 ;  /* 0x00005e00d8007a0c */ /* 0x040fe40005fa1270 */
[----:B------:R-:W-:Y:S01]  /*11a300*/  ISETP.GE.AND P3, PT, R141, c[0x0][0x17c], PT ;  /* 0x00005f008d007a0c */ /* 0x000fe20003f66270 */
[----:B-1----:R-:W3:Y:S04]  /*11a310*/  LDL.LU R142, [R1+0x3be0] ;  /* 0x003be000018e7983 */ /* 0x002ee80000300800 */
[----:B------:R1:W-:Y:S04]  /*11a320*/  @P1 STG.E [R2.64], R147 ;  /* 0x0000009302001986 */ /* 0x0003e8000c101904 */
[----:B-1----:R-:W3:Y:S04]  /*11a330*/  LDL.LU R147, [R1+0x768] ;  /* 0x0007680001937983 */ /* 0x002ee80000300800 */
[----:B------:R-:W3:Y:S01]  /*11a340*/  LDL.LU R141, [R1+0x3bf8] ;  /* 0x003bf800018d7983 */ /* 0x000ee20000300800 */
[----:B------:R-:W-:Y:S01]  /*11a350*/  ISETP.LT.AND P2, PT, R216, c[0x0][0x178], !P2 ;  /* 0x00005e00d8007a0c */ /* 0x000fe20005741270 */
[C---:B------:R-:W-:Y:S01]  /*11a360*/  IMAD.WIDE R2, R50.reuse, 0x4, R136 ;  /* 0x0000000432027825 */ /* 0x040fe200078e0288 */
[----:B------:R-:W-:-:S02]  /*11a370*/  IADD3 R140, R50, c[0x0][0x198], RZ ;  /* 0x00006600328c7a10 */ /* 0x000fc40007ffe0ff */
[----:B------:R-:W-:Y:S02]  /*11a380*/  ISETP.LT.AND P1, PT, R217, c[0x0][0x178], !P0 ;  /* 0x00005e00d9007a0c */ /* 0x000fe40004721270 */
[----:B------:R-:W-:Y:S01]  /*11a390*/  ISETP.LT.AND P0, PT, R216, c[0x0][0x178], !P0 ;  /* 0x00005e00d8007a0c */ /* 0x000fe20004701270 */
[----:B------:R-:W-:-:S04]  /*11a3a0*/  IMAD.WIDE R48, R140, 0x4, R138 ;  /* 0x000000048c307825 */ /* 0x000fc800078e028a */
[C---:B------:R-:W-:Y:S02]  /*11a3b0*/  IMAD.WIDE R50, R140.reuse, 0x4, R136 ;  /* 0x000000048c327825 */ /* 0x040fe400078e0288 */
[----:B-----5:R1:W-:Y:S01]  /*11a3c0*/  @P2 STG.E [R2.64], R219 ;  /* 0x000000db02002986 */ /* 0x0203e2000c101904 */
[----:B------:R-:W-:-:S03]  /*11a3d0*/  IADD3 R140, R140, c[0x0][0x198], RZ ;  /* 0x000066008c8c7a10 */ /* 0x000fc60007ffe0ff */
[----:B-1----:R-:W5:Y:S02]  /*11a3e0*/  LDL.LU R219, [R1+0x76c] ;  /* 0x00076c0001db7983 */ /* 0x002f640000300800 */
[----:B------:R-:W-:Y:S01]  /*11a3f0*/  IMAD.WIDE R2, R140, 0x4, R138 ;  /* 0x000000048c027825 */ /* 0x000fe200078e028a */
[----:B--2---:R-:W-:Y:S02]  /*11a400*/  ISETP.GE.AND P2, PT, R143, c[0x0][0x17c], PT ;  /* 0x00005f008f007a0c */ /* 0x004fe40003f46270 */
[----:B------:R-:W2:Y:S04]  /*11a410*/  LDL.LU R143, [R1+0x3bfc] ;  /* 0x003bfc00018f7983 */ /* 0x000ea80000300800 */
[----:B------:R-:W2:Y:S04]  /*11a420*/  LDL.LU R213, [R1+0xdf8] ;  /* 0x000df80001d57983 */ /* 0x000ea80000300800 */
[----:B------:R-:W2:Y:S04]  /*11a430*/  LDL.LU R214, [R1+0x3f8] ;  /* 0x0003f80001d67983 */ /* 0x000ea80000300800 */
[----:B------:R-:W2:Y:S04]  /*11a440*/  LDL.LU R212, [R1+0x3bc0] ;  /* 0x003bc00001d47983 */ /* 0x000ea80000300800 */
[----:B------:R1:W-:Y:S04]  /*11a450*/  @P4 STG.E [R48.64], R146 ;  /* 0x0000009230004986 */ /* 0x0003e8000c101904 */
[----:B------:R-:W-:Y:S01]  /*11a460*/  @P5 STG.E [R50.64], R246 ;  /* 0x000000f632005986 */ /* 0x000fe2000c101904 */
[----:B------:R-:W-:-:S02]  /*11a470*/  ISETP.LT.AND P5, PT, R217, c[0x0][0x178], !P6 ;  /* 0x00005e00d9007a0c */ /* 0x000fc400077a1270 */
[----:B------:R-:W-:Y:S01]  /*11a480*/  ISETP.LT.AND P6, PT, R216, c[0x0][0x178], !P6 ;  /* 0x00005e00d8007a0c */ /* 0x000fe200077c1270 */
[C-C-:B-1----:R-:W-:Y:S01]  /*11a490*/  IMAD.WIDE R48, R140.reuse, 0x4, R136.reuse ;  /* 0x000000048c307825 */ /* 0x142fe200078e0288 */
[----:B------:R-:W-:Y:S01]  /*11a4a0*/  IADD3 R140, R140, c[0x0][0x198], RZ ;  /* 0x000066008c8c7a10 */ /* 0x000fe20007ffe0ff */
[----:B----4-:R1:W-:Y:S04]  /*11a4b0*/  @P1 STG.E [R2.64], R218 ;  /* 0x000000da02001986 */ /* 0x0103e8000c101904 */
[----:B------:R4:W-:Y:S01]  /*11a4c0*/  @P0 STG.E [R48.64], R247 ;  /* 0x000000f730000986 */ /* 0x0009e2000c101904 */
[----:B-1----:R-:W-:-:S04]  /*11a4d0*/  IMAD.WIDE R2, R140, 0x4, R136 ;  /* 0x000000048c027825 */ /* 0x002fc800078e0288 */
[----:B----4-:R-:W-:Y:S01]  /*11a4e0*/  IMAD.WIDE R48, R140, 0x4, R138 ;  /* 0x000000048c307825 */ /* 0x010fe200078e028a */
[----:B---3--:R-:W-:Y:S02]  /*11a4f0*/  ISETP.GE.AND P1, PT, R142, c[0x0][0x17c], PT ;  /* 0x00005f008e007a0c */ /* 0x008fe40003f26270 */
[----:B------:R-:W3:Y:S04]  /*11a500*/  LDL.LU R142, [R1+0xdfc] ;  /* 0x000dfc00018e7983 */ /* 0x000ee80000300800 */
[----:B------:R-:W4:Y:S04]  /*11a510*/  LDL.LU R218, [R1+0x3fc] ;  /* 0x0003fc0001da7983 */ /* 0x000f280000300800 */
[----:B------:R1:W-:Y:S04]  /*11a520*/  @P5 STG.E [R48.64], R147 ;  /* 0x0000009330005986 */ /* 0x0003e8000c101904 */
[----:B------:R1:W-:Y:S01]  /*11a530*/  @P6 STG.E [R2.64], R230 ;  /* 0x000000e602006986 */ /* 0x0003e2000c101904 */
[----:B------:R-:W-:-:S03]  /*11a540*/  ISETP.GE.AND P6, PT, R141, c[0x0][0x17c], PT ;  /* 0x00005f008d007a0c */ /* 0x000fc60003fc6270 */
[----:B------:R-:W4:Y:S01]  /*11a550*/  LDL.LU R141, [R1+0x3bdc] ;  /* 0x003bdc00018d7983 */ /* 0x000f220000300800 */
[C---:B------:R-:W-:Y:S02]  /*11a560*/  ISETP.LT.AND P0, PT, R217.reuse, c[0x0][0x178], !P3 ;  /* 0x00005e00d9007a0c */ /* 0x040fe40005f01270 */
[----:B------:R-:W-:Y:S01]  /*11a570*/  ISETP.LT.AND P3, PT, R216, c[0x0][0x178], !P3 ;  /* 0x00005e00d8007a0c */ /* 0x000fe20005f61270 */
[----:B------:R-:W4:Y:S01]  /*11a580*/  LDL.LU R215, [R1+0xdb8] ;  /* 0x000db80001d77983 */ /* 0x000f220000300800 */
[----:B------:R-:W-:Y:S02]  /*11a590*/  IADD3 R50, R140, c[0x0][0x198], RZ ;  /* 0x000066008c327a10 */ /* 0x000fe40007ffe0ff */
[----:B------:R-:W-:Y:S01]  /*11a5a0*/  ISETP.LT.AND P5, PT, R217, c[0x0][0x178], !P2 ;  /* 0x00005e00d9007a0c */ /* 0x000fe200057a1270 */
[----:B------:R-:W4:Y:S02]  /*11a5b0*/  LDL.LU R146, [R1+0x28] ;  /* 0x0000280001927983 */ /* 0x000f240000300800 */
[----:B-1----:R-:W-:Y:S01]  /*11a5c0*/  IMAD.WIDE R48, R50, 0x4, R138 ;  /* 0x0000000432307825 */ /* 0x002fe200078e028a */
[----:B------:R-:W-:Y:S01]  /*11a5d0*/  ISETP.GE.AND P4, PT, R144, c[0x0][0x17c], PT ;  /* 0x00005f0090007a0c */ /* 0x000fe20003f86270 */
[----:B------:R-:W4:Y:S02]  /*11a5e0*/  LDL.LU R145, [R1+0x3bf4] ;  /* 0x003bf40001917983 */ /* 0x000f240000300800 */
[C---:B------:R-:W-:Y:S01]  /*11a5f0*/  IMAD.WIDE R2, R50.reuse, 0x4, R136 ;  /* 0x0000000432027825 */ /* 0x040fe200078e0288 */
[----:B------:R-:W-:Y:S01]  /*11a600*/  IADD3 R50, R50, c[0x0][0x198], RZ ;  /* 0x0000660032327a10 */ /* 0x000fe20007ffe0ff */
[----:B------:R-:W4:Y:S01]  /*11a610*/  LDL.LU R147, [R1+0xdbc] ;  /* 0x000dbc0001937983 */ /* 0x000f220000300800 */
[----:B------:R-:W-:-:S03]  /*11a620*/  ISETP.LT.AND P2, PT, R216, c[0x0][0x178], !P2 ;  /* 0x00005e00d8007a0c */ /* 0x000fc60005741270 */
[----:B-----5:R1:W-:Y:S04]  /*11a630*/  @P0 STG.E [R48.64], R219 ;  /* 0x000000db30000986 */ /* 0x0203e8000c101904 */
[----:B------:R5:W-:Y:S01]  /*11a640*/  @P3 STG.E [R2.64], R231 ;  /* 0x000000e702003986 */ /* 0x000be2000c101904 */
[----:B------:R-:W-:Y:S02]  /*11a650*/  ISETP.LT.AND P3, PT, R217, c[0x0][0x178], !P4 ;  /* 0x00005e00d9007a0c */ /* 0x000fe40006761270 */
[----:B------:R-:W-:Y:S02]  /*11a660*/  ISETP.LT.AND P4, PT, R216, c[0x0][0x178], !P4 ;  /* 0x00005e00d8007a0c */ /* 0x000fe40006781270 */
[C---:B------:R-:W-:Y:S01]  /*11a670*/  IADD3 R140, R50.reuse, c[0x0][0x198], RZ ;  /* 0x00006600328c7a10 */ /* 0x040fe20007ffe0ff */
[----:B-1----:R-:W4:Y:S01]  /*11a680*/  LDL.LU R219, [R1+0x2c] ;  /* 0x00002c0001db7983 */ /* 0x002f220000300800 */
[----:B-----5:R-:W-:-:S03]  /*11a690*/  IMAD.WIDE R2, R50, 0x4, R138 ;  /* 0x0000000432027825 */ /* 0x020fc600078e028a */
[----:B------:R-:W5:Y:S01]  /*11a6a0*/  LDL.LU R144, [R1+0x3c0c] ;  /* 0x003c0c0001907983 */ /* 0x000f620000300800 */
[----:B------:R-:W-:Y:S01]  /*11a6b0*/  IMAD.WIDE R48, R140, 0x4, R138 ;  /* 0x000000048c307825 */ /* 0x000fe200078e028a */
[----:B--2---:R-:W-:Y:S02]  /*11a6c0*/  ISETP.GE.AND P0, PT, R143, c[0x0][0x17c], PT ;  /* 0x00005f008f007a0c */ /* 0x004fe40003f06270 */
[----:B------:R-:W2:Y:S04]  /*11a6d0*/  LDL.LU R143, [R1+0xd68] ;  /* 0x000d6800018f7983 */ /* 0x000ea80000300800 */
[----:B------:R1:W-:Y:S02]  /*11a6e0*/  @P5 STG.E [R2.64], R213 ;  /* 0x000000d502005986 */ /* 0x0003e4000c101904 */
[----:B-1----:R-:W-:-:S04]  /*11a6f0*/  IMAD.WIDE R2, R50, 0x4, R136 ;  /* 0x0000000432027825 */ /* 0x002fc800078e0288 */
[----:B------:R-:W-:Y:S01]  /*11a700*/  IMAD.WIDE R50, R140, 0x4, R136 ;  /* 0x000000048c327825 */ /* 0x000fe200078e0288 */
[----:B------:R-:W-:Y:S04]  /*11a710*/  @P2 STG.E [R2.64], R214 ;  /* 0x000000d602002986 */ /* 0x000fe8000c101904 */
[----:B---3--:R1:W-:Y:S04]  /*11a720*/  @P3 STG.E [R48.64], R142 ;  /* 0x0000008e30003986 */ /* 0x0083e8000c101904 */
[----:B----4-:R3:W-:Y:S04]  /*11a730*/  @P4 STG.E [R50.64], R218 ;  /* 0x000000da32004986 */ /* 0x0107e8000c101904 */
[----:B-1----:R-:W4:Y:S04]  /*11a740*/  LDL.LU R142, [R1+0x3c10] ;  /* 0x003c1000018e7983 */ /* 0x002f280000300800 */
[----:B---3--:R-:W3:Y:S01]  /*11a750*/  LDL.LU R218, [R1+0xd6c] ;  /* 0x000d6c0001da7983 */ /* 0x008ee20000300800 */
[----:B------:R-:W-:-:S03]  /*11a760*/  ISETP.GE.AND P4, PT, R141, c[0x0][0x17c], PT ;  /* 0x00005f008d007a0c */ /* 0x000fc60003f86270 */
[----:B------:R-:W3:Y:S01]  /*11a770*/  LDL.LU R141, [R1+0x3bd8] ;  /* 0x003bd800018d7983 */ /* 0x000ee20000300800 */
        /* <DEDUP_REMOVED lines=9> */
[----:B------:R-:W-:-:S03]  /*11a810*/  ISETP.GE.AND P2, PT, R212, c[0x0][0x17c], PT ;  /* 0x00005f00d4007a0c */ /* 0x000fc60003f46270 */
[----:B------:R1:W-:Y:S01]  /*11a820*/  @P1 STG.E [R48.64], R146 ;  /* 0x0000009230001986 */ /* 0x0003e2000c101904 */
[C---:B------:R-:W-:Y:S02]  /*11a830*/  ISETP.LT.AND P1, PT, R217.reuse, c[0x0][0x178], !P0 ;  /* 0x00005e00d9007a0c */ /* 0x040fe40004721270 */
[C---:B------:R-:W-:Y:S01]  /*11a840*/  IADD3 R50, R140.reuse, c[0x0][0x198], RZ ;  /* 0x000066008c327a10 */ /* 0x040fe20007ffe0ff */
[----:B-1----:R-:W-:Y:S01]  /*11a850*/  IMAD.WIDE R2, R140, 0x4, R138 ;  /* 0x000000048c027825 */ /* 0x002fe200078e028a */
[----:B------:R-:W-:Y:S01]  /*11a860*/  ISETP.LT.AND P5, PT, R216, c[0x0][0x178], !P0 ;  /* 0x00005e00d8007a0c */ /* 0x000fe200047a1270 */
[----:B------:R-:W3:Y:S02]  /*11a870*/  LDL.LU R215, [R1+0x758] ;  /* 0x0007580001d77983 */ /* 0x000ee40000300800 */
[----:B------:R-:W-:Y:S02]  /*11a880*/  IMAD.WIDE R48, R140, 0x4, R136 ;  /* 0x000000048c307825 */ /* 0x000fe400078e0288 */
[----:B------:R1:W-:Y:S01]  /*11a890*/  @P3 STG.E [R2.64], R147 ;  /* 0x0000009302003986 */ /* 0x0003e2000c101904 */
[----:B------:R-:W-:-:S03]  /*11a8a0*/  ISETP.LT.AND P3, PT, R217, c[0x0][0x178], !P2 ;  /* 0x00005e00d9007a0c */ /* 0x000fc60005761270 */
[----:B------:R5:W-:Y:S01]  /*11a8b0*/  @P6 STG.E [R48.64], R219 ;  /* 0x000000db30006986 */ /* 0x000be2000c101904 */
[----:B------:R-:W-:Y:S01]  /*11a8c0*/  ISETP.LT.AND P2, PT, R216, c[0x0][0x178], !P2 ;  /* 0x00005e00d8007a0c */ /* 0x000fe20005741270 */
[----:B-1----:R-:W-:-:S04]  /*11a8d0*/  IMAD.WIDE R2, R50, 0x4, R138 ;  /* 0x0000000432027825 */ /* 0x002fc800078e028a */
[C---:B-----5:R-:W-:Y:S01]  /*11a8e0*/  IMAD.WIDE R48, R50.reuse, 0x4, R136 ;  /* 0x0000000432307825 */ /* 0x060fe200078e0288 */
[----:B------:R-:W-:Y:S02]  /*11a8f0*/  IADD3 R50, R50, c[0x0][0x198], RZ ;  /* 0x0000660032327a10 */ /* 0x000fe40007ffe0ff */
[----:B------:R-:W-:Y:S02]  /*11a900*/  ISETP.GE.AND P0, PT, R145, c[0x0][0x17c], PT ;  /* 0x00005f0091007a0c */ /* 0x000fe40003f06270 */
[----:B------:R-:W5:Y:S04]  /*11a910*/  LDL.LU R145, [R1+0x3bf0] ;  /* 0x003bf00001917983 */ /* 0x000f680000300800 */
[----:B------:R-:W5:Y:S01]  /*11a920*/  LDL.LU R219, [R1+0x75c] ;  /* 0x00075c0001db7983 */ /* 0x000f620000300800 */
[----:B------:R-:W-:-:S03]  /*11a930*/  ISETP.GE.AND P6, PT, R144, c[0x0][0x17c], PT ;  /* 0x00005f0090007a0c */ /* 0x000fc60003fc6270 */
[----:B--2---:R1:W-:Y:S04]  /*11a940*/  @P1 STG.E [R2.64], R143 ;  /* 0x0000008f02001986 */ /* 0x0043e8000c101904 */
[----:B------:R-:W-:Y:S01]  /*11a950*/  @P5 STG.E [R48.64], R242 ;  /* 0x000000f230005986 */ /* 0x000fe2000c101904 */
[----:B-1----:R-:W-:Y:S01]  /*11a960*/  IMAD.WIDE R2, R50, 0x4, R138 ;  /* 0x0000000432027825 */ /* 0x002fe200078e028a */
[----:B----4-:R-:W-:Y:S02]  /*11a970*/  ISETP.GE.AND P1, PT, R142, c[0x0][0x17c], PT ;  /* 0x00005f008e007a0c */ /* 0x010fe40003f26270 */
[----:B------:R-:W2:Y:S04]  /*11a980*/  LDL.LU R142, [R1+0x3c08] ;  /* 0x003c0800018e7983 */ /* 0x000ea80000300800 */
[----:B---3--:R1:W-:Y:S04]  /*11a990*/  @P3 STG.E [R2.64], R218 ;  /* 0x000000da02003986 */ /* 0x0083e8000c101904 */
[----:B------:R-:W3:Y:S04]  /*11a9a0*/  LDL.LU R144, [R1+0xdd8] ;  /* 0x000dd80001907983 */ /* 0x000ee80000300800 */
[----:B------:R-:W4:Y:S01]  /*11a9b0*/  LDL.LU R146, [R1+0x288] ;  /* 0x0002880001927983 */ /* 0x000f220000300800 */
[----:B-1----:R-:W-:-:S05]  /*11a9c0*/  IMAD.WIDE R2, R50, 0x4, R136 ;  /* 0x0000000432027825 */ /* 0x002fca00078e0288 */
[----:B------:R1:W-:Y:S01]  /*11a9d0*/  @P2 STG.E [R2.64], R243 ;  /* 0x000000f302002986 */ /* 0x0003e2000c101904 */
[----:B------:R-:W-:-:S03]  /*11a9e0*/  ISETP.GE.AND P2, PT, R141, c[0x0][0x17c], PT ;  /* 0x00005f008d007a0c */ /* 0x000fc60003f46270 */
[----:B------:R-:W4:Y:S01]  /*11a9f0*/  LDL.LU R141, [R1+0x3c20] ;  /* 0x003c2000018d7983 */ /* 0x000f220000300800 */
[C---:B------:R-:W-:Y:S02]  /*11aa00*/  ISETP.LT.AND P5, PT, R217.reuse, c[0x0][0x178], !P4 ;  /* 0x00005e00d9007a0c */ /* 0x040fe400067a1270 */
[----:B------:R-:W-:Y:S01]  /*11aa10*/  IADD3 R140, R50, c[0x0][0x198], RZ ;  /* 0x00006600328c7a10 */ /* 0x000fe20007ffe0ff */
[----:B------:R-:W4:Y:S01]  /*11aa20*/  LDL.LU R147, [R1+0xddc] ;  /* 0x000ddc0001937983 */ /* 0x000f220000300800 */
[----:B------:R-:W-:Y:S02]  /*11aa30*/  ISETP.LT.AND P4, PT, R216, c[0x0][0x178], !P4 ;  /* 0x00005e00d8007a0c */ /* 0x000fe40006781270 */
[C---:B------:R-:W-:Y:S01]  /*11aa40*/  ISETP.LT.AND P3, PT, R217.reuse, c[0x0][0x178], !P0 ;  /* 0x00005e00d9007a0c */ /* 0x040fe20004761270 */
[----:B------:R-:W-:Y:S01]  /*11aa50*/  IMAD.WIDE R48, R140, 0x4, R138 ;  /* 0x000000048c307825 */ /* 0x000fe200078e028a */
[----:B------:R-:W-:Y:S01]  /*11aa60*/  ISETP.LT.AND P0, PT, R216, c[0x0][0x178], !P0 ;  /* 0x00005e00d8007a0c */ /* 0x000fe20004701270 */
[----:B------:R-:W4:Y:S02]  /*11aa70*/  LDL.LU R218, [R1+0x28c] ;  /* 0x00028c0001da7983 */ /* 0x000f240000300800 */
[C---:B------:R-:W-:Y:S01]  /*11aa80*/  IMAD.WIDE R50, R140.reuse, 0x4, R136 ;  /* 0x000000048c327825 */ /* 0x040fe200078e0288 */
[----:B------:R-:W-:Y:S01]  /*11aa90*/  IADD3 R140, R140, c[0x0][0x198], RZ ;  /* 0x000066008c8c7a10 */ /* 0x000fe20007ffe0ff */
[----:B------:R-:W4:Y:S04]  /*11aaa0*/  LDL.LU R143, [R1+0x3c24] ;  /* 0x003c2400018f7983 */ /* 0x000f280000300800 */
[----:B------:R1:W-:Y:S01]  /*11aab0*/  @P5 STG.E [R48.64], R215 ;  /* 0x000000d730005986 */ /* 0x0003e2000c101904 */
[----:B------:R-:W-:Y:S01]  /*11aac0*/  ISETP.LT.AND P5, PT, R217, c[0x0][0x178], !P6 ;  /* 0x00005e00d9007a0c */ /* 0x000fe200077a1270 */
[----:B-1----:R-:W-:Y:S01]  /*11aad0*/  IMAD.WIDE R2, R140, 0x4, R138 ;  /* 0x000000048c027825 */ /* 0x002fe200078e028a */
[----:B------:R-:W-:Y:S01]  /*11aae0*/  ISETP.LT.AND P6, PT, R216, c[0x0][0x178], !P6 ;  /* 0x00005e00d8007a0c */ /* 0x000fe200077c1270 */
[----:B------:R-:W4:Y:S04]  /*11aaf0*/  LDL.LU R214, [R1+0xda8] ;  /* 0x000da80001d67983 */ /* 0x000f280000300800 */
[----:B------:R-:W-:Y:S01]  /*11ab00*/  @P4 STG.E [R50.64], R226 ;  /* 0x000000e232004986 */ /* 0x000fe2000c101904 */
[C---:B------:R-:W-:Y:S01]  /*11ab10*/  IMAD.WIDE R48, R140.reuse, 0x4, R136 ;  /* 0x000000048c307825 */ /* 0x040fe200078e0288 */
[----:B------:R-:W-:-:S02]  /*11ab20*/  IADD3 R140, R140, c[0x0][0x198], RZ ;  /* 0x000066008c8c7a10 */ /* 0x000fc40007ffe0ff */
[----:B------:R-:W4:Y:S01]  /*11ab30*/  LDL.LU R215, [R1+0x18] ;  /* 0x0000180001d77983 */ /* 0x000f220000300800 */
[----:B-----5:R-:W-:-:S03]  /*11ab40*/  ISETP.GE.AND P4, PT, R145, c[0x0][0x17c], PT ;  /* 0x00005f0091007a0c */ /* 0x020fc60003f86270 */
[----:B------:R-:W5:Y:S04]  /*11ab50*/  LDL.LU R145, [R1+0x3bec] ;  /* 0x003bec0001917983 */ /* 0x000f680000300800 */
[----:B------:R1:W-:Y:S04]  /*11ab60*/  @P3 STG.E [R2.64], R219 ;  /* 0x000000db02003986 */ /* 0x0003e8000c101904 */
[----:B------:R1:W-:Y:S02]  /*11ab70*/  @P0 STG.E [R48.64], R227 ;  /* 0x000000e330000986 */ /* 0x0003e4000c101904 */
[----:B-1----:R-:W-:-:S04]  /*11ab80*/  IMAD.WIDE R2, R140, 0x4, R136 ;  /* 0x000000048c027825 */ /* 0x002fc800078e0288 */
[----:B------:R-:W-:Y:S01]  /*11ab90*/  IMAD.WIDE R48, R140, 0x4, R138 ;  /* 0x000000048c307825 */ /* 0x000fe200078e028a */
[----:B--2---:R-:W-:Y:S02]  /*11aba0*/  ISETP.GE.AND P0, PT, R142, c[0x0][0x17c], PT ;  /* 0x00005f008e007a0c */ /* 0x004fe40003f06270 */
[----:B------:R-:W2:Y:S04]  /*11abb0*/  LDL.LU R142, [R1+0xdac] ;  /* 0x000dac00018e7983 */ /* 0x000ea80000300800 */
[----:B------:R-:W5:Y:S04]  /*11abc0*/  LDL.LU R219, [R1+0x1c] ;  /* 0x00001c0001db7983 */ /* 0x000f680000300800 */
[----:B---3--:R-:W-:Y:S04]  /*11abd0*/  @P5 STG.E [R48.64], R144 ;  /* 0x0000009030005986 */ /* 0x008fe8000c101904 */
[----:B----4-:R1:W-:Y:S01]  /*11abe0*/  @P6 STG.E [R2.64], R146 ;  /* 0x0000009202006986 */ /* 0x0103e2000c101904 */
[----:B------:R-:W-:-:S03]  /*11abf0*/  ISETP.GE.AND P6, PT, R141, c[0x0][0x17c], PT ;  /* 0x00005f008d007a0c */ /* 0x000fc60003fc6270 */
[----:B------:R-:W3:Y:S01]  /*11ac00*/  LDL.LU R141, [R1+0x3c04] ;  /* 0x003c0400018d7983 */ /* 0x000ee20000300800 */
[C---:B------:R-:W-:Y:S02]  /*11ac10*/  ISETP.LT.AND P3, PT, R217.reuse, c[0x0][0x178], !P1 ;  /* 0x00005e00d9007a0c */ /* 0x040fe40004f61270 */
        /* <DEDUP_REMOVED lines=8> */
[----:B------:R1:W-:Y:S01]  /*11aca0*/  @P3 STG.E [R48.64], R147 ;  /* 0x0000009330003986 */ /* 0x0003e2000c101904 */
[C---:B------:R-:W-:Y:S02]  /*11acb0*/  ISETP.LT.AND P2, PT, R216.reuse, c[0x0][0x178], !P2 ;  /* 0x00005e00d8007a0c */ /* 0x040fe40005741270 */
[----:B------:R-:W-:Y:S01]  /*11acc0*/  ISETP.LT.AND P3, PT, R217, c[0x0][0x178], !P4 ;  /* 0x00005e00d9007a0c */ /* 0x000fe20006761270 */
[----:B------:R1:W-:Y:S01]  /*11acd0*/  @P1 STG.E [R2.64], R218 ;  /* 0x000000da02001986 */ /* 0x0003e2000c101904 */
[----:B------:R-:W-:Y:S02]  /*11ace0*/  ISETP.LT.AND P4, PT, R216, c[0x0][0x178], !P4 ;  /* 0x00005e00d8007a0c */ /* 0x000fe40006781270 */
[C---:B------:R-:W-:Y:S01]  /*11acf0*/  IADD3 R140, R50.reuse, c[0x0][0x198], RZ ;  /* 0x00006600328c7a10 */ /* 0x040fe20007ffe0ff */
[----:B-1----:R-:W4:Y:S01]  /*11ad00*/  LDL.LU R147, [R1+0xd4c] ;  /* 0x000d4c0001937983 */ /* 0x002f220000300800 */
[----:B------:R-:W-:Y:S01]  /*11ad10*/  IMAD.WIDE R2, R50, 0x4, R138 ;  /* 0x0000000432027825 */ /* 0x000fe200078e028a */
[----:B------:R-:W-:-:S02]  /*11ad20*/  ISETP.GE.AND P1, PT, R143, c[0x0][0x17c], PT ;  /* 0x00005f008f007a0c */ /* 0x000fc40003f26270 */
[----:B------:R-:W4:Y:S01]  /*11ad30*/  LDL.LU R143, [R1+0x3c34] ;  /* 0x003c3400018f7983 */ /* 0x000f220000300800 */
[----:B------:R-:W-:-:S03]  /*11ad40*/  IMAD.WIDE R48, R140, 0x4, R138 ;  /* 0x000000048c307825 */ /* 0x000fc600078e028a */
[----:B------:R1:W-:Y:S04]  /*11ad50*/  @P5 STG.E [R2.64], R214 ;  /* 0x000000d602005986 */ /* 0x0003e8000c101904 */
[----:B------:R-:W4:Y:S01]  /*11ad60*/  LDL.LU R218, [R1+0x6d8] ;  /* 0x0006d80001da7983 */ /* 0x000f220000300800 */
[----:B-1----:R-:W-:-:S04]  /*11ad70*/  IMAD.WIDE R2, R50, 0x4, R136 ;  /* 0x0000000432027825 */ /* 0x002fc800078e0288 */
[----:B------:R-:W-:Y:S01]  /*11ad80*/  IMAD.WIDE R50, R140, 0x4, R136 ;  /* 0x000000048c327825 */ /* 0x000fe200078e0288 */
[----:B------:R-:W-:Y:S04]  /*11ad90*/  @P2 STG.E [R2.64], R215 ;  /* 0x000000d702002986 */ /* 0x000fe8000c101904 */
[----:B--2---:R1:W-:Y:S04]  /*11ada0*/  @P3 STG.E [R48.64], R142 ;  /* 0x0000008e30003986 */ /* 0x0043e8000c101904 */
[----:B-----5:R2:W-:Y:S04]  /*11adb0*/  @P4 STG.E [R50.64], R219 ;  /* 0x000000db32004986 */ /* 0x0205e8000c101904 */
[----:B-1----:R-:W5:Y:S04]  /*11adc0*/  LDL.LU R142, [R1+0x3c38] ;  /* 0x003c3800018e7983 */ /* 0x002f680000300800 */
[----:B--2---:R-:W2:Y:S01]  /*11add0*/  LDL.LU R219, [R1+0x6dc] ;  /* 0x0006dc0001db7983 */ /* 0x004ea20000300800 */
[----:B---3--:R-:W-:-:S03]  /*11ade0*/  ISETP.GE.AND P3, PT, R141, c[0x0][0x17c], PT ;  /* 0x00005f008d007a0c */ /* 0x008fc60003f66270 */
[----:B------:R-:W3:Y:S01]  /*11adf0*/  LDL.LU R141, [R1+0x3c00] ;  /* 0x003c0000018d7983 */ /* 0x000ee20000300800 */
[C---:B------:R-:W-:Y:S02]  /*11ae00*/  ISETP.LT.AND P5, PT, R217.reuse, c[0x0][0x178], !P0 ;  /* 0x00005e00d9007a0c */ /* 0x040fe400047a1270 */
[----:B------:R-:W-:Y:S02]  /*11ae10*/  ISETP.LT.AND P0, PT, R216, c[0x0][0x178], !P0 ;  /* 0x00005e00d8007a0c */ /* 0x000fe40004701270 */
[----:B------:R-:W-:Y:S02]  /*11ae20*/  IADD3 R140, R140, c[0x0][0x198], RZ ;  /* 0x000066008c8c7a10 */ /* 0x000fe40007ffe0ff */
[----:B------:R-:W-:-:S03]  /*11ae30*/  ISETP.LT.AND P4, PT, R217, c[0x0][0x178], !P6 ;  /* 0x00005e00d9007a0c */ /* 0x000fc60007781270 */
[----:B------:R-:W-:Y:S01]  /*11ae40*/  IMAD.WIDE R2, R140, 0x4, R138 ;  /* 0x000000048c027825 */ /* 0x000fe200078e028a */
[----:B------:R-:W-:-:S03]  /*11ae50*/  ISETP.LT.AND P6, PT, R216, c[0x0][0x178], !P6 ;  /* 0x00005e00d8007a0c */ /* 0x000fc600077c1270 */
[C---:B------:R-:W-:Y:S01]  /*11ae60*/  IMAD.WIDE R48, R140.reuse, 0x4, R136 ;  /* 0x000000048c307825 */ /* 0x040fe200078e0288 */
[----:B------:R-:W-:Y:S01]  /*11ae70*/  IADD3 R140, R140, c[0x0][0x198], RZ ;  /* 0x000066008c8c7a10 */ /* 0x000fe20007ffe0ff */
[----:B----4-:R1:W-:Y:S04]  /*11ae80*/  @P5 STG.E [R2.64], R146 ;  /* 0x0000009202005986 */ /* 0x0103e8000c101904 */
[----:B------:R4:W-:Y:S01]  /*11ae90*/  @P0 STG.E [R48.64], R238 ;  /* 0x000000ee30000986 */ /* 0x0009e2000c101904 */
[----:B------:R-:W-:Y:S02]  /*11aea0*/  ISETP.LT.AND P0, PT, R217, c[0x0][0x178], !P1 ;  /* 0x00005e00d9007a0c */ /* 0x000fe40004f01270 */
[----:B------:R-:W-:Y:S02]  /*11aeb0*/  ISETP.LT.AND P1, PT, R216, c[0x0][0x178], !P1 ;  /* 0x00005e00d8007a0c */ /* 0x000fe40004f21270 */
[C---:B------:R-:W-:Y:S01]  /*11aec0*/  IADD3 R50, R140.reuse, c[0x0][0x198], RZ ;  /* 0x000066008c327a10 */ /* 0x040fe20007ffe0ff */
[----:B-1----:R-:W-:Y:S01]  /*11aed0*/  IMAD.WIDE R2, R140, 0x4, R138 ;  /* 0x000000048c027825 */ /* 0x002fe200078e028a */
[----:B------:R-:W-:-:S03]  /*11aee0*/  ISETP.GE.AND P2, PT, R145, c[0x0][0x17c], PT ;  /* 0x00005f0091007a0c */ /* 0x000fc60003f46270 */
[----:B----4-:R-:W-:Y:S01]  /*11aef0*/  IMAD.WIDE R48, R140, 0x4, R136 ;  /* 0x000000048c307825 */ /* 0x010fe200078e0288 */
[----:B------:R-:W-:Y:S01]  /*11af00*/  ISETP.GE.AND P5, PT, R144, c[0x0][0x17c], PT ;  /* 0x00005f0090007a0c */ /* 0x000fe20003fa6270 */
[----:B------:R1:W-:Y:S01]  /*11af10*/  @P4 STG.E [R2.64], R147 ;  /* 0x0000009302004986 */ /* 0x0003e2000c101904 */
[----:B------:R-:W-:-:S03]  /*11af20*/  ISETP.LT.AND P4, PT, R217, c[0x0][0x178], !P2 ;  /* 0x00005e00d9007a0c */ /* 0x000fc60005781270 */
[----:B------:R-:W4:Y:S04]  /*11af30*/  LDL.LU R144, [R1+0x3c18] ;  /* 0x003c180001907983 */ /* 0x000f280000300800 */
[----:B------:R1:W-:Y:S02]  /*11af40*/  @P6 STG.E [R48.64], R239 ;  /* 0x000000ef30006986 */ /* 0x0003e4000c101904 */
[C---:B-1----:R-:W-:Y:S01]  /*11af50*/  IMAD.WIDE R2, R50.reuse, 0x4, R138 ;  /* 0x0000000432027825 */ /* 0x042fe200078e028a */
[----:B------:R-:W-:Y:S02]  /*11af60*/  ISETP.GE.AND P6, PT, R143, c[0x0][0x17c], PT ;  /* 0x00005f008f007a0c */ /* 0x000fe40003fc6270 */
[----:B------:R-:W4:Y:S01]  /*11af70*/  LDL.LU R143, [R1+0x3c30] ;  /* 0x003c3000018f7983 */ /* 0x000f220000300800 */
[C---:B------:R-:W-:Y:S01]  /*11af80*/  IMAD.WIDE R48, R50.reuse, 0x4, R136 ;  /* 0x0000000432307825 */ /* 0x040fe200078e0288 */
[----:B------:R-:W-:-:S02]  /*11af90*/  IADD3 R50, R50, c[0x0][0x198], RZ ;  /* 0x0000660032327a10 */ /* 0x000fc40007ffe0ff */
[----:B------:R1:W-:Y:S01]  /*11afa0*/  @P0 STG.E [R2.64], R218 ;  /* 0x000000da02000986 */ /* 0x0003e2000c101904 */
[----:B------:R-:W-:-:S03]  /*11afb0*/  ISETP.LT.AND P2, PT, R216, c[0x0][0x178], !P2 ;  /* 0x00005e00d8007a0c */ /* 0x000fc60005741270 */
[----:B------:R1:W-:Y:S01]  /*11afc0*/  @P1 STG.E [R48.64], R222 ;  /* 0x000000de30001986 */ /* 0x0003e2000c101904 */
[----:B------:R-:W-:Y:S02]  /*11afd0*/  ISETP.LT.AND P1, PT, R217, c[0x0][0x178], !P3 ;  /* 0x00005e00d9007a0c */ /* 0x000fe40005f21270 */
[----:B------:R-:W-:Y:S02]  /*11afe0*/  ISETP.LT.AND P3, PT, R216, c[0x0][0x178], !P3 ;  /* 0x00005e00d8007a0c */ /* 0x000fe40005f61270 */
[C---:B------:R-:W-:Y:S01]  /*11aff0*/  IADD3 R140, R50.reuse, c[0x0][0x198], RZ ;  /* 0x00006600328c7a10 */ /* 0x040fe20007ffe0ff */
[----:B-1----:R-:W-:-:S04]  /*11b000*/  IMAD.WIDE R2, R50, 0x4, R138 ;  /* 0x0000000432027825 */ /* 0x002fc800078e028a */
[----:B------:R-:W-:Y:S01]  /*11b010*/  IMAD.WIDE R48, R140, 0x4, R138 ;  /* 0x000000048c307825 */ /* 0x000fe200078e028a */
[----:B-----5:R-:W-:Y:S02]  /*11b020*/  ISETP.GE.AND P0, PT, R142, c[0x0][0x17c], PT ;  /* 0x00005f008e007a0c */ /* 0x020fe40003f06270 */
[----:B------:R-:W5:Y:S04]  /*11b030*/  LDL.LU R142, [R1+0x3c60] ;  /* 0x003c6000018e7983 */ /* 0x000f680000300800 */
[----:B--2---:R1:W-:Y:S02]  /*11b040*/  @P4 STG.E [R2.64], R219 ;  /* 0x000000db02004986 */ /* 0x0043e4000c101904 */
[----:B-1----:R-:W-:-:S04]  /*11b050*/  IMAD.WIDE R2, R50, 0x4, R136 ;  /* 0x0000000432027825 */ /* 0x002fc800078e0288 */
[----:B------:R-:W-:Y:S01]  /*11b060*/  IMAD.WIDE R50, R140, 0x4, R136 ;  /* 0x000000048c327825 */ /* 0x000fe200078e0288 */
[----:B------:R-:W-:Y:S01]  /*11b070*/  @P2 STG.E [R2.64], R223 ;  /* 0x000000df02002986 */ /* 0x000fe2000c101904 */
[----:B---3--:R-:W-:-:S03]  /*11b080*/  ISETP.GE.AND P2, PT, R141, c[0x0][0x17c], PT ;  /* 0x00005f008d007a0c */ /* 0x008fc60003f46270 */
[----:B------:R-:W-:Y:S04]  /*11b090*/  @P1 STG.E [R48.64], R4 ;  /* 0x0000000430001986 */ /* 0x000fe8000c101904 */
[----:B------:R-:W2:Y:S04]  /*11b0a0*/  LDL.LU R141, [R1+0x3c6c] ;  /* 0x003c6c00018d7983 */ /* 0x000ea80000300800 */
[----:B------:R1:W-:Y:S04]  /*11b0b0*/  @P3 STG.E [R50.64], R132 ;  /* 0x0000008432003986 */ /* 0x0003e8000c101904 */
[----:B-1----:R-:W3:Y:S04]  /*11b0c0*/  LDL.LU R51, [R1+0x3c14] ;  /* 0x003c140001337983 */ /* 0x002ee80000300800 */
[----:B------:R-:W3:Y:S01]  /*11b0d0*/  LDL.LU R50, [R1+0x3c2c] ;  /* 0x003c2c0001327983 */ /* 0x000ee20000300800 */
[----:B------:R-:W-:-:S02]  /*11b0e0*/  ISETP.LT.AND P4, PT, R217, c[0x0][0x178], !P5 ;  /* 0x00005e00d9007a0c */ /* 0x000fc40006f81270 */
[----:B------:R-:W-:Y:S01]  /*11b0f0*/  ISETP.LT.AND P5, PT, R216, c[0x0][0x178], !P5 ;  /* 0x00005e00d8007a0c */ /* 0x000fe20006fa1270 */
[----:B------:R-:W3:Y:S01]  /*11b100*/  LDL.LU R132, [R1+0x3c5c] ;  /* 0x003c5c0001847983 */ /* 0x000ee20000300800 */
        /* <DEDUP_REMOVED lines=8> */
[----:B------:R4:W-:Y:S01]  /*11b190*/  @P5 STG.E [R48.64], R133 ;  /* 0x0000008530005986 */ /* 0x0009e2000c101904 */
[----:B------:R-:W-:Y:S01]  /*11b1a0*/  ISETP.LT.AND P5, PT, R216, c[0x0][0x178], !P0 ;  /* 0x00005e00d8007a0c */ /* 0x000fe200047a1270 */
[C---:B-1----:R-:W-:Y:S01]  /*11b1b0*/  IMAD.WIDE R4, R140.reuse, 0x4, R138 ;  /* 0x000000048c047825 */ /* 0x042fe200078e028a */
[----:B----4-:R-:W-:-:S03]  /*11b1c0*/  IADD3 R48, R140, c[0x0][0x198], RZ ;  /* 0x000066008c307a10 */ /* 0x010fc60007ffe0ff */
[----:B------:R-:W-:Y:S01]  /*11b1d0*/  IMAD.WIDE R2, R140, 0x4, R136 ;  /* 0x000000048c027825 */ /* 0x000fe200078e0288 */
[----:B------:R1:W-:Y:S01]  /*11b1e0*/  @P1 STG.E [R4.64], R20 ;  /* 0x0000001404001986 */ /* 0x0003e2000c101904 */
[----:B------:R-:W-:-:S03]  /*11b1f0*/  ISETP.LT.AND P1, PT, R217, c[0x0][0x178], !P2 ;  /* 0x00005e00d9007a0c */ /* 0x000fc60005721270 */
[----:B------:R4:W-:Y:S01]  /*11b200*/  @P6 STG.E [R2.64], R116 ;  /* 0x0000007402006986 */ /* 0x0009e2000c101904 */
[----:B------:R-:W-:Y:S01]  /*11b210*/  ISETP.GE.AND P3, PT, R144, c[0x0][0x17c], PT ;  /* 0x00005f0090007a0c */ /* 0x000fe20003f66270 */
[----:B-1----:R-:W-:-:S04]  /*11b220*/  IMAD.WIDE R4, R48, 0x4, R138 ;  /* 0x0000000430047825 */ /* 0x002fc800078e028a */
[C---:B----4-:R-:W-:Y:S01]  /*11b230*/  IMAD.WIDE R2, R48.reuse, 0x4, R136 ;  /* 0x0000000430027825 */ /* 0x050fe200078e0288 */
[----:B------:R-:W-:Y:S01]  /*11b240*/  IADD3 R48, R48, c[0x0][0x198], RZ ;  /* 0x0000660030307a10 */ /* 0x000fe20007ffe0ff */
[----:B------:R-:W-:Y:S01]  /*11b250*/  @P4 STG.E [R4.64], R21 ;  /* 0x0000001504004986 */ /* 0x000fe2000c101904 */
[C---:B------:R-:W-:Y:S02]  /*11b260*/  ISETP.LT.AND P2, PT, R216.reuse, c[0x0][0x178], !P2 ;  /* 0x00005e00d8007a0c */ /* 0x040fe40005741270 */
[----:B------:R-:W-:Y:S01]  /*11b270*/  ISETP.LT.AND P4, PT, R217, c[0x0][0x178], !P3 ;  /* 0x00005e00d9007a0c */ /* 0x000fe20005f81270 */
[----:B------:R1:W-:Y:S01]  /*11b280*/  @P5 STG.E [R2.64], R117 ;  /* 0x0000007502005986 */ /* 0x0003e2000c101904 */
[----:B------:R-:W-:Y:S02]  /*11b290*/  ISETP.LT.AND P5, PT, R216, c[0x0][0x178], !P3 ;  /* 0x00005e00d8007a0c */ /* 0x000fe40005fa1270 */
[----:B------:R-:W-:Y:S01]  /*11b2a0*/  ISETP.GE.AND P0, PT, R143, c[0x0][0x17c], PT ;  /* 0x00005f008f007a0c */ /* 0x000fe20003f06270 */
[----:B------:R-:W4:Y:S01]  /*11b2b0*/  LDL.LU R116, [R1+0x3c78] ;  /* 0x003c780001747983 */ /* 0x000f220000300800 */
[C---:B------:R-:W-:Y:S01]  /*11b2c0*/  IADD3 R49, R48.reuse, c[0x0][0x198], RZ ;  /* 0x0000660030317a10 */ /* 0x040fe20007ffe0ff */
[----:B-1----:R-:W-:-:S05]  /*11b2d0*/  IMAD.WIDE R2, R48, 0x4, R138 ;  /* 0x0000000430027825 */ /* 0x002fca00078e028a */
[----:B------:R1:W-:Y:S01]  /*11b2e0*/  @P1 STG.E [R2.64], R36 ;  /* 0x0000002402001986 */ /* 0x0003e2000c101904 */
[----:B------:R-:W-:Y:S01]  /*11b2f0*/  ISETP.LT.AND P1, PT, R217, c[0x0][0x178], !P0 ;  /* 0x00005e00d9007a0c */ /* 0x000fe20004721270 */
[----:B------:R-:W-:Y:S01]  /*11b300*/  IMAD.WIDE R4, R49, 0x4, R138 ;  /* 0x0000000431047825 */ /* 0x000fe200078e028a */
[----:B------:R-:W-:-:S03]  /*11b310*/  ISETP.LT.AND P0, PT, R216, c[0x0][0x178], !P0 ;  /* 0x00005e00d8007a0c */ /* 0x000fc60004701270 */
[C---:B------:R-:W-:Y:S01]  /*11b320*/  IMAD.WIDE R20, R49.reuse, 0x4, R136 ;  /* 0x0000000431147825 */ /* 0x040fe200078e0288 */
[----:B------:R-:W-:-:S03]  /*11b330*/  IADD3 R49, R49, c[0x0][0x198], RZ ;  /* 0x0000660031317a10 */ /* 0x000fc60007ffe0ff */
[----:B-1----:R-:W-:-:S05]  /*11b340*/  IMAD.WIDE R2, R48, 0x4, R136 ;  /* 0x0000000430027825 */ /* 0x002fca00078e0288 */
[----:B------:R1:W-:Y:S04]  /*11b350*/  @P2 STG.E [R2.64], R100 ;  /* 0x0000006402002986 */ /* 0x0003e8000c101904 */
[----:B------:R1:W-:Y:S04]  /*11b360*/  @P4 STG.E [R4.64], R37 ;  /* 0x0000002504004986 */ /* 0x0003e8000c101904 */
[----:B------:R1:W-:Y:S02]  /*11b370*/  @P5 STG.E [R20.64], R101 ;  /* 0x0000006514005986 */ /* 0x0003e4000c101904 */
[----:B-1----:R-:W-:-:S04]  /*11b380*/  IMAD.WIDE R2, R49, 0x4, R138 ;  /* 0x0000000431027825 */ /* 0x002fc800078e028a */
[C---:B------:R-:W-:Y:S01]  /*11b390*/  IMAD.WIDE R4, R49.reuse, 0x4, R136 ;  /* 0x0000000431047825 */ /* 0x040fe200078e0288 */
[----:B------:R-:W-:Y:S01]  /*11b3a0*/  IADD3 R49, R49, c[0x0][0x198], RZ ;  /* 0x0000660031317a10 */ /* 0x000fe20007ffe0ff */
[----:B------:R1:W-:Y:S04]  /*11b3b0*/  @P1 STG.E [R2.64], R64 ;  /* 0x0000004002001986 */ /* 0x0003e8000c101904 */
[----:B------:R1:W-:Y:S01]  /*11b3c0*/  @P0 STG.E [R4.64], R84 ;  /* 0x0000005404000986 */ /* 0x0003e2000c101904 */
[C---:B------:R-:W-:Y:S01]  /*11b3d0*/  IADD3 R20, R49.reuse, c[0x0][0x198], RZ ;  /* 0x0000660031147a10 */ /* 0x040fe20007ffe0ff */
[----:B-1----:R-:W-:-:S04]  /*11b3e0*/  IMAD.WIDE R2, R49, 0x4, R138 ;  /* 0x0000000431027825 */ /* 0x002fc800078e028a */
[----:B------:R-:W-:Y:S01]  /*11b3f0*/  IMAD.WIDE R4, R49, 0x4, R136 ;  /* 0x0000000431047825 */ /* 0x000fe200078e0288 */
[----:B-----5:R-:W-:-:S04]  /*11b400*/  ISETP.GE.AND P6, PT, R142, c[0x0][0x17c], PT ;  /* 0x00005f008e007a0c */ /* 0x020fc80003fc6270 */
[----:B------:R-:W-:Y:S02]  /*11b410*/  ISETP.LT.AND P5, PT, R217, c[0x0][0x178], !P6 ;  /* 0x00005e00d9007a0c */ /* 0x000fe400077a1270 */
[----:B------:R-:W-:-:S11]  /*11b420*/  ISETP.LT.AND P6, PT, R216, c[0x0][0x178], !P6 ;  /* 0x00005e00d8007a0c */ /* 0x000fd600077c1270 */
[----:B------:R1:W-:Y:S01]  /*11b430*/  @P5 STG.E [R2.64], R65 ;  /* 0x0000004102005986 */ /* 0x0003e2000c101904 */
[----:B--2---:R-:W-:-:S04]  /*11b440*/  ISETP.GE.AND P3, PT, R141, c[0x0][0x17c], PT ;  /* 0x00005f008d007a0c */ /* 0x004fc80003f66270 */
[----:B------:R-:W-:Y:S02]  /*11b450*/  ISETP.LT.AND P0, PT, R217, c[0x0][0x178], !P3 ;  /* 0x00005e00d9007a0c */ /* 0x000fe40005f01270 */
[----:B------:R-:W-:Y:S02]  /*11b460*/  ISETP.LT.AND P3, PT, R216, c[0x0][0x178], !P3 ;  /* 0x00005e00d8007a0c */ /* 0x000fe40005f61270 */
[----:B---3--:R-:W-:Y:S02]  /*11b470*/  ISETP.GE.AND P2, PT, R51, c[0x0][0x17c], PT ;  /* 0x00005f0033007a0c */ /* 0x008fe40003f46270 */
[----:B------:R-:W2:Y:S01]  /*11b480*/  LDL.LU R51, [R1+0x3c84] ;  /* 0x003c840001337983 */ /* 0x000ea20000300800 */
[----:B------:R-:W-:-:S03]  /*11b490*/  ISETP.GE.AND P4, PT, R50, c[0x0][0x17c], PT ;  /* 0x00005f0032007a0c */ /* 0x000fc60003f86270 */
[----:B------:R-:W3:Y:S01]  /*11b4a0*/  LDL.LU R50, [R1+0x3c28] ;  /* 0x003c280001327983 */ /* 0x000ee20000300800 */
[----:B------:R-:W-:Y:S01]  /*11b4b0*/  ISETP.LT.AND P5, PT, R217, c[0x0][0x178], !P2 ;  /* 0x00005e00d9007a0c */ /* 0x000fe200057a1270 */
[----:B-1----:R-:W-:Y:S02]  /*11b4c0*/  IMAD.WIDE R2, R20, 0x4, R138 ;  /* 0x0000000414027825 */ /* 0x002fe400078e028a */
[----:B------:R1:W-:Y:S01]  /*11b4d0*/  @P6 STG.E [R4.64], R85 ;  /* 0x0000005504006986 */ /* 0x0003e2000c101904 */
[----:B------:R-:W-:-:S03]  /*11b4e0*/  ISETP.LT.AND P2, PT, R216, c[0x0][0x178], !P2 ;  /* 0x00005e00d8007a0c */ /* 0x000fc60005741270 */
[----:B------:R5:W-:Y:S04]  /*11b4f0*/  @P0 STG.E [R2.64], R8 ;  /* 0x0000000802000986 */ /* 0x000be8000c101904 */
[----:B------:R-:W3:Y:S01]  /*11b500*/  LDL.LU R48, [R1+0x3c58] ;  /* 0x003c580001307983 */ /* 0x000ee20000300800 */
[C---:B-1----:R-:W-:Y:S01]  /*11b510*/  IMAD.WIDE R4, R20.reuse, 0x4, R136 ;  /* 0x0000000414047825 */ /* 0x042fe200078e0288 */
[----:B------:R-:W-:Y:S02]  /*11b520*/  IADD3 R20, R20, c[0x0][0x198], RZ ;  /* 0x0000660014147a10 */ /* 0x000fe40007ffe0ff */
[----:B------:R-:W3:Y:S04]  /*11b530*/  LDL.LU R36, [R1+0x3c74] ;  /* 0x003c740001247983 */ /* 0x000ee80000300800 */
[----:B------:R1:W-:Y:S01]  /*11b540*/  @P3 STG.E [R4.64], R128 ;  /* 0x0000008004003986 */ /* 0x0003e2000c101904 */
[----:B------:R-:W-:Y:S01]  /*11b550*/  ISETP.LT.AND P3, PT, R217, c[0x0][0x178], !P4 ;  /* 0x00005e00d9007a0c */ /* 0x000fe20006761270 */
[C-C-:B-----5:R-:W-:Y:S01]  /*11b560*/  IMAD.WIDE R2, R20.reuse, 0x4, R138.reuse ;  /* 0x0000000414027825 */ /* 0x160fe200078e028a */
[----:B------:R-:W-:Y:S01]  /*11b570*/  IADD3 R21, R20, c[0x0][0x198], RZ ;  /* 0x0000660014157a10 */ /* 0x000fe20007ffe0ff */
[----:B------:R-:W5:Y:S04]  /*11b580*/  LDL.LU R37, [R1+0x3ca8] ;  /* 0x003ca80001257983 */ /* 0x000f680000300800 */
[----:B------:R1:W-:Y:S02]  /*11b590*/  @P5 STG.E [R2.64], R9 ;  /* 0x0000000902005986 */ /* 0x0003e4000c101904 */
[----:B-1----:R-:W-:-:S04]  /*11b5a0*/  IMAD.WIDE R4, R21, 0x4, R138 ;  /* 0x0000000415047825 */ /* 0x002fc800078e028a */
[----:B------:R-:W-:Y:S02]  /*11b5b0*/  IMAD.WIDE R2, R20, 0x4, R136 ;  /* 0x0000000414027825 */ /* 0x000fe400078e0288 */
[----:B------:R-:W5:Y:S04]  /*11b5c0*/  LDL.LU R20, [R1+0x3cac] ;  /* 0x003cac0001147983 */ /* 0x000f680000300800 */
[----:B------:R-:W-:Y:S04]  /*11b5d0*/  @P2 STG.E [R2.64], R129 ;  /* 0x0000008102002986 */ /* 0x000fe8000c101904 */
[----:B------:R1:W-:Y:S04]  /*11b5e0*/  @P3 STG.E [R4.64], R24 ;  /* 0x0000001804003986 */ /* 0x0003e8000c101904 */
[----:B-1----:R-:W5:Y:S01]  /*11b5f0*/  LDL.LU R24, [R1+0x3c54] ;  /* 0x003c540001187983 */ /* 0x002f620000300800 */
[----:B------:R-:W-:-:S02]  /*11b600*/  ISETP.GE.AND P1, PT, R132, c[0x0][0x17c], PT ;  /* 0x00005f0084007a0c */ /* 0x000fc40003f26270 */
[C---:B------:R-:W-:Y:S02]  /*11b610*/  ISETP.LT.AND P4, PT, R216.reuse, c[0x0][0x178], !P4 ;  /* 0x00005e00d8007a0c */ /* 0x040fe40006781270 */
[----:B------:R-:W-:Y:S01]  /*11b620*/  ISETP.LT.AND P5, PT, R217, c[0x0][0x178], !P1 ;  /* 0x00005e00d9007a0c */ /* 0x000fe20004fa1270 */
[C---:B------:R-:W-:Y:S01]  /*11b630*/  IMAD.WIDE R8, R21.reuse, 0x4, R136 ;  /* 0x0000000415087825 */ /* 0x040fe200078e0288 */
[----:B------:R-:W-:Y:S02]  /*11b640*/  ISETP.LT.AND P1, PT, R216, c[0x0][0x178], !P1 ;  /* 0x00005e00d8007a0c */ /* 0x000fe40004f21270 */
[----:B------:R-:W-:Y:S02]  /*11b650*/  IADD3 R21, R21, c[0x0][0x198], RZ ;  /* 0x0000660015157a10 */ /* 0x000fe40007ffe0ff */
[----:B----4-:R-:W-:-:S03]  /*11b660*/  ISETP.GE.AND P6, PT, R116, c[0x0][0x17c], PT ;  /* 0x00005f0074007a0c */ /* 0x010fc60003fc6270 */
[----:B------:R-:W-:Y:S01]  /*11b670*/  IMAD.WIDE R2, R21, 0x4, R138 ;  /* 0x0000000415027825 */ /* 0x000fe200078e028a */
[----:B------:R-:W-:Y:S02]  /*11b680*/  ISETP.LT.AND P3, PT, R217, c[0x0][0x178], !P6 ;  /* 0x00005e00d9007a0c */ /* 0x000fe40007761270 */
[----:B------:R-:W-:Y:S01]  /*11b690*/  ISETP.LT.AND P6, PT, R216, c[0x0][0x178], !P6 ;  /* 0x00005e00d8007a0c */ /* 0x000fe200077c1270 */
[C-C-:B------:R-:W-:Y:S01]  /*11b6a0*/  IMAD.WIDE R4, R21.reuse, 0x4, R136.reuse ;  /* 0x0000000415047825 */ /* 0x140fe200078e0288 */
[----:B------:R-:W-:Y:S01]  /*11b6b0*/  IADD3 R21, R21, c[0x0][0x198], RZ ;  /* 0x0000660015157a10 */ /* 0x000fe20007ffe0ff */
[----:B------:R1:W-:Y:S04]  /*11b6c0*/  @P4 STG.E [R8.64], R112 ;  /* 0x0000007008004986 */ /* 0x0003e8000c101904 */
[----:B------:R4:W-:Y:S04]  /*11b6d0*/  @P5 STG.E [R2.64], R25 ;  /* 0x0000001902005986 */ /* 0x0009e8000c101904 */
[----:B------:R4:W-:Y:S01]  /*11b6e0*/  @P1 STG.E [R4.64], R113 ;  /* 0x0000007104001986 */ /* 0x0009e2000c101904 */
[C---:B-1----:R-:W-:Y:S01]  /*11b6f0*/  IADD3 R8, R21.reuse, c[0x0][0x198], RZ ;  /* 0x0000660015087a10 */ /* 0x042fe20007ffe0ff */
[----:B----4-:R-:W-:-:S04]  /*11b700*/  IMAD.WIDE R2, R21, 0x4, R136 ;  /* 0x0000000415027825 */ /* 0x010fc800078e0288 */
[----:B------:R-:W-:-:S05]  /*11b710*/  IMAD.WIDE R4, R21, 0x4, R138 ;  /* 0x0000000415047825 */ /* 0x000fca00078e028a */
[----:B------:R1:W-:Y:S04]  /*11b720*/  @P3 STG.E [R4.64], R52 ;  /* 0x0000003404003986 */ /* 0x0003e8000c101904 */
[----:B------:R4:W-:Y:S01]  /*11b730*/  @P6 STG.E [R2.64], R96 ;  /* 0x0000006002006986 */ /* 0x0009e2000c101904 */
[----:B-1----:R-:W-:-:S04]  /*11b740*/  IMAD.WIDE R4, R8, 0x4, R138 ;  /* 0x0000000408047825 */ /* 0x002fc800078e028a */
[C---:B----4-:R-:W-:Y:S01]  /*11b750*/  IMAD.WIDE R2, R8.reuse, 0x4, R136 ;  /* 0x0000000408027825 */ /* 0x050fe200078e0288 */
[----:B------:R-:W-:Y:S02]  /*11b760*/  IADD3 R8, R8, c[0x0][0x198], RZ ;  /* 0x0000660008087a10 */ /* 0x000fe40007ffe0ff */
[----:B--2---:R-:W-:-:S04]  /*11b770*/  ISETP.GE.AND P0, PT, R51, c[0x0][0x17c], PT ;  /* 0x00005f0033007a0c */ /* 0x004fc80003f06270 */
[----:B------:R-:W-:Y:S02]  /*11b780*/  ISETP.LT.AND P1, PT, R217, c[0x0][0x178], !P0 ;  /* 0x00005e00d9007a0c */ /* 0x000fe40004721270 */
[----:B------:R-:W-:Y:S02]  /*11b790*/  ISETP.LT.AND P5, PT, R216, c[0x0][0x178], !P0 ;  /* 0x00005e00d8007a0c */ /* 0x000fe400047a1270 */
[----:B---3--:R-:W-:-:S04]  /*11b7a0*/  ISETP.GE.AND P2, PT, R50, c[0x0][0x17c], PT ;  /* 0x00005f0032007a0c */ /* 0x008fc80003f46270 */
[----:B------:R-:W-:Y:S02]  /*11b7b0*/  ISETP.LT.AND P3, PT, R217, c[0x0][0x178], !P2 ;  /* 0x00005e00d9007a0c */ /* 0x000fe40005761270 */
[----:B------:R-:W-:-:S03]  /*11b7c0*/  ISETP.LT.AND P2, PT, R216, c[0x0][0x178], !P2 ;  /* 0x00005e00d8007a0c */ /* 0x000fc60005741270 */
[----:B------:R-:W-:Y:S04]  /*11b7d0*/  @P1 STG.E [R4.64], R53 ;  /* 0x0000003504001986 */ /* 0x000fe8000c101904 */
[----:B------:R1:W-:Y:S01]  /*11b7e0*/  @P5 STG.E [R2.64], R97 ;  /* 0x0000006102005986 */ /* 0x0003e2000c101904 */
[----:B------:R-:W-:-:S03]  /*11b7f0*/  ISETP.GE.AND P0, PT, R36, c[0x0][0x17c], PT ;  /* 0x00005f0024007a0c */ /* 0x000fc60003f06270 */
[----:B------:R-:W2:Y:S04]  /*11b800*/  LDL.LU R36, [R1+0x3c70] ;  /* 0x003c700001247983 */ /* 0x000ea80000300800 */
[----:B------:R-:W3:Y:S01]  /*11b810*/  LDL.LU R25, [R1+0x3ca4] ;  /* 0x003ca40001197983 */ /* 0x000ee20000300800 */
[----:B-1----:R-:W-:-:S03]  /*11b820*/  IMAD.WIDE R2, R8, 0x4, R138 ;  /* 0x0000000408027825 */ /* 0x002fc600078e028a */
[----:B------:R-:W4:Y:S04]  /*11b830*/  LDL.LU R21, [R1+0x3cc8] ;  /* 0x003cc80001157983 */ /* 0x000f280000300800 */
[----:B------:R1:W-:Y:S02]  /*11b840*/  @P3 STG.E [R2.64], R68 ;  /* 0x0000004402003986 */ /* 0x0003e4000c101904 */
[----:B-1----:R-:W-:-:S05]  /*11b850*/  IMAD.WIDE R2, R8, 0x4, R136 ;  /* 0x0000000408027825 */ /* 0x002fca00078e0288 */
[----:B------:R1:W-:Y:S01]  /*11b860*/  @P2 STG.E [R2.64], R80 ;  /* 0x0000005002002986 */ /* 0x0003e2000c101904 */
[----:B-----5:R-:W-:-:S03]  /*11b870*/  ISETP.GE.AND P2, PT, R24, c[0x0][0x17c], PT ;  /* 0x00005f0018007a0c */ /* 0x020fc60003f46270 */
[----:B------:R-:W5:Y:S01]  /*11b880*/  LDL.LU R24, [R1+0x3ccc] ;  /* 0x003ccc0001187983 */ /* 0x000f620000300800 */
[----:B------:R-:W-:Y:S02]  /*11b890*/  ISETP.GE.AND P4, PT, R48, c[0x0][0x17c], PT ;  /* 0x00005f0030007a0c */ /* 0x000fe40003f86270 */
[----:B------:R-:W-:Y:S02]  /*11b8a0*/  ISETP.GE.AND P1, PT, R20, c[0x0][0x17c], PT ;  /* 0x00005f0014007a0c */ /* 0x000fe40003f26270 */
[C---:B------:R-:W-:Y:S02]  /*11b8b0*/  ISETP.LT.AND P5, PT, R217.reuse, c[0x0][0x178], !P4 ;  /* 0x00005e00d9007a0c */ /* 0x040fe400067a1270 */
[----:B------:R-:W-:Y:S02]  /*11b8c0*/  IADD3 R20, R8, c[0x0][0x198], RZ ;  /* 0x0000660008147a10 */ /* 0x000fe40007ffe0ff */
[----:B------:R-:W-:Y:S02]  /*11b8d0*/  ISETP.LT.AND P4, PT, R216, c[0x0][0x178], !P4 ;  /* 0x00005e00d8007a0c */ /* 0x000fe40006781270 */
[----:B------:R-:W-:Y:S01]  /*11b8e0*/  ISETP.LT.AND P3, PT, R217, c[0x0][0x178], !P0 ;  /* 0x00005e00d9007a0c */ /* 0x000fe20004761270 */
[----:B------:R-:W-:Y:S01]  /*11b8f0*/  IMAD.WIDE R4, R20, 0x4, R138 ;  /* 0x0000000414047825 */ /* 0x000fe200078e028a */
[----:B------:R-:W-:-:S02]  /*11b900*/  ISETP.LT.AND P0, PT, R216, c[0x0][0x178], !P0 ;  /* 0x00005e00d8007a0c */ /* 0x000fc40004701270 */
[----:B------:R-:W-:Y:S01]  /*11b910*/  ISETP.GE.AND P6, PT, R37, c[0x0][0x17c], PT ;  /* 0x00005f0025007a0c */ /* 0x000fe20003fc6270 */
[C---:B------:R-:W-:Y:S01]  /*11b920*/  IMAD.WIDE R8, R20.reuse, 0x4, R136 ;  /* 0x0000000414087825 */ /* 0x040fe200078e0288 */
[----:B------:R-:W-:Y:S01]  /*11b930*/  IADD3 R20, R20, c[0x0][0x198], RZ ;  /* 0x0000660014147a10 */ /* 0x000fe20007ffe0ff */
[----:B------:R1:W-:Y:S01]  /*11b940*/  @P5 STG.E [R4.64], R69 ;  /* 0x0000004504005986 */ /* 0x0003e2000c101904 */
[C---:B------:R-:W-:Y:S02]  /*11b950*/  ISETP.LT.AND P5, PT, R217.reuse, c[0x0][0x178], !P6 ;  /* 0x00005e00d9007a0c */ /* 0x040fe400077a1270 */
[----:B------:R-:W-:Y:S01]  /*11b960*/  ISETP.LT.AND P6, PT, R216, c[0x0][0x178], !P6 ;  /* 0x00005e00d8007a0c */ /* 0x000fe200077c1270 */
[C---:B-1----:R-:W-:Y:S01]  /*11b970*/  IMAD.WIDE R2, R20.reuse, 0x4, R138 ;  /* 0x0000000414027825 */ /* 0x042fe200078e028a */
[----:B------:R1:W-:Y:S03]  /*11b980*/  @P4 STG.E [R8.64], R81 ;  /* 0x0000005108004986 */ /* 0x0003e6000c101904 */
[C---:B------:R-:W-:Y:S01]  /*11b990*/  IMAD.WIDE R4, R20.reuse, 0x4, R136 ;  /* 0x0000000414047825 */ /* 0x040fe200078e0288 */
[----:B------:R-:W-:Y:S01]  /*11b9a0*/  IADD3 R20, R20, c[0x0][0x198], RZ ;  /* 0x0000660014147a10 */ /* 0x000fe20007ffe0ff */
[----:B------:R1:W-:Y:S01]  /*11b9b0*/  @P3 STG.E [R2.64], R12 ;  /* 0x0000000c02003986 */ /* 0x0003e2000c101904 */
[----:B------:R-:W-:-:S02]  /*11b9c0*/  ISETP.LT.AND P3, PT, R217, c[0x0][0x178], !P1 ;  /* 0x00005e00d9007a0c */ /* 0x000fc40004f61270 */
[----:B------:R-:W-:Y:S01]  /*11b9d0*/  ISETP.LT.AND P1, PT, R216, c[0x0][0x178], !P1 ;  /* 0x00005e00d8007a0c */ /* 0x000fe20004f21270 */
[----:B------:R1:W-:Y:S02]  /*11b9e0*/  @P0 STG.E [R4.64], R124 ;  /* 0x0000007c04000986 */ /* 0x0003e4000c101904 */
[C---:B-1----:R-:W-:Y:S01]  /*11b9f0*/  IADD3 R8, R20.reuse, c[0x0][0x198], RZ ;  /* 0x0000660014087a10 */ /* 0x042fe20007ffe0ff */
[----:B------:R-:W-:-:S04]  /*11ba00*/  IMAD.WIDE R2, R20, 0x4, R138 ;  /* 0x0000000414027825 */ /* 0x000fc800078e028a */
[----:B------:R-:W-:Y:S01]  /*11ba10*/  IMAD.WIDE R4, R20, 0x4, R136 ;  /* 0x0000000414047825 */ /* 0x000fe200078e0288 */
[----:B------:R1:W-:Y:S04]  /*11ba20*/  @P5 STG.E [R2.64], R13 ;  /* 0x0000000d02005986 */ /* 0x0003e8000c101904 */
[----:B------:R1:W-:Y:S02]  /*11ba30*/  @P6 STG.E [R4.64], R125 ;  /* 0x0000007d04006986 */ /* 0x0003e4000c101904 */
[----:B-1----:R-:W-:-:S04]  /*11ba40*/  IMAD.WIDE R2, R8, 0x4, R138 ;  /* 0x0000000408027825 */ /* 0x002fc800078e028a */
[----:B------:R-:W-:Y:S01]  /*11ba50*/  IMAD.WIDE R4, R8, 0x4, R136 ;  /* 0x0000000408047825 */ /* 0x000fe200078e0288 */
[----:B------:R1:W-:Y:S04]  /*11ba60*/  @P3 STG.E [R2.64], R28 ;  /* 0x0000001c02003986 */ /* 0x0003e8000c101904 */
[----:B------:R1:W-:Y:S01]  /*11ba70*/  @P1 STG.E [R4.64], R108 ;  /* 0x0000006c04001986 */ /* 0x0003e2000c101904 */
[----:B--2---:R-:W-:-:S03]  /*11ba80*/  ISETP.GE.AND P4, PT, R36, c[0x0][0x17c], PT ;  /* 0x00005f0024007a0c */ /* 0x004fc60003f86270 */
[----:B------:R-:W2:Y:S01]  /*11ba90*/  LDL.LU R36, [R1+0x3c68] ;  /* 0x003c680001247983 */ /* 0x000ea20000300800 */
[----:B---3--:R-:W-:-:S03]  /*11baa0*/  ISETP.GE.AND P0, PT, R25, c[0x0][0x17c], PT ;  /* 0x00005f0019007a0c */ /* 0x008fc60003f06270 */
[----:B------:R-:W3:Y:S01]  /*11bab0*/  LDL.LU R25, [R1+0x3ca0] ;  /* 0x003ca00001197983 */ /* 0x000ee20000300800 */
[----:B----4-:R-:W-:-:S03]  /*11bac0*/  ISETP.GE.AND P6, PT, R21, c[0x0][0x17c], PT ;  /* 0x00005f0015007a0c */ /* 0x010fc60003fc6270 */
[----:B------:R-:W4:Y:S01]  /*11bad0*/  LDL.LU R21, [R1+0x3cc4] ;  /* 0x003cc40001157983 */ /* 0x000f220000300800 */
[----:B-----5:R-:W-:-:S03]  /*11bae0*/  ISETP.GE.AND P1, PT, R24, c[0x0][0x17c], PT ;  /* 0x00005f0018007a0c */ /* 0x020fc60003f26270 */
[----:B------:R-:W5:Y:S04]  /*11baf0*/  LDL.LU R24, [R1+0x3cd0] ;  /* 0x003cd00001187983 */ /* 0x000f680000300800 */
[----:B------:R-:W2:Y:S01]  /*11bb00*/  LDL.LU R20, [R1+0x3ce8] ;  /* 0x003ce80001147983 */ /* 0x000ea20000300800 */
[C---:B------:R-:W-:Y:S02]  /*11bb10*/  ISETP.LT.AND P5, PT, R217.reuse, c[0x0][0x178], !P2 ;  /* 0x00005e00d9007a0c */ /* 0x040fe400057a1270 */
[----:B------:R-:W-:Y:S01]  /*11bb20*/  IADD3 R8, R8, c[0x0][0x198], RZ ;  /* 0x0000660008087a10 */ /* 0x000fe20007ffe0ff */
[----:B------:R-:W3:Y:S01]  /*11bb30*/  LDL.LU R13, [R1+0x3c64] ;  /* 0x003c6400010d7983 */ /* 0x000ee20000300800 */
[----:B------:R-:W-:Y:S02]  /*11bb40*/  ISETP.LT.AND P2, PT, R216, c[0x0][0x178], !P2 ;  /* 0x00005e00d8007a0c */ /* 0x000fe40005741270 */
[----:B------:R-:W-:Y:S01]  /*11bb50*/  ISETP.LT.AND P3, PT, R217, c[0x0][0x178], !P4 ;  /* 0x00005e00d9007a0c */ /* 0x000fe20006761270 */
[----:B-1----:R-:W-:Y:S01]  /*11bb60*/  IMAD.WIDE R2, R8, 0x4, R138 ;  /* 0x0000000408027825 */ /* 0x002fe200078e028a */
[----:B------:R-:W-:-:S02]  /*11bb70*/  ISETP.LT.AND P4, PT, R216, c[0x0][0x178], !P4 ;  /* 0x00005e00d8007a0c */ /* 0x000fc40006781270 */
[----:B------:R-:W-:-:S03]  /*11bb80*/  IADD3 R12, R8, c[0x0][0x198], RZ ;  /* 0x00006600080c7a10 */ /* 0x000fc60007ffe0ff */
[----:B------:R1:W-:Y:S01]  /*11bb90*/  @P5 STG.E [R2.64], R29 ;  /* 0x0000001d02005986 */ /* 0x0003e2000c101904 */
[----:B------:R-:W-:Y:S01]  /*11bba0*/  ISETP.LT.AND P5, PT, R217, c[0x0][0x178], !P0 ;  /* 0x00005e00d9007a0c */ /* 0x000fe200047a1270 */
[----:B------:R-:W-:Y:S01]  /*11bbb0*/  IMAD.WIDE R4, R12, 0x4, R138 ;  /* 0x000000040c047825 */ /* 0x000fe200078e028a */
[----:B------:R-:W-:-:S03]  /*11bbc0*/  ISETP.LT.AND P0, PT, R216, c[0x0][0x178], !P0 ;  /* 0x00005e00d8007a0c */ /* 0x000fc60004701270 */
[----:B-1----:R-:W-:-:S04]  /*11bbd0*/  IMAD.WIDE R2, R8, 0x4, R136 ;  /* 0x0000000408027825 */ /* 0x002fc800078e0288 */
[C---:B------:R-:W-:Y:S01]  /*11bbe0*/  IMAD.WIDE R8, R12.reuse, 0x4, R136 ;  /* 0x000000040c087825 */ /* 0x040fe200078e0288 */
[----:B------:R-:W-:Y:S01]  /*11bbf0*/  IADD3 R12, R12, c[0x0][0x198], RZ ;  /* 0x000066000c0c7a10 */ /* 0x000fe20007ffe0ff */
[----:B------:R1:W-:Y:S04]  /*11bc00*/  @P2 STG.E [R2.64], R109 ;  /* 0x0000006d02002986 */ /* 0x0003e8000c101904 */
[----:B------:R1:W-:Y:S04]  /*11bc10*/  @P3 STG.E [R4.64], R56 ;  /* 0x0000003804003986 */ /* 0x0003e8000c101904 */
[----:B------:R1:W-:Y:S01]  /*11bc20*/  @P4 STG.E [R8.64], R92 ;  /* 0x0000005c08004986 */ /* 0x0003e2000c101904 */
[----:B------:R-:W-:Y:S01]  /*11bc30*/  ISETP.LT.AND P4, PT, R217, c[0x0][0x178], !P6 ;  /* 0x00005e00d9007a0c */ /* 0x000fe20007781270 */
[----:B-1----:R-:W-:-:S04]  /*11bc40*/  IMAD.WIDE R2, R12, 0x4, R138 ;  /* 0x000000040c027825 */ /* 0x002fc800078e028a */
[C---:B------:R-:W-:Y:S01]  /*11bc50*/  IMAD.WIDE R4, R12.reuse, 0x4, R136 ;  /* 0x000000040c047825 */ /* 0x040fe200078e0288 */
[----:B------:R-:W-:Y:S01]  /*11bc60*/  IADD3 R12, R12, c[0x0][0x198], RZ ;  /* 0x000066000c0c7a10 */ /* 0x000fe20007ffe0ff */
[----:B------:R-:W-:Y:S01]  /*11bc70*/  @P5 STG.E [R2.64], R57 ;  /* 0x0000003902005986 */ /* 0x000fe2000c101904 */
[----:B------:R-:W-:-:S03]  /*11bc80*/  ISETP.LT.AND P6, PT, R216, c[0x0][0x178], !P6 ;  /* 0x00005e00d8007a0c */ /* 0x000fc600077c1270 */
[----:B------:R1:W-:Y:S01]  /*11bc90*/  @P0 STG.E [R4.64], R93 ;  /* 0x0000005d04000986 */ /* 0x0003e2000c101904 */
[----:B------:R-:W-:Y:S02]  /*11bca0*/  ISETP.LT.AND P0, PT, R217, c[0x0][0x178], !P1 ;  /* 0x00005e00d9007a0c */ /* 0x000fe40004f01270 */
[C---:B------:R-:W-:Y:S01]  /*11bcb0*/  IADD3 R8, R12.reuse, c[0x0][0x198], RZ ;  /* 0x000066000c087a10 */ /* 0x040fe20007ffe0ff */
[----:B-1----:R-:W-:-:S04]  /*11bcc0*/  IMAD.WIDE R4, R12, 0x4, R138 ;  /* 0x000000040c047825 */ /* 0x002fc800078e028a */
[----:B------:R-:W-:Y:S01]  /*11bcd0*/  IMAD.WIDE R2, R12, 0x4, R136 ;  /* 0x000000040c027825 */ /* 0x000fe200078e0288 */
[----:B------:R1:W-:Y:S04]  /*11bce0*/  @P4 STG.E [R4.64], R72 ;  /* 0x0000004804004986 */ /* 0x0003e8000c101904 */
[----:B------:R2:W-:Y:S01]  /*11bcf0*/  @P6 STG.E [R2.64], R44 ;  /* 0x0000002c02006986 */ /* 0x0005e2000c101904 */
[----:B-1----:R-:W-:-:S05]  /*11bd00*/  IMAD.WIDE R4, R8, 0x4, R138 ;  /* 0x0000000408047825 */ /* 0x002fca00078e028a */
[----:B------:R-:W-:Y:S01]  /*11bd10*/  @P0 STG.E [R4.64], R73 ;  /* 0x0000004904000986 */ /* 0x000fe2000c101904 */
[----:B----4-:R-:W-:-:S03]  /*11bd20*/  ISETP.GE.AND P5, PT, R21, c[0x0][0x17c], PT ;  /* 0x00005f0015007a0c */ /* 0x010fc60003fa6270 */
[----:B------:R-:W4:Y:S01]  /*11bd30*/  LDL.LU R21, [R1+0x3c9c] ;  /* 0x003c9c0001157983 */ /* 0x000f220000300800 */
[----:B-----5:R-:W-:-:S03]  /*11bd40*/  ISETP.GE.AND P6, PT, R24, c[0x0][0x17c], PT ;  /* 0x00005f0018007a0c */ /* 0x020fc60003fc6270 */
[----:B------:R-:W5:Y:S01]  /*11bd50*/  LDL.LU R24, [R1+0x3cc0] ;  /* 0x003cc00001187983 */ /* 0x000f620000300800 */
[----:B--2---:R-:W-:-:S03]  /*11bd60*/  ISETP.GE.AND P0, PT, R20, c[0x0][0x17c], PT ;  /* 0x00005f0014007a0c */ /* 0x004fc60003f06270 */
[----:B------:R-:W2:Y:S01]  /*11bd70*/  LDL.LU R20, [R1+0x3ce4] ;  /* 0x003ce40001147983 */ /* 0x000ea20000300800 */
[----:B------:R-:W-:Y:S02]  /*11bd80*/  ISETP.LT.AND P1, PT, R216, c[0x0][0x178], !P1 ;  /* 0x00005e00d8007a0c */ /* 0x000fe40004f21270 */
[----:B------:R-:W-:Y:S01]  /*11bd90*/  ISETP.GE.AND P2, PT, R36, c[0x0][0x17c], PT ;  /* 0x00005f0024007a0c */ /* 0x000fe20003f46270 */
[----:B------:R-:W-:-:S03]  /*11bda0*/  IMAD.WIDE R2, R8, 0x4, R136 ;  /* 0x0000000408027825 */ /* 0x000fc600078e0288 */
[----:B------:R-:W-:Y:S02]  /*11bdb0*/  ISETP.LT.AND P4, PT, R217, c[0x0][0x178], !P2 ;  /* 0x00005e00d9007a0c */ /* 0x000fe40005781270 */
[----:B------:R-:W-:Y:S02]  /*11bdc0*/  IADD3 R8, R8, c[0x0][0x198], RZ ;  /* 0x0000660008087a10 */ /* 0x000fe40007ffe0ff */
[----:B------:R-:W-:-:S03]  /*11bdd0*/  ISETP.LT.AND P2, PT, R216, c[0x0][0x178], !P2 ;  /* 0x00005e00d8007a0c */ /* 0x000fc60005741270 */
[----:B------:R1:W-:Y:S01]  /*11bde0*/  @P1 STG.E [R2.64], R45 ;  /* 0x0000002d02001986 */ /* 0x0003e2000c101904 */
[----:B---3--:R-:W-:Y:S01]  /*11bdf0*/  ISETP.GE.AND P3, PT, R25, c[0x0][0x17c], PT ;  /* 0x00005f0019007a0c */ /* 0x008fe20003f66270 */
[----:B-1----:R-:W-:-:S05]  /*11be00*/  IMAD.WIDE R2, R8, 0x4, R138 ;  /* 0x0000000408027825 */ /* 0x002fca00078e028a */
[----:B------:R1:W-:Y:S01]  /*11be10*/  @P4 STG.E [R2.64], R16 ;  /* 0x0000001002004986 */ /* 0x0003e2000c101904 */
[----:B------:R-:W-:Y:S01]  /*11be20*/  ISETP.LT.AND P1, PT, R217, c[0x0][0x178], !P3 ;  /* 0x00005e00d9007a0c */ /* 0x000fe20005f21270 */
[----:B-1----:R-:W-:-:S05]  /*11be30*/  IMAD.WIDE R2, R8, 0x4, R136 ;  /* 0x0000000408027825 */ /* 0x002fca00078e0288 */
[----:B------:R1:W-:Y:S01]  /*11be40*/  @P2 STG.E [R2.64], R120 ;  /* 0x0000007802002986 */ /* 0x0003e2000c101904 */
[----:B------:R-:W-:-:S03]  /*11be50*/  ISETP.GE.AND P2, PT, R13, c[0x0][0x17c], PT ;  /* 0x00005f000d007a0c */ /* 0x000fc60003f46270 */
[----:B------:R-:W3:Y:S01]  /*11be60*/  LDL.LU R13, [R1+0x3cfc] ;  /* 0x003cfc00010d7983 */ /* 0x000ee20000300800 */
[----:B------:R-:W-:Y:S02]  /*11be70*/  IADD3 R12, R8, c[0x0][0x198], RZ ;  /* 0x00006600080c7a10 */ /* 0x000fe40007ffe0ff */
[----:B------:R-:W-:Y:S02]  /*11be80*/  ISETP.LT.AND P3, PT, R216, c[0x0][0x178], !P3 ;  /* 0x00005e00d8007a0c */ /* 0x000fe40005f61270 */
[----:B------:R-:W-:Y:S01]  /*11be90*/  ISETP.LT.AND P4, PT, R217, c[0x0][0x178], !P5 ;  /* 0x00005e00d9007a0c */ /* 0x000fe20006f81270 */
[----:B------:R-:W-:Y:S01]  /*11bea0*/  IMAD.WIDE R4, R12, 0x4, R138 ;  /* 0x000000040c047825 */ /* 0x000fe200078e028a */
[----:B------:R-:W-:-:S03]  /*11beb0*/  ISETP.LT.AND P5, PT, R216, c[0x0][0x178], !P5 ;  /* 0x00005e00d8007a0c */ /* 0x000fc60006fa1270 */
[C---:B------:R-:W-:Y:S01]  /*11bec0*/  IMAD.WIDE R8, R12.reuse, 0x4, R136 ;  /* 0x000000040c087825 */ /* 0x040fe200078e0288 */
[----:B------:R-:W-:Y:S01]  /*11bed0*/  IADD3 R12, R12, c[0x0][0x198], RZ ;  /* 0x000066000c0c7a10 */ /* 0x000fe20007ffe0ff */
[----:B------:R1:W-:Y:S01]  /*11bee0*/  @P1 STG.E [R4.64], R17 ;  /* 0x0000001104001986 */ /* 0x0003e2000c101904 */
[----:B------:R-:W-:Y:S02]  /*11bef0*/  ISETP.LT.AND P1, PT, R217, c[0x0][0x178], !P6 ;  /* 0x00005e00d9007a0c */ /* 0x000fe40007721270 */
[----:B------:R-:W-:Y:S01]  /*11bf00*/  ISETP.LT.AND P6, PT, R216, c[0x0][0x178], !P6 ;  /* 0x00005e00d8007a0c */ /* 0x000fe200077c1270 */
[C---:B-1----:R-:W-:Y:S01]  /*11bf10*/  IMAD.WIDE R2, R12.reuse, 0x4, R138 ;  /* 0x000000040c027825 */ /* 0x042fe200078e028a */
[----:B------:R-:W-:Y:S03]  /*11bf20*/  @P3 STG.E [R8.64], R121 ;  /* 0x0000007908003986 */ /* 0x000fe6000c101904 */
[C---:B------:R-:W-:Y:S01]  /*11bf30*/  IMAD.WIDE R4, R12.reuse, 0x4, R136 ;  /* 0x000000040c047825 */ /* 0x040fe200078e0288 */
[----:B------:R-:W-:Y:S01]  /*11bf40*/  IADD3 R12, R12, c[0x0][0x198], RZ ;  /* 0x000066000c0c7a10 */ /* 0x000fe20007ffe0ff */
[----:B------:R1:W-:Y:S04]  /*11bf50*/  @P4 STG.E [R2.64], R32 ;  /* 0x0000002002004986 */ /* 0x0003e8000c101904 */
[----:B------:R1:W-:Y:S02]  /*11bf60*/  @P5 STG.E [R4.64], R104 ;  /* 0x0000006804005986 */ /* 0x0003e4000c101904 */
[----:B-1----:R-:W-:-:S04]  /*11bf70*/  IMAD.WIDE R2, R12, 0x4, R138 ;  /* 0x000000040c027825 */ /* 0x002fc800078e028a */
[C---:B------:R-:W-:Y:S01]  /*11bf80*/  IMAD.WIDE R4, R12.reuse, 0x4, R136 ;  /* 0x000000040c047825 */ /* 0x040fe200078e0288 */
[----:B------:R1:W-:Y:S01]  /*11bf90*/  @P1 STG.E [R2.64], R33 ;  /* 0x0000002102001986 */ /* 0x0003e2000c101904 */
[----:B------:R-:W-:-:S03]  /*11bfa0*/  IADD3 R8, R12, c[0x0][0x198], RZ ;  /* 0x000066000c087a10 */ /* 0x000fc60007ffe0ff */
[----:B------:R1:W-:Y:S01]  /*11bfb0*/  @P6 STG.E [R4.64], R105 ;  /* 0x0000006904006986 */ /* 0x0003e2000c101904 */
[----:B----4-:R-:W-:-:S03]  /*11bfc0*/  ISETP.GE.AND P3, PT, R21, c[0x0][0x17c], PT ;  /* 0x00005f0015007a0c */ /* 0x010fc60003f66270 */
[----:B------:R-:W4:Y:S04]  /*11bfd0*/  LDL.LU R21, [R1+0x3c50] ;  /* 0x003c500001157983 */ /* 0x000f280000300800 */
[----:B------:R-:W4:Y:S01]  /*11bfe0*/  LDL.LU R17, [R1+0x3c98] ;  /* 0x003c980001117983 */ /* 0x000f220000300800 */
[----:B--2---:R-:W-:-:S03]  /*11bff0*/  ISETP.GE.AND P6, PT, R20, c[0x0][0x17c], PT ;  /* 0x00005f0014007a0c */ /* 0x004fc60003fc6270 */
[----:B------:R-:W2:Y:S04]  /*11c000*/  LDL.LU R20, [R1+0x3cbc] ;  /* 0x003cbc0001147983 */ /* 0x000ea80000300800 */
[----:B------:R-:W2:Y:S04]  /*11c010*/  LDL.LU R16, [R1+0x3ce0] ;  /* 0x003ce00001107983 */ /* 0x000ea80000300800 */
[----:B------:R-:W2:Y:S01]  /*11c020*/  LDL.LU R12, [R1+0x3cf8] ;  /* 0x003cf800010c7983 */ /* 0x000ea20000300800 */
[----:B------:R-:W-:Y:S02]  /*11c030*/  ISETP.LT.AND P4, PT, R217, c[0x0][0x178], !P0 ;  /* 0x00005e00d9007a0c */ /* 0x000fe40004781270 */
[----:B------:R-:W-:-:S02]  /*11c040*/  ISETP.LT.AND P5, PT, R216, c[0x0][0x178], !P0 ;  /* 0x00005e00d8007a0c */ /* 0x000fc400047a1270 */
[----:B------:R-:W-:Y:S01]  /*11c050*/  ISETP.LT.AND P1, PT, R217, c[0x0][0x178], !P2 ;  /* 0x00005e00d9007a0c */ /* 0x000fe20005721270 */
[C---:B-1----:R-:W-:Y:S01]  /*11c060*/  IMAD.WIDE R2, R8.reuse, 0x4, R138 ;  /* 0x0000000408027825 */ /* 0x042fe200078e028a */
[----:B------:R-:W-:-:S03]  /*11c070*/  IADD3 R9, R8, c[0x0][0x198], RZ ;  /* 0x0000660008097a10 */ /* 0x000fc60007ffe0ff */
[----:B------:R-:W-:Y:S01]  /*11c080*/  IMAD.WIDE R4, R8, 0x4, R136 ;  /* 0x0000000408047825 */ /* 0x000fe200078e0288 */
[----:B------:R-:W-:-:S03]  /*11c090*/  ISETP.LT.AND P2, PT, R216, c[0x0][0x178], !P2 ;  /* 0x00005e00d8007a0c */ /* 0x000fc60005741270 */
[----:B------:R1:W-:Y:S01]  /*11c0a0*/  @P4 STG.E [R2.64], R60 ;  /* 0x0000003c02004986 */ /* 0x0003e2000c101904 */
[----:B------:R-:W-:-:S03]  /*11c0b0*/  ISETP.LT.AND P4, PT, R217, c[0x0][0x178], !P3 ;  /* 0x00005e00d9007a0c */ /* 0x000fc60005f81270 */
[----:B------:R-:W-:Y:S01]  /*11c0c0*/  @P5 STG.E [R4.64], R88 ;  /* 0x0000005804005986 */ /* 0x000fe2000c101904 */
[----:B------:R-:W-:Y:S02]  /*11c0d0*/  ISETP.LT.AND P5, PT, R216, c[0x0][0x178], !P3 ;  /* 0x00005e00d8007a0c */ /* 0x000fe40005fa1270 */
[----:B-----5:R-:W-:Y:S01]  /*11c0e0*/  ISETP.GE.AND P0, PT, R24, c[0x0][0x17c], PT ;  /* 0x00005f0018007a0c */ /* 0x020fe20003f06270 */
[----:B-1----:R-:W-:-:S05]  /*11c0f0*/  IMAD.WIDE R2, R9, 0x4, R138 ;  /* 0x0000000409027825 */ /* 0x002fca00078e028a */
[----:B------:R1:W-:Y:S01]  /*11c100*/  @P1 STG.E [R2.64], R61 ;  /* 0x0000003d02001986 */ /* 0x0003e2000c101904 */
[----:B------:R-:W-:Y:S02]  /*11c110*/  ISETP.LT.AND P1, PT, R217, c[0x0][0x178], !P0 ;  /* 0x00005e00d9007a0c */ /* 0x000fe40004721270 */
[----:B------:R-:W-:Y:S02]  /*11c120*/  ISETP.LT.AND P0, PT, R216, c[0x0][0x178], !P0 ;  /* 0x00005e00d8007a0c */ /* 0x000fe40004701270 */
[----:B---3--:R-:W-:Y:S02]  /*11c130*/  ISETP.GE.AND P3, PT, R13, c[0x0][0x17c], PT ;  /* 0x00005f000d007a0c */ /* 0x008fe40003f66270 */
[C---:B------:R-:W-:Y:S01]  /*11c140*/  IADD3 R13, R9.reuse, c[0x0][0x198], RZ ;  /* 0x00006600090d7a10 */ /* 0x040fe20007ffe0ff */
[----:B-1----:R-:W-:-:S04]  /*11c150*/  IMAD.WIDE R2, R9, 0x4, R136 ;  /* 0x0000000409027825 */ /* 0x002fc800078e0288 */
[----:B------:R-:W-:-:S04]  /*11c160*/  IMAD.WIDE R4, R13, 0x4, R138 ;  /* 0x000000040d047825 */ /* 0x000fc800078e028a */
[C---:B------:R-:W-:Y:S01]  /*11c170*/  IMAD.WIDE R8, R13.reuse, 0x4, R136 ;  /* 0x000000040d087825 */ /* 0x040fe200078e0288 */
[----:B------:R-:W-:Y:S01]  /*11c180*/  IADD3 R13, R13, c[0x0][0x198], RZ ;  /* 0x000066000d0d7a10 */ /* 0x000fe20007ffe0ff */
[----:B------:R1:W-:Y:S04]  /*11c190*/  @P2 STG.E [R2.64], R89 ;  /* 0x0000005902002986 */ /* 0x0003e8000c101904 */
[----:B------:R3:W-:Y:S04]  /*11c1a0*/  @P4 STG.E [R4.64], R76 ;  /* 0x0000004c04004986 */ /* 0x0007e8000c101904 */
[----:B------:R5:W-:Y:S01]  /*11c1b0*/  @P5 STG.E [R8.64], R40 ;  /* 0x0000002808005986 */ /* 0x000be2000c101904 */
[----:B------:R-:W-:Y:S01]  /*11c1c0*/  ISETP.LT.AND P5, PT, R217, c[0x0][0x178], !P6 ;  /* 0x00005e00d9007a0c */ /* 0x000fe200077a1270 */
[----:B-1----:R-:W-:-:S04]  /*11c1d0*/  IMAD.WIDE R2, R13, 0x4, R138 ;  /* 0x000000040d027825 */ /* 0x002fc800078e028a */
[C---:B---3--:R-:W-:Y:S01]  /*11c1e0*/  IMAD.WIDE R4, R13.reuse, 0x4, R136 ;  /* 0x000000040d047825 */ /* 0x048fe200078e0288 */
[----:B------:R-:W-:Y:S01]  /*11c1f0*/  IADD3 R13, R13, c[0x0][0x198], RZ ;  /* 0x000066000d0d7a10 */ /* 0x000fe20007ffe0ff */
[----:B------:R-:W-:Y:S01]  /*11c200*/  @P1 STG.E [R2.64], R77 ;  /* 0x0000004d02001986 */ /* 0x000fe2000c101904 */
[----:B------:R-:W-:-:S03]  /*11c210*/  ISETP.LT.AND P6, PT, R216, c[0x0][0x178], !P6 ;  /* 0x00005e00d8007a0c */ /* 0x000fc600077c1270 */
[----:B------:R1:W-:Y:S01]  /*11c220*/  @P0 STG.E [R4.64], R41 ;  /* 0x0000002904000986 */ /* 0x0003e2000c101904 */
[----:B------:R-:W-:Y:S02]  /*11c230*/  ISETP.LT.AND P0, PT, R217, c[0x0][0x178], !P3 ;  /* 0x00005e00d9007a0c */ /* 0x000fe40005f01270 */
[C---:B-----5:R-:W-:Y:S01]  /*11c240*/  IADD3 R9, R13.reuse, c[0x0][0x198], RZ ;  /* 0x000066000d097a10 */ /* 0x060fe20007ffe0ff */
[----:B-1----:R-:W-:-:S04]  /*11c250*/  IMAD.WIDE R4, R13, 0x4, R138 ;  /* 0x000000040d047825 */ /* 0x002fc800078e028a */
[----:B------:R-:W-:Y:S01]  /*11c260*/  IMAD.WIDE R2, R13, 0x4, R136 ;  /* 0x000000040d027825 */ /* 0x000fe200078e0288 */
[----:B------:R1:W-:Y:S04]  /*11c270*/  @P5 STG.E [R4.64], R6 ;  /* 0x0000000604005986 */ /* 0x0003e8000c101904 */
[----:B------:R3:W-:Y:S01]  /*11c280*/  @P6 STG.E [R2.64], R134 ;  /* 0x0000008602006986 */ /* 0x0007e2000c101904 */
[----:B-1----:R-:W-:-:S05]  /*11c290*/  IMAD.WIDE R4, R9, 0x4, R138 ;  /* 0x0000000409047825 */ /* 0x002fca00078e028a */
[----:B------:R-:W-:Y:S01]  /*11c2a0*/  @P0 STG.E [R4.64], R7 ;  /* 0x0000000704000986 */ /* 0x000fe2000c101904 */
[----:B----4-:R-:W-:-:S03]  /*11c2b0*/  ISETP.GE.AND P4, PT, R17, c[0x0][0x17c], PT ;  /* 0x00005f0011007a0c */ /* 0x010fc60003f86270 */
[----:B------:R-:W4:Y:S04]  /*11c2c0*/  LDL.LU R17, [R1+0x3c4c] ;  /* 0x003c4c0001117983 */ /* 0x000f280000300800 */
[----:B------:R-:W5:Y:S01]  /*11c2d0*/  LDL.LU R8, [R1+0x3c94] ;  /* 0x003c940001087983 */ /* 0x000f620000300800 */
[----:B--2---:R-:W-:-:S03]  /*11c2e0*/  ISETP.GE.AND P6, PT, R16, c[0x0][0x17c], PT ;  /* 0x00005f0010007a0c */ /* 0x004fc60003fc6270 */
[----:B------:R-:W2:Y:S01]  /*11c2f0*/  LDL.LU R16, [R1+0x3cb8] ;  /* 0x003cb80001107983 */ /* 0x000ea20000300800 */
[----:B------:R-:W-:-:S03]  /*11c300*/  ISETP.GE.AND P0, PT, R12, c[0x0][0x17c], PT ;  /* 0x00005f000c007a0c */ /* 0x000fc60003f06270 */
[----:B------:R-:W4:Y:S01]  /*11c310*/  LDL.LU R12, [R1+0x3cdc] ;  /* 0x003cdc00010c7983 */ /* 0x000f220000300800 */
[----:B------:R-:W-:Y:S02]  /*11c320*/  ISETP.LT.AND P3, PT, R216, c[0x0][0x178], !P3 ;  /* 0x00005e00d8007a0c */ /* 0x000fe40005f61270 */
[----:B------:R-:W-:Y:S01]  /*11c330*/  ISETP.GE.AND P2, PT, R21, c[0x0][0x17c], PT ;  /* 0x00005f0015007a0c */ /* 0x000fe20003f46270 */
[----:B---3--:R-:W-:-:S03]  /*11c340*/  IMAD.WIDE R2, R9, 0x4, R136 ;  /* 0x0000000409027825 */ /* 0x008fc600078e0288 */
[----:B------:R-:W-:Y:S02]  /*11c350*/  ISETP.LT.AND P5, PT, R217, c[0x0][0x178], !P2 ;  /* 0x00005e00d9007a0c */ /* 0x000fe400057a1270 */
[----:B------:R-:W-:Y:S02]  /*11c360*/  IADD3 R9, R9, c[0x0][0x198], RZ ;  /* 0x0000660009097a10 */ /* 0x000fe40007ffe0ff */
[----:B------:R-:W-:-:S03]  /*11c370*/  ISETP.LT.AND P2, PT, R216, c[0x0][0x178], !P2 ;  /* 0x00005e00d8007a0c */ /* 0x000fc60005741270 */
[----:B------:R1:W-:Y:S01]  /*11c380*/  @P3 STG.E [R2.64], R135 ;  /* 0x0000008702003986 */ /* 0x0003e2000c101904 */
[----:B------:R-:W-:Y:S02]  /*11c390*/  ISETP.LT.AND P3, PT, R217, c[0x0][0x178], !P4 ;  /* 0x00005e00d9007a0c */ /* 0x000fe40006761270 */
[C---:B------:R-:W-:Y:S02]  /*11c3a0*/  IADD3 R13, R9.reuse, c[0x0][0x198], RZ ;  /* 0x00006600090d7a10 */ /* 0x040fe40007ffe0ff */
[----:B------:R-:W-:Y:S01]  /*11c3b0*/  ISETP.GE.AND P1, PT, R20, c[0x0][0x17c], PT ;  /* 0x00005f0014007a0c */ /* 0x000fe20003f26270 */
[----:B-1----:R-:W-:Y:S01]  /*11c3c0*/  IMAD.WIDE R2, R9, 0x4, R138 ;  /* 0x0000000409027825 */ /* 0x002fe200078e028a */
[----:B------:R-:W-:-:S04]  /*11c3d0*/  ISETP.LT.AND P4, PT, R216, c[0x0][0x178], !P4 ;  /* 0x00005e00d8007a0c */ /* 0x000fc80006781270 */
[----:B------:R1:W-:Y:S01]  /*11c3e0*/  @P5 STG.E [R2.64], R22 ;  /* 0x0000001602005986 */ /* 0x0003e2000c101904 */
[----:B------:R-:W-:Y:S01]  /*11c3f0*/  ISETP.LT.AND P5, PT, R217, c[0x0][0x178], !P1 ;  /* 0x00005e00d9007a0c */ /* 0x000fe20004fa1270 */
[----:B------:R-:W-:Y:S01]  /*11c400*/  IMAD.WIDE R4, R13, 0x4, R138 ;  /* 0x000000040d047825 */ /* 0x000fe200078e028a */
[----:B------:R-:W-:-:S03]  /*11c410*/  ISETP.LT.AND P1, PT, R216, c[0x0][0x178], !P1 ;  /* 0x00005e00d8007a0c */ /* 0x000fc60004f21270 */
[C---:B------:R-:W-:Y:S01]  /*11c420*/  IMAD.WIDE R6, R13.reuse, 0x4, R136 ;  /* 0x000000040d067825 */ /* 0x040fe200078e0288 */
[----:B------:R-:W-:-:S03]  /*11c430*/  IADD3 R13, R13, c[0x0][0x198], RZ ;  /* 0x000066000d0d7a10 */ /* 0x000fc60007ffe0ff */
[----:B-1----:R-:W-:Y:S02]  /*11c440*/  IMAD.WIDE R2, R9, 0x4, R136 ;  /* 0x0000000409027825 */ /* 0x002fe400078e0288 */
[----:B------:R-:W3:Y:S04]  /*11c450*/  LDL.LU R9, [R1+0x3cf4] ;  /* 0x003cf40001097983 */ /* 0x000ee80000300800 */
[----:B------:R1:W-:Y:S04]  /*11c460*/  @P2 STG.E [R2.64], R118 ;  /* 0x0000007602002986 */ /* 0x0003e8000c101904 */
[----:B------:R1:W-:Y:S01]  /*11c470*/  @P3 STG.E [R4.64], R23 ;  /* 0x0000001704003986 */ /* 0x0003e2000c101904 */
[----:B------:R-:W-:-:S02]  /*11c480*/  ISETP.LT.AND P3, PT, R217, c[0x0][0x178], !P6 ;  /* 0x00005e00d9007a0c */ /* 0x000fc40007761270 */
[----:B------:R-:W-:Y:S01]  /*11c490*/  ISETP.LT.AND P6, PT, R216, c[0x0][0x178], !P6 ;  /* 0x00005e00d8007a0c */ /* 0x000fe200077c1270 */
[----:B------:R-:W-:Y:S01]  /*11c4a0*/  @P4 STG.E [R6.64], R119 ;  /* 0x0000007706004986 */ /* 0x000fe2000c101904 */
[----:B-1----:R-:W-:-:S04]  /*11c4b0*/  IMAD.WIDE R2, R13, 0x4, R138 ;  /* 0x000000040d027825 */ /* 0x002fc800078e028a */
[C---:B------:R-:W-:Y:S01]  /*11c4c0*/  IMAD.WIDE R4, R13.reuse, 0x4, R136 ;  /* 0x000000040d047825 */ /* 0x040fe200078e0288 */
[----:B------:R-:W-:Y:S01]  /*11c4d0*/  IADD3 R13, R13, c[0x0][0x198], RZ ;  /* 0x000066000d0d7a10 */ /* 0x000fe20007ffe0ff */
[----:B------:R1:W-:Y:S04]  /*11c4e0*/  @P5 STG.E [R2.64], R38 ;  /* 0x0000002602005986 */ /* 0x0003e8000c101904 */
[----:B------:R1:W-:Y:S01]  /*11c4f0*/  @P1 STG.E [R4.64], R102 ;  /* 0x0000006604001986 */ /* 0x0003e2000c101904 */
[----:B------:R-:W-:Y:S02]  /*11c500*/  ISETP.LT.AND P1, PT, R217, c[0x0][0x178], !P0 ;  /* 0x00005e00d9007a0c */ /* 0x000fe40004721270 */
[----:B------:R-:W-:Y:S01]  /*11c510*/  ISETP.LT.AND P5, PT, R216, c[0x0][0x178], !P0 ;  /* 0x00005e00d8007a0c */ /* 0x000fe200047a1270 */
[----:B-1----:R-:W-:-:S04]  /*11c520*/  IMAD.WIDE R2, R13, 0x4, R138 ;  /* 0x000000040d027825 */ /* 0x002fc800078e028a */
[----:B------:R-:W-:Y:S01]  /*11c530*/  IMAD.WIDE R4, R13, 0x4, R136 ;  /* 0x000000040d047825 */ /* 0x000fe200078e0288 */
[----:B------:R1:W-:Y:S04]  /*11c540*/  @P3 STG.E [R2.64], R39 ;  /* 0x0000002702003986 */ /* 0x0003e8000c101904 */
[----:B------:R1:W-:Y:S01]  /*11c550*/  @P6 STG.E [R4.64], R103 ;  /* 0x0000006704006986 */ /* 0x0003e2000c101904 */
[----:B-----5:R-:W-:-:S03]  /*11c560*/  ISETP.GE.AND P4, PT, R8, c[0x0][0x17c], PT ;  /* 0x00005f0008007a0c */ /* 0x020fc60003f86270 */
[----:B------:R-:W-:Y:S04]  /*11c570*/  LDS.128 R36, [R252] ;  /* 0x00000000fc247984 */ /* 0x000fe80000000c00 */
[----:B------:R-:W5:Y:S01]  /*11c580*/  LDL.LU R8, [R1+0x3c48] ;  /* 0x003c480001087983 */ /* 0x000f620000300800 */
[----:B--2---:R-:W-:-:S03]  /*11c590*/  ISETP.GE.AND P0, PT, R16, c[0x0][0x17c], PT ;  /* 0x00005f0010007a0c */ /* 0x004fc60003f06270 */
[----:B------:R-:W2:Y:S01]  /*11c5a0*/  LDL.LU R16, [R1+0x3c90] ;  /* 0x003c900001107983 */ /* 0x000ea20000300800 */
[----:B----4-:R-:W-:-:S03]  /*11c5b0*/  ISETP.GE.AND P6, PT, R12, c[0x0][0x17c], PT ;  /* 0x00005f000c007a0c */ /* 0x010fc60003fc6270 */
[----:B------:R-:W4:Y:S01]  /*11c5c0*/  LDL.LU R12, [R1+0x3cb4] ;  /* 0x003cb400010c7983 */ /* 0x000f220000300800 */
[----:B------:R-:W-:Y:S02]  /*11c5d0*/  ISETP.GE.AND P2, PT, R17, c[0x0][0x17c], PT ;  /* 0x00005f0011007a0c */ /* 0x000fe40003f46270 */
[----:B------:R-:W-:Y:S02]  /*11c5e0*/  IADD3 R7, R13, c[0x0][0x198], RZ ;  /* 0x000066000d077a10 */ /* 0x000fe40007ffe0ff */
[----:B------:R-:W-:Y:S01]  /*11c5f0*/  ISETP.LT.AND P3, PT, R217, c[0x0][0x178], !P2 ;  /* 0x00005e00d9007a0c */ /* 0x000fe20005761270 */
[----:B------:R-:W2:Y:S02]  /*11c600*/  LDL.LU R13, [R1+0x3cd8] ;  /* 0x003cd800010d7983 */ /* 0x000ea40000300800 */
[----:B-1----:R-:W-:-:S04]  /*11c610*/  IMAD.WIDE R2, R7, 0x4, R138 ;  /* 0x0000000407027825 */ /* 0x002fc800078e028a */
[C---:B------:R-:W-:Y:S01]  /*11c620*/  IMAD.WIDE R4, R7.reuse, 0x4, R136 ;  /* 0x0000000407047825 */ /* 0x040fe200078e0288 */
[----:B------:R-:W-:Y:S01]  /*11c630*/  IADD3 R7, R7, c[0x0][0x198], RZ ;  /* 0x0000660007077a10 */ /* 0x000fe20007ffe0ff */
[----:B------:R1:W-:Y:S01]  /*11c640*/  @P1 STG.E [R2.64], R66 ;  /* 0x0000004202001986 */ /* 0x0003e2000c101904 */
[----:B------:R-:W-:-:S03]  /*11c650*/  ISETP.LT.AND P2, PT, R216, c[0x0][0x178], !P2 ;  /* 0x00005e00d8007a0c */ /* 0x000fc60005741270 */
[----:B------:R-:W-:Y:S01]  /*11c660*/  @P5 STG.E [R4.64], R86 ;  /* 0x0000005604005986 */ /* 0x000fe2000c101904 */
[----:B------:R-:W-:Y:S02]  /*11c670*/  ISETP.LT.AND P5, PT, R217, c[0x0][0x178], !P4 ;  /* 0x00005e00d9007a0c */ /* 0x000fe400067a1270 */
[----:B------:R-:W-:Y:S01]  /*11c680*/  ISETP.LT.AND P4, PT, R216, c[0x0][0x178], !P4 ;  /* 0x00005e00d8007a0c */ /* 0x000fe20006781270 */
[----:B-1----:R-:W-:-:S05]  /*11c690*/  IMAD.WIDE R2, R7, 0x4, R138 ;  /* 0x0000000407027825 */ /* 0x002fca00078e028a */
[----:B------:R1:W-:Y:S01]  /*11c6a0*/  @P3 STG.E [R2.64], R67 ;  /* 0x0000004302003986 */ /* 0x0003e2000c101904 */
[----:B------:R-:W-:Y:S02]  /*11c6b0*/  ISETP.LT.AND P3, PT, R217, c[0x0][0x178], !P0 ;  /* 0x00005e00d9007a0c */ /* 0x000fe40004761270 */
[----:B------:R-:W-:Y:S01]  /*11c6c0*/  ISETP.LT.AND P0, PT, R216, c[0x0][0x178], !P0 ;  /* 0x00005e00d8007a0c */ /* 0x000fe20004701270 */
[----:B------:R-:W-:Y:S01]  /*11c6d0*/  LDS.128 R64, [R252+0x1800] ;  /* 0x00180000fc407984 */ /* 0x000fe20000000c00 */
        /* <DEDUP_REMOVED lines=8> */
[----:B------:R-:W-:Y:S01]  /*11c760*/  @P4 STG.E [R6.64], R130 ;  /* 0x0000008206004986 */ /* 0x000fe2000c101904 */
[----:B-1----:R-:W-:-:S04]  /*11c770*/  IMAD.WIDE R2, R9, 0x4, R138 ;  /* 0x0000000409027825 */ /* 0x002fc800078e028a */
[----:B---3--:R-:W-:Y:S01]  /*11c780*/  IMAD.WIDE R4, R9, 0x4, R136 ;  /* 0x0000000409047825 */ /* 0x008fe200078e0288 */
[----:B------:R1:W-:Y:S04]  /*11c790*/  @P3 STG.E [R2.64], R11 ;  /* 0x0000000b02003986 */ /* 0x0003e8000c101904 */
[----:B------:R3:W-:Y:S01]  /*11c7a0*/  @P0 STG.E [R4.64], R131 ;  /* 0x0000008304000986 */ /* 0x0007e2000c101904 */
[----:B-----5:R-:W-:-:S03]  /*11c7b0*/  ISETP.GE.AND P2, PT, R8, c[0x0][0x17c], PT ;  /* 0x00005f0008007a0c */ /* 0x020fc60003f46270 */
[----:B------:R-:W5:Y:S04]  /*11c7c0*/  LDL.LU R8, [R1+0x3cf0] ;  /* 0x003cf00001087983 */ /* 0x000f680000300800 */
[----:B------:R-:W5:Y:S01]  /*11c7d0*/  LDL.LU R10, [R1+0x3c44] ;  /* 0x003c4400010a7983 */ /* 0x000f620000300800 */
[----:B----4-:R-:W-:-:S03]  /*11c7e0*/  ISETP.GE.AND P0, PT, R12, c[0x0][0x17c], PT ;  /* 0x00005f000c007a0c */ /* 0x010fc60003f06270 */
[----:B------:R-:W4:Y:S01]  /*11c7f0*/  LDL.LU R12, [R1+0x3c8c] ;  /* 0x003c8c00010c7983 */ /* 0x000f220000300800 */
[----:B------:R-:W-:Y:S02]  /*11c800*/  ISETP.LT.AND P5, PT, R217, c[0x0][0x178], !P6 ;  /* 0x00005e00d9007a0c */ /* 0x000fe400077a1270 */
[C---:B------:R-:W-:Y:S01]  /*11c810*/  ISETP.LT.AND P6, PT, R216.reuse, c[0x0][0x178], !P6 ;  /* 0x00005e00d8007a0c */ /* 0x040fe200077c1270 */
[----:B-1----:R-:W4:Y:S01]  /*11c820*/  LDL.LU R11, [R1+0x3cb0] ;  /* 0x003cb000010b7983 */ /* 0x002f220000300800 */
[----:B------:R-:W-:Y:S02]  /*11c830*/  IADD3 R9, R9, c[0x0][0x198], RZ ;  /* 0x0000660009097a10 */ /* 0x000fe40007ffe0ff */
[----:B------:R-:W-:Y:S02]  /*11c840*/  ISETP.LT.AND P3, PT, R217, c[0x0][0x178], !P1 ;  /* 0x00005e00d9007a0c */ /* 0x000fe40004f61270 */
[----:B------:R-:W-:Y:S01]  /*11c850*/  ISETP.LT.AND P1, PT, R216, c[0x0][0x178], !P1 ;  /* 0x00005e00d8007a0c */ /* 0x000fe20004f21270 */
[C---:B---3--:R-:W-:Y:S01]  /*11c860*/  IMAD.WIDE R4, R9.reuse, 0x4, R138 ;  /* 0x0000000409047825 */ /* 0x048fe200078e028a */
[----:B------:R-:W-:-:S03]  /*11c870*/  IADD3 R7, R9, c[0x0][0x198], RZ ;  /* 0x0000660009077a10 */ /* 0x000fc60007ffe0ff */
[----:B------:R-:W-:Y:S01]  /*11c880*/  IMAD.WIDE R2, R9, 0x4, R136 ;  /* 0x0000000409027825 */ /* 0x000fe200078e0288 */
[----:B------:R1:W-:Y:S01]  /*11c890*/  @P5 STG.E [R4.64], R26 ;  /* 0x0000001a04005986 */ /* 0x0003e2000c101904 */
[----:B------:R-:W-:-:S03]  /*11c8a0*/  ISETP.LT.AND P5, PT, R217, c[0x0][0x178], !P2 ;  /* 0x00005e00d9007a0c */ /* 0x000fc600057a1270 */
[----:B------:R3:W-:Y:S01]  /*11c8b0*/  @P6 STG.E [R2.64], R114 ;  /* 0x0000007202006986 */ /* 0x0007e2000c101904 */
[----:B--2---:R-:W-:Y:S02]  /*11c8c0*/  ISETP.GE.AND P4, PT, R16, c[0x0][0x17c], PT ;  /* 0x00005f0010007a0c */ /* 0x004fe40003f86270 */
[----:B------:R-:W-:Y:S01]  /*11c8d0*/  ISETP.LT.AND P2, PT, R216, c[0x0][0x178], !P2 ;  /* 0x00005e00d8007a0c */ /* 0x000fe20005741270 */
[----:B-1----:R-:W-:-:S04]  /*11c8e0*/  IMAD.WIDE R4, R7, 0x4, R138 ;  /* 0x0000000407047825 */ /* 0x002fc800078e028a */
[C---:B---3--:R-:W-:Y:S01]  /*11c8f0*/  IMAD.WIDE R2, R7.reuse, 0x4, R136 ;  /* 0x0000000407027825 */ /* 0x048fe200078e0288 */
[----:B------:R-:W-:Y:S01]  /*11c900*/  IADD3 R7, R7, c[0x0][0x198], RZ ;  /* 0x0000660007077a10 */ /* 0x000fe20007ffe0ff */
[----:B------:R-:W-:Y:S01]  /*11c910*/  @P3 STG.E [R4.64], R27 ;  /* 0x0000001b04003986 */ /* 0x000fe2000c101904 */
[----:B------:R-:W-:-:S03]  /*11c920*/  ISETP.LT.AND P3, PT, R217, c[0x0][0x178], !P4 ;  /* 0x00005e00d9007a0c */ /* 0x000fc60006761270 */
[----:B------:R1:W-:Y:S01]  /*11c930*/  @P1 STG.E [R2.64], R115 ;  /* 0x0000007302001986 */ /* 0x0003e2000c101904 */
[C---:B------:R-:W-:Y:S01]  /*11c940*/  IADD3 R9, R7.reuse, c[0x0][0x198], RZ ;  /* 0x0000660007097a10 */ /* 0x040fe20007ffe0ff */
[----:B-1----:R-:W-:-:S05]  /*11c950*/  IMAD.WIDE R2, R7, 0x4, R138 ;  /* 0x0000000407027825 */ /* 0x002fca00078e028a */
[----:B------:R1:W-:Y:S01]  /*11c960*/  @P5 STG.E [R2.64], R54 ;  /* 0x0000003602005986 */ /* 0x0003e2000c101904 */
[----:B------:R-:W-:-:S04]  /*11c970*/  IMAD.WIDE R4, R9, 0x4, R138 ;  /* 0x0000000409047825 */ /* 0x000fc800078e028a */
[----:B-1----:R-:W-:-:S05]  /*11c980*/  IMAD.WIDE R2, R7, 0x4, R136 ;  /* 0x0000000407027825 */ /* 0x002fca00078e0288 */
[----:B------:R1:W-:Y:S04]  /*11c990*/  @P2 STG.E [R2.64], R98 ;  /* 0x0000006202002986 */ /* 0x0003e8000c101904 */
[----:B------:R2:W-:Y:S01]  /*11c9a0*/  @P3 STG.E [R4.64], R55 ;  /* 0x0000003704003986 */ /* 0x0005e2000c101904 */
[----:B-----5:R-:W-:Y:S02]  /*11c9b0*/  ISETP.GE.AND P1, PT, R8, c[0x0][0x17c], PT ;  /* 0x00005f0008007a0c */ /* 0x020fe40003f26270 */
[----:B------:R-:W-:Y:S01]  /*11c9c0*/  ISETP.LT.AND P4, PT, R216, c[0x0][0x178], !P4 ;  /* 0x00005e00d8007a0c */ /* 0x000fe20006781270 */
[----:B------:R-:W3:Y:S01]  /*11c9d0*/  LDL.LU R8, [R1+0x3cd4] ;  /* 0x003cd40001087983 */ /* 0x000ee20000300800 */
[----:B------:R-:W-:-:S03]  /*11c9e0*/  ISETP.GE.AND P2, PT, R10, c[0x0][0x17c], PT ;  /* 0x00005f000a007a0c */ /* 0x000fc60003f46270 */
[----:B------:R-:W5:Y:S01]  /*11c9f0*/  LDL.LU R10, [R1+0x3cec] ;  /* 0x003cec00010a7983 */ /* 0x000f620000300800 */
[----:B------:R-:W-:Y:S01]  /*11ca00*/  ISETP.LT.AND P5, PT, R217, c[0x0][0x178], !P0 ;  /* 0x00005e00d9007a0c */ /* 0x000fe200047a1270 */
[----:B------:R-:W-:Y:S01]  /*11ca10*/  IMAD.WIDE R6, R9, 0x4, R136 ;  /* 0x0000000409067825 */ /* 0x000fe200078e0288 */
[----:B------:R-:W-:Y:S01]  /*11ca20*/  ISETP.GE.AND P6, PT, R13, c[0x0][0x17c], PT ;  /* 0x00005f000d007a0c */ /* 0x000fe20003fc6270 */
[----:B------:R-:W-:Y:S01]  /*11ca30*/  LDS.128 R52, [R0+0x1800] ;  /* 0x0018000000347984 */ /* 0x000fe20000000c00 */
[----:B----4-:R-:W-:-:S03]  /*11ca40*/  ISETP.GE.AND P3, PT, R12, c[0x0][0x17c], PT ;  /* 0x00005f000c007a0c */ /* 0x010fc60003f66270 */
[----:B------:R-:W4:Y:S01]  /*11ca50*/  LDL.LU R12, [R1+0x3c40] ;  /* 0x003c4000010c7983 */ /* 0x000f220000300800 */
[C---:B------:R-:W-:Y:S02]  /*11ca60*/  ISETP.LT.AND P0, PT, R216.reuse, c[0x0][0x178], !P0 ;  /* 0x00005e00d8007a0c */ /* 0x040fe40004701270 */
[----:B------:R-:W-:Y:S01]  /*11ca70*/  IADD3 R9, R9, c[0x0][0x198], RZ ;  /* 0x0000660009097a10 */ /* 0x000fe20007ffe0ff */
[----:B------:R2:W-:Y:S01]  /*11ca80*/  @P4 STG.E [R6.64], R99 ;  /* 0x0000006306004986 */ /* 0x0005e2000c101904 */
[----:B------:R-:W-:Y:S02]  /*11ca90*/  ISETP.LT.AND P4, PT, R217, c[0x0][0x178], !P6 ;  /* 0x00005e00d9007a0c */ /* 0x000fe40007781270 */
[----:B------:R-:W-:Y:S01]  /*11caa0*/  ISETP.LT.AND P6, PT, R216, c[0x0][0x178], !P6 ;  /* 0x00005e00d8007a0c */ /* 0x000fe200077c1270 */
[----:B-1----:R-:W-:-:S04]  /*11cab0*/  IMAD.WIDE R2, R9, 0x4, R138 ;  /* 0x0000000409027825 */ /* 0x002fc800078e028a */
[C---:B--2---:R-:W-:Y:S01]  /*11cac0*/  IMAD.WIDE R4, R9.reuse, 0x4, R136 ;  /* 0x0000000409047825 */ /* 0x044fe200078e0288 */
[----:B------:R-:W-:Y:S01]  /*11cad0*/  IADD3 R9, R9, c[0x0][0x198], RZ ;  /* 0x0000660009097a10 */ /* 0x000fe20007ffe0ff */
[----:B------:R1:W-:Y:S04]  /*11cae0*/  @P5 STG.E [R2.64], R70 ;  /* 0x0000004602005986 */ /* 0x0003e8000c101904 */
[----:B------:R2:W-:Y:S01]  /*11caf0*/  @P0 STG.E [R4.64], R82 ;  /* 0x0000005204000986 */ /* 0x0005e2000c101904 */
[----:B------:R-:W-:Y:S02]  /*11cb00*/  ISETP.LT.AND P0, PT, R217, c[0x0][0x178], !P1 ;  /* 0x00005e00d9007a0c */ /* 0x000fe40004f01270 */
[C---:B------:R-:W-:Y:S01]  /*11cb10*/  IADD3 R7, R9.reuse, c[0x0][0x198], RZ ;  /* 0x0000660009077a10 */ /* 0x040fe20007ffe0ff */
[----:B-1----:R-:W-:Y:S01]  /*11cb20*/  IMAD.WIDE R2, R9, 0x4, R138 ;  /* 0x0000000409027825 */ /* 0x002fe200078e028a */
[----:B------:R-:W-:-:S03]  /*11cb30*/  ISETP.LT.AND P1, PT, R216, c[0x0][0x178], !P1 ;  /* 0x00005e00d8007a0c */ /* 0x000fc60004f21270 */
[----:B--2---:R-:W-:Y:S01]  /*11cb40*/  IMAD.WIDE R4, R9, 0x4, R136 ;  /* 0x0000000409047825 */ /* 0x004fe200078e0288 */
[----:B------:R1:W-:Y:S01]  /*11cb50*/  @P4 STG.E [R2.64], R71 ;  /* 0x0000004702004986 */ /* 0x0003e2000c101904 */
[----:B------:R-:W-:-:S03]  /*11cb60*/  ISETP.LT.AND P4, PT, R217, c[0x0][0x178], !P2 ;  /* 0x00005e00d9007a0c */ /* 0x000fc60005781270 */
[----:B------:R2:W-:Y:S01]  /*11cb70*/  @P6 STG.E [R4.64], R83 ;  /* 0x0000005304006986 */ /* 0x0005e2000c101904 */
[----:B------:R-:W-:-:S03]  /*11cb80*/  ISETP.GE.AND P5, PT, R11, c[0x0][0x17c], PT ;  /* 0x00005f000b007a0c */ /* 0x000fc60003fa6270 */
[----:B------:R-:W4:Y:S01]  /*11cb90*/  LDL.LU R11, [R1+0x3c88] ;  /* 0x003c8800010b7983 */ /* 0x000f220000300800 */
[----:B-1----:R-:W-:-:S04]  /*11cba0*/  IMAD.WIDE R2, R7, 0x4, R138 ;  /* 0x0000000407027825 */ /* 0x002fc800078e028a */
[C---:B--2---:R-:W-:Y:S01]  /*11cbb0*/  IMAD.WIDE R4, R7.reuse, 0x4, R136 ;  /* 0x0000000407047825 */ /* 0x044fe200078e0288 */
[----:B------:R-:W-:Y:S01]  /*11cbc0*/  IADD3 R7, R7, c[0x0][0x198], RZ ;  /* 0x0000660007077a10 */ /* 0x000fe20007ffe0ff */
[----:B------:R1:W-:Y:S01]  /*11cbd0*/  @P0 STG.E [R2.64], R14 ;  /* 0x0000000e02000986 */ /* 0x0003e2000c101904 */
[----:B------:R-:W-:-:S03]  /*11cbe0*/  ISETP.LT.AND P2, PT, R216, c[0x0][0x178], !P2 ;  /* 0x00005e00d8007a0c */ /* 0x000fc60005741270 */
[----:B------:R-:W-:Y:S01]  /*11cbf0*/  @P1 STG.E [R4.64], R126 ;  /* 0x0000007e04001986 */ /* 0x000fe2000c101904 */
[----:B-1----:R-:W-:-:S05]  /*11cc00*/  IMAD.WIDE R2, R7, 0x4, R138 ;  /* 0x0000000407027825 */ /* 0x002fca00078e028a */
[----:B------:R1:W-:Y:S02]  /*11cc10*/  @P4 STG.E [R2.64], R15 ;  /* 0x0000000f02004986 */ /* 0x0003e4000c101904 */
[----:B-1----:R-:W-:-:S05]  /*11cc20*/  IMAD.WIDE R2, R7, 0x4, R136 ;  /* 0x0000000407027825 */ /* 0x002fca00078e0288 */
[----:B------:R1:W-:Y:S01]  /*11cc30*/  @P2 STG.E [R2.64], R127 ;  /* 0x0000007f02002986 */ /* 0x0003e2000c101904 */
[----:B---3--:R-:W-:-:S03]  /*11cc40*/  ISETP.GE.AND P6, PT, R8, c[0x0][0x17c], PT ;  /* 0x00005f0008007a0c */ /* 0x008fc60003fc6270 */
[----:B------:R-:W2:Y:S01]  /*11cc50*/  LDL.LU R8, [R1+0x3c80] ;  /* 0x003c800001087983 */ /* 0x000ea20000300800 */
[----:B-----5:R-:W-:-:S03]  /*11cc60*/  ISETP.GE.AND P0, PT, R10, c[0x0][0x17c], PT ;  /* 0x00005f000a007a0c */ /* 0x020fc60003f06270 */
[----:B------:R-:W3:Y:S01]  /*11cc70*/  LDL.LU R10, [R1+0x3c7c] ;  /* 0x003c7c00010a7983 */ /* 0x000ee20000300800 */
[----:B----4-:R-:W-:-:S03]  /*11cc80*/  ISETP.GE.AND P2, PT, R12, c[0x0][0x17c], PT ;  /* 0x00005f000c007a0c */ /* 0x010fc60003f46270 */
[----:B------:R-:W4:Y:S04]  /*11cc90*/  LDL.LU R12, [R1+0x3c3c] ;  /* 0x003c3c00010c7983 */ /* 0x000f280000300800 */
[----:B------:R-:W5:Y:S04]  /*11cca0*/  LDL.LU R20, [R1+0x3bd4] ;  /* 0x003bd40001147983 */ /* 0x000f680000300800 */
[----:B------:R-:W5:Y:S01]  /*11ccb0*/  LDL.LU R16, [R1+0x3bb8] ;  /* 0x003bb80001107983 */ /* 0x000f620000300800 */
[----:B------:R-:W-:Y:S02]  /*11ccc0*/  IADD3 R9, R7, c[0x0][0x198], RZ ;  /* 0x0000660007097a10 */ /* 0x000fe40007ffe0ff */
[----:B------:R-:W-:Y:S01]  /*11ccd0*/  ISETP.LT.AND P1, PT, R217, c[0x0][0x178], !P3 ;  /* 0x00005e00d9007a0c */ /* 0x000fe20005f21270 */
[----:B------:R-:W5:Y:S01]  /*11cce0*/  LDL.LU R17, [R1+0x3ba4] ;  /* 0x003ba40001117983 */ /* 0x000f620000300800 */
[----:B------:R-:W-:-:S02]  /*11ccf0*/  ISETP.LT.AND P3, PT, R216, c[0x0][0x178], !P3 ;  /* 0x00005e00d8007a0c */ /* 0x000fc40005f61270 */
[----:B------:R-:W-:Y:S01]  /*11cd00*/  ISETP.LT.AND P4, PT, R217, c[0x0][0x178], !P5 ;  /* 0x00005e00d9007a0c */ /* 0x000fe20006f81270 */
[C---:B------:R-:W-:Y:S01]  /*11cd10*/  IMAD.WIDE R4, R9.reuse, 0x4, R138 ;  /* 0x0000000409047825 */ /* 0x040fe200078e028a */
[----:B------:R-:W-:Y:S01]  /*11cd20*/  ISETP.LT.AND P5, PT, R216, c[0x0][0x178], !P5 ;  /* 0x00005e00d8007a0c */ /* 0x000fe20006fa1270 */
[----:B------:R-:W5:Y:S02]  /*11cd30*/  LDL.LU R14, [R1+0x3b88] ;  /* 0x003b8800010e7983 */ /* 0x000f640000300800 */
[C---:B------:R-:W-:Y:S01]  /*11cd40*/  IMAD.WIDE R6, R9.reuse, 0x4, R136 ;  /* 0x0000000409067825 */ /* 0x040fe200078e0288 */
[----:B------:R-:W-:-:S05]  /*11cd50*/  IADD3 R9, R9, c[0x0][0x198], RZ ;  /* 0x0000660009097a10 */ /* 0x000fca0007ffe0ff */
[----:B-1----:R-:W-:Y:S01]  /*11cd60*/  IMAD.WIDE R2, R9, 0x4, R138 ;  /* 0x0000000409027825 */ /* 0x002fe200078e028a */
[----:B------:R1:W-:Y:S01]  /*11cd70*/  @P1 STG.E [R4.64], R30 ;  /* 0x0000001e04001986 */ /* 0x0003e2000c101904 */
[C---:B------:R-:W-:Y:S02]  /*11cd80*/  ISETP.LT.AND P1, PT, R217.reuse, c[0x0][0x178], !P6 ;  /* 0x00005e00d9007a0c */ /* 0x040fe40007721270 */
[----:B------:R-:W-:Y:S01]  /*11cd90*/  ISETP.LT.AND P6, PT, R216, c[0x0][0x178], !P6 ;  /* 0x00005e00d8007a0c */ /* 0x000fe200077c1270 */
[----:B------:R-:W-:Y:S04]  /*11cda0*/  @P3 STG.E [R6.64], R110 ;  /* 0x0000006e06003986 */ /* 0x000fe8000c101904 */
[----:B------:R1:W-:Y:S01]  /*11cdb0*/  @P4 STG.E [R2.64], R31 ;  /* 0x0000001f02004986 */ /* 0x0003e2000c101904 */
[----:B------:R-:W-:Y:S01]  /*11cdc0*/  ISETP.LT.AND P4, PT, R217, c[0x0][0x178], !P0 ;  /* 0x00005e00d9007a0c */ /* 0x000fe20004781270 */
[C---:B-1----:R-:W-:Y:S01]  /*11cdd0*/  IMAD.WIDE R4, R9.reuse, 0x4, R136 ;  /* 0x0000000409047825 */ /* 0x042fe200078e0288 */
[----:B------:R-:W-:-:S02]  /*11cde0*/  IADD3 R9, R9, c[0x0][0x198], RZ ;  /* 0x0000660009097a10 */ /* 0x000fc40007ffe0ff */
[----:B------:R-:W-:Y:S02]  /*11cdf0*/  ISETP.GE.AND P3, PT, R11, c[0x0][0x17c], PT ;  /* 0x00005f000b007a0c */ /* 0x000fe40003f66270 */
[----:B------:R1:W-:Y:S01]  /*11ce00*/  @P5 STG.E [R4.64], R111 ;  /* 0x0000006f04005986 */ /* 0x0003e2000c101904 */
[C---:B------:R-:W-:Y:S02]  /*11ce10*/  IADD3 R11, R9.reuse, c[0x0][0x198], RZ ;  /* 0x00006600090b7a10 */ /* 0x040fe40007ffe0ff */
[----:B------:R-:W-:Y:S01]  /*11ce20*/  ISETP.LT.AND P5, PT, R216, c[0x0][0x178], !P0 ;  /* 0x00005e00d8007a0c */ /* 0x000fe200047a1270 */
[----:B------:R-:W-:-:S04]  /*11ce30*/  IMAD.WIDE R2, R9, 0x4, R138 ;  /* 0x0000000409027825 */ /* 0x000fc800078e028a */
[----:B------:R-:W-:-:S04]  /*11ce40*/  IMAD.WIDE R6, R11, 0x4, R138 ;  /* 0x000000040b067825 */ /* 0x000fc800078e028a */
[----:B-1----:R-:W-:Y:S01]  /*11ce50*/  IMAD.WIDE R4, R9, 0x4, R136 ;  /* 0x0000000409047825 */ /* 0x002fe200078e0288 */
[----:B------:R1:W-:Y:S01]  /*11ce60*/  @P1 STG.E [R2.64], R58 ;  /* 0x0000003a02001986 */ /* 0x0003e2000c101904 */
[----:B------:R-:W-:Y:S02]  /*11ce70*/  ISETP.LT.AND P1, PT, R217, c[0x0][0x178], !P2 ;  /* 0x00005e00d9007a0c */ /* 0x000fe40005721270 */
[----:B------:R-:W-:Y:S01]  /*11ce80*/  IADD3 R13, R11, c[0x0][0x198], RZ ;  /* 0x000066000b0d7a10 */ /* 0x000fe20007ffe0ff */
[----:B------:R1:W-:Y:S01]  /*11ce90*/  @P6 STG.E [R4.64], R94 ;  /* 0x0000005e04006986 */ /* 0x0003e2000c101904 */
[----:B------:R-:W-:-:S03]  /*11cea0*/  ISETP.LT.AND P2, PT, R216, c[0x0][0x178], !P2 ;  /* 0x00005e00d8007a0c */ /* 0x000fc60005741270 */
[----:B------:R2:W-:Y:S01]  /*11ceb0*/  @P4 STG.E [R6.64], R59 ;  /* 0x0000003b06004986 */ /* 0x0005e2000c101904 */
[----:B------:R-:W-:Y:S02]  /*11cec0*/  ISETP.LT.AND P4, PT, R217, c[0x0][0x178], !P3 ;  /* 0x00005e00d9007a0c */ /* 0x000fe40005f81270 */
[C---:B------:R-:W-:Y:S01]  /*11ced0*/  IADD3 R15, R13.reuse, c[0x0][0x198], RZ ;  /* 0x000066000d0f7a10 */ /* 0x040fe20007ffe0ff */
[----:B-1----:R-:W-:-:S04]  /*11cee0*/  IMAD.WIDE R2, R13, 0x4, R136 ;  /* 0x000000040d027825 */ /* 0x002fc800078e0288 */
[----:B------:R-:W-:Y:S01]  /*11cef0*/  IMAD.WIDE R4, R15, 0x4, R138 ;  /* 0x000000040f047825 */ /* 0x000fe200078e028a */
[----:B--2---:R-:W-:-:S03]  /*11cf00*/  ISETP.GE.AND P0, PT, R8, c[0x0][0x17c], PT ;  /* 0x00005f0008007a0c */ /* 0x004fc60003f06270 */
[----:B------:R-:W-:Y:S01]  /*11cf10*/  IMAD.WIDE R8, R11, 0x4, R136 ;  /* 0x000000040b087825 */ /* 0x000fe200078e0288 */
[----:B---3--:R-:W-:-:S04]  /*11cf20*/  ISETP.GE.AND P6, PT, R10, c[0x0][0x17c], PT ;  /* 0x00005f000a007a0c */ /* 0x008fc80003fc6270 */
[----:B------:R1:W-:Y:S01]  /*11cf30*/  @P5 STG.E [R8.64], R95 ;  /* 0x0000005f08005986 */ /* 0x0003e2000c101904 */
[----:B------:R-:W-:Y:S01]  /*11cf40*/  ISETP.LT.AND P5, PT, R216, c[0x0][0x178], !P3 ;  /* 0x00005e00d8007a0c */ /* 0x000fe20005fa1270 */
[----:B------:R-:W-:-:S05]  /*11cf50*/  IMAD.WIDE R10, R13, 0x4, R138 ;  /* 0x000000040d0a7825 */ /* 0x000fca00078e028a */
[----:B------:R2:W-:Y:S04]  /*11cf60*/  @P1 STG.E [R10.64], R74 ;  /* 0x0000004a0a001986 */ /* 0x0005e8000c101904 */
[----:B------:R3:W-:Y:S04]  /*11cf70*/  @P2 STG.E [R2.64], R46 ;  /* 0x0000002e02002986 */ /* 0x0007e8000c101904 */
[----:B------:R1:W-:Y:S01]  /*11cf80*/  @P4 STG.E [R4.64], R75 ;  /* 0x0000004b04004986 */ /* 0x0003e2000c101904 */
[----:B----4-:R-:W-:-:S03]  /*11cf90*/  ISETP.GE.AND P3, PT, R12, c[0x0][0x17c], PT ;  /* 0x00005f000c007a0c */ /* 0x010fc60003f66270 */
[----:B------:R-:W4:Y:S01]  /*11cfa0*/  LDL.LU R12, [R1+0x3b74] ;  /* 0x003b7400010c7983 */ /* 0x000f220000300800 */
[----:B-----5:R-:W-:-:S03]  /*11cfb0*/  ISETP.GE.AND P4, PT, R16, c[0x0][0x17c], PT ;  /* 0x00005f0010007a0c */ /* 0x020fc60003f86270 */
[----:B------:R-:W5:Y:S04]  /*11cfc0*/  LDL.LU R16, [R1+0x3aec] ;  /* 0x003aec0001107983 */ /* 0x000f680000300800 */
[----:B------:R-:W5:Y:S01]  /*11cfd0*/  LDL.LU R21, [R1+0x3ae8] ;  /* 0x003ae80001157983 */ /* 0x000f620000300800 */
[----:B------:R-:W-:-:S03]  /*11cfe0*/  ISETP.GE.AND P2, PT, R20, c[0x0][0x17c], PT ;  /* 0x00005f0014007a0c */ /* 0x000fc60003f46270 */
[----:B------:R-:W5:Y:S04]  /*11cff0*/  LDL.LU R20, [R1+0x3ad4] ;  /* 0x003ad40001147983 */ /* 0x000f680000300800 */
[----:B------:R-:W5:Y:S01]  /*11d000*/  LDL.LU R24, [R1+0x3b1c] ;  /* 0x003b1c0001187983 */ /* 0x000f620000300800 */
[----:B------:R-:W-:Y:S01]  /*11d010*/  ISETP.LT.AND P1, PT, R217, c[0x0][0x178], !P0 ;  /* 0x00005e00d9007a0c */ /* 0x000fe20004721270 */
[C---:B------:R-:W-:Y:S01]  /*11d020*/  IMAD.WIDE R6, R15.reuse, 0x4, R136 ;  /* 0x000000040f067825 */ /* 0x040fe200078e0288 */
[----:B------:R-:W-:Y:S01]  /*11d030*/  ISETP.LT.AND P0, PT, R216, c[0x0][0x178], !P0 ;  /* 0x00005e00d8007a0c */ /* 0x000fe20004701270 */
[----:B------:R-:W5:Y:S01]  /*11d040*/  LDL.LU R28, [R1+0x3b48] ;  /* 0x003b4800011c7983 */ /* 0x000f620000300800 */
[----:B------:R-:W-:-:S03]  /*11d050*/  IADD3 R15, R15, c[0x0][0x198], RZ ;  /* 0x000066000f0f7a10 */ /* 0x000fc60007ffe0ff */
[----:B------:R3:W-:Y:S02]  /*11d060*/  @P5 STG.E [R6.64], R47 ;  /* 0x0000002f06005986 */ /* 0x0007e4000c101904 */
[C---:B-1----:R-:W-:Y:S02]  /*11d070*/  IMAD.WIDE R8, R15.reuse, 0x4, R138 ;  /* 0x000000040f087825 */ /* 0x042fe400078e028a */
[----:B------:R-:W5:Y:S02]  /*11d080*/  LDL.LU R27, [R1+0x3a38] ;  /* 0x003a3800011b7983 */ /* 0x000f640000300800 */
[----:B--2---:R-:W-:Y:S01]  /*11d090*/  IMAD.WIDE R10, R15, 0x4, R136 ;  /* 0x000000040f0a7825 */ /* 0x004fe200078e0288 */
[----:B------:R-:W-:Y:S01]  /*11d0a0*/  ISETP.LT.AND P5, PT, R217, c[0x0][0x178], !P6 ;  /* 0x00005e00d9007a0c */ /* 0x000fe200077a1270 */
[----:B------:R1:W-:Y:S01]  /*11d0b0*/  @P1 STG.E [R8.64], R18 ;  /* 0x0000001208001986 */ /* 0x0003e2000c101904 */
[----:B------:R-:W-:Y:S02]  /*11d0c0*/  ISETP.LT.AND P6, PT, R216, c[0x0][0x178], !P6 ;  /* 0x00005e00d8007a0c */ /* 0x000fe400077c1270 */
[----:B------:R-:W-:Y:S01]  /*11d0d0*/  IADD3 R15, R15, c[0x0][0x198], RZ ;  /* 0x000066000f0f7a10 */ /* 0x000fe20007ffe0ff */
[----:B------:R2:W-:Y:S01]  /*11d0e0*/  @P0 STG.E [R10.64], R122 ;  /* 0x0000007a0a000986 */ /* 0x0005e2000c101904 */
[----:B------:R-:W-:-:S02]  /*11d0f0*/  ISETP.LT.AND P0, PT, R217, c[0x0][0x178], !P3 ;  /* 0x00005e00d9007a0c */ /* 0x000fc40005f01270 */
[----:B------:R-:W-:Y:S01]  /*11d100*/  ISETP.LT.AND P3, PT, R216, c[0x0][0x178], !P3 ;  /* 0x00005e00d8007a0c */ /* 0x000fe20005f61270 */
[----:B------:R-:W5:Y:S01]  /*11d110*/  LDL.LU R26, [R1+0x3a18] ;  /* 0x003a1800011a7983 */ /* 0x000f620000300800 */
[C---:B------:R-:W-:Y:S01]  /*11d120*/  IADD3 R13, R15.reuse, c[0x0][0x198], RZ ;  /* 0x000066000f0d7a10 */ /* 0x040fe20007ffe0ff */
[----:B---3--:R-:W-:-:S04]  /*11d130*/  IMAD.WIDE R2, R15, 0x4, R138 ;  /* 0x000000040f027825 */ /* 0x008fc800078e028a */
[----:B------:R-:W-:Y:S01]  /*11d140*/  IMAD.WIDE R4, R15, 0x4, R136 ;  /* 0x000000040f047825 */ /* 0x000fe200078e0288 */
[----:B------:R3:W-:Y:S03]  /*11d150*/  @P5 STG.E [R2.64], R19 ;  /* 0x0000001302005986 */ /* 0x0007e6000c101904 */
[C---:B------:R-:W-:Y:S01]  /*11d160*/  IMAD.WIDE R6, R13.reuse, 0x4, R138 ;  /* 0x000000040d067825 */ /* 0x040fe200078e028a */
[----:B------:R-:W-:Y:S03]  /*11d170*/  @P6 STG.E [R4.64], R123 ;  /* 0x0000007b04006986 */ /* 0x000fe6000c101904 */
[----:B-1----:R-:W-:Y:S01]  /*11d180*/  IMAD.WIDE R8, R13, 0x4, R136 ;  /* 0x000000040d087825 */ /* 0x002fe200078e0288 */
[----:B------:R-:W-:Y:S01]  /*11d190*/  ISETP.LT.AND P5, PT, R217, c[0x0][0x178], !P2 ;  /* 0x00005e00d9007a0c */ /* 0x000fe200057a1270 */
[----:B------:R-:W-:Y:S01]  /*11d1a0*/  @P0 STG.E [R6.64], R34 ;  /* 0x0000002206000986 */ /* 0x000fe2000c101904 */
[----:B------:R-:W-:-:S02]  /*11d1b0*/  IADD3 R15, R13, c[0x0][0x198], RZ ;  /* 0x000066000d0f7a10 */ /* 0x000fc40007ffe0ff */
[C---:B------:R-:W-:Y:S01]  /*11d1c0*/  ISETP.LT.AND P2, PT, R216.reuse, c[0x0][0x178], !P2 ;  /* 0x00005e00d8007a0c */ /* 0x040fe20005741270 */
[----:B------:R1:W-:Y:S01]  /*11d1d0*/  @P3 STG.E [R8.64], R106 ;  /* 0x0000006a08003986 */ /* 0x0003e2000c101904 */
[----:B------:R-:W-:Y:S02]  /*11d1e0*/  ISETP.LT.AND P3, PT, R217, c[0x0][0x178], !P4 ;  /* 0x00005e00d9007a0c */ /* 0x000fe40006761270 */
[----:B------:R-:W-:Y:S02]  /*11d1f0*/  ISETP.LT.AND P4, PT, R216, c[0x0][0x178], !P4 ;  /* 0x00005e00d8007a0c */ /* 0x000fe40006781270 */
[----:B------:R-:W-:Y:S01]  /*11d200*/  ISETP.GE.AND P1, PT, R17, c[0x0][0x17c], PT ;  /* 0x00005f0011007a0c */ /* 0x000fe20003f26270 */
[----:B------:R-:W4:Y:S01]  /*11d210*/  LDS.128 R4, [R0] ;  /* 0x0000000000047984 */ /* 0x000f220000000c00 */
[C---:B------:R-:W-:Y:S01]  /*11d220*/  IADD3 R17, R15.reuse, c[0x0][0x198], RZ ;  /* 0x000066000f117a10 */ /* 0x040fe20007ffe0ff */
[----:B--2---:R-:W-:Y:S01]  /*11d230*/  IMAD.WIDE R10, R15, 0x4, R138 ;  /* 0x000000040f0a7825 */ /* 0x004fe200078e028a */
[----:B------:R-:W-:-:S03]  /*11d240*/  ISETP.GE.AND P6, PT, R14, c[0x0][0x17c], PT ;  /* 0x00005f000e007a0c */ /* 0x000fc60003fc6270 */
[--C-:B---3--:R-:W-:Y:S01]  /*11d250*/  IMAD.WIDE R2, R15, 0x4, R136.reuse ;  /* 0x000000040f027825 */ /* 0x108fe200078e0288 */
[----:B------:R-:W-:Y:S03]  /*11d260*/  @P5 STG.E [R10.64], R35 ;  /* 0x000000230a005986 */ /* 0x000fe6000c101904 */
[----:B------:R-:W-:Y:S01]  /*11d270*/  IMAD.WIDE R14, R17, 0x4, R136 ;  /* 0x00000004110e7825 */ /* 0x000fe200078e0288 */
[----:B------:R2:W-:Y:S01]  /*11d280*/  @P2 STG.E [R2.64], R107 ;  /* 0x0000006b02002986 */ /* 0x0005e2000c101904 */
[----:B------:R-:W-:Y:S02]  /*11d290*/  ISETP.LT.AND P5, PT, R217, c[0x0][0x178], !P1 ;  /* 0x00005e00d9007a0c */ /* 0x000fe40004fa1270 */
[----:B------:R-:W-:Y:S01]  /*11d2a0*/  ISETP.LT.AND P1, PT, R216, c[0x0][0x178], !P1 ;  /* 0x00005e00d8007a0c */ /* 0x000fe20004f21270 */
[----:B------:R-:W-:Y:S01]  /*11d2b0*/  LDS.128 R32, [R0+0x800] ;  /* 0x0008000000207984 */ /* 0x000fe20000000c00 */
[----:B-1----:R-:W-:-:S05]  /*11d2c0*/  IADD3 R9, R17, c[0x0][0x198], RZ ;  /* 0x0000660011097a10 */ /* 0x002fca0007ffe0ff */
[----:B------:R-:W-:Y:S01]  /*11d2d0*/  IMAD.WIDE R18, R9, 0x4, R136 ;  /* 0x0000000409127825 */ /* 0x000fe200078e0288 */
[----:B----4-:R-:W-:-:S03]  /*11d2e0*/  ISETP.GE.AND P0, PT, R12, c[0x0][0x17c], PT ;  /* 0x00005f000c007a0c */ /* 0x010fc60003f06270 */
[----:B------:R-:W-:-:S05]  /*11d2f0*/  IMAD.WIDE R12, R17, 0x4, R138 ;  /* 0x00000004110c7825 */ /* 0x000fca00078e028a */
[----:B------:R1:W-:Y:S04]  /*11d300*/  @P3 STG.E [R12.64], R62 ;  /* 0x0000003e0c003986 */ /* 0x0003e8000c101904 */
[----:B------:R-:W-:Y:S01]  /*11d310*/  @P4 STG.E [R14.64], R90 ;  /* 0x0000005a0e004986 */ /* 0x000fe2000c101904 */
[----:B------:R-:W-:Y:S02]  /*11d320*/  ISETP.LT.AND P4, PT, R217, c[0x0][0x178], !P6 ;  /* 0x00005e00d9007a0c */ /* 0x000fe40007781270 */
[----:B-----5:R-:W-:Y:S02]  /*11d330*/  ISETP.GE.AND P3, PT, R21, c[0x0][0x17c], PT ;  /* 0x00005f0015007a0c */ /* 0x020fe40003f66270 */
[C---:B------:R-:W-:Y:S02]  /*11d340*/  IADD3 R21, R9.reuse, c[0x0][0x198], RZ ;  /* 0x0000660009157a10 */ /* 0x040fe40007ffe0ff */
[----:B------:R-:W-:Y:S01]  /*11d350*/  ISETP.GE.AND P2, PT, R16, c[0x0][0x17c], PT ;  /* 0x00005f0010007a0c */ /* 0x000fe20003f46270 */
[----:B------:R-:W-:-:S04]  /*11d360*/  IMAD.WIDE R16, R9, 0x4, R138 ;  /* 0x0000000409107825 */ /* 0x000fc800078e028a */
[----:B--2---:R-:W-:Y:S01]  /*11d370*/  IMAD.WIDE R2, R21, 0x4, R138 ;  /* 0x0000000415027825 */ /* 0x004fe200078e028a */
[----:B------:R2:W-:Y:S04]  /*11d380*/  @P5 STG.E [R16.64], R63 ;  /* 0x0000003f10005986 */ /* 0x0005e8000c101904 */
[----:B------:R-:W-:Y:S04]  /*11d390*/  @P1 STG.E [R18.64], R91 ;  /* 0x0000005b12001986 */ /* 0x000fe8000c101904 */
[----:B------:R3:W-:Y:S01]  /*11d3a0*/  @P4 STG.E [R2.64], R78 ;  /* 0x0000004e02004986 */ /* 0x0007e2000c101904 */
[----:B------:R-:W-:-:S03]  /*11d3b0*/  ISETP.GE.AND P4, PT, R24, c[0x0][0x17c], PT ;  /* 0x00005f0018007a0c */ /* 0x000fc60003f86270 */
[----:B------:R-:W4:Y:S04]  /*11d3c0*/  LDL.LU R24, [R1+0x3a74] ;  /* 0x003a740001187983 */ /* 0x000f280000300800 */
[----:B------:R-:W5:Y:S01]  /*11d3d0*/  LDL.LU R29, [R1+0x3aa8] ;  /* 0x003aa800011d7983 */ /* 0x000f620000300800 */
[----:B------:R-:W-:Y:S02]  /*11d3e0*/  LOP3.LUT R218, R0, 0x20, RZ, 0x3c, !PT ;  /* 0x0000002000da7812 */ /* 0x000fe400078e3cff */
[----:B------:R-:W-:-:S03]  /*11d3f0*/  ISETP.LT.AND P6, PT, R216, c[0x0][0x178], !P6 ;  /* 0x00005e00d8007a0c */ /* 0x000fc600077c1270 */
[----:B------:R-:W3:Y:S01]  /*11d400*/  LDS.128 R8, [R218] ;  /* 0x00000000da087984 */ /* 0x000ee20000000c00 */
[----:B------:R-:W-:Y:S02]  /*11d410*/  ISETP.GE.AND P1, PT, R20, c[0x0][0x17c], PT ;  /* 0x00005f0014007a0c */ /* 0x000fe40003f26270 */
[C---:B-1----:R-:W-:Y:S01]  /*11d420*/  IADD3 R13, R21.reuse, c[0x0][0x198], RZ ;  /* 0x00006600150d7a10 */ /* 0x042fe20007ffe0ff */
[----:B------:R-:W-:Y:S01]  /*11d430*/  IMAD.WIDE R20, R21, 0x4, R136 ;  /* 0x0000000415147825 */ /* 0x000fe200078e0288 */
[C---:B------:R-:W-:Y:S01]  /*11d440*/  ISETP.LT.AND P5, PT, R217.reuse, c[0x0][0x178], !P0 ;  /* 0x00005e00d9007a0c */ /* 0x040fe200047a1270 */
[----:B------:R-:W-:Y:S01]  /*11d450*/  LDS.128 R56, [R218+0x1800] ;  /* 0x00180000da387984 */ /* 0x000fe20000000c00 */
[----:B------:R-:W-:Y:S02]  /*11d460*/  ISETP.LT.AND P0, PT, R216, c[0x0][0x178], !P0 ;  /* 0x00005e00d8007a0c */ /* 0x000fe40004701270 */
[----:B------:R-:W-:Y:S01]  /*11d470*/  LOP3.LUT R219, R0, 0x40, RZ, 0x3c, !PT ;  /* 0x0000004000db7812 */ /* 0x000fe200078e3cff */
[----:B------:R1:W-:Y:S01]  /*11d480*/  @P6 STG.E [R20.64], R42 ;  /* 0x0000002a14006986 */ /* 0x0003e2000c101904 */
[----:B------:R-:W-:Y:S01]  /*11d490*/  ISETP.LT.AND P6, PT, R217, c[0x0][0x178], !P2 ;  /* 0x00005e00d9007a0c */ /* 0x000fe200057c1270 */
[C---:B------:R-:W-:Y:S01]  /*11d4a0*/  IMAD.WIDE R22, R13.reuse, 0x4, R138 ;  /* 0x000000040d167825 */ /* 0x040fe200078e028a */
[C---:B------:R-:W-:Y:S01]  /*11d4b0*/  IADD3 R25, R13.reuse, c[0x0][0x198], RZ ;  /* 0x000066000d197a10 */ /* 0x040fe20007ffe0ff */
[----:B------:R-:W-:Y:S02]  /*11d4c0*/  LDS.128 R48, [R219+0x1000] ;  /* 0x00100000db307984 */ /* 0x000fe40000000c00 */
[----:B--2---:R-:W-:-:S02]  /*11d4d0*/  IMAD.WIDE R16, R13, 0x4, R136 ;  /* 0x000000040d107825 */ /* 0x004fc400078e0288 */
[----:B------:R-:W2:Y:S02]  /*11d4e0*/  LDS.128 R12, [R219] ;  /* 0x00000000db0c7984 */ /* 0x000ea40000000c00 */
[C---:B---3--:R-:W-:Y:S01]  /*11d4f0*/  IMAD.WIDE R2, R25.reuse, 0x4, R138 ;  /* 0x0000000419027825 */ /* 0x048fe200078e028a */
[C---:B------:R-:W-:Y:S01]  /*11d500*/  ISETP.LT.AND P2, PT, R216.reuse, c[0x0][0x178], !P2 ;  /* 0x00005e00d8007a0c */ /* 0x040fe20005741270 */
[----:B------:R3:W-:Y:S02]  /*11d510*/  @P5 STG.E [R22.64], R79 ;  /* 0x0000004f16005986 */ /* 0x0007e4000c101904 */
[C---:B------:R-:W-:Y:S01]  /*11d520*/  IMAD.WIDE R18, R25.reuse, 0x4, R136 ;  /* 0x0000000419127825 */ /* 0x040fe200078e0288 */
[----:B------:R-:W-:Y:S01]  /*11d530*/  IADD3 R25, R25, c[0x0][0x198], RZ ;  /* 0x0000660019197a10 */ /* 0x000fe20007ffe0ff */
[----:B------:R-:W-:Y:S01]  /*11d540*/  @P0 STG.E [R16.64], R43 ;  /* 0x0000002b10000986 */ /* 0x000fe2000c101904 */
[----:B------:R-:W-:Y:S02]  /*11d550*/  ISETP.LT.AND P5, PT, R217, c[0x0][0x178], !P3 ;  /* 0x00005e00d9007a0c */ /* 0x000fe40005fa1270 */
[----:B------:R-:W-:Y:S01]  /*11d560*/  ISETP.LT.AND P3, PT, R216, c[0x0][0x178], !P3 ;  /* 0x00005e00d8007a0c */ /* 0x000fe20005f61270 */
[----:B------:R3:W-:Y:S01]  /*11d570*/  @P6 STG.E [R2.64], R148 ;  /* 0x0000009402006986 */ /* 0x0007e2000c101904 */
[----:B------:R-:W-:-:S02]  /*11d580*/  ISETP.GE.AND P0, PT, R28, c[0x0][0x17c], PT ;  /* 0x00005f001c007a0c */ /* 0x000fc40003f06270 */
[----:B------:R-:W-:Y:S01]  /*11d590*/  ISETP.LT.AND P6, PT, R217, c[0x0][0x178], !P1 ;  /* 0x00005e00d9007a0c */ /* 0x000fe20004fc1270 */
[----:B------:R-:W5:Y:S01]  /*11d5a0*/  LDL.LU R28, [R1+0x3a8c] ;  /* 0x003a8c00011c7983 */ /* 0x000f620000300800 */
[C---:B-1----:R-:W-:Y:S01]  /*11d5b0*/  IMAD.WIDE R20, R25.reuse, 0x4, R138 ;  /* 0x0000000419147825 */ /* 0x042fe200078e028a */
[----:B------:R-:W-:Y:S02]  /*11d5c0*/  ISETP.LT.AND P1, PT, R216, c[0x0][0x178], !P1 ;  /* 0x00005e00d8007a0c */ /* 0x000fe40004f21270 */
[----:B------:R-:W-:Y:S01]  /*11d5d0*/  LDS.128 R60, [R219+0x1800] ;  /* 0x00180000db3c7984 */ /* 0x000fe20000000c00 */
[C---:B---3--:R-:W-:Y:S01]  /*11d5e0*/  IMAD.WIDE R22, R25.reuse, 0x4, R136 ;  /* 0x0000000419167825 */ /* 0x048fe200078e0288 */
[----:B------:R-:W-:Y:S02]  /*11d5f0*/  IADD3 R25, R25, c[0x0][0x198], RZ ;  /* 0x0000660019197a10 */ /* 0x000fe40007ffe0ff */
[----:B------:R-:W-:Y:S03]  /*11d600*/  @P2 STG.E [R18.64], R4 ;  /* 0x0000000412002986 */ /* 0x000fe6000c101904 */
[C---:B------:R-:W-:Y:S01]  /*11d610*/  IMAD.WIDE R2, R25.reuse, 0x4, R138 ;  /* 0x0000000419027825 */ /* 0x040fe200078e028a */
[----:B------:R-:W-:Y:S03]  /*11d620*/  @P5 STG.E [R20.64], R149 ;  /* 0x0000009514005986 */ /* 0x000fe6000c101904 */
[----:B------:R-:W-:Y:S01]  /*11d630*/  IMAD.WIDE R16, R25, 0x4, R136 ;  /* 0x0000000419107825 */ /* 0x000fe200078e0288 */
[----:B------:R1:W-:Y:S01]  /*11d640*/  @P3 STG.E [R22.64], R5 ;  /* 0x0000000516003986 */ /* 0x0003e2000c101904 */
[----:B------:R-:W-:-:S02]  /*11d650*/  ISETP.GE.AND P2, PT, R27, c[0x0][0x17c], PT ;  /* 0x00005f001b007a0c */ /* 0x000fc40003f46270 */
[----:B------:R-:W-:Y:S01]  /*11d660*/  ISETP.LT.AND P5, PT, R217, c[0x0][0x178], !P4 ;  /* 0x00005e00d9007a0c */ /* 0x000fe200067a1270 */
[----:B------:R3:W-:Y:S01]  /*11d670*/  @P6 STG.E [R2.64], R164 ;  /* 0x000000a402006986 */ /* 0x0007e2000c101904 */
[----:B------:R-:W-:Y:S02]  /*11d680*/  ISETP.GE.AND P3, PT, R26, c[0x0][0x17c], PT ;  /* 0x00005f001a007a0c */ /* 0x000fe40003f66270 */
[----:B------:R-:W-:Y:S01]  /*11d690*/  ISETP.LT.AND P6, PT, R216, c[0x0][0x178], !P4 ;  /* 0x00005e00d8007a0c */ /* 0x000fe200067c1270 */
[----:B------:R-:W5:Y:S01]  /*11d6a0*/  LDL.LU R26, [R1+0x3974] ;  /* 0x00397400011a7983 */ /* 0x000f620000300800 */
[----:B------:R-:W-:-:S03]  /*11d6b0*/  IADD3 R27, R25, c[0x0][0x198], RZ ;  /* 0x00006600191b7a10 */ /* 0x000fc60007ffe0ff */
[----:B------:R2:W-:Y:S01]  /*11d6c0*/  @P1 STG.E [R16.64], R8 ;  /* 0x0000000810001986 */ /* 0x0005e2000c101904 */
[----:B------:R-:W-:Y:S02]  /*11d6d0*/  ISETP.LT.AND P1, PT, R217, c[0x0][0x178], !P0 ;  /* 0x00005e00d9007a0c */ /* 0x000fe40004721270 */
[----:B------:R-:W-:Y:S02]  /*11d6e0*/  ISETP.LT.AND P0, PT, R216, c[0x0][0x178], !P0 ;  /* 0x00005e00d8007a0c */ /* 0x000fe40004701270 */
[C---:B-1----:R-:W-:Y:S01]  /*11d6f0*/  IADD3 R23, R27.reuse, c[0x0][0x198], RZ ;  /* 0x000066001b177a10 */ /* 0x042fe20007ffe0ff */
[----:B------:R-:W-:-:S04]  /*11d700*/  IMAD.WIDE R18, R27, 0x4, R138 ;  /* 0x000000041b127825 */ /* 0x000fc800078e028a */
[----:B------:R-:W-:Y:S01]  /*11d710*/  IMAD.WIDE R4, R27, 0x4, R136 ;  /* 0x000000041b047825 */ /* 0x000fe200078e0288 */
[----:B------:R1:W-:Y:S03]  /*11d720*/  @P5 STG.E [R18.64], R165 ;  /* 0x000000a512005986 */ /* 0x0003e6000c101904 */
[C---:B---3--:R-:W-:Y:S01]  /*11d730*/  IMAD.WIDE R2, R23.reuse, 0x4, R138 ;  /* 0x0000000417027825 */ /* 0x048fe200078e028a */
[----:B------:R-:W-:Y:S03]  /*11d740*/  @P6 STG.E [R4.64], R9 ;  /* 0x0000000904006986 */ /* 0x000fe6000c101904 */
[----:B------:R-:W-:Y:S01]  /*11d750*/  IMAD.WIDE R20, R23, 0x4, R136 ;  /* 0x0000000417147825 */ /* 0x000fe200078e0288 */
[----:B------:R3:W-:Y:S01]  /*11d760*/  @P1 STG.E [R2.64], R180 ;  /* 0x000000b402001986 */ /* 0x0007e2000c101904 */
[----:B------:R-:W-:-:S02]  /*11d770*/  ISETP.LT.AND P5, PT, R217, c[0x0][0x178], !P2 ;  /* 0x00005e00d9007a0c */ /* 0x000fc400057a1270 */
[----:B------:R-:W-:Y:S01]  /*11d780*/  IADD3 R23, R23, c[0x0][0x198], RZ ;  /* 0x0000660017177a10 */ /* 0x000fe20007ffe0ff */
[----:B--2---:R2:W-:Y:S01]  /*11d790*/  @P0 STG.E [R20.64], R12 ;  /* 0x0000000c14000986 */ /* 0x0045e2000c101904 */
[C---:B------:R-:W-:Y:S02]  /*11d7a0*/  ISETP.LT.AND P2, PT, R216.reuse, c[0x0][0x178], !P2 ;  /* 0x00005e00d8007a0c */ /* 0x040fe40005741270 */
[----:B------:R-:W-:Y:S01]  /*11d7b0*/  ISETP.LT.AND P1, PT, R217, c[0x0][0x178], !P3 ;  /* 0x00005e00d9007a0c */ /* 0x000fe20005f21270 */
[----:B------:R-:W-:Y:S01]  /*11d7c0*/  IMAD.WIDE R16, R23, 0x4, R138 ;  /* 0x0000000417107825 */ /* 0x000fe200078e028a */
[----:B------:R-:W-:-:S03]  /*11d7d0*/  ISETP.LT.AND P3, PT, R216, c[0x0][0x178], !P3 ;  /* 0x00005e00d8007a0c */ /* 0x000fc60005f61270 */
[C---:B-1----:R-:W-:Y:S01]  /*11d7e0*/  IMAD.WIDE R18, R23.reuse, 0x4, R136 ;  /* 0x0000000417127825 */ /* 0x042fe200078e0288 */
[----:B------:R-:W-:Y:S01]  /*11d7f0*/  IADD3 R23, R23, c[0x0][0x198], RZ ;  /* 0x0000660017177a10 */ /* 0x000fe20007ffe0ff */
[----:B------:R-:W-:Y:S04]  /*11d800*/  @P5 STG.E [R16.64], R181 ;  /* 0x000000b510005986 */ /* 0x000fe8000c101904 */
[C---:B---3--:R-:W-:Y:S01]  /*11d810*/  IMAD.WIDE R2, R23.reuse, 0x4, R138 ;  /* 0x0000000417027825 */ /* 0x048fe200078e028a */
[----:B------:R1:W-:Y:S03]  /*11d820*/  @P2 STG.E [R18.64], R13 ;  /* 0x0000000d12002986 */ /* 0x0003e6000c101904 */
[C---:B------:R-:W-:Y:S01]  /*11d830*/  IMAD.WIDE R4, R23.reuse, 0x4, R136 ;  /* 0x0000000417047825 */ /* 0x040fe200078e0288 */
[----:B------:R3:W-:Y:S01]  /*11d840*/  @P1 STG.E [R2.64], R196 ;  /* 0x000000c402001986 */ /* 0x0007e2000c101904 */
[----:B--2---:R-:W-:-:S03]  /*11d850*/  IADD3 R21, R23, c[0x0][0x198], RZ ;  /* 0x0000660017157a10 */ /* 0x004fc60007ffe0ff */
[----:B------:R-:W-:Y:S01]  /*11d860*/  @P3 STG.E [R4.64], R36 ;  /* 0x0000002404003986 */ /* 0x000fe2000c101904 */
[C---:B-1----:R-:W-:Y:S01]  /*11d870*/  IADD3 R19, R21.reuse, c[0x0][0x198], RZ ;  /* 0x0000660015137a10 */ /* 0x042fe20007ffe0ff */
[----:B------:R-:W-:-:S04]  /*11d880*/  IMAD.WIDE R8, R21, 0x4, R138 ;  /* 0x0000000415087825 */ /* 0x000fc800078e028a */
[----:B------:R-:W-:-:S04]  /*11d890*/  IMAD.WIDE R12, R21, 0x4, R136 ;  /* 0x00000004150c7825 */ /* 0x000fc800078e0288 */
[----:B---3--:R-:W-:-:S04]  /*11d8a0*/  IMAD.WIDE R2, R19, 0x4, R138 ;  /* 0x0000000413027825 */ /* 0x008fc800078e028a */
[----:B------:R-:W-:Y:S01]  /*11d8b0*/  IMAD.WIDE R16, R19, 0x4, R136 ;  /* 0x0000000413107825 */ /* 0x000fe200078e0288 */
[----:B----4-:R-:W-:Y:S02]  /*11d8c0*/  ISETP.GE.AND P4, PT, R24, c[0x0][0x17c], PT ;  /* 0x00005f0018007a0c */ /* 0x010fe40003f86270 */
[----:B------:R-:W2:Y:S04]  /*11d8d0*/  LDL.LU R24, [R1+0x399c] ;  /* 0x00399c0001187983 */ /* 0x000ea80000300800 */
[----:B------:R-:W3:Y:S04]  /*11d8e0*/  LDL.LU R40, [R1+0x3a10] ;  /* 0x003a100001287983 */ /* 0x000ee80000300800 */
[----:B------:R-:W4:Y:S04]  /*11d8f0*/  LDL.LU R22, [R1+0x39d8] ;  /* 0x0039d80001167983 */ /* 0x000f280000300800 */
[----:B------:R-:W4:Y:S01]  /*11d900*/  LDL.LU R20, [R1+0x39b4] ;  /* 0x0039b40001147983 */ /* 0x000f220000300800 */
[----:B-----5:R-:W-:-:S02]  /*11d910*/  ISETP.GE.AND P6, PT, R29, c[0x0][0x17c], PT ;  /* 0x00005f001d007a0c */ /* 0x020fc40003fc6270 */
[C---:B------:R-:W-:Y:S01]  /*11d920*/  ISETP.LT.AND P5, PT, R217.reuse, c[0x0][0x178], !P4 ;  /* 0x00005e00d9007a0c */ /* 0x040fe200067a1270 */
[----:B------:R-:W5:Y:S01]  /*11d930*/  LDL.LU R18, [R1+0x38d4] ;  /* 0x0038d40001127983 */ /* 0x000f620000300800 */
[C---:B------:R-:W-:Y:S02]  /*11d940*/  ISETP.LT.AND P4, PT, R216.reuse, c[0x0][0x178], !P4 ;  /* 0x00005e00d8007a0c */ /* 0x040fe40006781270 */
[----:B------:R-:W-:Y:S02]  /*11d950*/  ISETP.LT.AND P3, PT, R217, c[0x0][0x178], !P6 ;  /* 0x00005e00d9007a0c */ /* 0x000fe40007761270 */
[----:B------:R-:W-:-:S07]  /*11d960*/  ISETP.LT.AND P6, PT, R216, c[0x0][0x178], !P6 ;  /* 0x00005e00d8007a0c */ /* 0x000fce00077c1270 */
[----:B------:R-:W-:Y:S04]  /*11d970*/  @P5 STG.E [R8.64], R197 ;  /* 0x000000c508005986 */ /* 0x000fe8000c101904 */
[----:B------:R-:W-:Y:S04]  /*11d980*/  @P4 STG.E [R12.64], R37 ;  /* 0x000000250c004986 */ /* 0x000fe8000c101904 */
[----:B------:R-:W-:Y:S04]  /*11d990*/  @P3 STG.E [R2.64], R152 ;  /* 0x0000009802003986 */ /* 0x000fe8000c101904 */
[----:B------:R1:W-:Y:S04]  /*11d9a0*/  @P6 STG.E [R16.64], R32 ;  /* 0x0000002010006986 */ /* 0x0003e8000c101904 */
[----:B-1----:R-:W5:Y:S01]  /*11d9b0*/  LDL.LU R32, [R1+0x3930] ;  /* 0x0039300001207983 */ /* 0x002f620000300800 */
[----:B------:R-:W-:-:S03]  /*11d9c0*/  ISETP.GE.AND P0, PT, R28, c[0x0][0x17c], PT ;  /* 0x00005f001c007a0c */ /* 0x000fc60003f06270 */
[----:B------:R-:W1:Y:S01]  /*11d9d0*/  LDS.128 R28, [R218+0x800] ;  /* 0x00080000da1c7984 */ /* 0x000e620000000c00 */
[----:B------:R-:W-:Y:S02]  /*11d9e0*/  ISETP.LT.AND P5, PT, R217, c[0x0][0x178], !P0 ;  /* 0x00005e00d9007a0c */ /* 0x000fe400047a1270 */
[----:B------:R-:W-:Y:S01]  /*11d9f0*/  ISETP.LT.AND P0, PT, R216, c[0x0][0x178], !P0 ;  /* 0x00005e00d8007a0c */ /* 0x000fe20004701270 */
[----:B------:R-:W5:Y:S01]  /*11da00*/  LDL.LU R42, [R1+0x3928] ;  /* 0x00392800012a7983 */ /* 0x000f620000300800 */
[----:B------:R-:W-:Y:S02]  /*11da10*/  IADD3 R19, R19, c[0x0][0x198], RZ ;  /* 0x0000660013137a10 */ /* 0x000fe40007ffe0ff */
[----:B------:R-:W-:-:S03]  /*11da20*/  ISETP.GE.AND P2, PT, R26, c[0x0][0x17c], PT ;  /* 0x00005f001a007a0c */ /* 0x000fc60003f46270 */
[----:B------:R-:W-:-:S04]  /*11da30*/  IMAD.WIDE R4, R19, 0x4, R138 ;  /* 0x0000000413047825 */ /* 0x000fc800078e028a */
[----:B------:R-:W-:Y:S01]  /*11da40*/  IMAD.WIDE R8, R19, 0x4, R136 ;  /* 0x0000000413087825 */ /* 0x000fe200078e0288 */
[----:B------:R-:W-:Y:S01]  /*11da50*/  ISETP.LT.AND P6, PT, R217, c[0x0][0x178], !P2 ;  /* 0x00005e00d9007a0c */ /* 0x000fe200057c1270 */
[----:B------:R-:W-:Y:S01]  /*11da60*/  @P5 STG.E [R4.64], R153 ;  /* 0x0000009904005986 */ /* 0x000fe2000c101904 */
[----:B------:R-:W-:Y:S02]  /*11da70*/  ISETP.LT.AND P2, PT, R216, c[0x0][0x178], !P2 ;  /* 0x00005e00d8007a0c */ /* 0x000fe40005741270 */
[----:B------:R-:W-:Y:S01]  /*11da80*/  IADD3 R19, R19, c[0x0][0x198], RZ ;  /* 0x0000660013137a10 */ /* 0x000fe20007ffe0ff */
[----:B------:R1:W-:Y:S04]  /*11da90*/  @P0 STG.E [R8.64], R33 ;  /* 0x0000002108000986 */ /* 0x0003e8000c101904 */
[----:B------:R-:W-:-:S04]  /*11daa0*/  IMAD.WIDE R2, R19, 0x4, R138 ;  /* 0x0000000413027825 */ /* 0x000fc800078e028a */
[C---:B------:R-:W-:Y:S01]  /*11dab0*/  IMAD.WIDE R12, R19.reuse, 0x4, R136 ;  /* 0x00000004130c7825 */ /* 0x040fe200078e0288 */
[----:B------:R-:W-:Y:S01]  /*11dac0*/  IADD3 R17, R19, c[0x0][0x198], RZ ;  /* 0x0000660013117a10 */ /* 0x000fe20007ffe0ff */
[----:B------:R1:W-:Y:S03]  /*11dad0*/  @P6 STG.E [R2.64], R168 ;  /* 0x000000a802006986 */ /* 0x0003e6000c101904 */
[C---:B-1----:R-:W-:Y:S01]  /*11dae0*/  IADD3 R33, R17.reuse, c[0x0][0x198], RZ ;  /* 0x0000660011217a10 */ /* 0x042fe20007ffe0ff */
[C---:B------:R-:W-:Y:S01]  /*11daf0*/  IMAD.WIDE R36, R17.reuse, 0x4, R138 ;  /* 0x0000000411247825 */ /* 0x040fe200078e028a */
[----:B------:R1:W-:Y:S03]  /*11db00*/  @P2 STG.E [R12.64], R28 ;  /* 0x0000001c0c002986 */ /* 0x0003e6000c101904 */
[----:B------:R-:W-:-:S04]  /*11db10*/  IMAD.WIDE R4, R17, 0x4, R136 ;  /* 0x0000000411047825 */ /* 0x000fc800078e0288 */
[----:B------:R-:W-:-:S04]  /*11db20*/  IMAD.WIDE R2, R33, 0x4, R138 ;  /* 0x0000000421027825 */ /* 0x000fc800078e028a */
[C---:B------:R-:W-:Y:S01]  /*11db30*/  IMAD.WIDE R8, R33.reuse, 0x4, R136 ;  /* 0x0000000421087825 */ /* 0x040fe200078e0288 */
[----:B------:R-:W-:-:S05]  /*11db40*/  IADD3 R41, R33, c[0x0][0x198], RZ ;  /* 0x0000660021297a10 */ /* 0x000fca0007ffe0ff */
[----:B-1----:R-:W-:Y:S01]  /*11db50*/  IMAD.WIDE R12, R41, 0x4, R138 ;  /* 0x00000004290c7825 */ /* 0x002fe200078e028a */
[----:B--2---:R-:W-:Y:S02]  /*11db60*/  ISETP.GE.AND P1, PT, R24, c[0x0][0x17c], PT ;  /* 0x00005f0018007a0c */ /* 0x004fe40003f26270 */
[----:B------:R-:W1:Y:S01]  /*11db70*/  LDS.128 R24, [R219+0x800] ;  /* 0x00080000db187984 */ /* 0x000e620000000c00 */
[----:B---3--:R-:W-:-:S03]  /*11db80*/  ISETP.GE.AND P4, PT, R40, c[0x0][0x17c], PT ;  /* 0x00005f0028007a0c */ /* 0x008fc60003f86270 */
[----:B------:R-:W2:Y:S01]  /*11db90*/  LDL.LU R40, [R1+0x3900] ;  /* 0x0039000001287983 */ /* 0x000ea20000300800 */
[----:B----4-:R-:W-:Y:S02]  /*11dba0*/  ISETP.GE.AND P3, PT, R22, c[0x0][0x17c], PT ;  /* 0x00005f0016007a0c */ /* 0x010fe40003f66270 */
[----:B------:R-:W-:Y:S01]  /*11dbb0*/  ISETP.GE.AND P0, PT, R20, c[0x0][0x17c], PT ;  /* 0x00005f0014007a0c */ /* 0x000fe20003f06270 */
[----:B------:R-:W3:Y:S04]  /*11dbc0*/  LDL.LU R45, [R1+0x395c] ;  /* 0x00395c00012d7983 */ /* 0x000ee80000300800 */
[----:B------:R-:W4:Y:S01]  /*11dbd0*/  LDS.128 R20, [R252+0x800] ;  /* 0x00080000fc147984 */ /* 0x000f220000000c00 */
[C---:B------:R-:W-:Y:S02]  /*11dbe0*/  ISETP.LT.AND P5, PT, R217.reuse, c[0x0][0x178], !P1 ;  /* 0x00005e00d9007a0c */ /* 0x040fe40004fa1270 */
[----:B------:R-:W-:Y:S01]  /*11dbf0*/  ISETP.LT.AND P1, PT, R216, c[0x0][0x178], !P1 ;  /* 0x00005e00d8007a0c */ /* 0x000fe20004f21270 */
[----:B------:R-:W3:Y:S01]  /*11dc00*/  LDL.LU R44, [R1+0x3874] ;  /* 0x00387400012c7983 */ /* 0x000ee20000300800 */
[----:B------:R-:W-:-:S02]  /*11dc10*/  ISETP.LT.AND P2, PT, R217, c[0x0][0x178], !P4 ;  /* 0x00005e00d9007a0c */ /* 0x000fc40006741270 */
[----:B------:R-:W-:Y:S02]  /*11dc20*/  ISETP.LT.AND P4, PT, R216, c[0x0][0x178], !P4 ;  /* 0x00005e00d8007a0c */ /* 0x000fe40006781270 */
[----:B-----5:R-:W-:Y:S02]  /*11dc30*/  ISETP.GE.AND P6, PT, R18, c[0x0][0x17c], PT ;  /* 0x00005f0012007a0c */ /* 0x020fe40003fc6270 */
[----:B------:R-:W5:Y:S04]  /*11dc40*/  LDS.128 R16, [R0+0x1000] ;  /* 0x0010000000107984 */ /* 0x000f680000000c00 */
[----:B------:R1:W-:Y:S01]  /*11dc50*/  @P5 STG.E [R36.64], R169 ;  /* 0x000000a924005986 */ /* 0x0003e2000c101904 */
[----:B------:R-:W-:-:S03]  /*11dc60*/  ISETP.LT.AND P5, PT, R217, c[0x0][0x178], !P3 ;  /* 0x00005e00d9007a0c */ /* 0x000fc60005fa1270 */
[----:B------:R-:W-:Y:S01]  /*11dc70*/  @P1 STG.E [R4.64], R29 ;  /* 0x0000001d04001986 */ /* 0x000fe2000c101904 */
[----:B------:R-:W-:-:S03]  /*11dc80*/  ISETP.LT.AND P3, PT, R216, c[0x0][0x178], !P3 ;  /* 0x00005e00d8007a0c */ /* 0x000fc60005f61270 */
[----:B------:R4:W-:Y:S04]  /*11dc90*/  @P2 STG.E [R2.64], R184 ;  /* 0x000000b802002986 */ /* 0x0009e8000c101904 */
[----:B-1----:R-:W-:Y:S01]  /*11dca0*/  @P4 STG.E [R8.64], R24 ;  /* 0x0000001808004986 */ /* 0x002fe2000c101904 */
[----:B------:R-:W-:Y:S02]  /*11dcb0*/  ISETP.LT.AND P4, PT, R217, c[0x0][0x178], !P0 ;  /* 0x00005e00d9007a0c */ /* 0x000fe40004781270 */
[----:B------:R-:W-:Y:S01]  /*11dcc0*/  ISETP.LT.AND P0, PT, R216, c[0x0][0x178], !P0 ;  /* 0x00005e00d8007a0c */ /* 0x000fe20004701270 */
[----:B------:R-:W3:Y:S01]  /*11dcd0*/  LDL.LU R36, [R1+0x3870] ;  /* 0x0038700001247983 */ /* 0x000ee20000300800 */
[C---:B------:R-:W-:Y:S02]  /*11dce0*/  IADD3 R37, R41.reuse, c[0x0][0x198], RZ ;  /* 0x0000660029257a10 */ /* 0x040fe40007ffe0ff */
[----:B------:R-:W-:Y:S01]  /*11dcf0*/  ISETP.GE.AND P1, PT, R32, c[0x0][0x17c], PT ;  /* 0x00005f0020007a0c */ /* 0x000fe20003f26270 */
[----:B------:R-:W-:Y:S01]  /*11dd00*/  IMAD.WIDE R32, R41, 0x4, R136 ;  /* 0x0000000429207825 */ /* 0x000fe200078e0288 */
[----:B------:R-:W-:Y:S03]  /*11dd10*/  @P5 STG.E [R12.64], R185 ;  /* 0x000000b90c005986 */ /* 0x000fe6000c101904 */
[C---:B----4-:R-:W-:Y:S01]  /*11dd20*/  IMAD.WIDE R2, R37.reuse, 0x4, R138 ;  /* 0x0000000425027825 */ /* 0x050fe200078e028a */
[----:B------:R1:W-:Y:S03]  /*11dd30*/  @P3 STG.E [R32.64], R25 ;  /* 0x0000001920003986 */ /* 0x0003e6000c101904 */
[----:B------:R-:W-:Y:S01]  /*11dd40*/  IMAD.WIDE R4, R37, 0x4, R136 ;  /* 0x0000000425047825 */ /* 0x000fe200078e0288 */
[----:B------:R-:W-:Y:S01]  /*11dd50*/  ISETP.LT.AND P5, PT, R217, c[0x0][0x178], !P6 ;  /* 0x00005e00d9007a0c */ /* 0x000fe200077a1270 */
[----:B------:R4:W-:Y:S01]  /*11dd60*/  @P4 STG.E [R2.64], R200 ;  /* 0x000000c802004986 */ /* 0x0009e2000c101904 */
[----:B------:R-:W-:-:S02]  /*11dd70*/  IADD3 R29, R37, c[0x0][0x198], RZ ;  /* 0x00006600251d7a10 */ /* 0x000fc40007ffe0ff */
[----:B------:R-:W-:Y:S01]  /*11dd80*/  ISETP.LT.AND P6, PT, R216, c[0x0][0x178], !P6 ;  /* 0x00005e00d8007a0c */ /* 0x000fe200077c1270 */
[----:B------:R-:W-:Y:S01]  /*11dd90*/  @P0 STG.E [R4.64], R20 ;  /* 0x0000001404000986 */ /* 0x000fe2000c101904 */
[----:B------:R-:W-:-:S03]  /*11dda0*/  ISETP.LT.AND P0, PT, R217, c[0x0][0x178], !P1 ;  /* 0x00005e00d9007a0c */ /* 0x000fc60004f01270 */
[----:B-1----:R-:W3:Y:S01]  /*11ddb0*/  LDL.LU R32, [R1+0x385c] ;  /* 0x00385c0001207983 */ /* 0x002ee20000300800 */
[----:B------:R-:W-:Y:S02]  /*11ddc0*/  ISETP.LT.AND P1, PT, R216, c[0x0][0x178], !P1 ;  /* 0x00005e00d8007a0c */ /* 0x000fe40004f21270 */
[C---:B------:R-:W-:Y:S01]  /*11ddd0*/  IADD3 R33, R29.reuse, c[0x0][0x198], RZ ;  /* 0x000066001d217a10 */ /* 0x040fe20007ffe0ff */
[C---:B------:R-:W-:Y:S01]  /*11dde0*/  IMAD.WIDE R8, R29.reuse, 0x4, R138 ;  /* 0x000000041d087825 */ /* 0x040fe200078e028a */
[----:B------:R-:W3:Y:S03]  /*11ddf0*/  LDL.LU R28, [R1+0x38a4] ;  /* 0x0038a400011c7983 */ /* 0x000ee60000300800 */
[----:B------:R-:W-:Y:S01]  /*11de00*/  IMAD.WIDE R12, R29, 0x4, R136 ;  /* 0x000000041d0c7825 */ /* 0x000fe200078e0288 */
[----:B------:R-:W-:Y:S03]  /*11de10*/  @P5 STG.E [R8.64], R201 ;  /* 0x000000c908005986 */ /* 0x000fe6000c101904 */
[C---:B----4-:R-:W-:Y:S01]  /*11de20*/  IMAD.WIDE R2, R33.reuse, 0x4, R138 ;  /* 0x0000000421027825 */ /* 0x050fe200078e028a */
[----:B------:R-:W-:Y:S03]  /*11de30*/  @P6 STG.E [R12.64], R21 ;  /* 0x000000150c006986 */ /* 0x000fe6000c101904 */
[----:B------:R-:W-:Y:S01]  /*11de40*/  IMAD.WIDE R24, R33, 0x4, R136 ;  /* 0x0000000421187825 */ /* 0x000fe200078e0288 */
[----:B------:R-:W-:Y:S04]  /*11de50*/  @P0 STG.E [R2.64], R156 ;  /* 0x0000009c02000986 */ /* 0x000fe8000c101904 */
[----:B-----5:R1:W-:Y:S04]  /*11de60*/  @P1 STG.E [R24.64], R16 ;  /* 0x0000001018001986 */ /* 0x0203e8000c101904 */
[----:B-1----:R-:W4:Y:S04]  /*11de70*/  LDL.LU R16, [R1+0x38d0] ;  /* 0x0038d00001107983 */ /* 0x002f280000300800 */
[----:B------:R-:W5:Y:S01]  /*11de80*/  LDL.LU R24, [R1+0x37e8] ;  /* 0x0037e80001187983 */ /* 0x000f620000300800 */
[----:B------:R-:W-:-:S02]  /*11de90*/  ISETP.GE.AND P2, PT, R42, c[0x0][0x17c], PT ;  /* 0x00005f002a007a0c */ /* 0x000fc40003f46270 */
[----:B------:R-:W-:Y:S02]  /*11dea0*/  IADD3 R33, R33, c[0x0][0x198], RZ ;  /* 0x0000660021217a10 */ /* 0x000fe40007ffe0ff */
[----:B------:R-:W-:Y:S02]  /*11deb0*/  ISETP.LT.AND P5, PT, R217, c[0x0][0x178], !P2 ;  /* 0x00005e00d9007a0c */ /* 0x000fe400057a1270 */
[----:B------:R-:W-:Y:S01]  /*11dec0*/  ISETP.LT.AND P2, PT, R216, c[0x0][0x178], !P2 ;  /* 0x00005e00d8007a0c */ /* 0x000fe20005741270 */
[----:B------:R-:W-:-:S04]  /*11ded0*/  IMAD.WIDE R4, R33, 0x4, R138 ;  /* 0x0000000421047825 */ /* 0x000fc800078e028a */
[C---:B------:R-:W-:Y:S01]  /*11dee0*/  IMAD.WIDE R8, R33.reuse, 0x4, R136 ;  /* 0x0000000421087825 */ /* 0x040fe200078e0288 */
[----:B------:R-:W-:-:S05]  /*11def0*/  IADD3 R33, R33, c[0x0][0x198], RZ ;  /* 0x0000660021217a10 */ /* 0x000fca0007ffe0ff */
[C---:B------:R-:W-:Y:S01]  /*11df00*/  IMAD.WIDE R2, R33.reuse, 0x4, R138 ;  /* 0x0000000421027825 */ /* 0x040fe200078e028a */
[----:B------:R-:W-:Y:S03]  /*11df10*/  @P5 STG.E [R4.64], R157 ;  /* 0x0000009d04005986 */ /* 0x000fe6000c101904 */
[C---:B------:R-:W-:Y:S01]  /*11df20*/  IMAD.WIDE R12, R33.reuse, 0x4, R136 ;  /* 0x00000004210c7825 */ /* 0x040fe200078e0288 */
[----:B------:R1:W-:Y:S01]  /*11df30*/  @P2 STG.E [R8.64], R17 ;  /* 0x0000001108002986 */ /* 0x0003e2000c101904 */
[----:B------:R-:W-:-:S05]  /*11df40*/  IADD3 R25, R33, c[0x0][0x198], RZ ;  /* 0x0000660021197a10 */ /* 0x000fca0007ffe0ff */
[C---:B------:R-:W-:Y:S01]  /*11df50*/  IMAD.WIDE R20, R25.reuse, 0x4, R138 ;  /* 0x0000000419147825 */ /* 0x040fe200078e028a */
[----:B-1----:R-:W-:-:S03]  /*11df60*/  IADD3 R17, R25, c[0x0][0x198], RZ ;  /* 0x0000660019117a10 */ /* 0x002fc60007ffe0ff */
[----:B------:R-:W-:Y:S01]  /*11df70*/  IMAD.WIDE R4, R25, 0x4, R136 ;  /* 0x0000000419047825 */ /* 0x000fe200078e0288 */
[----:B--2---:R-:W-:Y:S02]  /*11df80*/  ISETP.GE.AND P3, PT, R40, c[0x0][0x17c], PT ;  /* 0x00005f0028007a0c */ /* 0x004fe40003f66270 */
[----:B------:R-:W1:Y:S02]  /*11df90*/  LDS.128 R40, [R218+0x1000] ;  /* 0x00100000da287984 */ /* 0x000e640000000c00 */
[----:B------:R-:W-:Y:S02]  /*11dfa0*/  ISETP.LT.AND P1, PT, R217, c[0x0][0x178], !P3 ;  /* 0x00005e00d9007a0c */ /* 0x000fe40005f21270 */
[----:B------:R-:W-:Y:S02]  /*11dfb0*/  ISETP.LT.AND P3, PT, R216, c[0x0][0x178], !P3 ;  /* 0x00005e00d8007a0c */ /* 0x000fe40005f61270 */
[----:B---3--:R-:W-:-:S04]  /*11dfc0*/  ISETP.GE.AND P4, PT, R45, c[0x0][0x17c], PT ;  /* 0x00005f002d007a0c */ /* 0x008fc80003f86270 */
[----:B------:R-:W-:Y:S02]  /*11dfd0*/  ISETP.LT.AND P5, PT, R217, c[0x0][0x178], !P4 ;  /* 0x00005e00d9007a0c */ /* 0x000fe400067a1270 */
[----:B------:R-:W-:-:S03]  /*11dfe0*/  ISETP.GE.AND P6, PT, R44, c[0x0][0x17c], PT ;  /* 0x00005f002c007a0c */ /* 0x000fc60003fc6270 */
[----:B------:R2:W-:Y:S01]  /*11dff0*/  @P1 STG.E [R2.64], R172 ;  /* 0x000000ac02001986 */ /* 0x0005e2000c101904 */
[----:B------:R-:W-:-:S03]  /*11e000*/  ISETP.LT.AND P4, PT, R216, c[0x0][0x178], !P4 ;  /* 0x00005e00d8007a0c */ /* 0x000fc60006781270 */
[----:B------:R-:W3:Y:S01]  /*11e010*/  LDS.128 R44, [R252+0x1000] ;  /* 0x00100000fc2c7984 */ /* 0x000ee20000000c00 */
[----:B--2---:R-:W-:-:S03]  /*11e020*/  IMAD.WIDE R2, R17, 0x4, R138 ;  /* 0x0000000411027825 */ /* 0x004fc600078e028a */
[----:B-1----:R-:W-:Y:S01]  /*11e030*/  @P3 STG.E [R12.64], R40 ;  /* 0x000000280c003986 */ /* 0x002fe2000c101904 */
[----:B------:R-:W-:-:S03]  /*11e040*/  ISETP.LT.AND P3, PT, R217, c[0x0][0x178], !P6 ;  /* 0x00005e00d9007a0c */ /* 0x000fc60007761270 */
[----:B------:R1:W-:Y:S01]  /*11e050*/  @P5 STG.E [R20.64], R173 ;  /* 0x000000ad14005986 */ /* 0x0003e2000c101904 */
[----:B------:R-:W-:-:S03]  /*11e060*/  ISETP.GE.AND P2, PT, R32, c[0x0][0x17c], PT ;  /* 0x00005f0020007a0c */ /* 0x000fc60003f46270 */
[----:B------:R-:W2:Y:S01]  /*11e070*/  LDL.LU R32, [R1+0x382c] ;  /* 0x00382c0001207983 */ /* 0x000ea20000300800 */
[----:B------:R-:W-:-:S03]  /*11e080*/  ISETP.GE.AND P1, PT, R28, c[0x0][0x17c], PT ;  /* 0x00005f001c007a0c */ /* 0x000fc60003f26270 */
[----:B------:R-:W2:Y:S04]  /*11e090*/  LDL.LU R29, [R1+0x3800] ;  /* 0x00380000011d7983 */ /* 0x000ea80000300800 */
[----:B------:R-:W-:Y:S04]  /*11e0a0*/  @P4 STG.E [R4.64], R41 ;  /* 0x0000002904004986 */ /* 0x000fe8000c101904 */
[----:B------:R-:W2:Y:S04]  /*11e0b0*/  LDL.LU R28, [R1+0x376c] ;  /* 0x00376c00011c7983 */ /* 0x000ea80000300800 */
[----:B------:R1:W-:Y:S01]  /*11e0c0*/  @P3 STG.E [R2.64], R188 ;  /* 0x000000bc02003986 */ /* 0x0003e2000c101904 */
[----:B-----5:R-:W-:-:S03]  /*11e0d0*/  ISETP.GE.AND P3, PT, R24, c[0x0][0x17c], PT ;  /* 0x00005f0018007a0c */ /* 0x020fc60003f66270 */
[----:B------:R-:W5:Y:S04]  /*11e0e0*/  LDL.LU R24, [R1+0x3760] ;  /* 0x0037600001187983 */ /* 0x000f680000300800 */
[----:B-1----:R-:W5:Y:S04]  /*11e0f0*/  LDL.LU R20, [R1+0x3798] ;  /* 0x0037980001147983 */ /* 0x002f680000300800 */
[----:B------:R-:W5:Y:S01]  /*11e100*/  LDL.LU R0, [R1+0x3788] ;  /* 0x0037880001007983 */ /* 0x000f620000300800 */
[----:B------:R-:W-:Y:S01]  /*11e110*/  ISETP.LT.AND P6, PT, R216, c[0x0][0x178], !P6 ;  /* 0x00005e00d8007a0c */ /* 0x000fe200077c1270 */
[----:B------:R-:W-:Y:S01]  /*11e120*/  IMAD.WIDE R8, R17, 0x4, R136 ;  /* 0x0000000411087825 */ /* 0x000fe200078e0288 */
[----:B------:R-:W-:-:S02]  /*11e130*/  ISETP.GE.AND P0, PT, R36, c[0x0][0x17c], PT ;  /* 0x00005f0024007a0c */ /* 0x000fc40003f06270 */
[----:B------:R-:W-:Y:S02]  /*11e140*/  IADD3 R25, R17, c[0x0][0x198], RZ ;  /* 0x0000660011197a10 */ /* 0x000fe40007ffe0ff */
[----:B------:R-:W-:Y:S02]  /*11e150*/  ISETP.LT.AND P5, PT, R217, c[0x0][0x178], !P0 ;  /* 0x00005e00d9007a0c */ /* 0x000fe400047a1270 */
[----:B------:R-:W-:Y:S01]  /*11e160*/  ISETP.LT.AND P0, PT, R216, c[0x0][0x178], !P0 ;  /* 0x00005e00d8007a0c */ /* 0x000fe20004701270 */
[----:B------:R-:W-:Y:S01]  /*11e170*/  IMAD.WIDE R12, R25, 0x4, R138 ;  /* 0x00000004190c7825 */ /* 0x000fe200078e028a */
[----:B----4-:R-:W-:-:S03]  /*11e180*/  ISETP.GE.AND P4, PT, R16, c[0x0][0x17c], PT ;  /* 0x00005f0010007a0c */ /* 0x010fc60003f86270 */
[----:B------:R1:W-:Y:S01]  /*11e190*/  @P6 STG.E [R8.64], R48 ;  /* 0x0000003008006986 */ /* 0x0003e2000c101904 */
[----:B------:R-:W-:Y:S01]  /*11e1a0*/  ISETP.LT.AND P6, PT, R217, c[0x0][0x178], !P2 ;  /* 0x00005e00d9007a0c */ /* 0x000fe200057c1270 */
[C---:B------:R-:W-:Y:S01]  /*11e1b0*/  IMAD.WIDE R16, R25.reuse, 0x4, R136 ;  /* 0x0000000419107825 */ /* 0x040fe200078e0288 */
[----:B------:R-:W-:Y:S02]  /*11e1c0*/  ISETP.LT.AND P2, PT, R216, c[0x0][0x178], !P2 ;  /* 0x00005e00d8007a0c */ /* 0x000fe40005741270 */
[----:B------:R-:W-:Y:S01]  /*11e1d0*/  IADD3 R25, R25, c[0x0][0x198], RZ ;  /* 0x0000660019197a10 */ /* 0x000fe20007ffe0ff */
[----:B------:R4:W-:Y:S04]  /*11e1e0*/  @P5 STG.E [R12.64], R189 ;  /* 0x000000bd0c005986 */ /* 0x0009e8000c101904 */
[C---:B------:R-:W-:Y:S01]  /*11e1f0*/  IMAD.WIDE R2, R25.reuse, 0x4, R138 ;  /* 0x0000000419027825 */ /* 0x040fe200078e028a */
[----:B------:R-:W-:Y:S03]  /*11e200*/  @P0 STG.E [R16.64], R49 ;  /* 0x0000003110000986 */ /* 0x000fe6000c101904 */
[----:B------:R-:W-:Y:S01]  /*11e210*/  IMAD.WIDE R4, R25, 0x4, R136 ;  /* 0x0000000419047825 */ /* 0x000fe200078e0288 */
[----:B------:R-:W-:Y:S01]  /*11e220*/  ISETP.LT.AND P5, PT, R217, c[0x0][0x178], !P1 ;  /* 0x00005e00d9007a0c */ /* 0x000fe20004fa1270 */
[----:B------:R4:W-:Y:S01]  /*11e230*/  @P6 STG.E [R2.64], R204 ;  /* 0x000000cc02006986 */ /* 0x0009e2000c101904 */
[----:B------:R-:W-:-:S02]  /*11e240*/  IADD3 R21, R25, c[0x0][0x198], RZ ;  /* 0x0000660019157a10 */ /* 0x000fc40007ffe0ff */
[C---:B------:R-:W-:Y:S01]  /*11e250*/  ISETP.LT.AND P1, PT, R216.reuse, c[0x0][0x178], !P1 ;  /* 0x00005e00d8007a0c */ /* 0x040fe20004f21270 */
[----:B---3--:R3:W-:Y:S01]  /*11e260*/  @P2 STG.E [R4.64], R44 ;  /* 0x0000002c04002986 */ /* 0x0087e2000c101904 */
[----:B------:R-:W-:Y:S02]  /*11e270*/  ISETP.LT.AND P2, PT, R217, c[0x0][0x178], !P4 ;  /* 0x00005e00d9007a0c */ /* 0x000fe40006741270 */
[----:B------:R-:W-:Y:S02]  /*11e280*/  ISETP.LT.AND P4, PT, R216, c[0x0][0x178], !P4 ;  /* 0x00005e00d8007a0c */ /* 0x000fe40006781270 */
[C---:B------:R-:W-:Y:S01]  /*11e290*/  IADD3 R25, R21.reuse, c[0x0][0x198], RZ ;  /* 0x0000660015197a10 */ /* 0x040fe20007ffe0ff */
[----:B-1----:R-:W-:-:S04]  /*11e2a0*/  IMAD.WIDE R8, R21, 0x4, R138 ;  /* 0x0000000415087825 */ /* 0x002fc800078e028a */
[----:B----4-:R-:W-:Y:S01]  /*11e2b0*/  IMAD.WIDE R12, R21, 0x4, R136 ;  /* 0x00000004150c7825 */ /* 0x010fe200078e0288 */
[----:B------:R1:W-:Y:S03]  /*11e2c0*/  @P5 STG.E [R8.64], R205 ;  /* 0x000000cd08005986 */ /* 0x0003e6000c101904 */
[----:B------:R-:W-:Y:S01]  /*11e2d0*/  IMAD.WIDE R2, R25, 0x4, R138 ;  /* 0x0000000419027825 */ /* 0x000fe200078e028a */
[----:B------:R-:W-:-:S03]  /*11e2e0*/  ISETP.LT.AND P5, PT, R217, c[0x0][0x178], !P3 ;  /* 0x00005e00d9007a0c */ /* 0x000fc60005fa1270 */
[C---:B------:R-:W-:Y:S01]  /*11e2f0*/  IMAD.WIDE R16, R25.reuse, 0x4, R136 ;  /* 0x0000000419107825 */ /* 0x040fe200078e0288 */
[----:B------:R-:W-:Y:S01]  /*11e300*/  IADD3 R25, R25, c[0x0][0x198], RZ ;  /* 0x0000660019197a10 */ /* 0x000fe20007ffe0ff */
[----:B------:R4:W-:Y:S01]  /*11e310*/  @P1 STG.E [R12.64], R45 ;  /* 0x0000002d0c001986 */ /* 0x0009e2000c101904 */
[----:B------:R-:W-:-:S03]  /*11e320*/  ISETP.LT.AND P3, PT, R216, c[0x0][0x178], !P3 ;  /* 0x00005e00d8007a0c */ /* 0x000fc60005f61270 */
[----:B------:R4:W-:Y:S01]  /*11e330*/  @P2 STG.E [R2.64], R160 ;  /* 0x000000a002002986 */ /* 0x0009e2000c101904 */
[----:B---3--:R-:W-:-:S03]  /*11e340*/  IMAD.WIDE R4, R25, 0x4, R138 ;  /* 0x0000000419047825 */ /* 0x008fc600078e028a */
[----:B------:R-:W-:Y:S01]  /*11e350*/  @P4 STG.E [R16.64], R52 ;  /* 0x0000003410004986 */ /* 0x000fe2000c101904 */
[C-C-:B-1----:R-:W-:Y:S01]  /*11e360*/  IMAD.WIDE R8, R25.reuse, 0x4, R136.reuse ;  /* 0x0000000419087825 */ /* 0x142fe200078e0288 */
[----:B------:R-:W-:Y:S02]  /*11e370*/  IADD3 R25, R25, c[0x0][0x198], RZ ;  /* 0x0000660019197a10 */ /* 0x000fe40007ffe0ff */
[----:B------:R1:W-:Y:S03]  /*11e380*/  @P5 STG.E [R4.64], R161 ;  /* 0x000000a104005986 */ /* 0x0003e6000c101904 */
[----:B----4-:R-:W-:-:S04]  /*11e390*/  IMAD.WIDE R12, R25, 0x4, R136 ;  /* 0x00000004190c7825 */ /* 0x010fc800078e0288 */
[----:B------:R-:W-:Y:S01]  /*11e3a0*/  IMAD.WIDE R2, R25, 0x4, R138 ;  /* 0x0000000419027825 */ /* 0x000fe200078e028a */
[----:B------:R3:W-:Y:S01]  /*11e3b0*/  @P3 STG.E [R8.64], R53 ;  /* 0x0000003508003986 */ /* 0x0007e2000c101904 */
[----:B--2---:R-:W-:-:S04]  /*11e3c0*/  ISETP.GE.AND P0, PT, R32, c[0x0][0x17c], PT ;  /* 0x00005f0020007a0c */ /* 0x004fc80003f06270 */
[C---:B------:R-:W-:Y:S02]  /*11e3d0*/  ISETP.LT.AND P2, PT, R217.reuse, c[0x0][0x178], !P0 ;  /* 0x00005e00d9007a0c */ /* 0x040fe40004741270 */
[----:B------:R-:W-:Y:S02]  /*11e3e0*/  ISETP.LT.AND P4, PT, R216, c[0x0][0x178], !P0 ;  /* 0x00005e00d8007a0c */ /* 0x000fe40004781270 */
[----:B------:R-:W-:Y:S02]  /*11e3f0*/  ISETP.GE.AND P1, PT, R28, c[0x0][0x17c], PT ;  /* 0x00005f001c007a0c */ /* 0x000fe40003f26270 */
[----:B------:R-:W2:Y:S07]  /*11e400*/  LDL.LU R28, [R1+0x3784] ;  /* 0x00378400011c7983 */ /* 0x000eae0000300800 */
[----:B------:R4:W-:Y:S01]  /*11e410*/  @P2 STG.E [R2.64], R176 ;  /* 0x000000b002002986 */ /* 0x0009e2000c101904 */
[----:B------:R-:W-:-:S03]  /*11e420*/  ISETP.LT.AND P2, PT, R217, c[0x0][0x178], !P1 ;  /* 0x00005e00d9007a0c */ /* 0x000fc60004f41270 */
[----:B------:R1:W-:Y:S01]  /*11e430*/  @P4 STG.E [R12.64], R56 ;  /* 0x000000380c004986 */ /* 0x0003e2000c101904 */
[----:B------:R-:W-:Y:S02]  /*11e440*/  ISETP.LT.AND P4, PT, R216, c[0x0][0x178], !P1 ;  /* 0x00005e00d8007a0c */ /* 0x000fe40004f81270 */
[----:B-----5:R-:W-:Y:S02]  /*11e450*/  ISETP.GE.AND P0, PT, R24, c[0x0][0x17c], PT ;  /* 0x00005f0018007a0c */ /* 0x020fe40003f06270 */
[----:B------:R-:W5:Y:S01]  /*11e460*/  LDL.LU R24, [R1+0x3754] ;  /* 0x0037540001187983 */ /* 0x000f620000300800 */
[----:B------:R-:W-:-:S03]  /*11e470*/  ISETP.GE.AND P5, PT, R20, c[0x0][0x17c], PT ;  /* 0x00005f0014007a0c */ /* 0x000fc60003fa6270 */
[----:B------:R-:W5:Y:S01]  /*11e480*/  LDL.LU R20, [R1+0x3750] ;  /* 0x0037500001147983 */ /* 0x000f620000300800 */
[----:B------:R-:W-:-:S03]  /*11e490*/  ISETP.GE.AND P1, PT, R0, c[0x0][0x17c], PT ;  /* 0x00005f0000007a0c */ /* 0x000fc60003f26270 */
[----:B------:R-:W5:Y:S01]  /*11e4a0*/  LDL.LU R0, [R1+0x374c] ;  /* 0x00374c0001007983 */ /* 0x000f620000300800 */
[----:B------:R-:W-:Y:S02]  /*11e4b0*/  ISETP.GE.AND P6, PT, R29, c[0x0][0x17c], PT ;  /* 0x00005f001d007a0c */ /* 0x000fe40003fc6270 */
[----:B------:R-:W-:Y:S02]  /*11e4c0*/  IADD3 R25, R25, c[0x0][0x198], RZ ;  /* 0x0000660019197a10 */ /* 0x000fe40007ffe0ff */
[----:B------:R-:W-:Y:S02]  /*11e4d0*/  ISETP.LT.AND P3, PT, R217, c[0x0][0x178], !P6 ;  /* 0x00005e00d9007a0c */ /* 0x000fe40007761270 */
[----:B------:R-:W-:Y:S02]  /*11e4e0*/  ISETP.LT.AND P6, PT, R216, c[0x0][0x178], !P6 ;  /* 0x00005e00d8007a0c */ /* 0x000fe400077c1270 */
[C---:B------:R-:W-:Y:S01]  /*11e4f0*/  IADD3 R21, R25.reuse, c[0x0][0x198], RZ ;  /* 0x0000660019157a10 */ /* 0x040fe20007ffe0ff */
[----:B-1----:R-:W-:-:S04]  /*11e500*/  IMAD.WIDE R4, R25, 0x4, R138 ;  /* 0x0000000419047825 */ /* 0x002fc800078e028a */
[----:B---3--:R-:W-:-:S04]  /*11e510*/  IMAD.WIDE R8, R25, 0x4, R136 ;  /* 0x0000000419087825 */ /* 0x008fc800078e0288 */
[C---:B------:R-:W-:Y:S01]  /*11e520*/  IMAD.WIDE R16, R21.reuse, 0x4, R138 ;  /* 0x0000000415107825 */ /* 0x040fe200078e028a */
[----:B------:R1:W-:Y:S03]  /*11e530*/  @P3 STG.E [R4.64], R177 ;  /* 0x000000b104003986 */ /* 0x0003e6000c101904 */
[----:B----4-:R-:W-:Y:S01]  /*11e540*/  IMAD.WIDE R2, R21, 0x4, R136 ;  /* 0x0000000415027825 */ /* 0x010fe200078e0288 */
[----:B------:R3:W-:Y:S01]  /*11e550*/  @P6 STG.E [R8.64], R57 ;  /* 0x0000003908006986 */ /* 0x0007e2000c101904 */
[----:B------:R-:W-:Y:S02]  /*11e560*/  ISETP.LT.AND P3, PT, R217, c[0x0][0x178], !P0 ;  /* 0x00005e00d9007a0c */ /* 0x000fe40004761270 */
[----:B------:R-:W-:Y:S01]  /*11e570*/  IADD3 R21, R21, c[0x0][0x198], RZ ;  /* 0x0000660015157a10 */ /* 0x000fe20007ffe0ff */
[----:B------:R-:W-:Y:S01]  /*11e580*/  @P2 STG.E [R16.64], R192 ;  /* 0x000000c010002986 */ /* 0x000fe2000c101904 */
[----:B------:R-:W-:-:S03]  /*11e590*/  ISETP.LT.AND P0, PT, R216, c[0x0][0x178], !P0 ;  /* 0x00005e00d8007a0c */ /* 0x000fc60004701270 */
[----:B------:R4:W-:Y:S01]  /*11e5a0*/  @P4 STG.E [R2.64], R60 ;  /* 0x0000003c02004986 */ /* 0x0009e2000c101904 */
[----:B------:R-:W-:Y:S02]  /*11e5b0*/  ISETP.LT.AND P4, PT, R217, c[0x0][0x178], !P5 ;  /* 0x00005e00d9007a0c */ /* 0x000fe40006f81270 */
[C---:B------:R-:W-:Y:S01]  /*11e5c0*/  IADD3 R25, R21.reuse, c[0x0][0x198], RZ ;  /* 0x0000660015197a10 */ /* 0x040fe20007ffe0ff */
[----:B------:R-:W-:-:S04]  /*11e5d0*/  IMAD.WIDE R12, R21, 0x4, R138 ;  /* 0x00000004150c7825 */ /* 0x000fc800078e028a */
[----:B-1----:R-:W-:Y:S01]  /*11e5e0*/  IMAD.WIDE R4, R21, 0x4, R136 ;  /* 0x0000000415047825 */ /* 0x002fe200078e0288 */
[----:B------:R1:W-:Y:S03]  /*11e5f0*/  @P3 STG.E [R12.64], R193 ;  /* 0x000000c10c003986 */ /* 0x0003e6000c101904 */
[----:B---3--:R-:W-:Y:S01]  /*11e600*/  IMAD.WIDE R8, R25, 0x4, R138 ;  /* 0x0000000419087825 */ /* 0x008fe200078e028a */
[----:B------:R3:W-:Y:S04]  /*11e610*/  @P0 STG.E [R4.64], R61 ;  /* 0x0000003d04000986 */ /* 0x0007e8000c101904 */
[----:B------:R1:W-:Y:S01]  /*11e620*/  @P4 STG.E [R8.64], R208 ;  /* 0x000000d008004986 */ /* 0x0003e2000c101904 */
[----:B--2---:R-:W-:-:S03]  /*11e630*/  ISETP.GE.AND P6, PT, R28, c[0x0][0x17c], PT ;  /* 0x00005f001c007a0c */ /* 0x004fc60003fc6270 */
[----:B------:R-:W2:Y:S01]  /*11e640*/  LDL.LU R28, [R1+0x3734] ;  /* 0x00373400011c7983 */ /* 0x000ea20000300800 */
[----:B-----5:R-:W-:-:S03]  /*11e650*/  ISETP.GE.AND P2, PT, R24, c[0x0][0x17c], PT ;  /* 0x00005f0018007a0c */ /* 0x020fc60003f46270 */
[----:B------:R-:W5:Y:S01]  /*11e660*/  LDL.LU R24, [R1+0x370c] ;  /* 0x00370c0001187983 */ /* 0x000f620000300800 */
[----:B------:R-:W-:-:S03]  /*11e670*/  ISETP.GE.AND P0, PT, R20, c[0x0][0x17c], PT ;  /* 0x00005f0014007a0c */ /* 0x000fc60003f06270 */
[----:B------:R-:W5:Y:S01]  /*11e680*/  LDL.LU R20, [R1+0x3700] ;  /* 0x0037000001147983 */ /* 0x000f620000300800 */
[----:B------:R-:W-:-:S03]  /*11e690*/  ISETP.GE.AND P4, PT, R0, c[0x0][0x17c], PT ;  /* 0x00005f0000007a0c */ /* 0x000fc60003f86270 */
[----:B------:R-:W5:Y:S01]  /*11e6a0*/  LDL.LU R0, [R1+0x36ec] ;  /* 0x0036ec0001007983 */ /* 0x000f620000300800 */
[C---:B------:R-:W-:Y:S01]  /*11e6b0*/  ISETP.LT.AND P5, PT, R216.reuse, c[0x0][0x178], !P5 ;  /* 0x00005e00d8007a0c */ /* 0x040fe20006fa1270 */
[C---:B----4-:R-:W-:Y:S01]  /*11e6c0*/  IMAD.WIDE R2, R25.reuse, 0x4, R136 ;  /* 0x0000000419027825 */ /* 0x050fe200078e0288 */
[----:B------:R-:W-:Y:S02]  /*11e6d0*/  IADD3 R25, R25, c[0x0][0x198], RZ ;  /* 0x0000660019197a10 */ /* 0x000fe40007ffe0ff */
[----:B------:R-:W-:Y:S02]  /*11e6e0*/  ISETP.LT.AND P3, PT, R217, c[0x0][0x178], !P1 ;  /* 0x00005e00d9007a0c */ /* 0x000fe40004f61270 */
[----:B------:R-:W-:Y:S01]  /*11e6f0*/  ISETP.LT.AND P1, PT, R216, c[0x0][0x178], !P1 ;  /* 0x00005e00d8007a0c */ /* 0x000fe20004f21270 */
[----:B-1----:R-:W-:-:S06]  /*11e700*/  IMAD.WIDE R12, R25, 0x4, R138 ;  /* 0x00000004190c7825 */ /* 0x002fcc00078e028a */
[----:B------:R-:W-:Y:S01]  /*11e710*/  @P5 STG.E [R2.64], R64 ;  /* 0x0000004002005986 */ /* 0x000fe2000c101904 */
[----:B------:R-:W-:Y:S01]  /*11e720*/  ISETP.LT.AND P5, PT, R217, c[0x0][0x178], !P6 ;  /* 0x00005e00d9007a0c */ /* 0x000fe200077a1270 */
[C---:B------:R-:W-:Y:S01]  /*11e730*/  IMAD.WIDE R16, R25.reuse, 0x4, R136 ;  /* 0x0000000419107825 */ /* 0x040fe200078e0288 */
[----:B------:R-:W-:Y:S02]  /*11e740*/  IADD3 R25, R25, c[0x0][0x198], RZ ;  /* 0x0000660019197a10 */ /* 0x000fe40007ffe0ff */
[----:B------:R-:W-:-:S03]  /*11e750*/  ISETP.LT.AND P6, PT, R216, c[0x0][0x178], !P6 ;  /* 0x00005e00d8007a0c */ /* 0x000fc600077c1270 */
[C---:B---3--:R-:W-:Y:S01]  /*11e760*/  IMAD.WIDE R4, R25.reuse, 0x4, R138 ;  /* 0x0000000419047825 */ /* 0x048fe200078e028a */
[----:B------:R1:W-:Y:S01]  /*11e770*/  @P3 STG.E [R12.64], R209 ;  /* 0x000000d10c003986 */ /* 0x0003e2000c101904 */
[----:B------:R-:W-:Y:S02]  /*11e780*/  IADD3 R21, R25, c[0x0][0x198], RZ ;  /* 0x0000660019157a10 */ /* 0x000fe40007ffe0ff */
[----:B------:R-:W-:Y:S01]  /*11e790*/  ISETP.LT.AND P3, PT, R217, c[0x0][0x178], !P2 ;  /* 0x00005e00d9007a0c */ /* 0x000fe20005761270 */
[----:B------:R3:W-:Y:S01]  /*11e7a0*/  @P1 STG.E [R16.64], R65 ;  /* 0x0000004110001986 */ /* 0x0007e2000c101904 */
[----:B------:R-:W-:-:S03]  /*11e7b0*/  ISETP.LT.AND P2, PT, R216, c[0x0][0x178], !P2 ;  /* 0x00005e00d8007a0c */ /* 0x000fc60005741270 */
[----:B------:R-:W-:Y:S01]  /*11e7c0*/  @P5 STG.E [R4.64], R150 ;  /* 0x0000009604005986 */ /* 0x000fe2000c101904 */
[----:B------:R-:W-:Y:S01]  /*11e7d0*/  ISETP.LT.AND P5, PT, R217, c[0x0][0x178], !P0 ;  /* 0x00005e00d9007a0c */ /* 0x000fe200047a1270 */
[----:B------:R-:W-:Y:S01]  /*11e7e0*/  IMAD.WIDE R8, R21, 0x4, R138 ;  /* 0x0000000415087825 */ /* 0x000fe200078e028a */
[----:B------:R-:W-:-:S03]  /*11e7f0*/  ISETP.LT.AND P0, PT, R216, c[0x0][0x178], !P0 ;  /* 0x00005e00d8007a0c */ /* 0x000fc60004701270 */
[C---:B-1----:R-:W-:Y:S01]  /*11e800*/  IMAD.WIDE R12, R21.reuse, 0x4, R136 ;  /* 0x00000004150c7825 */ /* 0x042fe200078e0288 */
[----:B------:R-:W-:-:S03]  /*11e810*/  IADD3 R21, R21, c[0x0][0x198], RZ ;  /* 0x0000660015157a10 */ /* 0x000fc60007ffe0ff */
[----:B------:R-:W-:-:S04]  /*11e820*/  IMAD.WIDE R2, R25, 0x4, R136 ;  /* 0x0000000419027825 */ /* 0x000fc800078e0288 */
[C---:B---3--:R-:W-:Y:S01]  /*11e830*/  IMAD.WIDE R16, R21.reuse, 0x4, R138 ;  /* 0x0000000415107825 */ /* 0x048fe200078e028a */
[----:B------:R1:W-:Y:S04]  /*11e840*/  @P6 STG.E [R2.64], R6 ;  /* 0x0000000602006986 */ /* 0x0003e8000c101904 */
[----:B------:R-:W-:Y:S04]  /*11e850*/  @P3 STG.E [R8.64], R151 ;  /* 0x0000009708003986 */ /* 0x000fe8000c101904 */
[----:B------:R-:W-:Y:S01]  /*11e860*/  @P2 STG.E [R12.64], R7 ;  /* 0x000000070c002986 */ /* 0x000fe2000c101904 */
[----:B-1----:R-:W-:-:S03]  /*11e870*/  IMAD.WIDE R2, R21, 0x4, R136 ;  /* 0x0000000415027825 */ /* 0x002fc600078e0288 */
[----:B------:R1:W-:Y:S04]  /*11e880*/  @P5 STG.E [R16.64], R166 ;  /* 0x000000a610005986 */ /* 0x0003e8000c101904 */
[----:B------:R-:W-:Y:S01]  /*11e890*/  @P0 STG.E [R2.64], R10 ;  /* 0x0000000a02000986 */ /* 0x000fe2000c101904 */
[----:B--2---:R-:W-:-:S03]  /*11e8a0*/  ISETP.GE.AND P1, PT, R28, c[0x0][0x17c], PT ;  /* 0x00005f001c007a0c */ /* 0x004fc60003f26270 */
[----:B------:R-:W2:Y:S01]  /*11e8b0*/  LDL.LU R28, [R1+0x36e4] ;  /* 0x0036e400011c7983 */ /* 0x000ea20000300800 */
[----:B-----5:R-:W-:-:S03]  /*11e8c0*/  ISETP.GE.AND P6, PT, R24, c[0x0][0x17c], PT ;  /* 0x00005f0018007a0c */ /* 0x020fc60003fc6270 */
[----:B------:R-:W3:Y:S01]  /*11e8d0*/  LDL.LU R24, [R1+0x36d0] ;  /* 0x0036d00001187983 */ /* 0x000ee20000300800 */
[----:B------:R-:W-:-:S03]  /*11e8e0*/  ISETP.GE.AND P2, PT, R20, c[0x0][0x17c], PT ;  /* 0x00005f0014007a0c */ /* 0x000fc60003f46270 */
[----:B------:R-:W4:Y:S01]  /*11e8f0*/  LDL.LU R20, [R1+0x36b8] ;  /* 0x0036b80001147983 */ /* 0x000f220000300800 */
[----:B------:R-:W-:-:S03]  /*11e900*/  ISETP.GE.AND P0, PT, R0, c[0x0][0x17c], PT ;  /* 0x00005f0000007a0c */ /* 0x000fc60003f06270 */
[----:B------:R-:W5:Y:S01]  /*11e910*/  LDL.LU R0, [R1+0x36b4] ;  /* 0x0036b40001007983 */ /* 0x000f620000300800 */
[----:B------:R-:W-:Y:S02]  /*11e920*/  ISETP.LT.AND P3, PT, R217, c[0x0][0x178], !P4 ;  /* 0x00005e00d9007a0c */ /* 0x000fe40006761270 */
[----:B------:R-:W-:Y:S01]  /*11e930*/  IADD3 R25, R21, c[0x0][0x198], RZ ;  /* 0x0000660015197a10 */ /* 0x000fe20007ffe0ff */
[----:B-1----:R-:W3:Y:S01]  /*11e940*/  LDL.LU R17, [R1+0x369c] ;  /* 0x00369c0001117983 */ /* 0x002ee20000300800 */
[----:B------:R-:W-:Y:S02]  /*11e950*/  ISETP.LT.AND P4, PT, R216, c[0x0][0x178], !P4 ;  /* 0x00005e00d8007a0c */ /* 0x000fe40006781270 */
[----:B------:R-:W-:Y:S01]  /*11e960*/  ISETP.LT.AND P5, PT, R217, c[0x0][0x178], !P1 ;  /* 0x00005e00d9007a0c */ /* 0x000fe20004fa1270 */
[----:B------:R-:W-:-:S04]  /*11e970*/  IMAD.WIDE R4, R25, 0x4, R138 ;  /* 0x0000000419047825 */ /* 0x000fc800078e028a */
[C---:B------:R-:W-:Y:S01]  /*11e980*/  IMAD.WIDE R6, R25.reuse, 0x4, R136 ;  /* 0x0000000419067825 */ /* 0x040fe200078e0288 */
[----:B------:R-:W-:Y:S01]  /*11e990*/  IADD3 R25, R25, c[0x0][0x198], RZ ;  /* 0x0000660019197a10 */ /* 0x000fe20007ffe0ff */
[----:B------:R-:W-:Y:S01]  /*11e9a0*/  @P3 STG.E [R4.64], R167 ;  /* 0x000000a704003986 */ /* 0x000fe2000c101904 */
[----:B------:R-:W-:-:S03]  /*11e9b0*/  ISETP.LT.AND P1, PT, R216, c[0x0][0x178], !P1 ;  /* 0x00005e00d8007a0c */ /* 0x000fc60004f21270 */
[----:B------:R-:W-:Y:S01]  /*11e9c0*/  IMAD.WIDE R8, R25, 0x4, R138 ;  /* 0x0000000419087825 */ /* 0x000fe200078e028a */
[----:B------:R1:W-:Y:S01]  /*11e9d0*/  @P4 STG.E [R6.64], R11 ;  /* 0x0000000b06004986 */ /* 0x0003e2000c101904 */
[----:B------:R-:W-:Y:S02]  /*11e9e0*/  ISETP.LT.AND P4, PT, R217, c[0x0][0x178], !P6 ;  /* 0x00005e00d9007a0c */ /* 0x000fe40007781270 */
[C---:B------:R-:W-:Y:S01]  /*11e9f0*/  IMAD.WIDE R12, R25.reuse, 0x4, R136 ;  /* 0x00000004190c7825 */ /* 0x040fe200078e0288 */
[C---:B------:R-:W-:Y:S01]  /*11ea00*/  ISETP.LT.AND P6, PT, R216.reuse, c[0x0][0x178], !P6 ;  /* 0x00005e00d8007a0c */ /* 0x040fe200077c1270 */
[----:B------:R1:W-:Y:S01]  /*11ea10*/  @P5 STG.E [R8.64], R182 ;  /* 0x000000b608005986 */ /* 0x0003e2000c101904 */
[----:B------:R-:W-:Y:S02]  /*11ea20*/  IADD3 R25, R25, c[0x0][0x198], RZ ;  /* 0x0000660019197a10 */ /* 0x000fe40007ffe0ff */
[----:B------:R-:W-:Y:S02]  /*11ea30*/  ISETP.LT.AND P5, PT, R217, c[0x0][0x178], !P2 ;  /* 0x00005e00d9007a0c */ /* 0x000fe400057a1270 */
[----:B------:R-:W-:-:S02]  /*11ea40*/  ISETP.LT.AND P2, PT, R216, c[0x0][0x178], !P2 ;  /* 0x00005e00d8007a0c */ /* 0x000fc40005741270 */
[C---:B-1----:R-:W-:Y:S01]  /*11ea50*/  IADD3 R11, R25.reuse, c[0x0][0x198], RZ ;  /* 0x00006600190b7a10 */ /* 0x042fe20007ffe0ff */
[C---:B------:R-:W-:Y:S01]  /*11ea60*/  IMAD.WIDE R2, R25.reuse, 0x4, R138 ;  /* 0x0000000419027825 */ /* 0x040fe200078e028a */
[----:B------:R1:W-:Y:S03]  /*11ea70*/  @P1 STG.E [R12.64], R14 ;  /* 0x0000000e0c001986 */ /* 0x0003e6000c101904 */
[----:B------:R-:W-:Y:S01]  /*11ea80*/  IMAD.WIDE R4, R25, 0x4, R136 ;  /* 0x0000000419047825 */ /* 0x000fe200078e0288 */
[----:B------:R-:W-:Y:S03]  /*11ea90*/  @P4 STG.E [R2.64], R183 ;  /* 0x000000b702004986 */ /* 0x000fe6000c101904 */
[C---:B------:R-:W-:Y:S01]  /*11eaa0*/  IMAD.WIDE R6, R11.reuse, 0x4, R138 ;  /* 0x000000040b067825 */ /* 0x040fe200078e028a */
[----:B------:R2:W-:Y:S03]  /*11eab0*/  @P6 STG.E [R4.64], R15 ;  /* 0x0000000f04006986 */ /* 0x0005e6000c101904 */
[----:B------:R-:W-:Y:S01]  /*11eac0*/  IMAD.WIDE R8, R11, 0x4, R136 ;  /* 0x000000040b087825 */ /* 0x000fe200078e0288 */
[----:B------:R2:W-:Y:S04]  /*11ead0*/  @P5 STG.E [R6.64], R198 ;  /* 0x000000c606005986 */ /* 0x0005e8000c101904 */
[----:B-1----:R-:W4:Y:S04]  /*11eae0*/  LDL.LU R12, [R1+0x3694] ;  /* 0x00369400010c7983 */ /* 0x002f280000300800 */
[----:B------:R1:W-:Y:S04]  /*11eaf0*/  @P2 STG.E [R8.64], R38 ;  /* 0x0000002608002986 */ /* 0x0003e8000c101904 */
[----:B------:R-:W4:Y:S01]  /*11eb00*/  LDL.LU R16, [R1+0x3680] ;  /* 0x0036800001107983 */ /* 0x000f220000300800 */
[----:B-----5:R-:W-:-:S03]  /*11eb10*/  ISETP.GE.AND P2, PT, R0, c[0x0][0x17c], PT ;  /* 0x00005f0000007a0c */ /* 0x020fc60003f46270 */
[----:B------:R-:W5:Y:S01]  /*11eb20*/  LDL.LU R0, [R1+0x3670] ;  /* 0x0036700001007983 */ /* 0x000f620000300800 */
[----:B--2---:R-:W-:Y:S02]  /*11eb30*/  ISETP.GE.AND P3, PT, R28, c[0x0][0x17c], PT ;  /* 0x00005f001c007a0c */ /* 0x004fe40003f66270 */
[----:B------:R-:W-:Y:S01]  /*11eb40*/  ISETP.LT.AND P4, PT, R217, c[0x0][0x178], !P0 ;  /* 0x00005e00d9007a0c */ /* 0x000fe20004781270 */
[----:B------:R-:W2:Y:S01]  /*11eb50*/  LDL.LU R14, [R1+0x3664] ;  /* 0x00366400010e7983 */ /* 0x000ea20000300800 */
[----:B------:R-:W-:Y:S02]  /*11eb60*/  IADD3 R13, R11, c[0x0][0x198], RZ ;  /* 0x000066000b0d7a10 */ /* 0x000fe40007ffe0ff */
[----:B------:R-:W-:Y:S02]  /*11eb70*/  ISETP.LT.AND P0, PT, R216, c[0x0][0x178], !P0 ;  /* 0x00005e00d8007a0c */ /* 0x000fe40004701270 */
[----:B------:R-:W-:Y:S02]  /*11eb80*/  ISETP.LT.AND P5, PT, R217, c[0x0][0x178], !P3 ;  /* 0x00005e00d9007a0c */ /* 0x000fe40005fa1270 */
[C---:B------:R-:W-:Y:S01]  /*11eb90*/  IADD3 R15, R13.reuse, c[0x0][0x198], RZ ;  /* 0x000066000d0f7a10 */ /* 0x040fe20007ffe0ff */
[----:B------:R-:W-:Y:S01]  /*11eba0*/  IMAD.WIDE R10, R13, 0x4, R138 ;  /* 0x000000040d0a7825 */ /* 0x000fe200078e028a */
[----:B---3--:R-:W-:-:S03]  /*11ebb0*/  ISETP.GE.AND P1, PT, R24, c[0x0][0x17c], PT ;  /* 0x00005f0018007a0c */ /* 0x008fc60003f26270 */
[----:B------:R-:W-:Y:S01]  /*11ebc0*/  IMAD.WIDE R2, R13, 0x4, R136 ;  /* 0x000000040d027825 */ /* 0x000fe200078e0288 */
[----:B----4-:R-:W-:-:S03]  /*11ebd0*/  ISETP.GE.AND P6, PT, R20, c[0x0][0x17c], PT ;  /* 0x00005f0014007a0c */ /* 0x010fc60003fc6270 */
[C---:B------:R-:W-:Y:S01]  /*11ebe0*/  IMAD.WIDE R4, R15.reuse, 0x4, R138 ;  /* 0x000000040f047825 */ /* 0x040fe200078e028a */
[C---:B------:R-:W-:Y:S01]  /*11ebf0*/  ISETP.LT.AND P3, PT, R216.reuse, c[0x0][0x178], !P3 ;  /* 0x00005e00d8007a0c */ /* 0x040fe20005f61270 */
[----:B------:R3:W-:Y:S02]  /*11ec00*/  @P4 STG.E [R10.64], R199 ;  /* 0x000000c70a004986 */ /* 0x0007e4000c101904 */
[C---:B------:R-:W-:Y:S01]  /*11ec10*/  IMAD.WIDE R6, R15.reuse, 0x4, R136 ;  /* 0x000000040f067825 */ /* 0x040fe200078e0288 */
[----:B------:R-:W-:Y:S01]  /*11ec20*/  IADD3 R15, R15, c[0x0][0x198], RZ ;  /* 0x000066000f0f7a10 */ /* 0x000fe20007ffe0ff */
[----:B------:R4:W-:Y:S01]  /*11ec30*/  @P0 STG.E [R2.64], R39 ;  /* 0x0000002702000986 */ /* 0x0009e2000c101904 */
[C---:B------:R-:W-:Y:S02]  /*11ec40*/  ISETP.LT.AND P4, PT, R217.reuse, c[0x0][0x178], !P1 ;  /* 0x00005e00d9007a0c */ /* 0x040fe40004f81270 */
[C---:B------:R-:W-:Y:S01]  /*11ec50*/  ISETP.LT.AND P1, PT, R216.reuse, c[0x0][0x178], !P1 ;  /* 0x00005e00d8007a0c */ /* 0x040fe20004f21270 */
[----:B------:R4:W-:Y:S01]  /*11ec60*/  @P5 STG.E [R4.64], R154 ;  /* 0x0000009a04005986 */ /* 0x0009e2000c101904 */
[----:B------:R-:W-:Y:S01]  /*11ec70*/  ISETP.LT.AND P5, PT, R217, c[0x0][0x178], !P6 ;  /* 0x00005e00d9007a0c */ /* 0x000fe200077a1270 */
[----:B-1----:R-:W-:Y:S01]  /*11ec80*/  IMAD.WIDE R8, R15, 0x4, R138 ;  /* 0x000000040f087825 */ /* 0x002fe200078e028a */
[----:B------:R-:W-:-:S03]  /*11ec90*/  ISETP.LT.AND P6, PT, R216, c[0x0][0x178], !P6 ;  /* 0x00005e00d8007a0c */ /* 0x000fc600077c1270 */
[C---:B---3--:R-:W-:Y:S01]  /*11eca0*/  IMAD.WIDE R10, R15.reuse, 0x4, R136 ;  /* 0x000000040f0a7825 */ /* 0x048fe200078e0288 */
[----:B------:R-:W-:Y:S01]  /*11ecb0*/  IADD3 R15, R15, c[0x0][0x198], RZ ;  /* 0x000066000f0f7a10 */ /* 0x000fe20007ffe0ff */
[----:B------:R1:W-:Y:S04]  /*11ecc0*/  @P3 STG.E [R6.64], R34 ;  /* 0x0000002206003986 */ /* 0x0003e8000c101904 */
[C---:B----4-:R-:W-:Y:S01]  /*11ecd0*/  IMAD.WIDE R2, R15.reuse, 0x4, R138 ;  /* 0x000000040f027825 */ /* 0x050fe200078e028a */
[----:B------:R3:W-:Y:S03]  /*11ece0*/  @P4 STG.E [R8.64], R155 ;  /* 0x0000009b08004986 */ /* 0x0007e6000c101904 */
[----:B------:R-:W-:Y:S01]  /*11ecf0*/  IMAD.WIDE R4, R15, 0x4, R136 ;  /* 0x000000040f047825 */ /* 0x000fe200078e0288 */
[----:B------:R4:W-:Y:S01]  /*11ed00*/  @P1 STG.E [R10.64], R35 ;  /* 0x000000230a001986 */ /* 0x0009e2000c101904 */
[----:B------:R-:W-:-:S03]  /*11ed10*/  ISETP.GE.AND P3, PT, R12, c[0x0][0x17c], PT ;  /* 0x00005f000c007a0c */ /* 0x000fc60003f66270 */
[----:B------:R-:W-:Y:S04]  /*11ed20*/  @P5 STG.E [R2.64], R170 ;  /* 0x000000aa02005986 */ /* 0x000fe8000c101904 */
[----:B------:R-:W2:Y:S01]  /*11ed30*/  LDL.LU R12, [R1+0x364c] ;  /* 0x00364c00010c7983 */ /* 0x000ea20000300800 */
[----:B------:R-:W-:-:S03]  /*11ed40*/  ISETP.GE.AND P4, PT, R16, c[0x0][0x17c], PT ;  /* 0x00005f0010007a0c */ /* 0x000fc60003f86270 */
[----:B------:R1:W-:Y:S04]  /*11ed50*/  @P6 STG.E [R4.64], R30 ;  /* 0x0000001e04006986 */ /* 0x0003e8000c101904 */
[----:B------:R-:W2:Y:S01]  /*11ed60*/  LDL.LU R16, [R1+0x3644] ;  /* 0x0036440001107983 */ /* 0x000ea20000300800 */
[----:B-----5:R-:W-:-:S03]  /*11ed70*/  ISETP.GE.AND P6, PT, R0, c[0x0][0x17c], PT ;  /* 0x00005f0000007a0c */ /* 0x020fc60003fc6270 */
[----:B------:R-:W5:Y:S01]  /*11ed80*/  LDL.LU R0, [R1+0x3630] ;  /* 0x0036300001007983 */ /* 0x000f620000300800 */
[----:B------:R-:W-:Y:S02]  /*11ed90*/  ISETP.GE.AND P0, PT, R17, c[0x0][0x17c], PT ;  /* 0x00005f0011007a0c */ /* 0x000fe40003f06270 */
[----:B------:R-:W-:Y:S02]  /*11eda0*/  ISETP.LT.AND P1, PT, R217, c[0x0][0x178], !P2 ;  /* 0x00005e00d9007a0c */ /* 0x000fe40005721270 */
[----:B------:R-:W-:Y:S02]  /*11edb0*/  IADD3 R13, R15, c[0x0][0x198], RZ ;  /* 0x000066000f0d7a10 */ /* 0x000fe40007ffe0ff */
[----:B------:R-:W-:Y:S02]  /*11edc0*/  ISETP.LT.AND P2, PT, R216, c[0x0][0x178], !P2 ;  /* 0x00005e00d8007a0c */ /* 0x000fe40005741270 */
[----:B------:R-:W-:Y:S01]  /*11edd0*/  ISETP.LT.AND P5, PT, R217, c[0x0][0x178], !P0 ;  /* 0x00005e00d9007a0c */ /* 0x000fe200047a1270 */
[----:B-1----:R-:W-:-:S04]  /*11ede0*/  IMAD.WIDE R6, R13, 0x4, R138 ;  /* 0x000000040d067825 */ /* 0x002fc800078e028a */
[C---:B---3--:R-:W-:Y:S01]  /*11edf0*/  IMAD.WIDE R8, R13.reuse, 0x4, R136 ;  /* 0x000000040d087825 */ /* 0x048fe200078e0288 */
[----:B------:R-:W-:Y:S01]  /*11ee00*/  IADD3 R13, R13, c[0x0][0x198], RZ ;  /* 0x000066000d0d7a10 */ /* 0x000fe20007ffe0ff */
[----:B------:R1:W-:Y:S01]  /*11ee10*/  @P1 STG.E [R6.64], R171 ;  /* 0x000000ab06001986 */ /* 0x0003e2000c101904 */
[----:B------:R-:W-:-:S03]  /*11ee20*/  ISETP.LT.AND P0, PT, R216, c[0x0][0x178], !P0 ;  /* 0x00005e00d8007a0c */ /* 0x000fc60004701270 */
[C-C-:B----4-:R-:W-:Y:S01]  /*11ee30*/  IMAD.WIDE R10, R13.reuse, 0x4, R138.reuse ;  /* 0x000000040d0a7825 */ /* 0x150fe200078e028a */
[----:B------:R3:W-:Y:S01]  /*11ee40*/  @P2 STG.E [R8.64], R31 ;  /* 0x0000001f08002986 */ /* 0x0007e2000c101904 */
[----:B------:R-:W-:Y:S02]  /*11ee50*/  IADD3 R15, R13, c[0x0][0x198], RZ ;  /* 0x000066000d0f7a10 */ /* 0x000fe40007ffe0ff */
[C---:B------:R-:W-:Y:S01]  /*11ee60*/  ISETP.LT.AND P2, PT, R217.reuse, c[0x0][0x178], !P3 ;  /* 0x00005e00d9007a0c */ /* 0x040fe20005f41270 */
[----:B------:R4:W-:Y:S01]  /*11ee70*/  @P5 STG.E [R10.64], R186 ;  /* 0x000000ba0a005986 */ /* 0x0009e2000c101904 */
[C---:B------:R-:W-:Y:S02]  /*11ee80*/  ISETP.LT.AND P3, PT, R216.reuse, c[0x0][0x178], !P3 ;  /* 0x00005e00d8007a0c */ /* 0x040fe40005f61270 */
[----:B------:R-:W-:Y:S01]  /*11ee90*/  ISETP.LT.AND P5, PT, R217, c[0x0][0x178], !P4 ;  /* 0x00005e00d9007a0c */ /* 0x000fe200067a1270 */
[----:B------:R-:W-:Y:S01]  /*11eea0*/  IMAD.WIDE R4, R15, 0x4, R138 ;  /* 0x000000040f047825 */ /* 0x000fe200078e028a */
[----:B------:R-:W-:-:S03]  /*11eeb0*/  ISETP.LT.AND P4, PT, R216, c[0x0][0x178], !P4 ;  /* 0x00005e00d8007a0c */ /* 0x000fc60006781270 */
[C---:B-1----:R-:W-:Y:S01]  /*11eec0*/  IMAD.WIDE R6, R15.reuse, 0x4, R136 ;  /* 0x000000040f067825 */ /* 0x042fe200078e0288 */
[----:B------:R-:W-:-:S03]  /*11eed0*/  IADD3 R15, R15, c[0x0][0x198], RZ ;  /* 0x000066000f0f7a10 */ /* 0x000fc60007ffe0ff */
[----:B------:R-:W-:Y:S01]  /*11eee0*/  IMAD.WIDE R2, R13, 0x4, R136 ;  /* 0x000000040d027825 */ /* 0x000fe200078e0288 */
[----:B--2---:R-:W-:Y:S02]  /*11eef0*/  ISETP.GE.AND P1, PT, R14, c[0x0][0x17c], PT ;  /* 0x00005f000e007a0c */ /* 0x004fe40003f26270 */
[----:B------:R-:W2:Y:S01]  /*11ef00*/  LDL.LU R14, [R1+0x361c] ;  /* 0x00361c00010e7983 */ /* 0x000ea20000300800 */
[----:B---3--:R-:W-:-:S03]  /*11ef10*/  IMAD.WIDE R8, R15, 0x4, R138 ;  /* 0x000000040f087825 */ /* 0x008fc600078e028a */
[----:B------:R1:W-:Y:S01]  /*11ef20*/  @P0 STG.E [R2.64], R26 ;  /* 0x0000001a02000986 */ /* 0x0003e2000c101904 */
[----:B----4-:R-:W-:-:S03]  /*11ef30*/  IMAD.WIDE R10, R15, 0x4, R136 ;  /* 0x000000040f0a7825 */ /* 0x010fc600078e0288 */
[----:B------:R3:W-:Y:S04]  /*11ef40*/  @P2 STG.E [R4.64], R187 ;  /* 0x000000bb04002986 */ /* 0x0007e8000c101904 */
[----:B------:R4:W-:Y:S01]  /*11ef50*/  @P3 STG.E [R6.64], R27 ;  /* 0x0000001b06003986 */ /* 0x0009e2000c101904 */
[----:B------:R-:W-:-:S03]  /*11ef60*/  ISETP.GE.AND P0, PT, R12, c[0x0][0x17c], PT ;  /* 0x00005f000c007a0c */ /* 0x000fc60003f06270 */
[----:B------:R-:W-:Y:S04]  /*11ef70*/  @P5 STG.E [R8.64], R202 ;  /* 0x000000ca08005986 */ /* 0x000fe8000c101904 */
[----:B------:R-:W2:Y:S04]  /*11ef80*/  LDL.LU R12, [R1+0x3614] ;  /* 0x00361400010c7983 */ /* 0x000ea80000300800 */
[----:B------:R1:W-:Y:S01]  /*11ef90*/  @P4 STG.E [R10.64], R22 ;  /* 0x000000160a004986 */ /* 0x0003e2000c101904 */
[----:B-----5:R-:W-:-:S03]  /*11efa0*/  ISETP.GE.AND P4, PT, R0, c[0x0][0x17c], PT ;  /* 0x00005f0000007a0c */ /* 0x020fc60003f86270 */
[----:B------:R-:W5:Y:S01]  /*11efb0*/  LDL.LU R0, [R1+0x3600] ;  /* 0x0036000001007983 */ /* 0x000f620000300800 */
[----:B------:R-:W-:Y:S02]  /*11efc0*/  ISETP.LT.AND P3, PT, R217, c[0x0][0x178], !P6 ;  /* 0x00005e00d9007a0c */ /* 0x000fe40007761270 */
[----:B------:R-:W-:Y:S02]  /*11efd0*/  IADD3 R15, R15, c[0x0][0x198], RZ ;  /* 0x000066000f0f7a10 */ /* 0x000fe40007ffe0ff */
[----:B------:R-:W-:Y:S02]  /*11efe0*/  ISETP.LT.AND P6, PT, R216, c[0x0][0x178], !P6 ;  /* 0x00005e00d8007a0c */ /* 0x000fe400077c1270 */
[----:B------:R-:W-:Y:S02]  /*11eff0*/  ISETP.LT.AND P5, PT, R217, c[0x0][0x178], !P1 ;  /* 0x00005e00d9007a0c */ /* 0x000fe40004fa1270 */
[C---:B------:R-:W-:Y:S01]  /*11f000*/  IADD3 R13, R15.reuse, c[0x0][0x198], RZ ;  /* 0x000066000f0d7a10 */ /* 0x040fe20007ffe0ff */
[----:B-1----:R-:W-:Y:S01]  /*11f010*/  IMAD.WIDE R2, R15, 0x4, R138 ;  /* 0x000000040f027825 */ /* 0x002fe200078e028a */
[----:B------:R-:W-:-:S02]  /*11f020*/  ISETP.GE.AND P2, PT, R16, c[0x0][0x17c], PT ;  /* 0x00005f0010007a0c */ /* 0x000fc40003f46270 */
[----:B------:R-:W5:Y:S01]  /*11f030*/  LDL.LU R16, [R1+0x35f8] ;  /* 0x0035f80001107983 */ /* 0x000f620000300800 */
[----:B---3--:R-:W-:Y:S01]  /*11f040*/  IMAD.WIDE R4, R15, 0x4, R136 ;  /* 0x000000040f047825 */ /* 0x008fe200078e0288 */
[----:B------:R-:W-:-:S03]  /*11f050*/  ISETP.LT.AND P1, PT, R216, c[0x0][0x178], !P1 ;  /* 0x00005e00d8007a0c */ /* 0x000fc60004f21270 */
[C---:B----4-:R-:W-:Y:S01]  /*11f060*/  IMAD.WIDE R6, R13.reuse, 0x4, R138 ;  /* 0x000000040d067825 */ /* 0x050fe200078e028a */
[----:B------:R1:W-:Y:S01]  /*11f070*/  @P3 STG.E [R2.64], R203 ;  /* 0x000000cb02003986 */ /* 0x0003e2000c101904 */
[----:B------:R-:W-:Y:S02]  /*11f080*/  IADD3 R15, R13, c[0x0][0x198], RZ ;  /* 0x000066000d0f7a10 */ /* 0x000fe40007ffe0ff */
[----:B------:R-:W-:Y:S01]  /*11f090*/  ISETP.LT.AND P3, PT, R217, c[0x0][0x178], !P0 ;  /* 0x00005e00d9007a0c */ /* 0x000fe20004761270 */
[----:B------:R3:W-:Y:S01]  /*11f0a0*/  @P6 STG.E [R4.64], R23 ;  /* 0x0000001704006986 */ /* 0x0007e2000c101904 */
[----:B------:R-:W-:-:S03]  /*11f0b0*/  ISETP.LT.AND P0, PT, R216, c[0x0][0x178], !P0 ;  /* 0x00005e00d8007a0c */ /* 0x000fc60004701270 */
[----:B------:R4:W-:Y:S01]  /*11f0c0*/  @P5 STG.E [R6.64], R158 ;  /* 0x0000009e06005986 */ /* 0x0009e2000c101904 */
[----:B------:R-:W-:Y:S01]  /*11f0d0*/  ISETP.LT.AND P5, PT, R217, c[0x0][0x178], !P2 ;  /* 0x00005e00d9007a0c */ /* 0x000fe200057a1270 */
[----:B------:R-:W-:-:S04]  /*11f0e0*/  IMAD.WIDE R10, R15, 0x4, R138 ;  /* 0x000000040f0a7825 */ /* 0x000fc800078e028a */
[C---:B-1----:R-:W-:Y:S01]  /*11f0f0*/  IMAD.WIDE R2, R15.reuse, 0x4, R136 ;  /* 0x000000040f027825 */ /* 0x042fe200078e0288 */
[----:B------:R-:W-:-:S03]  /*11f100*/  IADD3 R15, R15, c[0x0][0x198], RZ ;  /* 0x000066000f0f7a10 */ /* 0x000fc60007ffe0ff */
[----:B------:R-:W-:Y:S01]  /*11f110*/  IMAD.WIDE R8, R13, 0x4, R136 ;  /* 0x000000040d087825 */ /* 0x000fe200078e0288 */
[----:B--2---:R-:W-:Y:S02]  /*11f120*/  ISETP.GE.AND P6, PT, R14, c[0x0][0x17c], PT ;  /* 0x00005f000e007a0c */ /* 0x004fe40003fc6270 */
[----:B------:R-:W2:Y:S01]  /*11f130*/  LDL.LU R14, [R1+0x35e0] ;  /* 0x0035e000010e7983 */ /* 0x000ea20000300800 */
[----:B---3--:R-:W-:-:S03]  /*11f140*/  IMAD.WIDE R4, R15, 0x4, R138 ;  /* 0x000000040f047825 */ /* 0x008fc600078e028a */
[----:B------:R1:W-:Y:S04]  /*11f150*/  @P1 STG.E [R8.64], R18 ;  /* 0x0000001208001986 */ /* 0x0003e8000c101904 */
[----:B------:R-:W-:Y:S04]  /*11f160*/  @P3 STG.E [R10.64], R159 ;  /* 0x0000009f0a003986 */ /* 0x000fe8000c101904 */
[----:B------:R3:W-:Y:S04]  /*11f170*/  @P0 STG.E [R2.64], R19 ;  /* 0x0000001302000986 */ /* 0x0007e8000c101904 */
[----:B------:R1:W-:Y:S01]  /*11f180*/  @P5 STG.E [R4.64], R174 ;  /* 0x000000ae04005986 */ /* 0x0003e2000c101904 */
[----:B------:R-:W-:-:S03]  /*11f190*/  ISETP.GE.AND P1, PT, R12, c[0x0][0x17c], PT ;  /* 0x00005f000c007a0c */ /* 0x000fc60003f26270 */
[----:B------:R-:W2:Y:S01]  /*11f1a0*/  LDL.LU R12, [R1+0x35d4] ;  /* 0x0035d400010c7983 */ /* 0x000ea20000300800 */
[----:B-----5:R-:W-:-:S03]  /*11f1b0*/  ISETP.GE.AND P5, PT, R0, c[0x0][0x17c], PT ;  /* 0x00005f0000007a0c */ /* 0x020fc60003fa6270 */
[----:B------:R-:W5:Y:S01]  /*11f1c0*/  LDL.LU R0, [R1+0x35c4] ;  /* 0x0035c40001007983 */ /* 0x000f620000300800 */
[C---:B------:R-:W-:Y:S02]  /*11f1d0*/  ISETP.LT.AND P2, PT, R216.reuse, c[0x0][0x178], !P2 ;  /* 0x00005e00d8007a0c */ /* 0x040fe40005741270 */
[----:B------:R-:W-:Y:S01]  /*11f1e0*/  ISETP.LT.AND P0, PT, R217, c[0x0][0x178], !P4 ;  /* 0x00005e00d9007a0c */ /* 0x000fe20006701270 */
[C---:B----4-:R-:W-:Y:S01]  /*11f1f0*/  IMAD.WIDE R6, R15.reuse, 0x4, R136 ;  /* 0x000000040f067825 */ /* 0x050fe200078e0288 */
[----:B------:R-:W-:Y:S01]  /*11f200*/  ISETP.LT.AND P4, PT, R216, c[0x0][0x178], !P4 ;  /* 0x00005e00d8007a0c */ /* 0x000fe20006781270 */
[----:B-1----:R-:W4:Y:S01]  /*11f210*/  LDL.LU R18, [R1+0x35b0] ;  /* 0x0035b00001127983 */ /* 0x002f220000300800 */
[----:B------:R-:W-:Y:S02]  /*11f220*/  IADD3 R13, R15, c[0x0][0x198], RZ ;  /* 0x000066000f0d7a10 */ /* 0x000fe40007ffe0ff */
[----:B------:R-:W-:Y:S02]  /*11f230*/  ISETP.LT.AND P3, PT, R217, c[0x0][0x178], !P6 ;  /* 0x00005e00d9007a0c */ /* 0x000fe40007761270 */
[C---:B------:R-:W-:Y:S01]  /*11f240*/  IADD3 R17, R13.reuse, c[0x0][0x198], RZ ;  /* 0x000066000d117a10 */ /* 0x040fe20007ffe0ff */
[----:B---3--:R-:W-:-:S04]  /*11f250*/  IMAD.WIDE R2, R13, 0x4, R138 ;  /* 0x000000040d027825 */ /* 0x008fc800078e028a */
[----:B------:R-:W-:Y:S01]  /*11f260*/  IMAD.WIDE R8, R13, 0x4, R136 ;  /* 0x000000040d087825 */ /* 0x000fe200078e0288 */
[----:B------:R-:W-:Y:S03]  /*11f270*/  @P2 STG.E [R6.64], R42 ;  /* 0x0000002a06002986 */ /* 0x000fe6000c101904 */
[C---:B------:R-:W-:Y:S01]  /*11f280*/  IMAD.WIDE R10, R17.reuse, 0x4, R138 ;  /* 0x00000004110a7825 */ /* 0x040fe200078e028a */
[----:B------:R1:W-:Y:S01]  /*11f290*/  @P0 STG.E [R2.64], R175 ;  /* 0x000000af02000986 */ /* 0x0003e2000c101904 */
[----:B------:R-:W-:Y:S02]  /*11f2a0*/  ISETP.GE.AND P2, PT, R16, c[0x0][0x17c], PT ;  /* 0x00005f0010007a0c */ /* 0x000fe40003f46270 */
[----:B------:R-:W-:Y:S01]  /*11f2b0*/  ISETP.LT.AND P6, PT, R216, c[0x0][0x178], !P6 ;  /* 0x00005e00d8007a0c */ /* 0x000fe200077c1270 */
[----:B------:R3:W-:Y:S01]  /*11f2c0*/  @P4 STG.E [R8.64], R43 ;  /* 0x0000002b08004986 */ /* 0x0007e2000c101904 */
[----:B------:R-:W-:-:S03]  /*11f2d0*/  IMAD.WIDE R4, R17, 0x4, R136 ;  /* 0x0000000411047825 */ /* 0x000fc600078e0288 */
[----:B------:R-:W-:Y:S01]  /*11f2e0*/  @P3 STG.E [R10.64], R190 ;  /* 0x000000be0a003986 */ /* 0x000fe2000c101904 */
[----:B------:R-:W-:-:S03]  /*11f2f0*/  ISETP.LT.AND P3, PT, R217, c[0x0][0x178], !P1 ;  /* 0x00005e00d9007a0c */ /* 0x000fc60004f61270 */
[----:B------:R-:W4:Y:S01]  /*11f300*/  LDL.LU R16, [R1+0x35a8] ;  /* 0x0035a80001107983 */ /* 0x000f220000300800 */
[----:B------:R-:W-:Y:S02]  /*11f310*/  ISETP.LT.AND P1, PT, R216, c[0x0][0x178], !P1 ;  /* 0x00005e00d8007a0c */ /* 0x000fe40004f21270 */
[----:B------:R-:W-:Y:S01]  /*11f320*/  IADD3 R17, R17, c[0x0][0x198], RZ ;  /* 0x0000660011117a10 */ /* 0x000fe20007ffe0ff */
[----:B------:R2:W-:Y:S04]  /*11f330*/  @P6 STG.E [R4.64], R50 ;  /* 0x0000003204006986 */ /* 0x0005e8000c101904 */
[C---:B-1----:R-:W-:Y:S01]  /*11f340*/  IMAD.WIDE R2, R17.reuse, 0x4, R138 ;  /* 0x0000000411027825 */ /* 0x042fe200078e028a */
[----:B--2---:R-:W-:Y:S02]  /*11f350*/  ISETP.GE.AND P0, PT, R14, c[0x0][0x17c], PT ;  /* 0x00005f000e007a0c */ /* 0x004fe40003f06270 */
[----:B------:R-:W2:Y:S01]  /*11f360*/  LDL.LU R14, [R1+0x3590] ;  /* 0x00359000010e7983 */ /* 0x000ea20000300800 */
[----:B------:R-:W-:-:S03]  /*11f370*/  IMAD.WIDE R6, R17, 0x4, R136 ;  /* 0x0000000411067825 */ /* 0x000fc600078e0288 */
[----:B------:R1:W-:Y:S04]  /*11f380*/  @P3 STG.E [R2.64], R191 ;  /* 0x000000bf02003986 */ /* 0x0003e8000c101904 */
[----:B------:R1:W-:Y:S01]  /*11f390*/  @P1 STG.E [R6.64], R51 ;  /* 0x0000003306001986 */ /* 0x0003e2000c101904 */
[----:B------:R-:W-:-:S03]  /*11f3a0*/  ISETP.GE.AND P3, PT, R12, c[0x0][0x17c], PT ;  /* 0x00005f000c007a0c */ /* 0x000fc60003f66270 */
[----:B------:R-:W2:Y:S01]  /*11f3b0*/  LDL.LU R12, [R1+0x3580] ;  /* 0x00358000010c7983 */ /* 0x000ea20000300800 */
[----:B-----5:R-:W-:-:S03]  /*11f3c0*/  ISETP.GE.AND P1, PT, R0, c[0x0][0x17c], PT ;  /* 0x00005f0000007a0c */ /* 0x020fc60003f26270 */
[----:B------:R-:W5:Y:S01]  /*11f3d0*/  LDL.LU R0, [R1+0x3d00] ;  /* 0x003d000001007983 */ /* 0x000f620000300800 */
[----:B------:R-:W-:Y:S02]  /*11f3e0*/  ISETP.LT.AND P4, PT, R217, c[0x0][0x178], !P5 ;  /* 0x00005e00d9007a0c */ /* 0x000fe40006f81270 */
[C---:B------:R-:W-:Y:S02]  /*11f3f0*/  ISETP.LT.AND P5, PT, R216.reuse, c[0x0][0x178], !P5 ;  /* 0x00005e00d8007a0c */ /* 0x040fe40006fa1270 */
[----:B------:R-:W-:Y:S02]  /*11f400*/  IADD3 R13, R17, c[0x0][0x198], RZ ;  /* 0x00006600110d7a10 */ /* 0x000fe40007ffe0ff */
[----:B------:R-:W-:Y:S02]  /*11f410*/  ISETP.LT.AND P6, PT, R217, c[0x0][0x178], !P2 ;  /* 0x00005e00d9007a0c */ /* 0x000fe400057c1270 */
[C---:B------:R-:W-:Y:S01]  /*11f420*/  IADD3 R15, R13.reuse, c[0x0][0x198], RZ ;  /* 0x000066000d0f7a10 */ /* 0x040fe20007ffe0ff */
[----:B---3--:R-:W-:Y:S01]  /*11f430*/  IMAD.WIDE R8, R13, 0x4, R138 ;  /* 0x000000040d087825 */ /* 0x008fe200078e028a */
[----:B------:R-:W-:-:S03]  /*11f440*/  ISETP.LT.AND P2, PT, R216, c[0x0][0x178], !P2 ;  /* 0x00005e00d8007a0c */ /* 0x000fc60005741270 */
[----:B------:R-:W-:Y:S01]  /*11f450*/  IMAD.WIDE R4, R13, 0x4, R136 ;  /* 0x000000040d047825 */ /* 0x000fe200078e0288 */
[----:B------:R-:W-:Y:S01]  /*11f460*/  @P4 STG.E [R8.64], R206 ;  /* 0x000000ce08004986 */ /* 0x000fe2000c101904 */
[----:B------:R-:W-:Y:S02]  /*11f470*/  ISETP.LT.AND P4, PT, R217, c[0x0][0x178], !P0 ;  /* 0x00005e00d9007a0c */ /* 0x000fe40004781270 */
[C---:B------:R-:W-:Y:S01]  /*11f480*/  IMAD.WIDE R10, R15.reuse, 0x4, R138 ;  /* 0x000000040f0a7825 */ /* 0x040fe200078e028a */
[----:B------:R3:W-:Y:S01]  /*11f490*/  @P5 STG.E [R4.64], R46 ;  /* 0x0000002e04005986 */ /* 0x0007e2000c101904 */
[----:B------:R-:W-:Y:S02]  /*11f4a0*/  IADD3 R13, R15, c[0x0][0x198], RZ ;  /* 0x000066000f0d7a10 */ /* 0x000fe40007ffe0ff */
[C---:B------:R-:W-:Y:S01]  /*11f4b0*/  ISETP.LT.AND P0, PT, R216.reuse, c[0x0][0x178], !P0 ;  /* 0x00005e00d8007a0c */ /* 0x040fe20004701270 */
[----:B------:R3:W-:Y:S01]  /*11f4c0*/  @P6 STG.E [R10.64], R207 ;  /* 0x000000cf0a006986 */ /* 0x0007e2000c101904 */
[----:B------:R-:W-:Y:S01]  /*11f4d0*/  ISETP.LT.AND P5, PT, R217, c[0x0][0x178], !P3 ;  /* 0x00005e00d9007a0c */ /* 0x000fe20005fa1270 */
[----:B-1----:R-:W-:Y:S01]  /*11f4e0*/  IMAD.WIDE R2, R15, 0x4, R136 ;  /* 0x000000040f027825 */ /* 0x002fe200078e0288 */
[----:B------:R-:W-:-:S02]  /*11f4f0*/  ISETP.LT.AND P6, PT, R216, c[0x0][0x178], !P3 ;  /* 0x00005e00d8007a0c */ /* 0x000fc40005fc1270 */
[C---:B------:R-:W-:Y:S01]  /*11f500*/  IADD3 R15, R13.reuse, c[0x0][0x198], RZ ;  /* 0x000066000d0f7a10 */ /* 0x040fe20007ffe0ff */
[----:B------:R-:W-:Y:S01]  /*11f510*/  IMAD.WIDE R6, R13, 0x4, R138 ;  /* 0x000000040d067825 */ /* 0x000fe200078e028a */
[----:B----4-:R-:W-:-:S03]  /*11f520*/  ISETP.GE.AND P3, PT, R18, c[0x0][0x17c], PT ;  /* 0x00005f0012007a0c */ /* 0x010fc60003f66270 */
[----:B---3--:R-:W-:Y:S01]  /*11f530*/  IMAD.WIDE R4, R13, 0x4, R136 ;  /* 0x000000040d047825 */ /* 0x008fe200078e0288 */
[----:B------:R1:W-:Y:S03]  /*11f540*/  @P2 STG.E [R2.64], R47 ;  /* 0x0000002f02002986 */ /* 0x0003e6000c101904 */
[----:B------:R-:W-:Y:S01]  /*11f550*/  IMAD.WIDE R8, R15, 0x4, R138 ;  /* 0x000000040f087825 */ /* 0x000fe200078e028a */
[----:B------:R-:W-:Y:S01]  /*11f560*/  @P4 STG.E [R6.64], R162 ;  /* 0x000000a206004986 */ /* 0x000fe2000c101904 */
[----:B------:R-:W-:Y:S02]  /*11f570*/  ISETP.LT.AND P4, PT, R217, c[0x0][0x178], !P1 ;  /* 0x00005e00d9007a0c */ /* 0x000fe40004f81270 */
[C---:B------:R-:W-:Y:S01]  /*11f580*/  IMAD.WIDE R10, R15.reuse, 0x4, R136 ;  /* 0x000000040f0a7825 */ /* 0x040fe200078e0288 */
[----:B------:R-:W-:Y:S01]  /*11f590*/  IADD3 R15, R15, c[0x0][0x198], RZ ;  /* 0x000066000f0f7a10 */ /* 0x000fe20007ffe0ff */
[----:B------:R3:W-:Y:S01]  /*11f5a0*/  @P0 STG.E [R4.64], R54 ;  /* 0x0000003604000986 */ /* 0x0007e2000c101904 */
[----:B------:R-:W-:-:S02]  /*11f5b0*/  ISETP.GE.AND P2, PT, R16, c[0x0][0x17c], PT ;  /* 0x00005f0010007a0c */ /* 0x000fc40003f46270 */
[C---:B------:R-:W-:Y:S01]  /*11f5c0*/  ISETP.LT.AND P1, PT, R216.reuse, c[0x0][0x178], !P1 ;  /* 0x00005e00d8007a0c */ /* 0x040fe20004f21270 */
[----:B------:R4:W-:Y:S01]  /*11f5d0*/  @P5 STG.E [R8.64], R163 ;  /* 0x000000a308005986 */ /* 0x0009e2000c101904 */
[----:B------:R-:W-:Y:S02]  /*11f5e0*/  ISETP.LT.AND P5, PT, R217, c[0x0][0x178], !P3 ;  /* 0x00005e00d9007a0c */ /* 0x000fe40005fa1270 */
[----:B------:R-:W-:Y:S01]  /*11f5f0*/  ISETP.LT.AND P3, PT, R216, c[0x0][0x178], !P3 ;  /* 0x00005e00d8007a0c */ /* 0x000fe20005f61270 */
[----:B------:R2:W-:Y:S01]  /*11f600*/  @P6 STG.E [R10.64], R55 ;  /* 0x000000370a006986 */ /* 0x0005e2000c101904 */
[----:B------:R-:W-:Y:S02]  /*11f610*/  IADD3 R13, R15, c[0x0][0x198], RZ ;  /* 0x000066000f0d7a10 */ /* 0x000fe40007ffe0ff */
[----:B------:R-:W-:Y:S01]  /*11f620*/  ISETP.LT.AND P6, PT, R217, c[0x0][0x178], !P2 ;  /* 0x00005e00d9007a0c */ /* 0x000fe200057c1270 */
[----:B-1----:R-:W-:Y:S01]  /*11f630*/  IMAD.WIDE R2, R15, 0x4, R138 ;  /* 0x000000040f027825 */ /* 0x002fe200078e028a */
[----:B------:R-:W-:-:S03]  /*11f640*/  IADD3 R17, R13, c[0x0][0x198], RZ ;  /* 0x000066000d117a10 */ /* 0x000fc60007ffe0ff */
[----:B---3--:R-:W-:Y:S01]  /*11f650*/  IMAD.WIDE R4, R15, 0x4, R136 ;  /* 0x000000040f047825 */ /* 0x008fe200078e0288 */
[----:B------:R1:W-:Y:S03]  /*11f660*/  @P4 STG.E [R2.64], R178 ;  /* 0x000000b202004986 */ /* 0x0003e6000c101904 */
[----:B------:R-:W-:Y:S01]  /*11f670*/  IMAD.WIDE R6, R13, 0x4, R138 ;  /* 0x000000040d067825 */ /* 0x000fe200078e028a */
[----:B--2---:R-:W-:-:S03]  /*11f680*/  ISETP.GE.AND P0, PT, R14, c[0x0][0x17c], PT ;  /* 0x00005f000e007a0c */ /* 0x004fc60003f06270 */
[----:B----4-:R-:W-:Y:S01]  /*11f690*/  IMAD.WIDE R8, R13, 0x4, R136 ;  /* 0x000000040d087825 */ /* 0x010fe200078e0288 */
[----:B------:R2:W-:Y:S03]  /*11f6a0*/  @P1 STG.E [R4.64], R58 ;  /* 0x0000003a04001986 */ /* 0x0005e6000c101904 */
[C---:B------:R-:W-:Y:S01]  /*11f6b0*/  IMAD.WIDE R10, R17.reuse, 0x4, R138 ;  /* 0x00000004110a7825 */ /* 0x040fe200078e028a */
[----:B------:R3:W-:Y:S01]  /*11f6c0*/  @P5 STG.E [R6.64], R179 ;  /* 0x000000b306005986 */ /* 0x0007e2000c101904 */
[----:B------:R-:W-:Y:S02]  /*11f6d0*/  ISETP.GE.AND P4, PT, R12, c[0x0][0x17c], PT ;  /* 0x00005f000c007a0c */ /* 0x000fe40003f86270 */
[----:B------:R-:W-:Y:S01]  /*11f6e0*/  IADD3 R13, R17, c[0x0][0x198], RZ ;  /* 0x00006600110d7a10 */ /* 0x000fe20007ffe0ff */
[----:B------:R4:W-:Y:S01]  /*11f6f0*/  @P3 STG.E [R8.64], R59 ;  /* 0x0000003b08003986 */ /* 0x0009e2000c101904 */
[----:B------:R-:W-:-:S03]  /*11f700*/  ISETP.LT.AND P2, PT, R216, c[0x0][0x178], !P2 ;  /* 0x00005e00d8007a0c */ /* 0x000fc60005741270 */
[----:B------:R2:W-:Y:S01]  /*11f710*/  @P6 STG.E [R10.64], R194 ;  /* 0x000000c20a006986 */ /* 0x0005e2000c101904 */
[C---:B------:R-:W-:Y:S02]  /*11f720*/  ISETP.LT.AND P6, PT, R217.reuse, c[0x0][0x178], !P0 ;  /* 0x00005e00d9007a0c */ /* 0x040fe400047c1270 */
[C---:B------:R-:W-:Y:S02]  /*11f730*/  ISETP.LT.AND P0, PT, R216.reuse, c[0x0][0x178], !P0 ;  /* 0x00005e00d8007a0c */ /* 0x040fe40004701270 */
[----:B------:R-:W-:Y:S02]  /*11f740*/  ISETP.LT.AND P5, PT, R217, c[0x0][0x178], !P4 ;  /* 0x00005e00d9007a0c */ /* 0x000fe400067a1270 */
[----:B------:R-:W-:Y:S02]  /*11f750*/  IADD3 R15, R13, c[0x0][0x198], RZ ;  /* 0x000066000d0f7a10 */ /* 0x000fe40007ffe0ff */
[----:B------:R-:W-:Y:S01]  /*11f760*/  ISETP.LT.AND P4, PT, R216, c[0x0][0x178], !P4 ;  /* 0x00005e00d8007a0c */ /* 0x000fe20006781270 */
[----:B-1----:R-:W-:Y:S01]  /*11f770*/  IMAD.WIDE R2, R17, 0x4, R136 ;  /* 0x0000000411027825 */ /* 0x002fe200078e0288 */
[----:B------:R-:W-:-:S03]  /*11f780*/  IADD3 R17, R15, c[0x0][0x198], RZ ;  /* 0x000066000f117a10 */ /* 0x000fc60007ffe0ff */
[C---:B--2---:R-:W-:Y:S01]  /*11f790*/  IMAD.WIDE R4, R13.reuse, 0x4, R138 ;  /* 0x000000040d047825 */ /* 0x044fe200078e028a */
[----:B------:R1:W-:Y:S03]  /*11f7a0*/  @P2 STG.E [R2.64], R62 ;  /* 0x0000003e02002986 */ /* 0x0003e6000c101904 */
[----:B---3--:R-:W-:Y:S01]  /*11f7b0*/  IMAD.WIDE R6, R13, 0x4, R136 ;  /* 0x000000040d067825 */ /* 0x008fe200078e0288 */
[----:B------:R1:W-:Y:S03]  /*11f7c0*/  @P6 STG.E [R4.64], R195 ;  /* 0x000000c304006986 */ /* 0x0003e6000c101904 */
[C---:B----4-:R-:W-:Y:S01]  /*11f7d0*/  IMAD.WIDE R8, R15.reuse, 0x4, R138 ;  /* 0x000000040f087825 */ /* 0x050fe200078e028a */
[----:B------:R1:W-:Y:S03]  /*11f7e0*/  @P0 STG.E [R6.64], R63 ;  /* 0x0000003f06000986 */ /* 0x0003e6000c101904 */
[----:B------:R-:W-:Y:S01]  /*11f7f0*/  IMAD.WIDE R10, R15, 0x4, R136 ;  /* 0x000000040f0a7825 */ /* 0x000fe200078e0288 */
[----:B------:R1:W-:Y:S03]  /*11f800*/  @P5 STG.E [R8.64], R210 ;  /* 0x000000d208005986 */ /* 0x0003e6000c101904 */
[C---:B------:R-:W-:Y:S01]  /*11f810*/  IMAD.WIDE R138, R17.reuse, 0x4, R138 ;  /* 0x00000004118a7825 */ /* 0x040fe200078e028a */
[----:B------:R1:W-:Y:S03]  /*11f820*/  @P4 STG.E [R10.64], R66 ;  /* 0x000000420a004986 */ /* 0x0003e6000c101904 */
[----:B------:R-:W-:Y:S01]  /*11f830*/  IMAD.WIDE R136, R17, 0x4, R136 ;  /* 0x0000000411887825 */ /* 0x000fe200078e0288 */
[----:B-----5:R-:W-:-:S04]  /*11f840*/  ISETP.GE.AND P1, PT, R0, c[0x0][0x17c], PT ;  /* 0x00005f0000007a0c */ /* 0x020fc80003f26270 */
[----:B------:R-:W-:Y:S02]  /*11f850*/  ISETP.LT.AND P3, PT, R217, c[0x0][0x178], !P1 ;  /* 0x00005e00d9007a0c */ /* 0x000fe40004f61270 */
[----:B------:R-:W-:-:S11]  /*11f860*/  ISETP.LT.AND P1, PT, R216, c[0x0][0x178], !P1 ;  /* 0x00005e00d8007a0c */ /* 0x000fd60004f21270 */
[----:B------:R1:W-:Y:S02]  /*11f870*/  @P3 STG.E [R138.64], R211 ;  /* 0x000000d38a003986 */ /* 0x0003e4000c101904 */
[----:B------:R-:W-:Y:S05]  /*11f880*/  @!P1 EXIT ;  /* 0x000000000000994d */ /* 0x000fea0003800000 */
[----:B------:R-:W-:Y:S01]  /*11f890*/  STG.E [R136.64], R67 ;  /* 0x0000004388007986 */ /* 0x000fe2000c101904 */
[----:B------:R-:W-:Y:S05]  /*11f8a0*/  EXIT ;  /* 0x000000000000794d */ /* 0x000fea0003800000 */
.L_x_2:
[----:B------:R-:W-:-:S00]  /*11f8b0*/  BRA `(.L_x_2) ;  /* 0xfffffff000007947 */ /* 0x000fc0000383ffff */
[----:B------:R-:W-:-:S00]  /*11f8c0*/  NOP ;  /* 0x0000000000007918 */ /* 0x000fc00000000000 */
        /* <DEDUP_REMOVED lines=11> */
.L_x_3:


//--------------------- .nv.shared.matmul_kernel  --------------------------
	.section	.nv.shared.matmul_kernel,"aw",@nobits
	.sectionflags	@""
	.align	16
